	.target	sm_103a

	.elftype	@"ET_EXEC"


//--------------------- .note.nv.tkinfo           --------------------------
	.section	.note.nv.tkinfo,"",@"SHT_NOTE"
	.sectionflags	@"SHF_NOTE_NV_TKINFO"
	.tkinfo
        /*0018*/ 	.word	0x00000002
        /*0030*/ 	.string	""
        /*0030*/ 	.string	"ptxas"
        /*0030*/ 	.string	"Cuda compilation tools, release 13.0, V13.0.88"
        /*0030*/ 	.string	"Build cuda_13.0.r13.0/compiler.36424714_0"
        /*0030*/ 	.string	"-arch sm_103a -m 64 "



//--------------------- .note.nv.cuinfo           --------------------------
	.section	.note.nv.cuinfo,"",@"SHT_NOTE"
	.sectionflags	@"SHF_NOTE_NV_CUINFO"
        /*0018*/ 	.short	0x0002
        /*001a*/ 	.short	0x0067
        /*001c*/ 	.short	0x0082
	.zero		2


//--------------------- .nv.info                  --------------------------
	.section	.nv.info,"",@"SHT_CUDA_INFO"
	.align	4


	//----- nvinfo : EIATTR_REGCOUNT
	.align		4
        /*0000*/ 	.byte	0x04, 0x2f
        /*0002*/ 	.short	(.L_29 - .L_28)
	.align		4
.L_28:
        /*0004*/ 	.word	index@(_ZN2at6native51_GLOBAL__N__2c613397_18_DepthwiseConv2d_cu_9959487031conv_depthwise2d_forward_kernelILi5EdiEEvNS_27GenericPackedTensorAccessorIKT0_Lm4ENS_16DefaultPtrTraitsEiEENS3_IS4_Lm4ES6_iEES7_NS3_IS5_Lm1ES6_iEEbT1_iiiiiiiiiiiiii)
        /*0008*/ 	.word	0x00000020


	//----- nvinfo : EIATTR_FRAME_SIZE
	.align		4
.L_29:
        /*000c*/ 	.byte	0x04, 0x11
        /*000e*/ 	.short	(.L_31 - .L_30)
	.align		4
.L_30:
        /*0010*/ 	.word	index@(_ZN2at6native51_GLOBAL__N__2c613397_18_DepthwiseConv2d_cu_9959487031conv_depthwise2d_forward_kernelILi5EdiEEvNS_27GenericPackedTensorAccessorIKT0_Lm4ENS_16DefaultPtrTraitsEiEENS3_IS4_Lm4ES6_iEES7_NS3_IS5_Lm1ES6_iEEbT1_iiiiiiiiiiiiii)
        /*0014*/ 	.word	0x00000000


	//----- nvinfo : EIATTR_REGCOUNT
	.align		4
.L_31:
        /*0018*/ 	.byte	0x04, 0x2f
        /*001a*/ 	.short	(.L_33 - .L_32)
	.align		4
.L_32:
        /*001c*/ 	.word	index@(_ZN2at6native51_GLOBAL__N__2c613397_18_DepthwiseConv2d_cu_9959487031conv_depthwise2d_forward_kernelILi3EdiEEvNS_27GenericPackedTensorAccessorIKT0_Lm4ENS_16DefaultPtrTraitsEiEENS3_IS4_Lm4ES6_iEES7_NS3_IS5_Lm1ES6_iEEbT1_iiiiiiiiiiiiii)
        /*0020*/ 	.word	0x00000020


	//----- nvinfo : EIATTR_FRAME_SIZE
	.align		4
.L_33:
        /*0024*/ 	.byte	0x04, 0x11
        /*0026*/ 	.short	(.L_35 - .L_34)
	.align		4
.L_34:
        /*0028*/ 	.word	index@(_ZN2at6native51_GLOBAL__N__2c613397_18_DepthwiseConv2d_cu_9959487031conv_depthwise2d_forward_kernelILi3EdiEEvNS_27GenericPackedTensorAccessorIKT0_Lm4ENS_16DefaultPtrTraitsEiEENS3_IS4_Lm4ES6_iEES7_NS3_IS5_Lm1ES6_iEEbT1_iiiiiiiiiiiiii)
        /*002c*/ 	.word	0x00000000


	//----- nvinfo : EIATTR_REGCOUNT
	.align		4
.L_35:
        /*0030*/ 	.byte	0x04, 0x2f
        /*0032*/ 	.short	(.L_37 - .L_36)
	.align		4
.L_36:
        /*0034*/ 	.word	index@(_ZN2at6native51_GLOBAL__N__2c613397_18_DepthwiseConv2d_cu_9959487031conv_depthwise2d_forward_kernelILi1EdiEEvNS_27GenericPackedTensorAccessorIKT0_Lm4ENS_16DefaultPtrTraitsEiEENS3_IS4_Lm4ES6_iEES7_NS3_IS5_Lm1ES6_iEEbT1_iiiiiiiiiiiiii)
        /*0038*/ 	.word	0x00000020


	//----- nvinfo : EIATTR_FRAME_SIZE
	.align		4
.L_37:
        /*003c*/ 	.byte	0x04, 0x11
        /*003e*/ 	.short	(.L_39 - .L_38)
	.align		4
.L_38:
        /*0040*/ 	.word	index@($__internal_51_$__cuda_sm20_div_u64)
        /*0044*/ 	.word	0x00000000


	//----- nvinfo : EIATTR_FRAME_SIZE
	.align		4
.L_39:
        /*0048*/ 	.byte	0x04, 0x11
        /*004a*/ 	.short	(.L_41 - .L_40)
	.align		4
.L_40:
        /*004c*/ 	.word	index@(_ZN2at6native51_GLOBAL__N__2c613397_18_DepthwiseConv2d_cu_9959487031conv_depthwise2d_forward_kernelILi1EdiEEvNS_27GenericPackedTensorAccessorIKT0_Lm4ENS_16DefaultPtrTraitsEiEENS3_IS4_Lm4ES6_iEES7_NS3_IS5_Lm1ES6_iEEbT1_iiiiiiiiiiiiii)
        /*0050*/ 	.word	0x00000000


	//----- nvinfo : EIATTR_REGCOUNT
	.align		4
.L_41:
        /*0054*/ 	.byte	0x04, 0x2f
        /*0056*/ 	.short	(.L_43 - .L_42)
	.align		4
.L_42:
        /*0058*/ 	.word	index@(_ZN2at6native51_GLOBAL__N__2c613397_18_DepthwiseConv2d_cu_9959487039conv_depthwise2d_forward_kernel_genericIdiEEvNS_27GenericPackedTensorAccessorIKT_Lm4ENS_16DefaultPtrTraitsEiEENS3_IS4_Lm4ES6_iEES7_NS3_IS5_Lm1ES6_iEEbT0_iiiiiiiiiiiiii)
        /*005c*/ 	.word	0x00000020


	//----- nvinfo : EIATTR_FRAME_SIZE
	.align		4
.L_43:
        /*0060*/ 	.byte	0x04, 0x11
        /*0062*/ 	.short	(.L_45 - .L_44)
	.align		4
.L_44:
        /*0064*/ 	.word	index@(_ZN2at6native51_GLOBAL__N__2c613397_18_DepthwiseConv2d_cu_9959487039conv_depthwise2d_forward_kernel_genericIdiEEvNS_27GenericPackedTensorAccessorIKT_Lm4ENS_16DefaultPtrTraitsEiEENS3_IS4_Lm4ES6_iEES7_NS3_IS5_Lm1ES6_iEEbT0_iiiiiiiiiiiiii)
        /*0068*/ 	.word	0x00000000


	//----- nvinfo : EIATTR_REGCOUNT
	.align		4
.L_45:
        /*006c*/ 	.byte	0x04, 0x2f
        /*006e*/ 	.short	(.L_47 - .L_46)
	.align		4
.L_46:
        /*0070*/ 	.word	index@(_ZN2at6native51_GLOBAL__N__2c613397_18_DepthwiseConv2d_cu_9959487031conv_depthwise2d_forward_kernelILi5EfiEEvNS_27GenericPackedTensorAccessorIKT0_Lm4ENS_16DefaultPtrTraitsEiEENS3_IS4_Lm4ES6_iEES7_NS3_IS5_Lm1ES6_iEEbT1_iiiiiiiiiiiiii)
        /*0074*/ 	.word	0x00000020


	//----- nvinfo : EIATTR_FRAME_SIZE
	.align		4
.L_47:
        /*0078*/ 	.byte	0x04, 0x11
        /*007a*/ 	.short	(.L_49 - .L_48)
	.align		4
.L_48:
        /*007c*/ 	.word	index@(_ZN2at6native51_GLOBAL__N__2c613397_18_DepthwiseConv2d_cu_9959487031conv_depthwise2d_forward_kernelILi5EfiEEvNS_27GenericPackedTensorAccessorIKT0_Lm4ENS_16DefaultPtrTraitsEiEENS3_IS4_Lm4ES6_iEES7_NS3_IS5_Lm1ES6_iEEbT1_iiiiiiiiiiiiii)
        /*0080*/ 	.word	0x00000000


	//----- nvinfo : EIATTR_REGCOUNT
	.align		4
.L_49:
        /*0084*/ 	.byte	0x04, 0x2f
        /*0086*/ 	.short	(.L_51 - .L_50)
	.align		4
.L_50:
        /*0088*/ 	.word	index@(_ZN2at6native51_GLOBAL__N__2c613397_18_DepthwiseConv2d_cu_9959487031conv_depthwise2d_forward_kernelILi3EfiEEvNS_27GenericPackedTensorAccessorIKT0_Lm4ENS_16DefaultPtrTraitsEiEENS3_IS4_Lm4ES6_iEES7_NS3_IS5_Lm1ES6_iEEbT1_iiiiiiiiiiiiii)
        /*008c*/ 	.word	0x00000020


	//----- nvinfo : EIATTR_FRAME_SIZE
	.align		4
.L_51:
        /*0090*/ 	.byte	0x04, 0x11
        /*0092*/ 	.short	(.L_53 - .L_52)
	.align		4
.L_52:
        /*0094*/ 	.word	index@(_ZN2at6native51_GLOBAL__N__2c613397_18_DepthwiseConv2d_cu_9959487031conv_depthwise2d_forward_kernelILi3EfiEEvNS_27GenericPackedTensorAccessorIKT0_Lm4ENS_16DefaultPtrTraitsEiEENS3_IS4_Lm4ES6_iEES7_NS3_IS5_Lm1ES6_iEEbT1_iiiiiiiiiiiiii)
        /*0098*/ 	.word	0x00000000


	//----- nvinfo : EIATTR_REGCOUNT
	.align		4
.L_53:
        /*009c*/ 	.byte	0x04, 0x2f
        /*009e*/ 	.short	(.L_55 - .L_54)
	.align		4
.L_54:
        /*00a0*/ 	.word	index@(_ZN2at6native51_GLOBAL__N__2c613397_18_DepthwiseConv2d_cu_9959487031conv_depthwise2d_forward_kernelILi1EfiEEvNS_27GenericPackedTensorAccessorIKT0_Lm4ENS_16DefaultPtrTraitsEiEENS3_IS4_Lm4ES6_iEES7_NS3_IS5_Lm1ES6_iEEbT1_iiiiiiiiiiiiii)
        /*00a4*/ 	.word	0x00000020


	//----- nvinfo : EIATTR_FRAME_SIZE
	.align		4
.L_55:
        /*00a8*/ 	.byte	0x04, 0x11
        /*00aa*/ 	.short	(.L_57 - .L_56)
	.align		4
.L_56:
        /*00ac*/ 	.word	index@($__internal_50_$__cuda_sm20_div_u64)
        /*00b0*/ 	.word	0x00000000


	//----- nvinfo : EIATTR_FRAME_SIZE
	.align		4
.L_57:
        /*00b4*/ 	.byte	0x04, 0x11
        /*00b6*/ 	.short	(.L_59 - .L_58)
	.align		4
.L_58:
        /*00b8*/ 	.word	index@(_ZN2at6native51_GLOBAL__N__2c613397_18_DepthwiseConv2d_cu_9959487031conv_depthwise2d_forward_kernelILi1EfiEEvNS_27GenericPackedTensorAccessorIKT0_Lm4ENS_16DefaultPtrTraitsEiEENS3_IS4_Lm4ES6_iEES7_NS3_IS5_Lm1ES6_iEEbT1_iiiiiiiiiiiiii)
        /*00bc*/ 	.word	0x00000000


	//----- nvinfo : EIATTR_REGCOUNT
	.align		4
.L_59:
        /*00c0*/ 	.byte	0x04, 0x2f
        /*00c2*/ 	.short	(.L_61 - .L_60)
	.align		4
.L_60:
        /*00c4*/ 	.word	index@(_ZN2at6native51_GLOBAL__N__2c613397_18_DepthwiseConv2d_cu_9959487039conv_depthwise2d_forward_kernel_genericIfiEEvNS_27GenericPackedTensorAccessorIKT_Lm4ENS_16DefaultPtrTraitsEiEENS3_IS4_Lm4ES6_iEES7_NS3_IS5_Lm1ES6_iEEbT0_iiiiiiiiiiiiii)
        /*00c8*/ 	.word	0x00000020


	//----- nvinfo : EIATTR_FRAME_SIZE
	.align		4
.L_61:
        /*00cc*/ 	.byte	0x04, 0x11
        /*00ce*/ 	.short	(.L_63 - .L_62)
	.align		4
.L_62:
        /*00d0*/ 	.word	index@(_ZN2at6native51_GLOBAL__N__2c613397_18_DepthwiseConv2d_cu_9959487039conv_depthwise2d_forward_kernel_genericIfiEEvNS_27GenericPackedTensorAccessorIKT_Lm4ENS_16DefaultPtrTraitsEiEENS3_IS4_Lm4ES6_iEES7_NS3_IS5_Lm1ES6_iEEbT0_iiiiiiiiiiiiii)
        /*00d4*/ 	.word	0x00000000


	//----- nvinfo : EIATTR_REGCOUNT
	.align		4
.L_63:
        /*00d8*/ 	.byte	0x04, 0x2f
        /*00da*/ 	.short	(.L_65 - .L_64)
	.align		4
.L_64:
        /*00dc*/ 	.word	index@(_ZN2at6native51_GLOBAL__N__2c613397_18_DepthwiseConv2d_cu_9959487031conv_depthwise2d_forward_kernelILi5EN3c104HalfEiEEvNS_27GenericPackedTensorAccessorIKT0_Lm4ENS_16DefaultPtrTraitsEiEENS5_IS6_Lm4ES8_iEES9_NS5_IS7_Lm1ES8_iEEbT1_iiiiiiiiiiiiii)
        /*00e0*/ 	.word	0x00000020


	//----- nvinfo : EIATTR_FRAME_SIZE
	.align		4
.L_65:
        /*00e4*/ 	.byte	0x04, 0x11
        /*00e6*/ 	.short	(.L_67 - .L_66)
	.align		4
.L_66:
        /*00e8*/ 	.word	index@(_ZN2at6native51_GLOBAL__N__2c613397_18_DepthwiseConv2d_cu_9959487031conv_depthwise2d_forward_kernelILi5EN3c104HalfEiEEvNS_27GenericPackedTensorAccessorIKT0_Lm4ENS_16DefaultPtrTraitsEiEENS5_IS6_Lm4ES8_iEES9_NS5_IS7_Lm1ES8_iEEbT1_iiiiiiiiiiiiii)
        /*00ec*/ 	.word	0x00000000


	//----- nvinfo : EIATTR_REGCOUNT
	.align		4
.L_67:
        /*00f0*/ 	.byte	0x04, 0x2f
        /*00f2*/ 	.short	(.L_69 - .L_68)
	.align		4
.L_68:
        /*00f4*/ 	.word	index@(_ZN2at6native51_GLOBAL__N__2c613397_18_DepthwiseConv2d_cu_9959487031conv_depthwise2d_forward_kernelILi3EN3c104HalfEiEEvNS_27GenericPackedTensorAccessorIKT0_Lm4ENS_16DefaultPtrTraitsEiEENS5_IS6_Lm4ES8_iEES9_NS5_IS7_Lm1ES8_iEEbT1_iiiiiiiiiiiiii)
        /*00f8*/ 	.word	0x00000020


	//----- nvinfo : EIATTR_FRAME_SIZE
	.align		4
.L_69:
        /*00fc*/ 	.byte	0x04, 0x11
        /*00fe*/ 	.short	(.L_71 - .L_70)
	.align		4
.L_70:
        /*0100*/ 	.word	index@(_ZN2at6native51_GLOBAL__N__2c613397_18_DepthwiseConv2d_cu_9959487031conv_depthwise2d_forward_kernelILi3EN3c104HalfEiEEvNS_27GenericPackedTensorAccessorIKT0_Lm4ENS_16DefaultPtrTraitsEiEENS5_IS6_Lm4ES8_iEES9_NS5_IS7_Lm1ES8_iEEbT1_iiiiiiiiiiiiii)
        /*0104*/ 	.word	0x00000000


	//----- nvinfo : EIATTR_REGCOUNT
	.align		4
.L_71:
        /*0108*/ 	.byte	0x04, 0x2f
        /*010a*/ 	.short	(.L_73 - .L_72)
	.align		4
.L_72:
        /*010c*/ 	.word	index@(_ZN2at6native51_GLOBAL__N__2c613397_18_DepthwiseConv2d_cu_9959487031conv_depthwise2d_forward_kernelILi1EN3c104HalfEiEEvNS_27GenericPackedTensorAccessorIKT0_Lm4ENS_16DefaultPtrTraitsEiEENS5_IS6_Lm4ES8_iEES9_NS5_IS7_Lm1ES8_iEEbT1_iiiiiiiiiiiiii)
        /*0110*/ 	.word	0x00000020


	//----- nvinfo : EIATTR_FRAME_SIZE
	.align		4
.L_73:
        /*0114*/ 	.byte	0x04, 0x11
        /*0116*/ 	.short	(.L_75 - .L_74)
	.align		4
.L_74:
        /*0118*/ 	.word	index@($__internal_49_$__cuda_sm20_div_u64)
        /*011c*/ 	.word	0x00000000


	//----- nvinfo : EIATTR_FRAME_SIZE
	.align		4
.L_75:
        /*0120*/ 	.byte	0x04, 0x11
        /*0122*/ 	.short	(.L_77 - .L_76)
	.align		4
.L_76:
        /*0124*/ 	.word	index@(_ZN2at6native51_GLOBAL__N__2c613397_18_DepthwiseConv2d_cu_9959487031conv_depthwise2d_forward_kernelILi1EN3c104HalfEiEEvNS_27GenericPackedTensorAccessorIKT0_Lm4ENS_16DefaultPtrTraitsEiEENS5_IS6_Lm4ES8_iEES9_NS5_IS7_Lm1ES8_iEEbT1_iiiiiiiiiiiiii)
        /*0128*/ 	.word	0x00000000


	//----- nvinfo : EIATTR_REGCOUNT
	.align		4
.L_77:
        /*012c*/ 	.byte	0x04, 0x2f
        /*012e*/ 	.short	(.L_79 - .L_78)
	.align		4
.L_78:
        /*0130*/ 	.word	index@(_ZN2at6native51_GLOBAL__N__2c613397_18_DepthwiseConv2d_cu_9959487039conv_depthwise2d_forward_kernel_genericIN3c104HalfEiEEvNS_27GenericPackedTensorAccessorIKT_Lm4ENS_16DefaultPtrTraitsEiEENS5_IS6_Lm4ES8_iEES9_NS5_IS7_Lm1ES8_iEEbT0_iiiiiiiiiiiiii)
        /*0134*/ 	.word	0x00000020


	//----- nvinfo : EIATTR_FRAME_SIZE
	.align		4
.L_79:
        /*0138*/ 	.byte	0x04, 0x11
        /*013a*/ 	.short	(.L_81 - .L_80)
	.align		4
.L_80:
        /*013c*/ 	.word	index@(_ZN2at6native51_GLOBAL__N__2c613397_18_DepthwiseConv2d_cu_9959487039conv_depthwise2d_forward_kernel_genericIN3c104HalfEiEEvNS_27GenericPackedTensorAccessorIKT_Lm4ENS_16DefaultPtrTraitsEiEENS5_IS6_Lm4ES8_iEES9_NS5_IS7_Lm1ES8_iEEbT0_iiiiiiiiiiiiii)
        /*0140*/ 	.word	0x00000000


	//----- nvinfo : EIATTR_REGCOUNT
	.align		4
.L_81:
        /*0144*/ 	.byte	0x04, 0x2f
        /*0146*/ 	.short	(.L_83 - .L_82)
	.align		4
.L_82:
        /*0148*/ 	.word	index@(_ZN2at6native51_GLOBAL__N__2c613397_18_DepthwiseConv2d_cu_9959487031conv_depthwise2d_forward_kernelILi5EN3c108BFloat16EiEEvNS_27GenericPackedTensorAccessorIKT0_Lm4ENS_16DefaultPtrTraitsEiEENS5_IS6_Lm4ES8_iEES9_NS5_IS7_Lm1ES8_iEEbT1_iiiiiiiiiiiiii)
        /*014c*/ 	.word	0x00000020


	//----- nvinfo : EIATTR_FRAME_SIZE
	.align		4
.L_83:
        /*0150*/ 	.byte	0x04, 0x11
        /*0152*/ 	.short	(.L_85 - .L_84)
	.align		4
.L_84:
        /*0154*/ 	.word	index@(_ZN2at6native51_GLOBAL__N__2c613397_18_DepthwiseConv2d_cu_9959487031conv_depthwise2d_forward_kernelILi5EN3c108BFloat16EiEEvNS_27GenericPackedTensorAccessorIKT0_Lm4ENS_16DefaultPtrTraitsEiEENS5_IS6_Lm4ES8_iEES9_NS5_IS7_Lm1ES8_iEEbT1_iiiiiiiiiiiiii)
        /*0158*/ 	.word	0x00000000


	//----- nvinfo : EIATTR_REGCOUNT
	.align		4
.L_85:
        /*015c*/ 	.byte	0x04, 0x2f
        /*015e*/ 	.short	(.L_87 - .L_86)
	.align		4
.L_86:
        /*0160*/ 	.word	index@(_ZN2at6native51_GLOBAL__N__2c613397_18_DepthwiseConv2d_cu_9959487031conv_depthwise2d_forward_kernelILi3EN3c108BFloat16EiEEvNS_27GenericPackedTensorAccessorIKT0_Lm4ENS_16DefaultPtrTraitsEiEENS5_IS6_Lm4ES8_iEES9_NS5_IS7_Lm1ES8_iEEbT1_iiiiiiiiiiiiii)
        /*0164*/ 	.word	0x00000020


	//----- nvinfo : EIATTR_FRAME_SIZE
	.align		4
.L_87:
        /*0168*/ 	.byte	0x04, 0x11
        /*016a*/ 	.short	(.L_89 - .L_88)
	.align		4
.L_88:
        /*016c*/ 	.word	index@(_ZN2at6native51_GLOBAL__N__2c613397_18_DepthwiseConv2d_cu_9959487031conv_depthwise2d_forward_kernelILi3EN3c108BFloat16EiEEvNS_27GenericPackedTensorAccessorIKT0_Lm4ENS_16DefaultPtrTraitsEiEENS5_IS6_Lm4ES8_iEES9_NS5_IS7_Lm1ES8_iEEbT1_iiiiiiiiiiiiii)
        /*0170*/ 	.word	0x00000000


	//----- nvinfo : EIATTR_REGCOUNT
	.align		4
.L_89:
        /*0174*/ 	.byte	0x04, 0x2f
        /*0176*/ 	.short	(.L_91 - .L_90)
	.align		4
.L_90:
        /*0178*/ 	.word	index@(_ZN2at6native51_GLOBAL__N__2c613397_18_DepthwiseConv2d_cu_9959487031conv_depthwise2d_forward_kernelILi1EN3c108BFloat16EiEEvNS_27GenericPackedTensorAccessorIKT0_Lm4ENS_16DefaultPtrTraitsEiEENS5_IS6_Lm4ES8_iEES9_NS5_IS7_Lm1ES8_iEEbT1_iiiiiiiiiiiiii)
        /*017c*/ 	.word	0x00000020


	//----- nvinfo : EIATTR_FRAME_SIZE
	.align		4
.L_91:
        /*0180*/ 	.byte	0x04, 0x11
        /*0182*/ 	.short	(.L_93 - .L_92)
	.align		4
.L_92:
        /*0184*/ 	.word	index@($__internal_48_$__cuda_sm20_div_u64)
        /*0188*/ 	.word	0x00000000


	//----- nvinfo : EIATTR_FRAME_SIZE
	.align		4
.L_93:
        /*018c*/ 	.byte	0x04, 0x11
        /*018e*/ 	.short	(.L_95 - .L_94)
	.align		4
.L_94:
        /*0190*/ 	.word	index@(_ZN2at6native51_GLOBAL__N__2c613397_18_DepthwiseConv2d_cu_9959487031conv_depthwise2d_forward_kernelILi1EN3c108BFloat16EiEEvNS_27GenericPackedTensorAccessorIKT0_Lm4ENS_16DefaultPtrTraitsEiEENS5_IS6_Lm4ES8_iEES9_NS5_IS7_Lm1ES8_iEEbT1_iiiiiiiiiiiiii)
        /*0194*/ 	.word	0x00000000


	//----- nvinfo : EIATTR_REGCOUNT
	.align		4
.L_95:
        /*0198*/ 	.byte	0x04, 0x2f
        /*019a*/ 	.short	(.L_97 - .L_96)
	.align		4
.L_96:
        /*019c*/ 	.word	index@(_ZN2at6native51_GLOBAL__N__2c613397_18_DepthwiseConv2d_cu_9959487039conv_depthwise2d_forward_kernel_genericIN3c108BFloat16EiEEvNS_27GenericPackedTensorAccessorIKT_Lm4ENS_16DefaultPtrTraitsEiEENS5_IS6_Lm4ES8_iEES9_NS5_IS7_Lm1ES8_iEEbT0_iiiiiiiiiiiiii)
        /*01a0*/ 	.word	0x00000020


	//----- nvinfo : EIATTR_FRAME_SIZE
	.align		4
.L_97:
        /*01a4*/ 	.byte	0x04, 0x11
        /*01a6*/ 	.short	(.L_99 - .L_98)
	.align		4
.L_98:
        /*01a8*/ 	.word	index@(_ZN2at6native51_GLOBAL__N__2c613397_18_DepthwiseConv2d_cu_9959487039conv_depthwise2d_forward_kernel_genericIN3c108BFloat16EiEEvNS_27GenericPackedTensorAccessorIKT_Lm4ENS_16DefaultPtrTraitsEiEENS5_IS6_Lm4ES8_iEES9_NS5_IS7_Lm1ES8_iEEbT0_iiiiiiiiiiiiii)
        /*01ac*/ 	.word	0x00000000


	//----- nvinfo : EIATTR_REGCOUNT
	.align		4
.L_99:
        /*01b0*/ 	.byte	0x04, 0x2f
        /*01b2*/ 	.short	(.L_101 - .L_100)
	.align		4
.L_100:
        /*01b4*/ 	.word	index@(_ZN2at6native51_GLOBAL__N__2c613397_18_DepthwiseConv2d_cu_9959487032conv_depthwise2d_backward_kernelILi5ELi1EdiEEvNS_27GenericPackedTensorAccessorIKT1_Lm4ENS_16DefaultPtrTraitsEiEENS3_IS4_Lm4ES6_iEES7_T2_iiiiiiiiiiiiiii)
        /*01b8*/ 	.word	0x0000003c


	//----- nvinfo : EIATTR_FRAME_SIZE
	.align		4
.L_101:
        /*01bc*/ 	.byte	0x04, 0x11
        /*01be*/ 	.short	(.L_103 - .L_102)
	.align		4
.L_102:
        /*01c0*/ 	.word	index@($__internal_47_$__cuda_sm20_div_u64)
        /*01c4*/ 	.word	0x00000000


	//----- nvinfo : EIATTR_FRAME_SIZE
	.align		4
.L_103:
        /*01c8*/ 	.byte	0x04, 0x11
        /*01ca*/ 	.short	(.L_105 - .L_104)
	.align		4
.L_104:
        /*01cc*/ 	.word	index@(_ZN2at6native51_GLOBAL__N__2c613397_18_DepthwiseConv2d_cu_9959487032conv_depthwise2d_backward_kernelILi5ELi1EdiEEvNS_27GenericPackedTensorAccessorIKT1_Lm4ENS_16DefaultPtrTraitsEiEENS3_IS4_Lm4ES6_iEES7_T2_iiiiiiiiiiiiiii)
        /*01d0*/ 	.word	0x00000000


	//----- nvinfo : EIATTR_REGCOUNT
	.align		4
.L_105:
        /*01d4*/ 	.byte	0x04, 0x2f
        /*01d6*/ 	.short	(.L_107 - .L_106)
	.align		4
.L_106:
        /*01d8*/ 	.word	index@(_ZN2at6native51_GLOBAL__N__2c613397_18_DepthwiseConv2d_cu_9959487032conv_depthwise2d_backward_kernelILi5ELi2EdiEEvNS_27GenericPackedTensorAccessorIKT1_Lm4ENS_16DefaultPtrTraitsEiEENS3_IS4_Lm4ES6_iEES7_T2_iiiiiiiiiiiiiii)
        /*01dc*/ 	.word	0x00000027


	//----- nvinfo : EIATTR_FRAME_SIZE
	.align		4
.L_107:
        /*01e0*/ 	.byte	0x04, 0x11
        /*01e2*/ 	.short	(.L_109 - .L_108)
	.align		4
.L_108:
        /*01e4*/ 	.word	index@($__internal_46_$__cuda_sm20_div_u64)
        /*01e8*/ 	.word	0x00000000


	//----- nvinfo : EIATTR_FRAME_SIZE
	.align		4
.L_109:
        /*01ec*/ 	.byte	0x04, 0x11
        /*01ee*/ 	.short	(.L_111 - .L_110)
	.align		4
.L_110:
        /*01f0*/ 	.word	index@(_ZN2at6native51_GLOBAL__N__2c613397_18_DepthwiseConv2d_cu_9959487032conv_depthwise2d_backward_kernelILi5ELi2EdiEEvNS_27GenericPackedTensorAccessorIKT1_Lm4ENS_16DefaultPtrTraitsEiEENS3_IS4_Lm4ES6_iEES7_T2_iiiiiiiiiiiiiii)
        /*01f4*/ 	.word	0x00000000


	//----- nvinfo : EIATTR_REGCOUNT
	.align		4
.L_111:
        /*01f8*/ 	.byte	0x04, 0x2f
        /*01fa*/ 	.short	(.L_113 - .L_112)
	.align		4
.L_112:
        /*01fc*/ 	.word	index@(_ZN2at6native51_GLOBAL__N__2c613397_18_DepthwiseConv2d_cu_9959487032conv_depthwise2d_backward_kernelILi5ELi0EdiEEvNS_27GenericPackedTensorAccessorIKT1_Lm4ENS_16DefaultPtrTraitsEiEENS3_IS4_Lm4ES6_iEES7_T2_iiiiiiiiiiiiiii)
        /*0200*/ 	.word	0x00000020


	//----- nvinfo : EIATTR_FRAME_SIZE
	.align		4
.L_113:
        /*0204*/ 	.byte	0x04, 0x11
        /*0206*/ 	.short	(.L_115 - .L_114)
	.align		4
.L_114:
        /*0208*/ 	.word	index@($__internal_45_$__cuda_sm20_div_u64)
        /*020c*/ 	.word	0x00000018


	//----- nvinfo : EIATTR_FRAME_SIZE
	.align		4
.L_115:
        /*0210*/ 	.byte	0x04, 0x11
        /*0212*/ 	.short	(.L_117 - .L_116)
	.align		4
.L_116:
        /*0214*/ 	.word	index@(_ZN2at6native51_GLOBAL__N__2c613397_18_DepthwiseConv2d_cu_9959487032conv_depthwise2d_backward_kernelILi5ELi0EdiEEvNS_27GenericPackedTensorAccessorIKT1_Lm4ENS_16DefaultPtrTraitsEiEENS3_IS4_Lm4ES6_iEES7_T2_iiiiiiiiiiiiiii)
        /*0218*/ 	.word	0x00000018


	//----- nvinfo : EIATTR_REGCOUNT
	.align		4
.L_117:
        /*021c*/ 	.byte	0x04, 0x2f
        /*021e*/ 	.short	(.L_119 - .L_118)
	.align		4
.L_118:
        /*0220*/ 	.word	index@(_ZN2at6native51_GLOBAL__N__2c613397_18_DepthwiseConv2d_cu_9959487032conv_depthwise2d_backward_kernelILi3ELi1EdiEEvNS_27GenericPackedTensorAccessorIKT1_Lm4ENS_16DefaultPtrTraitsEiEENS3_IS4_Lm4ES6_iEES7_T2_iiiiiiiiiiiiiii)
        /*0224*/ 	.word	0x00000023


	//----- nvinfo : EIATTR_FRAME_SIZE
	.align		4
.L_119:
        /*0228*/ 	.byte	0x04, 0x11
        /*022a*/ 	.short	(.L_121 - .L_120)
	.align		4
.L_120:
        /*022c*/ 	.word	index@($__internal_44_$__cuda_sm20_div_u64)
        /*0230*/ 	.word	0x00000000


	//----- nvinfo : EIATTR_FRAME_SIZE
	.align		4
.L_121:
        /*0234*/ 	.byte	0x04, 0x11
        /*0236*/ 	.short	(.L_123 - .L_122)
	.align		4
.L_122:
        /*0238*/ 	.word	index@(_ZN2at6native51_GLOBAL__N__2c613397_18_DepthwiseConv2d_cu_9959487032conv_depthwise2d_backward_kernelILi3ELi1EdiEEvNS_27GenericPackedTensorAccessorIKT1_Lm4ENS_16DefaultPtrTraitsEiEENS3_IS4_Lm4ES6_iEES7_T2_iiiiiiiiiiiiiii)
        /*023c*/ 	.word	0x00000000


	//----- nvinfo : EIATTR_REGCOUNT
	.align		4
.L_123:
        /*0240*/ 	.byte	0x04, 0x2f
        /*0242*/ 	.short	(.L_125 - .L_124)
	.align		4
.L_124:
        /*0244*/ 	.word	index@(_ZN2at6native51_GLOBAL__N__2c613397_18_DepthwiseConv2d_cu_9959487032conv_depthwise2d_backward_kernelILi3ELi2EdiEEvNS_27GenericPackedTensorAccessorIKT1_Lm4ENS_16DefaultPtrTraitsEiEENS3_IS4_Lm4ES6_iEES7_T2_iiiiiiiiiiiiiii)
        /*0248*/ 	.word	0x00000020


	//----- nvinfo : EIATTR_FRAME_SIZE
	.align		4
.L_125:
        /*024c*/ 	.byte	0x04, 0x11
        /*024e*/ 	.short	(.L_127 - .L_126)
	.align		4
.L_126:
        /*0250*/ 	.word	index@($__internal_43_$__cuda_sm20_div_u64)
        /*0254*/ 	.word	0x00000000


	//----- nvinfo : EIATTR_FRAME_SIZE
	.align		4
.L_127:
        /*0258*/ 	.byte	0x04, 0x11
        /*025a*/ 	.short	(.L_129 - .L_128)
	.align		4
.L_128:
        /*025c*/ 	.word	index@(_ZN2at6native51_GLOBAL__N__2c613397_18_DepthwiseConv2d_cu_9959487032conv_depthwise2d_backward_kernelILi3ELi2EdiEEvNS_27GenericPackedTensorAccessorIKT1_Lm4ENS_16DefaultPtrTraitsEiEENS3_IS4_Lm4ES6_iEES7_T2_iiiiiiiiiiiiiii)
        /*0260*/ 	.word	0x00000000


	//----- nvinfo : EIATTR_REGCOUNT
	.align		4
.L_129:
        /*0264*/ 	.byte	0x04, 0x2f
        /*0266*/ 	.short	(.L_131 - .L_130)
	.align		4
.L_130:
        /*0268*/ 	.word	index@(_ZN2at6native51_GLOBAL__N__2c613397_18_DepthwiseConv2d_cu_9959487032conv_depthwise2d_backward_kernelILi3ELi0EdiEEvNS_27GenericPackedTensorAccessorIKT1_Lm4ENS_16DefaultPtrTraitsEiEENS3_IS4_Lm4ES6_iEES7_T2_iiiiiiiiiiiiiii)
        /*026c*/ 	.word	0x0000001f


	//----- nvinfo : EIATTR_FRAME_SIZE
	.align		4
.L_131:
        /*0270*/ 	.byte	0x04, 0x11
        /*0272*/ 	.short	(.L_133 - .L_132)
	.align		4
.L_132:
        /*0274*/ 	.word	index@($__internal_42_$__cuda_sm20_div_u64)
        /*0278*/ 	.word	0x00000000


	//----- nvinfo : EIATTR_FRAME_SIZE
	.align		4
.L_133:
        /*027c*/ 	.byte	0x04, 0x11
        /*027e*/ 	.short	(.L_135 - .L_134)
	.align		4
.L_134:
        /*0280*/ 	.word	index@(_ZN2at6native51_GLOBAL__N__2c613397_18_DepthwiseConv2d_cu_9959487032conv_depthwise2d_backward_kernelILi3ELi0EdiEEvNS_27GenericPackedTensorAccessorIKT1_Lm4ENS_16DefaultPtrTraitsEiEENS3_IS4_Lm4ES6_iEES7_T2_iiiiiiiiiiiiiii)
        /*0284*/ 	.word	0x00000000


	//----- nvinfo : EIATTR_REGCOUNT
	.align		4
.L_135:
        /*0288*/ 	.byte	0x04, 0x2f
        /*028a*/ 	.short	(.L_137 - .L_136)
	.align		4
.L_136:
        /*028c*/ 	.word	index@(_ZN2at6native51_GLOBAL__N__2c613397_18_DepthwiseConv2d_cu_9959487032conv_depthwise2d_backward_kernelILi1ELi1EdiEEvNS_27GenericPackedTensorAccessorIKT1_Lm4ENS_16DefaultPtrTraitsEiEENS3_IS4_Lm4ES6_iEES7_T2_iiiiiiiiiiiiiii)
        /*0290*/ 	.word	0x0000003a


	//----- nvinfo : EIATTR_FRAME_SIZE
	.align		4
.L_137:
        /*0294*/ 	.byte	0x04, 0x11
        /*0296*/ 	.short	(.L_139 - .L_138)
	.align		4
.L_138:
        /*0298*/ 	.word	index@($__internal_41_$__cuda_sm20_div_u64)
        /*029c*/ 	.word	0x00000000


	//----- nvinfo : EIATTR_FRAME_SIZE
	.align		4
.L_139:
        /*02a0*/ 	.byte	0x04, 0x11
        /*02a2*/ 	.short	(.L_141 - .L_140)
	.align		4
.L_140:
        /*02a4*/ 	.word	index@(_ZN2at6native51_GLOBAL__N__2c613397_18_DepthwiseConv2d_cu_9959487032conv_depthwise2d_backward_kernelILi1ELi1EdiEEvNS_27GenericPackedTensorAccessorIKT1_Lm4ENS_16DefaultPtrTraitsEiEENS3_IS4_Lm4ES6_iEES7_T2_iiiiiiiiiiiiiii)
        /*02a8*/ 	.word	0x00000000


	//----- nvinfo : EIATTR_REGCOUNT
	.align		4
.L_141:
        /*02ac*/ 	.byte	0x04, 0x2f
        /*02ae*/ 	.short	(.L_143 - .L_142)
	.align		4
.L_142:
        /*02b0*/ 	.word	index@(_ZN2at6native51_GLOBAL__N__2c613397_18_DepthwiseConv2d_cu_9959487032conv_depthwise2d_backward_kernelILi1ELi2EdiEEvNS_27GenericPackedTensorAccessorIKT1_Lm4ENS_16DefaultPtrTraitsEiEENS3_IS4_Lm4ES6_iEES7_T2_iiiiiiiiiiiiiii)
        /*02b4*/ 	.word	0x00000020


	//----- nvinfo : EIATTR_FRAME_SIZE
	.align		4
.L_143:
        /*02b8*/ 	.byte	0x04, 0x11
        /*02ba*/ 	.short	(.L_145 - .L_144)
	.align		4
.L_144:
        /*02bc*/ 	.word	index@($__internal_40_$__cuda_sm20_div_u64)
        /*02c0*/ 	.word	0x00000000


	//----- nvinfo : EIATTR_FRAME_SIZE
	.align		4
.L_145:
        /*02c4*/ 	.byte	0x04, 0x11
        /*02c6*/ 	.short	(.L_147 - .L_146)
	.align		4
.L_146:
        /*02c8*/ 	.word	index@(_ZN2at6native51_GLOBAL__N__2c613397_18_DepthwiseConv2d_cu_9959487032conv_depthwise2d_backward_kernelILi1ELi2EdiEEvNS_27GenericPackedTensorAccessorIKT1_Lm4ENS_16DefaultPtrTraitsEiEENS3_IS4_Lm4ES6_iEES7_T2_iiiiiiiiiiiiiii)
        /*02cc*/ 	.word	0x00000000


	//----- nvinfo : EIATTR_REGCOUNT
	.align		4
.L_147:
        /*02d0*/ 	.byte	0x04, 0x2f
        /*02d2*/ 	.short	(.L_149 - .L_148)
	.align		4
.L_148:
        /*02d4*/ 	.word	index@(_ZN2at6native51_GLOBAL__N__2c613397_18_DepthwiseConv2d_cu_9959487032conv_depthwise2d_backward_kernelILi1ELi0EdiEEvNS_27GenericPackedTensorAccessorIKT1_Lm4ENS_16DefaultPtrTraitsEiEENS3_IS4_Lm4ES6_iEES7_T2_iiiiiiiiiiiiiii)
        /*02d8*/ 	.word	0x00000020


	//----- nvinfo : EIATTR_FRAME_SIZE
	.align		4
.L_149:
        /*02dc*/ 	.byte	0x04, 0x11
        /*02de*/ 	.short	(.L_151 - .L_150)
	.align		4
.L_150:
        /*02e0*/ 	.word	index@($__internal_39_$__cuda_sm20_div_u64)
        /*02e4*/ 	.word	0x00000000


	//----- nvinfo : EIATTR_FRAME_SIZE
	.align		4
.L_151:
        /*02e8*/ 	.byte	0x04, 0x11
        /*02ea*/ 	.short	(.L_153 - .L_152)
	.align		4
.L_152:
        /*02ec*/ 	.word	index@(_ZN2at6native51_GLOBAL__N__2c613397_18_DepthwiseConv2d_cu_9959487032conv_depthwise2d_backward_kernelILi1ELi0EdiEEvNS_27GenericPackedTensorAccessorIKT1_Lm4ENS_16DefaultPtrTraitsEiEENS3_IS4_Lm4ES6_iEES7_T2_iiiiiiiiiiiiiii)
        /*02f0*/ 	.word	0x00000000


	//----- nvinfo : EIATTR_REGCOUNT
	.align		4
.L_153:
        /*02f4*/ 	.byte	0x04, 0x2f
        /*02f6*/ 	.short	(.L_155 - .L_154)
	.align		4
.L_154:
        /*02f8*/ 	.word	index@(_ZN2at6native51_GLOBAL__N__2c613397_18_DepthwiseConv2d_cu_9959487032conv_depthwise2d_backward_kernelILi0ELi1EdiEEvNS_27GenericPackedTensorAccessorIKT1_Lm4ENS_16DefaultPtrTraitsEiEENS3_IS4_Lm4ES6_iEES7_T2_iiiiiiiiiiiiiii)
        /*02fc*/ 	.word	0x00000032


	//----- nvinfo : EIATTR_FRAME_SIZE
	.align		4
.L_155:
        /*0300*/ 	.byte	0x04, 0x11
        /*0302*/ 	.short	(.L_157 - .L_156)
	.align		4
.L_156:
        /*0304*/ 	.word	index@($__internal_38_$__cuda_sm20_div_u64)
        /*0308*/ 	.word	0x00000000


	//----- nvinfo : EIATTR_FRAME_SIZE
	.align		4
.L_157:
        /*030c*/ 	.byte	0x04, 0x11
        /*030e*/ 	.short	(.L_159 - .L_158)
	.align		4
.L_158:
        /*0310*/ 	.word	index@(_ZN2at6native51_GLOBAL__N__2c613397_18_DepthwiseConv2d_cu_9959487032conv_depthwise2d_backward_kernelILi0ELi1EdiEEvNS_27GenericPackedTensorAccessorIKT1_Lm4ENS_16DefaultPtrTraitsEiEENS3_IS4_Lm4ES6_iEES7_T2_iiiiiiiiiiiiiii)
        /*0314*/ 	.word	0x00000000


	//----- nvinfo : EIATTR_REGCOUNT
	.align		4
.L_159:
        /*0318*/ 	.byte	0x04, 0x2f
        /*031a*/ 	.short	(.L_161 - .L_160)
	.align		4
.L_160:
        /*031c*/ 	.word	index@(_ZN2at6native51_GLOBAL__N__2c613397_18_DepthwiseConv2d_cu_9959487032conv_depthwise2d_backward_kernelILi0ELi2EdiEEvNS_27GenericPackedTensorAccessorIKT1_Lm4ENS_16DefaultPtrTraitsEiEENS3_IS4_Lm4ES6_iEES7_T2_iiiiiiiiiiiiiii)
        /*0320*/ 	.word	0x00000020


	//----- nvinfo : EIATTR_FRAME_SIZE
	.align		4
.L_161:
        /*0324*/ 	.byte	0x04, 0x11
        /*0326*/ 	.short	(.L_163 - .L_162)
	.align		4
.L_162:
        /*0328*/ 	.word	index@($__internal_37_$__cuda_sm20_div_u64)
        /*032c*/ 	.word	0x00000010


	//----- nvinfo : EIATTR_FRAME_SIZE
	.align		4
.L_163:
        /*0330*/ 	.byte	0x04, 0x11
        /*0332*/ 	.short	(.L_165 - .L_164)
	.align		4
.L_164:
        /*0334*/ 	.word	index@(_ZN2at6native51_GLOBAL__N__2c613397_18_DepthwiseConv2d_cu_9959487032conv_depthwise2d_backward_kernelILi0ELi2EdiEEvNS_27GenericPackedTensorAccessorIKT1_Lm4ENS_16DefaultPtrTraitsEiEENS3_IS4_Lm4ES6_iEES7_T2_iiiiiiiiiiiiiii)
        /*0338*/ 	.word	0x00000010


	//----- nvinfo : EIATTR_REGCOUNT
	.align		4
.L_165:
        /*033c*/ 	.byte	0x04, 0x2f
        /*033e*/ 	.short	(.L_167 - .L_166)
	.align		4
.L_166:
        /*0340*/ 	.word	index@(_ZN2at6native51_GLOBAL__N__2c613397_18_DepthwiseConv2d_cu_9959487032conv_depthwise2d_backward_kernelILi0ELi0EdiEEvNS_27GenericPackedTensorAccessorIKT1_Lm4ENS_16DefaultPtrTraitsEiEENS3_IS4_Lm4ES6_iEES7_T2_iiiiiiiiiiiiiii)
        /*0344*/ 	.word	0x00000020


	//----- nvinfo : EIATTR_FRAME_SIZE
	.align		4
.L_167:
        /*0348*/ 	.byte	0x04, 0x11
        /*034a*/ 	.short	(.L_169 - .L_168)
	.align		4
.L_168:
        /*034c*/ 	.word	index@($__internal_36_$__cuda_sm20_div_u64)
        /*0350*/ 	.word	0x00000018


	//----- nvinfo : EIATTR_FRAME_SIZE
	.align		4
.L_169:
        /*0354*/ 	.byte	0x04, 0x11
        /*0356*/ 	.short	(.L_171 - .L_170)
	.align		4
.L_170:
        /*0358*/ 	.word	index@(_ZN2at6native51_GLOBAL__N__2c613397_18_DepthwiseConv2d_cu_9959487032conv_depthwise2d_backward_kernelILi0ELi0EdiEEvNS_27GenericPackedTensorAccessorIKT1_Lm4ENS_16DefaultPtrTraitsEiEENS3_IS4_Lm4ES6_iEES7_T2_iiiiiiiiiiiiiii)
        /*035c*/ 	.word	0x00000018


	//----- nvinfo : EIATTR_REGCOUNT
	.align		4
.L_171:
        /*0360*/ 	.byte	0x04, 0x2f
        /*0362*/ 	.short	(.L_173 - .L_172)
	.align		4
.L_172:
        /*0364*/ 	.word	index@(_ZN2at6native51_GLOBAL__N__2c613397_18_DepthwiseConv2d_cu_9959487032conv_depthwise2d_backward_kernelILi5ELi1EfiEEvNS_27GenericPackedTensorAccessorIKT1_Lm4ENS_16DefaultPtrTraitsEiEENS3_IS4_Lm4ES6_iEES7_T2_iiiiiiiiiiiiiii)
        /*0368*/ 	.word	0x00000036


	//----- nvinfo : EIATTR_FRAME_SIZE
	.align		4
.L_173:
        /*036c*/ 	.byte	0x04, 0x11
        /*036e*/ 	.short	(.L_175 - .L_174)
	.align		4
.L_174:
        /*0370*/ 	.word	index@($__internal_35_$__cuda_sm20_div_u64)
        /*0374*/ 	.word	0x00000000


	//----- nvinfo : EIATTR_FRAME_SIZE
	.align		4
.L_175:
        /*0378*/ 	.byte	0x04, 0x11
        /*037a*/ 	.short	(.L_177 - .L_176)
	.align		4
.L_176:
        /*037c*/ 	.word	index@(_ZN2at6native51_GLOBAL__N__2c613397_18_DepthwiseConv2d_cu_9959487032conv_depthwise2d_backward_kernelILi5ELi1EfiEEvNS_27GenericPackedTensorAccessorIKT1_Lm4ENS_16DefaultPtrTraitsEiEENS3_IS4_Lm4ES6_iEES7_T2_iiiiiiiiiiiiiii)
        /*0380*/ 	.word	0x00000000


	//----- nvinfo : EIATTR_REGCOUNT
	.align		4
.L_177:
        /*0384*/ 	.byte	0x04, 0x2f
        /*0386*/ 	.short	(.L_179 - .L_178)
	.align		4
.L_178:
        /*0388*/ 	.word	index@(_ZN2at6native51_GLOBAL__N__2c613397_18_DepthwiseConv2d_cu_9959487032conv_depthwise2d_backward_kernelILi5ELi2EfiEEvNS_27GenericPackedTensorAccessorIKT1_Lm4ENS_16DefaultPtrTraitsEiEENS3_IS4_Lm4ES6_iEES7_T2_iiiiiiiiiiiiiii)
        /*038c*/ 	.word	0x00000028


	//----- nvinfo : EIATTR_FRAME_SIZE
	.align		4
.L_179:
        /*0390*/ 	.byte	0x04, 0x11
        /*0392*/ 	.short	(.L_181 - .L_180)
	.align		4
.L_180:
        /*0394*/ 	.word	index@($__internal_34_$__cuda_sm20_div_u64)
        /*0398*/ 	.word	0x00000000


	//----- nvinfo : EIATTR_FRAME_SIZE
	.align		4
.L_181:
        /*039c*/ 	.byte	0x04, 0x11
        /*039e*/ 	.short	(.L_183 - .L_182)
	.align		4
.L_182:
        /*03a0*/ 	.word	index@(_ZN2at6native51_GLOBAL__N__2c613397_18_DepthwiseConv2d_cu_9959487032conv_depthwise2d_backward_kernelILi5ELi2EfiEEvNS_27GenericPackedTensorAccessorIKT1_Lm4ENS_16DefaultPtrTraitsEiEENS3_IS4_Lm4ES6_iEES7_T2_iiiiiiiiiiiiiii)
        /*03a4*/ 	.word	0x00000000


	//----- nvinfo : EIATTR_REGCOUNT
	.align		4
.L_183:
        /*03a8*/ 	.byte	0x04, 0x2f
        /*03aa*/ 	.short	(.L_185 - .L_184)
	.align		4
.L_184:
        /*03ac*/ 	.word	index@(_ZN2at6native51_GLOBAL__N__2c613397_18_DepthwiseConv2d_cu_9959487032conv_depthwise2d_backward_kernelILi5ELi0EfiEEvNS_27GenericPackedTensorAccessorIKT1_Lm4ENS_16DefaultPtrTraitsEiEENS3_IS4_Lm4ES6_iEES7_T2_iiiiiiiiiiiiiii)
        /*03b0*/ 	.word	0x00000020


	//----- nvinfo : EIATTR_FRAME_SIZE
	.align		4
.L_185:
        /*03b4*/ 	.byte	0x04, 0x11
        /*03b6*/ 	.short	(.L_187 - .L_186)
	.align		4
.L_186:
        /*03b8*/ 	.word	index@($__internal_33_$__cuda_sm20_div_u64)
        /*03bc*/ 	.word	0x00000018


	//----- nvinfo : EIATTR_FRAME_SIZE
	.align		4
.L_187:
        /*03c0*/ 	.byte	0x04, 0x11
        /*03c2*/ 	.short	(.L_189 - .L_188)
	.align		4
.L_188:
        /*03c4*/ 	.word	index@(_ZN2at6native51_GLOBAL__N__2c613397_18_DepthwiseConv2d_cu_9959487032conv_depthwise2d_backward_kernelILi5ELi0EfiEEvNS_27GenericPackedTensorAccessorIKT1_Lm4ENS_16DefaultPtrTraitsEiEENS3_IS4_Lm4ES6_iEES7_T2_iiiiiiiiiiiiiii)
        /*03c8*/ 	.word	0x00000018


	//----- nvinfo : EIATTR_REGCOUNT
	.align		4
.L_189:
        /*03cc*/ 	.byte	0x04, 0x2f
        /*03ce*/ 	.short	(.L_191 - .L_190)
	.align		4
.L_190:
        /*03d0*/ 	.word	index@(_ZN2at6native51_GLOBAL__N__2c613397_18_DepthwiseConv2d_cu_9959487032conv_depthwise2d_backward_kernelILi3ELi1EfiEEvNS_27GenericPackedTensorAccessorIKT1_Lm4ENS_16DefaultPtrTraitsEiEENS3_IS4_Lm4ES6_iEES7_T2_iiiiiiiiiiiiiii)
        /*03d4*/ 	.word	0x0000002c


	//----- nvinfo : EIATTR_FRAME_SIZE
	.align		4
.L_191:
        /*03d8*/ 	.byte	0x04, 0x11
        /*03da*/ 	.short	(.L_193 - .L_192)
	.align		4
.L_192:
        /*03dc*/ 	.word	index@($__internal_32_$__cuda_sm20_div_u64)
        /*03e0*/ 	.word	0x00000000


	//----- nvinfo : EIATTR_FRAME_SIZE
	.align		4
.L_193:
        /*03e4*/ 	.byte	0x04, 0x11
        /*03e6*/ 	.short	(.L_195 - .L_194)
	.align		4
.L_194:
        /*03e8*/ 	.word	index@(_ZN2at6native51_GLOBAL__N__2c613397_18_DepthwiseConv2d_cu_9959487032conv_depthwise2d_backward_kernelILi3ELi1EfiEEvNS_27GenericPackedTensorAccessorIKT1_Lm4ENS_16DefaultPtrTraitsEiEENS3_IS4_Lm4ES6_iEES7_T2_iiiiiiiiiiiiiii)
        /*03ec*/ 	.word	0x00000000


	//----- nvinfo : EIATTR_REGCOUNT
	.align		4
.L_195:
        /*03f0*/ 	.byte	0x04, 0x2f
        /*03f2*/ 	.short	(.L_197 - .L_196)
	.align		4
.L_196:
        /*03f4*/ 	.word	index@(_ZN2at6native51_GLOBAL__N__2c613397_18_DepthwiseConv2d_cu_9959487032conv_depthwise2d_backward_kernelILi3ELi2EfiEEvNS_27GenericPackedTensorAccessorIKT1_Lm4ENS_16DefaultPtrTraitsEiEENS3_IS4_Lm4ES6_iEES7_T2_iiiiiiiiiiiiiii)
        /*03f8*/ 	.word	0x00000022


	//----- nvinfo : EIATTR_FRAME_SIZE
	.align		4
.L_197:
        /*03fc*/ 	.byte	0x04, 0x11
        /*03fe*/ 	.short	(.L_199 - .L_198)
	.align		4
.L_198:
        /*0400*/ 	.word	index@($__internal_31_$__cuda_sm20_div_u64)
        /*0404*/ 	.word	0x00000000


	//----- nvinfo : EIATTR_FRAME_SIZE
	.align		4
.L_199:
        /*0408*/ 	.byte	0x04, 0x11
        /*040a*/ 	.short	(.L_201 - .L_200)
	.align		4
.L_200:
        /*040c*/ 	.word	index@(_ZN2at6native51_GLOBAL__N__2c613397_18_DepthwiseConv2d_cu_9959487032conv_depthwise2d_backward_kernelILi3ELi2EfiEEvNS_27GenericPackedTensorAccessorIKT1_Lm4ENS_16DefaultPtrTraitsEiEENS3_IS4_Lm4ES6_iEES7_T2_iiiiiiiiiiiiiii)
        /*0410*/ 	.word	0x00000000


	//----- nvinfo : EIATTR_REGCOUNT
	.align		4
.L_201:
        /*0414*/ 	.byte	0x04, 0x2f
        /*0416*/ 	.short	(.L_203 - .L_202)
	.align		4
.L_202:
        /*0418*/ 	.word	index@(_ZN2at6native51_GLOBAL__N__2c613397_18_DepthwiseConv2d_cu_9959487032conv_depthwise2d_backward_kernelILi3ELi0EfiEEvNS_27GenericPackedTensorAccessorIKT1_Lm4ENS_16DefaultPtrTraitsEiEENS3_IS4_Lm4ES6_iEES7_T2_iiiiiiiiiiiiiii)
        /*041c*/ 	.word	0x00000020


	//----- nvinfo : EIATTR_FRAME_SIZE
	.align		4
.L_203:
        /*0420*/ 	.byte	0x04, 0x11
        /*0422*/ 	.short	(.L_205 - .L_204)
	.align		4
.L_204:
        /*0424*/ 	.word	index@($__internal_30_$__cuda_sm20_div_u64)
        /*0428*/ 	.word	0x00000000


	//----- nvinfo : EIATTR_FRAME_SIZE
	.align		4
.L_205:
        /*042c*/ 	.byte	0x04, 0x11
        /*042e*/ 	.short	(.L_207 - .L_206)
	.align		4
.L_206:
        /*0430*/ 	.word	index@(_ZN2at6native51_GLOBAL__N__2c613397_18_DepthwiseConv2d_cu_9959487032conv_depthwise2d_backward_kernelILi3ELi0EfiEEvNS_27GenericPackedTensorAccessorIKT1_Lm4ENS_16DefaultPtrTraitsEiEENS3_IS4_Lm4ES6_iEES7_T2_iiiiiiiiiiiiiii)
        /*0434*/ 	.word	0x00000000


	//----- nvinfo : EIATTR_REGCOUNT
	.align		4
.L_207:
        /*0438*/ 	.byte	0x04, 0x2f
        /*043a*/ 	.short	(.L_209 - .L_208)
	.align		4
.L_208:
        /*043c*/ 	.word	index@(_ZN2at6native51_GLOBAL__N__2c613397_18_DepthwiseConv2d_cu_9959487032conv_depthwise2d_backward_kernelILi1ELi1EfiEEvNS_27GenericPackedTensorAccessorIKT1_Lm4ENS_16DefaultPtrTraitsEiEENS3_IS4_Lm4ES6_iEES7_T2_iiiiiiiiiiiiiii)
        /*0440*/ 	.word	0x0000003c


	//----- nvinfo : EIATTR_FRAME_SIZE
	.align		4
.L_209:
        /*0444*/ 	.byte	0x04, 0x11
        /*0446*/ 	.short	(.L_211 - .L_210)
	.align		4
.L_210:
        /*0448*/ 	.word	index@($__internal_29_$__cuda_sm20_div_u64)
        /*044c*/ 	.word	0x00000000


	//----- nvinfo : EIATTR_FRAME_SIZE
	.align		4
.L_211:
        /*0450*/ 	.byte	0x04, 0x11
        /*0452*/ 	.short	(.L_213 - .L_212)
	.align		4
.L_212:
        /*0454*/ 	.word	index@(_ZN2at6native51_GLOBAL__N__2c613397_18_DepthwiseConv2d_cu_9959487032conv_depthwise2d_backward_kernelILi1ELi1EfiEEvNS_27GenericPackedTensorAccessorIKT1_Lm4ENS_16DefaultPtrTraitsEiEENS3_IS4_Lm4ES6_iEES7_T2_iiiiiiiiiiiiiii)
        /*0458*/ 	.word	0x00000000


	//----- nvinfo : EIATTR_REGCOUNT
	.align		4
.L_213:
        /*045c*/ 	.byte	0x04, 0x2f
        /*045e*/ 	.short	(.L_215 - .L_214)
	.align		4
.L_214:
        /*0460*/ 	.word	index@(_ZN2at6native51_GLOBAL__N__2c613397_18_DepthwiseConv2d_cu_9959487032conv_depthwise2d_backward_kernelILi1ELi2EfiEEvNS_27GenericPackedTensorAccessorIKT1_Lm4ENS_16DefaultPtrTraitsEiEENS3_IS4_Lm4ES6_iEES7_T2_iiiiiiiiiiiiiii)
        /*0464*/ 	.word	0x0000001f


	//----- nvinfo : EIATTR_FRAME_SIZE
	.align		4
.L_215:
        /*0468*/ 	.byte	0x04, 0x11
        /*046a*/ 	.short	(.L_217 - .L_216)
	.align		4
.L_216:
        /*046c*/ 	.word	index@($__internal_28_$__cuda_sm20_div_u64)
        /*0470*/ 	.word	0x00000000


	//----- nvinfo : EIATTR_FRAME_SIZE
	.align		4
.L_217:
        /*0474*/ 	.byte	0x04, 0x11
        /*0476*/ 	.short	(.L_219 - .L_218)
	.align		4
.L_218:
        /*0478*/ 	.word	index@(_ZN2at6native51_GLOBAL__N__2c613397_18_DepthwiseConv2d_cu_9959487032conv_depthwise2d_backward_kernelILi1ELi2EfiEEvNS_27GenericPackedTensorAccessorIKT1_Lm4ENS_16DefaultPtrTraitsEiEENS3_IS4_Lm4ES6_iEES7_T2_iiiiiiiiiiiiiii)
        /*047c*/ 	.word	0x00000000


	//----- nvinfo : EIATTR_REGCOUNT
	.align		4
.L_219:
        /*0480*/ 	.byte	0x04, 0x2f
        /*0482*/ 	.short	(.L_221 - .L_220)
	.align		4
.L_220:
        /*0484*/ 	.word	index@(_ZN2at6native51_GLOBAL__N__2c613397_18_DepthwiseConv2d_cu_9959487032conv_depthwise2d_backward_kernelILi1ELi0EfiEEvNS_27GenericPackedTensorAccessorIKT1_Lm4ENS_16DefaultPtrTraitsEiEENS3_IS4_Lm4ES6_iEES7_T2_iiiiiiiiiiiiiii)
        /*0488*/ 	.word	0x00000020


	//----- nvinfo : EIATTR_FRAME_SIZE
	.align		4
.L_221:
        /*048c*/ 	.byte	0x04, 0x11
        /*048e*/ 	.short	(.L_223 - .L_222)
	.align		4
.L_222:
        /*0490*/ 	.word	index@($__internal_27_$__cuda_sm20_div_u64)
        /*0494*/ 	.word	0x00000000


	//----- nvinfo : EIATTR_FRAME_SIZE
	.align		4
.L_223:
        /*0498*/ 	.byte	0x04, 0x11
        /*049a*/ 	.short	(.L_225 - .L_224)
	.align		4
.L_224:
        /*049c*/ 	.word	index@(_ZN2at6native51_GLOBAL__N__2c613397_18_DepthwiseConv2d_cu_9959487032conv_depthwise2d_backward_kernelILi1ELi0EfiEEvNS_27GenericPackedTensorAccessorIKT1_Lm4ENS_16DefaultPtrTraitsEiEENS3_IS4_Lm4ES6_iEES7_T2_iiiiiiiiiiiiiii)
        /*04a0*/ 	.word	0x00000000


	//----- nvinfo : EIATTR_REGCOUNT
	.align		4
.L_225:
        /*04a4*/ 	.byte	0x04, 0x2f
        /*04a6*/ 	.short	(.L_227 - .L_226)
	.align		4
.L_226:
        /*04a8*/ 	.word	index@(_ZN2at6native51_GLOBAL__N__2c613397_18_DepthwiseConv2d_cu_9959487032conv_depthwise2d_backward_kernelILi0ELi1EfiEEvNS_27GenericPackedTensorAccessorIKT1_Lm4ENS_16DefaultPtrTraitsEiEENS3_IS4_Lm4ES6_iEES7_T2_iiiiiiiiiiiiiii)
        /*04ac*/ 	.word	0x00000034


	//----- nvinfo : EIATTR_FRAME_SIZE
	.align		4
.L_227:
        /*04b0*/ 	.byte	0x04, 0x11
        /*04b2*/ 	.short	(.L_229 - .L_228)
	.align		4
.L_228:
        /*04b4*/ 	.word	index@($__internal_26_$__cuda_sm20_div_u64)
        /*04b8*/ 	.word	0x00000000


	//----- nvinfo : EIATTR_FRAME_SIZE
	.align		4
.L_229:
        /*04bc*/ 	.byte	0x04, 0x11
        /*04be*/ 	.short	(.L_231 - .L_230)
	.align		4
.L_230:
        /*04c0*/ 	.word	index@(_ZN2at6native51_GLOBAL__N__2c613397_18_DepthwiseConv2d_cu_9959487032conv_depthwise2d_backward_kernelILi0ELi1EfiEEvNS_27GenericPackedTensorAccessorIKT1_Lm4ENS_16DefaultPtrTraitsEiEENS3_IS4_Lm4ES6_iEES7_T2_iiiiiiiiiiiiiii)
        /*04c4*/ 	.word	0x00000000


	//----- nvinfo : EIATTR_REGCOUNT
	.align		4
.L_231:
        /*04c8*/ 	.byte	0x04, 0x2f
        /*04ca*/ 	.short	(.L_233 - .L_232)
	.align		4
.L_232:
        /*04cc*/ 	.word	index@(_ZN2at6native51_GLOBAL__N__2c613397_18_DepthwiseConv2d_cu_9959487032conv_depthwise2d_backward_kernelILi0ELi2EfiEEvNS_27GenericPackedTensorAccessorIKT1_Lm4ENS_16DefaultPtrTraitsEiEENS3_IS4_Lm4ES6_iEES7_T2_iiiiiiiiiiiiiii)
        /*04d0*/ 	.word	0x00000020


	//----- nvinfo : EIATTR_FRAME_SIZE
	.align		4
.L_233:
        /*04d4*/ 	.byte	0x04, 0x11
        /*04d6*/ 	.short	(.L_235 - .L_234)
	.align		4
.L_234:
        /*04d8*/ 	.word	index@($__internal_25_$__cuda_sm20_div_u64)
        /*04dc*/ 	.word	0x00000010


	//----- nvinfo : EIATTR_FRAME_SIZE
	.align		4
.L_235:
        /*04e0*/ 	.byte	0x04, 0x11
        /*04e2*/ 	.short	(.L_237 - .L_236)
	.align		4
.L_236:
        /*04e4*/ 	.word	index@(_ZN2at6native51_GLOBAL__N__2c613397_18_DepthwiseConv2d_cu_9959487032conv_depthwise2d_backward_kernelILi0ELi2EfiEEvNS_27GenericPackedTensorAccessorIKT1_Lm4ENS_16DefaultPtrTraitsEiEENS3_IS4_Lm4ES6_iEES7_T2_iiiiiiiiiiiiiii)
        /*04e8*/ 	.word	0x00000010


	//----- nvinfo : EIATTR_REGCOUNT
	.align		4
.L_237:
        /*04ec*/ 	.byte	0x04, 0x2f
        /*04ee*/ 	.short	(.L_239 - .L_238)
	.align		4
.L_238:
        /*04f0*/ 	.word	index@(_ZN2at6native51_GLOBAL__N__2c613397_18_DepthwiseConv2d_cu_9959487032conv_depthwise2d_backward_kernelILi0ELi0EfiEEvNS_27GenericPackedTensorAccessorIKT1_Lm4ENS_16DefaultPtrTraitsEiEENS3_IS4_Lm4ES6_iEES7_T2_iiiiiiiiiiiiiii)
        /*04f4*/ 	.word	0x00000020


	//----- nvinfo : EIATTR_FRAME_SIZE
	.align		4
.L_239:
        /*04f8*/ 	.byte	0x04, 0x11
        /*04fa*/ 	.short	(.L_241 - .L_240)
	.align		4
.L_240:
        /*04fc*/ 	.word	index@($__internal_24_$__cuda_sm20_div_u64)
        /*0500*/ 	.word	0x00000018


	//----- nvinfo : EIATTR_FRAME_SIZE
	.align		4
.L_241:
        /*0504*/ 	.byte	0x04, 0x11
        /*0506*/ 	.short	(.L_243 - .L_242)
	.align		4
.L_242:
        /*0508*/ 	.word	index@(_ZN2at6native51_GLOBAL__N__2c613397_18_DepthwiseConv2d_cu_9959487032conv_depthwise2d_backward_kernelILi0ELi0EfiEEvNS_27GenericPackedTensorAccessorIKT1_Lm4ENS_16DefaultPtrTraitsEiEENS3_IS4_Lm4ES6_iEES7_T2_iiiiiiiiiiiiiii)
        /*050c*/ 	.word	0x00000018


	//----- nvinfo : EIATTR_REGCOUNT
	.align		4
.L_243:
        /*0510*/ 	.byte	0x04, 0x2f
        /*0512*/ 	.short	(.L_245 - .L_244)
	.align		4
.L_244:
        /*0514*/ 	.word	index@(_ZN2at6native51_GLOBAL__N__2c613397_18_DepthwiseConv2d_cu_9959487032conv_depthwise2d_backward_kernelILi5ELi1EN3c104HalfEiEEvNS_27GenericPackedTensorAccessorIKT1_Lm4ENS_16DefaultPtrTraitsEiEENS5_IS6_Lm4ES8_iEES9_T2_iiiiiiiiiiiiiii)
        /*0518*/ 	.word	0x00000036


	//----- nvinfo : EIATTR_FRAME_SIZE
	.align		4
.L_245:
        /*051c*/ 	.byte	0x04, 0x11
        /*051e*/ 	.short	(.L_247 - .L_246)
	.align		4
.L_246:
        /*0520*/ 	.word	index@($__internal_23_$__cuda_sm20_div_u64)
        /*0524*/ 	.word	0x00000000


	//----- nvinfo : EIATTR_FRAME_SIZE
	.align		4
.L_247:
        /*0528*/ 	.byte	0x04, 0x11
        /*052a*/ 	.short	(.L_249 - .L_248)
	.align		4
.L_248:
        /*052c*/ 	.word	index@(_ZN2at6native51_GLOBAL__N__2c613397_18_DepthwiseConv2d_cu_9959487032conv_depthwise2d_backward_kernelILi5ELi1EN3c104HalfEiEEvNS_27GenericPackedTensorAccessorIKT1_Lm4ENS_16DefaultPtrTraitsEiEENS5_IS6_Lm4ES8_iEES9_T2_iiiiiiiiiiiiiii)
        /*0530*/ 	.word	0x00000000


	//----- nvinfo : EIATTR_REGCOUNT
	.align		4
.L_249:
        /*0534*/ 	.byte	0x04, 0x2f
        /*0536*/ 	.short	(.L_251 - .L_250)
	.align		4
.L_250:
        /*0538*/ 	.word	index@(_ZN2at6native51_GLOBAL__N__2c613397_18_DepthwiseConv2d_cu_9959487032conv_depthwise2d_backward_kernelILi5ELi2EN3c104HalfEiEEvNS_27GenericPackedTensorAccessorIKT1_Lm4ENS_16DefaultPtrTraitsEiEENS5_IS6_Lm4ES8_iEES9_T2_iiiiiiiiiiiiiii)
        /*053c*/ 	.word	0x0000002a


	//----- nvinfo : EIATTR_FRAME_SIZE
	.align		4
.L_251:
        /*0540*/ 	.byte	0x04, 0x11
        /*0542*/ 	.short	(.L_253 - .L_252)
	.align		4
.L_252:
        /*0544*/ 	.word	index@($__internal_22_$__cuda_sm20_div_u64)
        /*0548*/ 	.word	0x00000000


	//----- nvinfo : EIATTR_FRAME_SIZE
	.align		4
.L_253:
        /*054c*/ 	.byte	0x04, 0x11
        /*054e*/ 	.short	(.L_255 - .L_254)
	.align		4
.L_254:
        /*0550*/ 	.word	index@(_ZN2at6native51_GLOBAL__N__2c613397_18_DepthwiseConv2d_cu_9959487032conv_depthwise2d_backward_kernelILi5ELi2EN3c104HalfEiEEvNS_27GenericPackedTensorAccessorIKT1_Lm4ENS_16DefaultPtrTraitsEiEENS5_IS6_Lm4ES8_iEES9_T2_iiiiiiiiiiiiiii)
        /*0554*/ 	.word	0x00000000


	//----- nvinfo : EIATTR_REGCOUNT
	.align		4
.L_255:
        /*0558*/ 	.byte	0x04, 0x2f
        /*055a*/ 	.short	(.L_257 - .L_256)
	.align		4
.L_256:
        /*055c*/ 	.word	index@(_ZN2at6native51_GLOBAL__N__2c613397_18_DepthwiseConv2d_cu_9959487032conv_depthwise2d_backward_kernelILi5ELi0EN3c104HalfEiEEvNS_27GenericPackedTensorAccessorIKT1_Lm4ENS_16DefaultPtrTraitsEiEENS5_IS6_Lm4ES8_iEES9_T2_iiiiiiiiiiiiiii)
        /*0560*/ 	.word	0x00000020


	//----- nvinfo : EIATTR_FRAME_SIZE
	.align		4
.L_257:
        /*0564*/ 	.byte	0x04, 0x11
        /*0566*/ 	.short	(.L_259 - .L_258)
	.align		4
.L_258:
        /*0568*/ 	.word	index@($__internal_21_$__cuda_sm20_div_u64)
        /*056c*/ 	.word	0x00000018


	//----- nvinfo : EIATTR_FRAME_SIZE
	.align		4
.L_259:
        /*0570*/ 	.byte	0x04, 0x11
        /*0572*/ 	.short	(.L_261 - .L_260)
	.align		4
.L_260:
        /*0574*/ 	.word	index@(_ZN2at6native51_GLOBAL__N__2c613397_18_DepthwiseConv2d_cu_9959487032conv_depthwise2d_backward_kernelILi5ELi0EN3c104HalfEiEEvNS_27GenericPackedTensorAccessorIKT1_Lm4ENS_16DefaultPtrTraitsEiEENS5_IS6_Lm4ES8_iEES9_T2_iiiiiiiiiiiiiii)
        /*0578*/ 	.word	0x00000018


	//----- nvinfo : EIATTR_REGCOUNT
	.align		4
.L_261:
        /*057c*/ 	.byte	0x04, 0x2f
        /*057e*/ 	.short	(.L_263 - .L_262)
	.align		4
.L_262:
        /*0580*/ 	.word	index@(_ZN2at6native51_GLOBAL__N__2c613397_18_DepthwiseConv2d_cu_9959487032conv_depthwise2d_backward_kernelILi3ELi1EN3c104HalfEiEEvNS_27GenericPackedTensorAccessorIKT1_Lm4ENS_16DefaultPtrTraitsEiEENS5_IS6_Lm4ES8_iEES9_T2_iiiiiiiiiiiiiii)
        /*0584*/ 	.word	0x00000025


	//----- nvinfo : EIATTR_FRAME_SIZE
	.align		4
.L_263:
        /*0588*/ 	.byte	0x04, 0x11
        /*058a*/ 	.short	(.L_265 - .L_264)
	.align		4
.L_264:
        /*058c*/ 	.word	index@($__internal_20_$__cuda_sm20_div_u64)
        /*0590*/ 	.word	0x00000000


	//----- nvinfo : EIATTR_FRAME_SIZE
	.align		4
.L_265:
        /*0594*/ 	.byte	0x04, 0x11
        /*0596*/ 	.short	(.L_267 - .L_266)
	.align		4
.L_266:
        /*0598*/ 	.word	index@(_ZN2at6native51_GLOBAL__N__2c613397_18_DepthwiseConv2d_cu_9959487032conv_depthwise2d_backward_kernelILi3ELi1EN3c104HalfEiEEvNS_27GenericPackedTensorAccessorIKT1_Lm4ENS_16DefaultPtrTraitsEiEENS5_IS6_Lm4ES8_iEES9_T2_iiiiiiiiiiiiiii)
        /*059c*/ 	.word	0x00000000


	//----- nvinfo : EIATTR_REGCOUNT
	.align		4
.L_267:
        /*05a0*/ 	.byte	0x04, 0x2f
        /*05a2*/ 	.short	(.L_269 - .L_268)
	.align		4
.L_268:
        /*05a4*/ 	.word	index@(_ZN2at6native51_GLOBAL__N__2c613397_18_DepthwiseConv2d_cu_9959487032conv_depthwise2d_backward_kernelILi3ELi2EN3c104HalfEiEEvNS_27GenericPackedTensorAccessorIKT1_Lm4ENS_16DefaultPtrTraitsEiEENS5_IS6_Lm4ES8_iEES9_T2_iiiiiiiiiiiiiii)
        /*05a8*/ 	.word	0x00000024


	//----- nvinfo : EIATTR_FRAME_SIZE
	.align		4
.L_269:
        /*05ac*/ 	.byte	0x04, 0x11
        /*05ae*/ 	.short	(.L_271 - .L_270)
	.align		4
.L_270:
        /*05b0*/ 	.word	index@($__internal_19_$__cuda_sm20_div_u64)
        /*05b4*/ 	.word	0x00000000


	//----- nvinfo : EIATTR_FRAME_SIZE
	.align		4
.L_271:
        /*05b8*/ 	.byte	0x04, 0x11
        /*05ba*/ 	.short	(.L_273 - .L_272)
	.align		4
.L_272:
        /*05bc*/ 	.word	index@(_ZN2at6native51_GLOBAL__N__2c613397_18_DepthwiseConv2d_cu_9959487032conv_depthwise2d_backward_kernelILi3ELi2EN3c104HalfEiEEvNS_27GenericPackedTensorAccessorIKT1_Lm4ENS_16DefaultPtrTraitsEiEENS5_IS6_Lm4ES8_iEES9_T2_iiiiiiiiiiiiiii)
        /*05c0*/ 	.word	0x00000000


	//----- nvinfo : EIATTR_REGCOUNT
	.align		4
.L_273:
        /*05c4*/ 	.byte	0x04, 0x2f
        /*05c6*/ 	.short	(.L_275 - .L_274)
	.align		4
.L_274:
        /*05c8*/ 	.word	index@(_ZN2at6native51_GLOBAL__N__2c613397_18_DepthwiseConv2d_cu_9959487032conv_depthwise2d_backward_kernelILi3ELi0EN3c104HalfEiEEvNS_27GenericPackedTensorAccessorIKT1_Lm4ENS_16DefaultPtrTraitsEiEENS5_IS6_Lm4ES8_iEES9_T2_iiiiiiiiiiiiiii)
        /*05cc*/ 	.word	0x00000020


	//----- nvinfo : EIATTR_FRAME_SIZE
	.align		4
.L_275:
        /*05d0*/ 	.byte	0x04, 0x11
        /*05d2*/ 	.short	(.L_277 - .L_276)
	.align		4
.L_276:
        /*05d4*/ 	.word	index@($__internal_18_$__cuda_sm20_div_u64)
        /*05d8*/ 	.word	0x00000000


	//----- nvinfo : EIATTR_FRAME_SIZE
	.align		4
.L_277:
        /*05dc*/ 	.byte	0x04, 0x11
        /*05de*/ 	.short	(.L_279 - .L_278)
	.align		4
.L_278:
        /*05e0*/ 	.word	index@(_ZN2at6native51_GLOBAL__N__2c613397_18_DepthwiseConv2d_cu_9959487032conv_depthwise2d_backward_kernelILi3ELi0EN3c104HalfEiEEvNS_27GenericPackedTensorAccessorIKT1_Lm4ENS_16DefaultPtrTraitsEiEENS5_IS6_Lm4ES8_iEES9_T2_iiiiiiiiiiiiiii)
        /*05e4*/ 	.word	0x00000000


	//----- nvinfo : EIATTR_REGCOUNT
	.align		4
.L_279:
        /*05e8*/ 	.byte	0x04, 0x2f
        /*05ea*/ 	.short	(.L_281 - .L_280)
	.align		4
.L_280:
        /*05ec*/ 	.word	index@(_ZN2at6native51_GLOBAL__N__2c613397_18_DepthwiseConv2d_cu_9959487032conv_depthwise2d_backward_kernelILi1ELi1EN3c104HalfEiEEvNS_27GenericPackedTensorAccessorIKT1_Lm4ENS_16DefaultPtrTraitsEiEENS5_IS6_Lm4ES8_iEES9_T2_iiiiiiiiiiiiiii)
        /*05f0*/ 	.word	0x0000002c


	//----- nvinfo : EIATTR_FRAME_SIZE
	.align		4
.L_281:
        /*05f4*/ 	.byte	0x04, 0x11
        /*05f6*/ 	.short	(.L_283 - .L_282)
	.align		4
.L_282:
        /*05f8*/ 	.word	index@($__internal_17_$__cuda_sm20_div_u64)
        /*05fc*/ 	.word	0x00000000


	//----- nvinfo : EIATTR_FRAME_SIZE
	.align		4
.L_283:
        /*0600*/ 	.byte	0x04, 0x11
        /*0602*/ 	.short	(.L_285 - .L_284)
	.align		4
.L_284:
        /*0604*/ 	.word	index@(_ZN2at6native51_GLOBAL__N__2c613397_18_DepthwiseConv2d_cu_9959487032conv_depthwise2d_backward_kernelILi1ELi1EN3c104HalfEiEEvNS_27GenericPackedTensorAccessorIKT1_Lm4ENS_16DefaultPtrTraitsEiEENS5_IS6_Lm4ES8_iEES9_T2_iiiiiiiiiiiiiii)
        /*0608*/ 	.word	0x00000000


	//----- nvinfo : EIATTR_REGCOUNT
	.align		4
.L_285:
        /*060c*/ 	.byte	0x04, 0x2f
        /*060e*/ 	.short	(.L_287 - .L_286)
	.align		4
.L_286:
        /*0610*/ 	.word	index@(_ZN2at6native51_GLOBAL__N__2c613397_18_DepthwiseConv2d_cu_9959487032conv_depthwise2d_backward_kernelILi1ELi2EN3c104HalfEiEEvNS_27GenericPackedTensorAccessorIKT1_Lm4ENS_16DefaultPtrTraitsEiEENS5_IS6_Lm4ES8_iEES9_T2_iiiiiiiiiiiiiii)
        /*0614*/ 	.word	0x00000020


	//----- nvinfo : EIATTR_FRAME_SIZE
	.align		4
.L_287:
        /*0618*/ 	.byte	0x04, 0x11
        /*061a*/ 	.short	(.L_289 - .L_288)
	.align		4
.L_288:
        /*061c*/ 	.word	index@($__internal_16_$__cuda_sm20_div_u64)
        /*0620*/ 	.word	0x00000000


	//----- nvinfo : EIATTR_FRAME_SIZE
	.align		4
.L_289:
        /*0624*/ 	.byte	0x04, 0x11
        /*0626*/ 	.short	(.L_291 - .L_290)
	.align		4
.L_290:
        /*0628*/ 	.word	index@(_ZN2at6native51_GLOBAL__N__2c613397_18_DepthwiseConv2d_cu_9959487032conv_depthwise2d_backward_kernelILi1ELi2EN3c104HalfEiEEvNS_27GenericPackedTensorAccessorIKT1_Lm4ENS_16DefaultPtrTraitsEiEENS5_IS6_Lm4ES8_iEES9_T2_iiiiiiiiiiiiiii)
        /*062c*/ 	.word	0x00000000


	//----- nvinfo : EIATTR_REGCOUNT
	.align		4
.L_291:
        /*0630*/ 	.byte	0x04, 0x2f
        /*0632*/ 	.short	(.L_293 - .L_292)
	.align		4
.L_292:
        /*0634*/ 	.word	index@(_ZN2at6native51_GLOBAL__N__2c613397_18_DepthwiseConv2d_cu_9959487032conv_depthwise2d_backward_kernelILi1ELi0EN3c104HalfEiEEvNS_27GenericPackedTensorAccessorIKT1_Lm4ENS_16DefaultPtrTraitsEiEENS5_IS6_Lm4ES8_iEES9_T2_iiiiiiiiiiiiiii)
        /*0638*/ 	.word	0x00000020


	//----- nvinfo : EIATTR_FRAME_SIZE
	.align		4
.L_293:
        /*063c*/ 	.byte	0x04, 0x11
        /*063e*/ 	.short	(.L_295 - .L_294)
	.align		4
.L_294:
        /*0640*/ 	.word	index@($__internal_15_$__cuda_sm20_div_u64)
        /*0644*/ 	.word	0x00000000


	//----- nvinfo : EIATTR_FRAME_SIZE
	.align		4
.L_295:
        /*0648*/ 	.byte	0x04, 0x11
        /*064a*/ 	.short	(.L_297 - .L_296)
	.align		4
.L_296:
        /*064c*/ 	.word	index@(_ZN2at6native51_GLOBAL__N__2c613397_18_DepthwiseConv2d_cu_9959487032conv_depthwise2d_backward_kernelILi1ELi0EN3c104HalfEiEEvNS_27GenericPackedTensorAccessorIKT1_Lm4ENS_16DefaultPtrTraitsEiEENS5_IS6_Lm4ES8_iEES9_T2_iiiiiiiiiiiiiii)
        /*0650*/ 	.word	0x00000000


	//----- nvinfo : EIATTR_REGCOUNT
	.align		4
.L_297:
        /*0654*/ 	.byte	0x04, 0x2f
        /*0656*/ 	.short	(.L_299 - .L_298)
	.align		4
.L_298:
        /*0658*/ 	.word	index@(_ZN2at6native51_GLOBAL__N__2c613397_18_DepthwiseConv2d_cu_9959487032conv_depthwise2d_backward_kernelILi0ELi1EN3c104HalfEiEEvNS_27GenericPackedTensorAccessorIKT1_Lm4ENS_16DefaultPtrTraitsEiEENS5_IS6_Lm4ES8_iEES9_T2_iiiiiiiiiiiiiii)
        /*065c*/ 	.word	0x00000032


	//----- nvinfo : EIATTR_FRAME_SIZE
	.align		4
.L_299:
        /*0660*/ 	.byte	0x04, 0x11
        /*0662*/ 	.short	(.L_301 - .L_300)
	.align		4
.L_300:
        /*0664*/ 	.word	index@($__internal_14_$__cuda_sm20_div_u64)
        /*0668*/ 	.word	0x00000000


	//----- nvinfo : EIATTR_FRAME_SIZE
	.align		4
.L_301:
        /*066c*/ 	.byte	0x04, 0x11
        /*066e*/ 	.short	(.L_303 - .L_302)
	.align		4
.L_302:
        /*0670*/ 	.word	index@(_ZN2at6native51_GLOBAL__N__2c613397_18_DepthwiseConv2d_cu_9959487032conv_depthwise2d_backward_kernelILi0ELi1EN3c104HalfEiEEvNS_27GenericPackedTensorAccessorIKT1_Lm4ENS_16DefaultPtrTraitsEiEENS5_IS6_Lm4ES8_iEES9_T2_iiiiiiiiiiiiiii)
        /*0674*/ 	.word	0x00000000


	//----- nvinfo : EIATTR_REGCOUNT
	.align		4
.L_303:
        /*0678*/ 	.byte	0x04, 0x2f
        /*067a*/ 	.short	(.L_305 - .L_304)
	.align		4
.L_304:
        /*067c*/ 	.word	index@(_ZN2at6native51_GLOBAL__N__2c613397_18_DepthwiseConv2d_cu_9959487032conv_depthwise2d_backward_kernelILi0ELi2EN3c104HalfEiEEvNS_27GenericPackedTensorAccessorIKT1_Lm4ENS_16DefaultPtrTraitsEiEENS5_IS6_Lm4ES8_iEES9_T2_iiiiiiiiiiiiiii)
        /*0680*/ 	.word	0x00000020


	//----- nvinfo : EIATTR_FRAME_SIZE
	.align		4
.L_305:
        /*0684*/ 	.byte	0x04, 0x11
        /*0686*/ 	.short	(.L_307 - .L_306)
	.align		4
.L_306:
        /*0688*/ 	.word	index@($__internal_13_$__cuda_sm20_div_u64)
        /*068c*/ 	.word	0x00000008


	//----- nvinfo : EIATTR_FRAME_SIZE
	.align		4
.L_307:
        /*0690*/ 	.byte	0x04, 0x11
        /*0692*/ 	.short	(.L_309 - .L_308)
	.align		4
.L_308:
        /*0694*/ 	.word	index@(_ZN2at6native51_GLOBAL__N__2c613397_18_DepthwiseConv2d_cu_9959487032conv_depthwise2d_backward_kernelILi0ELi2EN3c104HalfEiEEvNS_27GenericPackedTensorAccessorIKT1_Lm4ENS_16DefaultPtrTraitsEiEENS5_IS6_Lm4ES8_iEES9_T2_iiiiiiiiiiiiiii)
        /*0698*/ 	.word	0x00000008


	//----- nvinfo : EIATTR_REGCOUNT
	.align		4
.L_309:
        /*069c*/ 	.byte	0x04, 0x2f
        /*069e*/ 	.short	(.L_311 - .L_310)
	.align		4
.L_310:
        /*06a0*/ 	.word	index@(_ZN2at6native51_GLOBAL__N__2c613397_18_DepthwiseConv2d_cu_9959487032conv_depthwise2d_backward_kernelILi0ELi0EN3c104HalfEiEEvNS_27GenericPackedTensorAccessorIKT1_Lm4ENS_16DefaultPtrTraitsEiEENS5_IS6_Lm4ES8_iEES9_T2_iiiiiiiiiiiiiii)
        /*06a4*/ 	.word	0x00000020


	//----- nvinfo : EIATTR_FRAME_SIZE
	.align		4
.L_311:
        /*06a8*/ 	.byte	0x04, 0x11
        /*06aa*/ 	.short	(.L_313 - .L_312)
	.align		4
.L_312:
        /*06ac*/ 	.word	index@($__internal_12_$__cuda_sm20_div_u64)
        /*06b0*/ 	.word	0x00000010


	//----- nvinfo : EIATTR_FRAME_SIZE
	.align		4
.L_313:
        /*06b4*/ 	.byte	0x04, 0x11
        /*06b6*/ 	.short	(.L_315 - .L_314)
	.align		4
.L_314:
        /*06b8*/ 	.word	index@(_ZN2at6native51_GLOBAL__N__2c613397_18_DepthwiseConv2d_cu_9959487032conv_depthwise2d_backward_kernelILi0ELi0EN3c104HalfEiEEvNS_27GenericPackedTensorAccessorIKT1_Lm4ENS_16DefaultPtrTraitsEiEENS5_IS6_Lm4ES8_iEES9_T2_iiiiiiiiiiiiiii)
        /*06bc*/ 	.word	0x00000010


	//----- nvinfo : EIATTR_REGCOUNT
	.align		4
.L_315:
        /*06c0*/ 	.byte	0x04, 0x2f
        /*06c2*/ 	.short	(.L_317 - .L_316)
	.align		4
.L_316:
        /*06c4*/ 	.word	index@(_ZN2at6native51_GLOBAL__N__2c613397_18_DepthwiseConv2d_cu_9959487032conv_depthwise2d_backward_kernelILi5ELi1EN3c108BFloat16EiEEvNS_27GenericPackedTensorAccessorIKT1_Lm4ENS_16DefaultPtrTraitsEiEENS5_IS6_Lm4ES8_iEES9_T2_iiiiiiiiiiiiiii)
        /*06c8*/ 	.word	0x00000036


	//----- nvinfo : EIATTR_FRAME_SIZE
	.align		4
.L_317:
        /*06cc*/ 	.byte	0x04, 0x11
        /*06ce*/ 	.short	(.L_319 - .L_318)
	.align		4
.L_318:
        /*06d0*/ 	.word	index@($__internal_11_$__cuda_sm20_div_u64)
        /*06d4*/ 	.word	0x00000000


	//----- nvinfo : EIATTR_FRAME_SIZE
	.align		4
.L_319:
        /*06d8*/ 	.byte	0x04, 0x11
        /*06da*/ 	.short	(.L_321 - .L_320)
	.align		4
.L_320:
        /*06dc*/ 	.word	index@(_ZN2at6native51_GLOBAL__N__2c613397_18_DepthwiseConv2d_cu_9959487032conv_depthwise2d_backward_kernelILi5ELi1EN3c108BFloat16EiEEvNS_27GenericPackedTensorAccessorIKT1_Lm4ENS_16DefaultPtrTraitsEiEENS5_IS6_Lm4ES8_iEES9_T2_iiiiiiiiiiiiiii)
        /*06e0*/ 	.word	0x00000000


	//----- nvinfo : EIATTR_REGCOUNT
	.align		4
.L_321:
        /*06e4*/ 	.byte	0x04, 0x2f
        /*06e6*/ 	.short	(.L_323 - .L_322)
	.align		4
.L_322:
        /*06e8*/ 	.word	index@(_ZN2at6native51_GLOBAL__N__2c613397_18_DepthwiseConv2d_cu_9959487032conv_depthwise2d_backward_kernelILi5ELi2EN3c108BFloat16EiEEvNS_27GenericPackedTensorAccessorIKT1_Lm4ENS_16DefaultPtrTraitsEiEENS5_IS6_Lm4ES8_iEES9_T2_iiiiiiiiiiiiiii)
        /*06ec*/ 	.word	0x0000002a


	//----- nvinfo : EIATTR_FRAME_SIZE
	.align		4
.L_323:
        /*06f0*/ 	.byte	0x04, 0x11
        /*06f2*/ 	.short	(.L_325 - .L_324)
	.align		4
.L_324:
        /*06f4*/ 	.word	index@($__internal_10_$__cuda_sm20_div_u64)
        /*06f8*/ 	.word	0x00000000


	//----- nvinfo : EIATTR_FRAME_SIZE
	.align		4
.L_325:
        /*06fc*/ 	.byte	0x04, 0x11
        /*06fe*/ 	.short	(.L_327 - .L_326)
	.align		4
.L_326:
        /*0700*/ 	.word	index@(_ZN2at6native51_GLOBAL__N__2c613397_18_DepthwiseConv2d_cu_9959487032conv_depthwise2d_backward_kernelILi5ELi2EN3c108BFloat16EiEEvNS_27GenericPackedTensorAccessorIKT1_Lm4ENS_16DefaultPtrTraitsEiEENS5_IS6_Lm4ES8_iEES9_T2_iiiiiiiiiiiiiii)
        /*0704*/ 	.word	0x00000000


	//----- nvinfo : EIATTR_REGCOUNT
	.align		4
.L_327:
        /*0708*/ 	.byte	0x04, 0x2f
        /*070a*/ 	.short	(.L_329 - .L_328)
	.align		4
.L_328:
        /*070c*/ 	.word	index@(_ZN2at6native51_GLOBAL__N__2c613397_18_DepthwiseConv2d_cu_9959487032conv_depthwise2d_backward_kernelILi5ELi0EN3c108BFloat16EiEEvNS_27GenericPackedTensorAccessorIKT1_Lm4ENS_16DefaultPtrTraitsEiEENS5_IS6_Lm4ES8_iEES9_T2_iiiiiiiiiiiiiii)
        /*0710*/ 	.word	0x00000020


	//----- nvinfo : EIATTR_FRAME_SIZE
	.align		4
.L_329:
        /*0714*/ 	.byte	0x04, 0x11
        /*0716*/ 	.short	(.L_331 - .L_330)
	.align		4
.L_330:
        /*0718*/ 	.word	index@($__internal_9_$__cuda_sm20_div_u64)
        /*071c*/ 	.word	0x00000018


	//----- nvinfo : EIATTR_FRAME_SIZE
	.align		4
.L_331:
        /*0720*/ 	.byte	0x04, 0x11
        /*0722*/ 	.short	(.L_333 - .L_332)
	.align		4
.L_332:
        /*0724*/ 	.word	index@(_ZN2at6native51_GLOBAL__N__2c613397_18_DepthwiseConv2d_cu_9959487032conv_depthwise2d_backward_kernelILi5ELi0EN3c108BFloat16EiEEvNS_27GenericPackedTensorAccessorIKT1_Lm4ENS_16DefaultPtrTraitsEiEENS5_IS6_Lm4ES8_iEES9_T2_iiiiiiiiiiiiiii)
        /*0728*/ 	.word	0x00000018


	//----- nvinfo : EIATTR_REGCOUNT
	.align		4
.L_333:
        /*072c*/ 	.byte	0x04, 0x2f
        /*072e*/ 	.short	(.L_335 - .L_334)
	.align		4
.L_334:
        /*0730*/ 	.word	index@(_ZN2at6native51_GLOBAL__N__2c613397_18_DepthwiseConv2d_cu_9959487032conv_depthwise2d_backward_kernelILi3ELi1EN3c108BFloat16EiEEvNS_27GenericPackedTensorAccessorIKT1_Lm4ENS_16DefaultPtrTraitsEiEENS5_IS6_Lm4ES8_iEES9_T2_iiiiiiiiiiiiiii)
        /*0734*/ 	.word	0x00000025


	//----- nvinfo : EIATTR_FRAME_SIZE
	.align		4
.L_335:
        /*0738*/ 	.byte	0x04, 0x11
        /*073a*/ 	.short	(.L_337 - .L_336)
	.align		4
.L_336:
        /*073c*/ 	.word	index@($__internal_8_$__cuda_sm20_div_u64)
        /*0740*/ 	.word	0x00000000


	//----- nvinfo : EIATTR_FRAME_SIZE
	.align		4
.L_337:
        /*0744*/ 	.byte	0x04, 0x11
        /*0746*/ 	.short	(.L_339 - .L_338)
	.align		4
.L_338:
        /*0748*/ 	.word	index@(_ZN2at6native51_GLOBAL__N__2c613397_18_DepthwiseConv2d_cu_9959487032conv_depthwise2d_backward_kernelILi3ELi1EN3c108BFloat16EiEEvNS_27GenericPackedTensorAccessorIKT1_Lm4ENS_16DefaultPtrTraitsEiEENS5_IS6_Lm4ES8_iEES9_T2_iiiiiiiiiiiiiii)
        /*074c*/ 	.word	0x00000000


	//----- nvinfo : EIATTR_REGCOUNT
	.align		4
.L_339:
        /*0750*/ 	.byte	0x04, 0x2f
        /*0752*/ 	.short	(.L_341 - .L_340)
	.align		4
.L_340:
        /*0754*/ 	.word	index@(_ZN2at6native51_GLOBAL__N__2c613397_18_DepthwiseConv2d_cu_9959487032conv_depthwise2d_backward_kernelILi3ELi2EN3c108BFloat16EiEEvNS_27GenericPackedTensorAccessorIKT1_Lm4ENS_16DefaultPtrTraitsEiEENS5_IS6_Lm4ES8_iEES9_T2_iiiiiiiiiiiiiii)
        /*0758*/ 	.word	0x00000024


	//----- nvinfo : EIATTR_FRAME_SIZE
	.align		4
.L_341:
        /*075c*/ 	.byte	0x04, 0x11
        /*075e*/ 	.short	(.L_343 - .L_342)
	.align		4
.L_342:
        /*0760*/ 	.word	index@($__internal_7_$__cuda_sm20_div_u64)
        /*0764*/ 	.word	0x00000000


	//----- nvinfo : EIATTR_FRAME_SIZE
	.align		4
.L_343:
        /*0768*/ 	.byte	0x04, 0x11
        /*076a*/ 	.short	(.L_345 - .L_344)
	.align		4
.L_344:
        /*076c*/ 	.word	index@(_ZN2at6native51_GLOBAL__N__2c613397_18_DepthwiseConv2d_cu_9959487032conv_depthwise2d_backward_kernelILi3ELi2EN3c108BFloat16EiEEvNS_27GenericPackedTensorAccessorIKT1_Lm4ENS_16DefaultPtrTraitsEiEENS5_IS6_Lm4ES8_iEES9_T2_iiiiiiiiiiiiiii)
        /*0770*/ 	.word	0x00000000


	//----- nvinfo : EIATTR_REGCOUNT
	.align		4
.L_345:
        /*0774*/ 	.byte	0x04, 0x2f
        /*0776*/ 	.short	(.L_347 - .L_346)
	.align		4
.L_346:
        /*0778*/ 	.word	index@(_ZN2at6native51_GLOBAL__N__2c613397_18_DepthwiseConv2d_cu_9959487032conv_depthwise2d_backward_kernelILi3ELi0EN3c108BFloat16EiEEvNS_27GenericPackedTensorAccessorIKT1_Lm4ENS_16DefaultPtrTraitsEiEENS5_IS6_Lm4ES8_iEES9_T2_iiiiiiiiiiiiiii)
        /*077c*/ 	.word	0x00000020


	//----- nvinfo : EIATTR_FRAME_SIZE
	.align		4
.L_347:
        /*0780*/ 	.byte	0x04, 0x11
        /*0782*/ 	.short	(.L_349 - .L_348)
	.align		4
.L_348:
        /*0784*/ 	.word	index@($__internal_6_$__cuda_sm20_div_u64)
        /*0788*/ 	.word	0x00000000


	//----- nvinfo : EIATTR_FRAME_SIZE
	.align		4
.L_349:
        /*078c*/ 	.byte	0x04, 0x11
        /*078e*/ 	.short	(.L_351 - .L_350)
	.align		4
.L_350:
        /*0790*/ 	.word	index@(_ZN2at6native51_GLOBAL__N__2c613397_18_DepthwiseConv2d_cu_9959487032conv_depthwise2d_backward_kernelILi3ELi0EN3c108BFloat16EiEEvNS_27GenericPackedTensorAccessorIKT1_Lm4ENS_16DefaultPtrTraitsEiEENS5_IS6_Lm4ES8_iEES9_T2_iiiiiiiiiiiiiii)
        /*0794*/ 	.word	0x00000000


	//----- nvinfo : EIATTR_REGCOUNT
	.align		4
.L_351:
        /*0798*/ 	.byte	0x04, 0x2f
        /*079a*/ 	.short	(.L_353 - .L_352)
	.align		4
.L_352:
        /*079c*/ 	.word	index@(_ZN2at6native51_GLOBAL__N__2c613397_18_DepthwiseConv2d_cu_9959487032conv_depthwise2d_backward_kernelILi1ELi1EN3c108BFloat16EiEEvNS_27GenericPackedTensorAccessorIKT1_Lm4ENS_16DefaultPtrTraitsEiEENS5_IS6_Lm4ES8_iEES9_T2_iiiiiiiiiiiiiii)
        /*07a0*/ 	.word	0x0000002c


	//----- nvinfo : EIATTR_FRAME_SIZE
	.align		4
.L_353:
        /*07a4*/ 	.byte	0x04, 0x11
        /*07a6*/ 	.short	(.L_355 - .L_354)
	.align		4
.L_354:
        /*07a8*/ 	.word	index@($__internal_5_$__cuda_sm20_div_u64)
        /*07ac*/ 	.word	0x00000000


	//----- nvinfo : EIATTR_FRAME_SIZE
	.align		4
.L_355:
        /*07b0*/ 	.byte	0x04, 0x11
        /*07b2*/ 	.short	(.L_357 - .L_356)
	.align		4
.L_356:
        /*07b4*/ 	.word	index@(_ZN2at6native51_GLOBAL__N__2c613397_18_DepthwiseConv2d_cu_9959487032conv_depthwise2d_backward_kernelILi1ELi1EN3c108BFloat16EiEEvNS_27GenericPackedTensorAccessorIKT1_Lm4ENS_16DefaultPtrTraitsEiEENS5_IS6_Lm4ES8_iEES9_T2_iiiiiiiiiiiiiii)
        /*07b8*/ 	.word	0x00000000


	//----- nvinfo : EIATTR_REGCOUNT
	.align		4
.L_357:
        /*07bc*/ 	.byte	0x04, 0x2f
        /*07be*/ 	.short	(.L_359 - .L_358)
	.align		4
.L_358:
        /*07c0*/ 	.word	index@(_ZN2at6native51_GLOBAL__N__2c613397_18_DepthwiseConv2d_cu_9959487032conv_depthwise2d_backward_kernelILi1ELi2EN3c108BFloat16EiEEvNS_27GenericPackedTensorAccessorIKT1_Lm4ENS_16DefaultPtrTraitsEiEENS5_IS6_Lm4ES8_iEES9_T2_iiiiiiiiiiiiiii)
        /*07c4*/ 	.word	0x00000020


	//----- nvinfo : EIATTR_FRAME_SIZE
	.align		4
.L_359:
        /*07c8*/ 	.byte	0x04, 0x11
        /*07ca*/ 	.short	(.L_361 - .L_360)
	.align		4
.L_360:
        /*07cc*/ 	.word	index@($__internal_4_$__cuda_sm20_div_u64)
        /*07d0*/ 	.word	0x00000000


	//----- nvinfo : EIATTR_FRAME_SIZE
	.align		4
.L_361:
        /*07d4*/ 	.byte	0x04, 0x11
        /*07d6*/ 	.short	(.L_363 - .L_362)
	.align		4
.L_362:
        /*07d8*/ 	.word	index@(_ZN2at6native51_GLOBAL__N__2c613397_18_DepthwiseConv2d_cu_9959487032conv_depthwise2d_backward_kernelILi1ELi2EN3c108BFloat16EiEEvNS_27GenericPackedTensorAccessorIKT1_Lm4ENS_16DefaultPtrTraitsEiEENS5_IS6_Lm4ES8_iEES9_T2_iiiiiiiiiiiiiii)
        /*07dc*/ 	.word	0x00000000


	//----- nvinfo : EIATTR_REGCOUNT
	.align		4
.L_363:
        /*07e0*/ 	.byte	0x04, 0x2f
        /*07e2*/ 	.short	(.L_365 - .L_364)
	.align		4
.L_364:
        /*07e4*/ 	.word	index@(_ZN2at6native51_GLOBAL__N__2c613397_18_DepthwiseConv2d_cu_9959487032conv_depthwise2d_backward_kernelILi1ELi0EN3c108BFloat16EiEEvNS_27GenericPackedTensorAccessorIKT1_Lm4ENS_16DefaultPtrTraitsEiEENS5_IS6_Lm4ES8_iEES9_T2_iiiiiiiiiiiiiii)
        /*07e8*/ 	.word	0x00000020


	//----- nvinfo : EIATTR_FRAME_SIZE
	.align		4
.L_365:
        /*07ec*/ 	.byte	0x04, 0x11
        /*07ee*/ 	.short	(.L_367 - .L_366)
	.align		4
.L_366:
        /*07f0*/ 	.word	index@($__internal_3_$__cuda_sm20_div_u64)
        /*07f4*/ 	.word	0x00000000


	//----- nvinfo : EIATTR_FRAME_SIZE
	.align		4
.L_367:
        /*07f8*/ 	.byte	0x04, 0x11
        /*07fa*/ 	.short	(.L_369 - .L_368)
	.align		4
.L_368:
        /*07fc*/ 	.word	index@(_ZN2at6native51_GLOBAL__N__2c613397_18_DepthwiseConv2d_cu_9959487032conv_depthwise2d_backward_kernelILi1ELi0EN3c108BFloat16EiEEvNS_27GenericPackedTensorAccessorIKT1_Lm4ENS_16DefaultPtrTraitsEiEENS5_IS6_Lm4ES8_iEES9_T2_iiiiiiiiiiiiiii)
        /*0800*/ 	.word	0x00000000


	//----- nvinfo : EIATTR_REGCOUNT
	.align		4
.L_369:
        /*0804*/ 	.byte	0x04, 0x2f
        /*0806*/ 	.short	(.L_371 - .L_370)
	.align		4
.L_370:
        /*0808*/ 	.word	index@(_ZN2at6native51_GLOBAL__N__2c613397_18_DepthwiseConv2d_cu_9959487032conv_depthwise2d_backward_kernelILi0ELi1EN3c108BFloat16EiEEvNS_27GenericPackedTensorAccessorIKT1_Lm4ENS_16DefaultPtrTraitsEiEENS5_IS6_Lm4ES8_iEES9_T2_iiiiiiiiiiiiiii)
        /*080c*/ 	.word	0x00000032


	//----- nvinfo : EIATTR_FRAME_SIZE
	.align		4
.L_371:
        /*0810*/ 	.byte	0x04, 0x11
        /*0812*/ 	.short	(.L_373 - .L_372)
	.align		4
.L_372:
        /*0814*/ 	.word	index@($__internal_2_$__cuda_sm20_div_u64)
        /*0818*/ 	.word	0x00000000


	//----- nvinfo : EIATTR_FRAME_SIZE
	.align		4
.L_373:
        /*081c*/ 	.byte	0x04, 0x11
        /*081e*/ 	.short	(.L_375 - .L_374)
	.align		4
.L_374:
        /*0820*/ 	.word	index@(_ZN2at6native51_GLOBAL__N__2c613397_18_DepthwiseConv2d_cu_9959487032conv_depthwise2d_backward_kernelILi0ELi1EN3c108BFloat16EiEEvNS_27GenericPackedTensorAccessorIKT1_Lm4ENS_16DefaultPtrTraitsEiEENS5_IS6_Lm4ES8_iEES9_T2_iiiiiiiiiiiiiii)
        /*0824*/ 	.word	0x00000000


	//----- nvinfo : EIATTR_REGCOUNT
	.align		4
.L_375:
        /*0828*/ 	.byte	0x04, 0x2f
        /*082a*/ 	.short	(.L_377 - .L_376)
	.align		4
.L_376:
        /*082c*/ 	.word	index@(_ZN2at6native51_GLOBAL__N__2c613397_18_DepthwiseConv2d_cu_9959487032conv_depthwise2d_backward_kernelILi0ELi2EN3c108BFloat16EiEEvNS_27GenericPackedTensorAccessorIKT1_Lm4ENS_16DefaultPtrTraitsEiEENS5_IS6_Lm4ES8_iEES9_T2_iiiiiiiiiiiiiii)
        /*0830*/ 	.word	0x00000020


	//----- nvinfo : EIATTR_FRAME_SIZE
	.align		4
.L_377:
        /*0834*/ 	.byte	0x04, 0x11
        /*0836*/ 	.short	(.L_379 - .L_378)
	.align		4
.L_378:
        /*0838*/ 	.word	index@($__internal_1_$__cuda_sm20_div_u64)
        /*083c*/ 	.word	0x00000008


	//----- nvinfo : EIATTR_FRAME_SIZE
	.align		4
.L_379:
        /*0840*/ 	.byte	0x04, 0x11
        /*0842*/ 	.short	(.L_381 - .L_380)
	.align		4
.L_380:
        /*0844*/ 	.word	index@(_ZN2at6native51_GLOBAL__N__2c613397_18_DepthwiseConv2d_cu_9959487032conv_depthwise2d_backward_kernelILi0ELi2EN3c108BFloat16EiEEvNS_27GenericPackedTensorAccessorIKT1_Lm4ENS_16DefaultPtrTraitsEiEENS5_IS6_Lm4ES8_iEES9_T2_iiiiiiiiiiiiiii)
        /*0848*/ 	.word	0x00000008


	//----- nvinfo : EIATTR_REGCOUNT
	.align		4
.L_381:
        /*084c*/ 	.byte	0x04, 0x2f
        /*084e*/ 	.short	(.L_383 - .L_382)
	.align		4
.L_382:
        /*0850*/ 	.word	index@(_ZN2at6native51_GLOBAL__N__2c613397_18_DepthwiseConv2d_cu_9959487032conv_depthwise2d_backward_kernelILi0ELi0EN3c108BFloat16EiEEvNS_27GenericPackedTensorAccessorIKT1_Lm4ENS_16DefaultPtrTraitsEiEENS5_IS6_Lm4ES8_iEES9_T2_iiiiiiiiiiiiiii)
        /*0854*/ 	.word	0x00000020


	//----- nvinfo : EIATTR_FRAME_SIZE
	.align		4
.L_383:
        /*0858*/ 	.byte	0x04, 0x11
        /*085a*/ 	.short	(.L_385 - .L_384)
	.align		4
.L_384:
        /*085c*/ 	.word	index@($__internal_0_$__cuda_sm20_div_u64)
        /*0860*/ 	.word	0x00000010


	//----- nvinfo : EIATTR_FRAME_SIZE
	.align		4
.L_385:
        /*0864*/ 	.byte	0x04, 0x11
        /*0866*/ 	.short	(.L_387 - .L_386)
	.align		4
.L_386:
        /*0868*/ 	.word	index@(_ZN2at6native51_GLOBAL__N__2c613397_18_DepthwiseConv2d_cu_9959487032conv_depthwise2d_backward_kernelILi0ELi0EN3c108BFloat16EiEEvNS_27GenericPackedTensorAccessorIKT1_Lm4ENS_16DefaultPtrTraitsEiEENS5_IS6_Lm4ES8_iEES9_T2_iiiiiiiiiiiiiii)
        /*086c*/ 	.word	0x00000010


	//----- nvinfo : EIATTR_REGCOUNT
	.align		4
.L_387:
        /*0870*/ 	.byte	0x04, 0x2f
        /*0872*/ 	.short	(.L_389 - .L_388)
	.align		4
.L_388:
        /*0874*/ 	.word	index@(_ZN2at6native51_GLOBAL__N__2c613397_18_DepthwiseConv2d_cu_9959487035conv_depthwise2d_grad_weight_kernelIdjEEvNS_27GenericPackedTensorAccessorIKT_Lm4ENS_16DefaultPtrTraitsEiEES7_NS3_IS4_Lm4ES6_iEEiiiiiiiiiiiiiiii)
        /*0878*/ 	.word	0x00000020


	//----- nvinfo : EIATTR_FRAME_SIZE
	.align		4
.L_389:
        /*087c*/ 	.byte	0x04, 0x11
        /*087e*/ 	.short	(.L_391 - .L_390)
	.align		4
.L_390:
        /*0880*/ 	.word	index@(_ZN2at6native51_GLOBAL__N__2c613397_18_DepthwiseConv2d_cu_9959487035conv_depthwise2d_grad_weight_kernelIdjEEvNS_27GenericPackedTensorAccessorIKT_Lm4ENS_16DefaultPtrTraitsEiEES7_NS3_IS4_Lm4ES6_iEEiiiiiiiiiiiiiiii)
        /*0884*/ 	.word	0x00000000


	//----- nvinfo : EIATTR_REGCOUNT
	.align		4
.L_391:
        /*0888*/ 	.byte	0x04, 0x2f
        /*088a*/ 	.short	(.L_393 - .L_392)
	.align		4
.L_392:
        /*088c*/ 	.word	index@(_ZN2at6native51_GLOBAL__N__2c613397_18_DepthwiseConv2d_cu_9959487035conv_depthwise2d_grad_weight_kernelIfjEEvNS_27GenericPackedTensorAccessorIKT_Lm4ENS_16DefaultPtrTraitsEiEES7_NS3_IS4_Lm4ES6_iEEiiiiiiiiiiiiiiii)
        /*0890*/ 	.word	0x00000020


	//----- nvinfo : EIATTR_FRAME_SIZE
	.align		4
.L_393:
        /*0894*/ 	.byte	0x04, 0x11
        /*0896*/ 	.short	(.L_395 - .L_394)
	.align		4
.L_394:
        /*0898*/ 	.word	index@(_ZN2at6native51_GLOBAL__N__2c613397_18_DepthwiseConv2d_cu_9959487035conv_depthwise2d_grad_weight_kernelIfjEEvNS_27GenericPackedTensorAccessorIKT_Lm4ENS_16DefaultPtrTraitsEiEES7_NS3_IS4_Lm4ES6_iEEiiiiiiiiiiiiiiii)
        /*089c*/ 	.word	0x00000000


	//----- nvinfo : EIATTR_REGCOUNT
	.align		4
.L_395:
        /*08a0*/ 	.byte	0x04, 0x2f
        /*08a2*/ 	.short	(.L_397 - .L_396)
	.align		4
.L_396:
        /*08a4*/ 	.word	index@(_ZN2at6native51_GLOBAL__N__2c613397_18_DepthwiseConv2d_cu_9959487035conv_depthwise2d_grad_weight_kernelIN3c104HalfEjEEvNS_27GenericPackedTensorAccessorIKT_Lm4ENS_16DefaultPtrTraitsEiEES9_NS5_IS6_Lm4ES8_iEEiiiiiiiiiiiiiiii)
        /*08a8*/ 	.word	0x00000020


	//----- nvinfo : EIATTR_FRAME_SIZE
	.align		4
.L_397:
        /*08ac*/ 	.byte	0x04, 0x11
        /*08ae*/ 	.short	(.L_399 - .L_398)
	.align		4
.L_398:
        /*08b0*/ 	.word	index@(_ZN2at6native51_GLOBAL__N__2c613397_18_DepthwiseConv2d_cu_9959487035conv_depthwise2d_grad_weight_kernelIN3c104HalfEjEEvNS_27GenericPackedTensorAccessorIKT_Lm4ENS_16DefaultPtrTraitsEiEES9_NS5_IS6_Lm4ES8_iEEiiiiiiiiiiiiiiii)
        /*08b4*/ 	.word	0x00000000


	//----- nvinfo : EIATTR_REGCOUNT
	.align		4
.L_399:
        /*08b8*/ 	.byte	0x04, 0x2f
        /*08ba*/ 	.short	(.L_401 - .L_400)
	.align		4
.L_400:
        /*08bc*/ 	.word	index@(_ZN2at6native51_GLOBAL__N__2c613397_18_DepthwiseConv2d_cu_9959487035conv_depthwise2d_grad_weight_kernelIN3c108BFloat16EjEEvNS_27GenericPackedTensorAccessorIKT_Lm4ENS_16DefaultPtrTraitsEiEES9_NS5_IS6_Lm4ES8_iEEiiiiiiiiiiiiiiii)
        /*08c0*/ 	.word	0x00000020


	//----- nvinfo : EIATTR_FRAME_SIZE
	.align		4
.L_401:
        /*08c4*/ 	.byte	0x04, 0x11
        /*08c6*/ 	.short	(.L_403 - .L_402)
	.align		4
.L_402:
        /*08c8*/ 	.word	index@(_ZN2at6native51_GLOBAL__N__2c613397_18_DepthwiseConv2d_cu_9959487035conv_depthwise2d_grad_weight_kernelIN3c108BFloat16EjEEvNS_27GenericPackedTensorAccessorIKT_Lm4ENS_16DefaultPtrTraitsEiEES9_NS5_IS6_Lm4ES8_iEEiiiiiiiiiiiiiiii)
        /*08cc*/ 	.word	0x00000000


	//----- nvinfo : EIATTR_MIN_STACK_SIZE
	.align		4
.L_403:
        /*08d0*/ 	.byte	0x04, 0x12
        /*08d2*/ 	.short	(.L_405 - .L_404)
	.align		4
.L_404:
        /*08d4*/ 	.word	index@(_ZN2at6native51_GLOBAL__N__2c613397_18_DepthwiseConv2d_cu_9959487035conv_depthwise2d_grad_weight_kernelIN3c108BFloat16EjEEvNS_27GenericPackedTensorAccessorIKT_Lm4ENS_16DefaultPtrTraitsEiEES9_NS5_IS6_Lm4ES8_iEEiiiiiiiiiiiiiiii)
        /*08d8*/ 	.word	0x00000000


	//----- nvinfo : EIATTR_MIN_STACK_SIZE
	.align		4
.L_405:
        /*08dc*/ 	.byte	0x04, 0x12
        /*08de*/ 	.short	(.L_407 - .L_406)
	.align		4
.L_406:
        /*08e0*/ 	.word	index@(_ZN2at6native51_GLOBAL__N__2c613397_18_DepthwiseConv2d_cu_9959487035conv_depthwise2d_grad_weight_kernelIN3c104HalfEjEEvNS_27GenericPackedTensorAccessorIKT_Lm4ENS_16DefaultPtrTraitsEiEES9_NS5_IS6_Lm4ES8_iEEiiiiiiiiiiiiiiii)
        /*08e4*/ 	.word	0x00000000


	//----- nvinfo : EIATTR_MIN_STACK_SIZE
	.align		4
.L_407:
        /*08e8*/ 	.byte	0x04, 0x12
        /*08ea*/ 	.short	(.L_409 - .L_408)
	.align		4
.L_408:
        /*08ec*/ 	.word	index@(_ZN2at6native51_GLOBAL__N__2c613397_18_DepthwiseConv2d_cu_9959487035conv_depthwise2d_grad_weight_kernelIfjEEvNS_27GenericPackedTensorAccessorIKT_Lm4ENS_16DefaultPtrTraitsEiEES7_NS3_IS4_Lm4ES6_iEEiiiiiiiiiiiiiiii)
        /*08f0*/ 	.word	0x00000000


	//----- nvinfo : EIATTR_MIN_STACK_SIZE
	.align		4
.L_409:
        /*08f4*/ 	.byte	0x04, 0x12
        /*08f6*/ 	.short	(.L_411 - .L_410)
	.align		4
.L_410:
        /*08f8*/ 	.word	index@(_ZN2at6native51_GLOBAL__N__2c613397_18_DepthwiseConv2d_cu_9959487035conv_depthwise2d_grad_weight_kernelIdjEEvNS_27GenericPackedTensorAccessorIKT_Lm4ENS_16DefaultPtrTraitsEiEES7_NS3_IS4_Lm4ES6_iEEiiiiiiiiiiiiiiii)
        /*08fc*/ 	.word	0x00000000


	//----- nvinfo : EIATTR_MIN_STACK_SIZE
	.align		4
.L_411:
        /*0900*/ 	.byte	0x04, 0x12
        /*0902*/ 	.short	(.L_413 - .L_412)
	.align		4
.L_412:
        /*0904*/ 	.word	index@(_ZN2at6native51_GLOBAL__N__2c613397_18_DepthwiseConv2d_cu_9959487032conv_depthwise2d_backward_kernelILi0ELi0EN3c108BFloat16EiEEvNS_27GenericPackedTensorAccessorIKT1_Lm4ENS_16DefaultPtrTraitsEiEENS5_IS6_Lm4ES8_iEES9_T2_iiiiiiiiiiiiiii)
        /*0908*/ 	.word	0x00000010


	//----- nvinfo : EIATTR_MIN_STACK_SIZE
	.align		4
.L_413:
        /*090c*/ 	.byte	0x04, 0x12
        /*090e*/ 	.short	(.L_415 - .L_414)
	.align		4
.L_414:
        /*0910*/ 	.word	index@(_ZN2at6native51_GLOBAL__N__2c613397_18_DepthwiseConv2d_cu_9959487032conv_depthwise2d_backward_kernelILi0ELi2EN3c108BFloat16EiEEvNS_27GenericPackedTensorAccessorIKT1_Lm4ENS_16DefaultPtrTraitsEiEENS5_IS6_Lm4ES8_iEES9_T2_iiiiiiiiiiiiiii)
        /*0914*/ 	.word	0x00000008


	//----- nvinfo : EIATTR_MIN_STACK_SIZE
	.align		4
.L_415:
        /*0918*/ 	.byte	0x04, 0x12
        /*091a*/ 	.short	(.L_417 - .L_416)
	.align		4
.L_416:
        /*091c*/ 	.word	index@(_ZN2at6native51_GLOBAL__N__2c613397_18_DepthwiseConv2d_cu_9959487032conv_depthwise2d_backward_kernelILi0ELi1EN3c108BFloat16EiEEvNS_27GenericPackedTensorAccessorIKT1_Lm4ENS_16DefaultPtrTraitsEiEENS5_IS6_Lm4ES8_iEES9_T2_iiiiiiiiiiiiiii)
        /*0920*/ 	.word	0x00000000


	//----- nvinfo : EIATTR_MIN_STACK_SIZE
	.align		4
.L_417:
        /*0924*/ 	.byte	0x04, 0x12
        /*0926*/ 	.short	(.L_419 - .L_418)
	.align		4
.L_418:
        /*0928*/ 	.word	index@(_ZN2at6native51_GLOBAL__N__2c613397_18_DepthwiseConv2d_cu_9959487032conv_depthwise2d_backward_kernelILi1ELi0EN3c108BFloat16EiEEvNS_27GenericPackedTensorAccessorIKT1_Lm4ENS_16DefaultPtrTraitsEiEENS5_IS6_Lm4ES8_iEES9_T2_iiiiiiiiiiiiiii)
        /*092c*/ 	.word	0x00000000


	//----- nvinfo : EIATTR_MIN_STACK_SIZE
	.align		4
.L_419:
        /*0930*/ 	.byte	0x04, 0x12
        /*0932*/ 	.short	(.L_421 - .L_420)
	.align		4
.L_420:
        /*0934*/ 	.word	index@(_ZN2at6native51_GLOBAL__N__2c613397_18_DepthwiseConv2d_cu_9959487032conv_depthwise2d_backward_kernelILi1ELi2EN3c108BFloat16EiEEvNS_27GenericPackedTensorAccessorIKT1_Lm4ENS_16DefaultPtrTraitsEiEENS5_IS6_Lm4ES8_iEES9_T2_iiiiiiiiiiiiiii)
        /*0938*/ 	.word	0x00000000


	//----- nvinfo : EIATTR_MIN_STACK_SIZE
	.align		4
.L_421:
        /*093c*/ 	.byte	0x04, 0x12
        /*093e*/ 	.short	(.L_423 - .L_422)
	.align		4
.L_422:
        /*0940*/ 	.word	index@(_ZN2at6native51_GLOBAL__N__2c613397_18_DepthwiseConv2d_cu_9959487032conv_depthwise2d_backward_kernelILi1ELi1EN3c108BFloat16EiEEvNS_27GenericPackedTensorAccessorIKT1_Lm4ENS_16DefaultPtrTraitsEiEENS5_IS6_Lm4ES8_iEES9_T2_iiiiiiiiiiiiiii)
        /*0944*/ 	.word	0x00000000


	//----- nvinfo : EIATTR_MIN_STACK_SIZE
	.align		4
.L_423:
        /*0948*/ 	.byte	0x04, 0x12
        /*094a*/ 	.short	(.L_425 - .L_424)
	.align		4
.L_424:
        /*094c*/ 	.word	index@(_ZN2at6native51_GLOBAL__N__2c613397_18_DepthwiseConv2d_cu_9959487032conv_depthwise2d_backward_kernelILi3ELi0EN3c108BFloat16EiEEvNS_27GenericPackedTensorAccessorIKT1_Lm4ENS_16DefaultPtrTraitsEiEENS5_IS6_Lm4ES8_iEES9_T2_iiiiiiiiiiiiiii)
        /*0950*/ 	.word	0x00000000


	//----- nvinfo : EIATTR_MIN_STACK_SIZE
	.align		4
.L_425:
        /*0954*/ 	.byte	0x04, 0x12
        /*0956*/ 	.short	(.L_427 - .L_426)
	.align		4
.L_426:
        /*0958*/ 	.word	index@(_ZN2at6native51_GLOBAL__N__2c613397_18_DepthwiseConv2d_cu_9959487032conv_depthwise2d_backward_kernelILi3ELi2EN3c108BFloat16EiEEvNS_27GenericPackedTensorAccessorIKT1_Lm4ENS_16DefaultPtrTraitsEiEENS5_IS6_Lm4ES8_iEES9_T2_iiiiiiiiiiiiiii)
        /*095c*/ 	.word	0x00000000


	//----- nvinfo : EIATTR_MIN_STACK_SIZE
	.align		4
.L_427:
        /*0960*/ 	.byte	0x04, 0x12
        /*0962*/ 	.short	(.L_429 - .L_428)
	.align		4
.L_428:
        /*0964*/ 	.word	index@(_ZN2at6native51_GLOBAL__N__2c613397_18_DepthwiseConv2d_cu_9959487032conv_depthwise2d_backward_kernelILi3ELi1EN3c108BFloat16EiEEvNS_27GenericPackedTensorAccessorIKT1_Lm4ENS_16DefaultPtrTraitsEiEENS5_IS6_Lm4ES8_iEES9_T2_iiiiiiiiiiiiiii)
        /*0968*/ 	.word	0x00000000


	//----- nvinfo : EIATTR_MIN_STACK_SIZE
	.align		4
.L_429:
        /*096c*/ 	.byte	0x04, 0x12
        /*096e*/ 	.short	(.L_431 - .L_430)
	.align		4
.L_430:
        /*0970*/ 	.word	index@(_ZN2at6native51_GLOBAL__N__2c613397_18_DepthwiseConv2d_cu_9959487032conv_depthwise2d_backward_kernelILi5ELi0EN3c108BFloat16EiEEvNS_27GenericPackedTensorAccessorIKT1_Lm4ENS_16DefaultPtrTraitsEiEENS5_IS6_Lm4ES8_iEES9_T2_iiiiiiiiiiiiiii)
        /*0974*/ 	.word	0x00000018


	//----- nvinfo : EIATTR_MIN_STACK_SIZE
	.align		4
.L_431:
        /*0978*/ 	.byte	0x04, 0x12
        /*097a*/ 	.short	(.L_433 - .L_432)
	.align		4
.L_432:
        /*097c*/ 	.word	index@(_ZN2at6native51_GLOBAL__N__2c613397_18_DepthwiseConv2d_cu_9959487032conv_depthwise2d_backward_kernelILi5ELi2EN3c108BFloat16EiEEvNS_27GenericPackedTensorAccessorIKT1_Lm4ENS_16DefaultPtrTraitsEiEENS5_IS6_Lm4ES8_iEES9_T2_iiiiiiiiiiiiiii)
        /*0980*/ 	.word	0x00000000


	//----- nvinfo : EIATTR_MIN_STACK_SIZE
	.align		4
.L_433:
        /*0984*/ 	.byte	0x04, 0x12
        /*0986*/ 	.short	(.L_435 - .L_434)
	.align		4
.L_434:
        /*0988*/ 	.word	index@(_ZN2at6native51_GLOBAL__N__2c613397_18_DepthwiseConv2d_cu_9959487032conv_depthwise2d_backward_kernelILi5ELi1EN3c108BFloat16EiEEvNS_27GenericPackedTensorAccessorIKT1_Lm4ENS_16DefaultPtrTraitsEiEENS5_IS6_Lm4ES8_iEES9_T2_iiiiiiiiiiiiiii)
        /*098c*/ 	.word	0x00000000


	//----- nvinfo : EIATTR_MIN_STACK_SIZE
	.align		4
.L_435:
        /*0990*/ 	.byte	0x04, 0x12
        /*0992*/ 	.short	(.L_437 - .L_436)
	.align		4
.L_436:
        /*0994*/ 	.word	index@(_ZN2at6native51_GLOBAL__N__2c613397_18_DepthwiseConv2d_cu_9959487032conv_depthwise2d_backward_kernelILi0ELi0EN3c104HalfEiEEvNS_27GenericPackedTensorAccessorIKT1_Lm4ENS_16DefaultPtrTraitsEiEENS5_IS6_Lm4ES8_iEES9_T2_iiiiiiiiiiiiiii)
        /*0998*/ 	.word	0x00000010


	//----- nvinfo : EIATTR_MIN_STACK_SIZE
	.align		4
.L_437:
        /*099c*/ 	.byte	0x04, 0x12
        /*099e*/ 	.short	(.L_439 - .L_438)
	.align		4
.L_438:
        /*09a0*/ 	.word	index@(_ZN2at6native51_GLOBAL__N__2c613397_18_DepthwiseConv2d_cu_9959487032conv_depthwise2d_backward_kernelILi0ELi2EN3c104HalfEiEEvNS_27GenericPackedTensorAccessorIKT1_Lm4ENS_16DefaultPtrTraitsEiEENS5_IS6_Lm4ES8_iEES9_T2_iiiiiiiiiiiiiii)
        /*09a4*/ 	.word	0x00000008


	//----- nvinfo : EIATTR_MIN_STACK_SIZE
	.align		4
.L_439:
        /*09a8*/ 	.byte	0x04, 0x12
        /*09aa*/ 	.short	(.L_441 - .L_440)
	.align		4
.L_440:
        /*09ac*/ 	.word	index@(_ZN2at6native51_GLOBAL__N__2c613397_18_DepthwiseConv2d_cu_9959487032conv_depthwise2d_backward_kernelILi0ELi1EN3c104HalfEiEEvNS_27GenericPackedTensorAccessorIKT1_Lm4ENS_16DefaultPtrTraitsEiEENS5_IS6_Lm4ES8_iEES9_T2_iiiiiiiiiiiiiii)
        /*09b0*/ 	.word	0x00000000


	//----- nvinfo : EIATTR_MIN_STACK_SIZE
	.align		4
.L_441:
        /*09b4*/ 	.byte	0x04, 0x12
        /*09b6*/ 	.short	(.L_443 - .L_442)
	.align		4
.L_442:
        /*09b8*/ 	.word	index@(_ZN2at6native51_GLOBAL__N__2c613397_18_DepthwiseConv2d_cu_9959487032conv_depthwise2d_backward_kernelILi1ELi0EN3c104HalfEiEEvNS_27GenericPackedTensorAccessorIKT1_Lm4ENS_16DefaultPtrTraitsEiEENS5_IS6_Lm4ES8_iEES9_T2_iiiiiiiiiiiiiii)
        /*09bc*/ 	.word	0x00000000


	//----- nvinfo : EIATTR_MIN_STACK_SIZE
	.align		4
.L_443:
        /*09c0*/ 	.byte	0x04, 0x12
        /*09c2*/ 	.short	(.L_445 - .L_444)
	.align		4
.L_444:
        /*09c4*/ 	.word	index@(_ZN2at6native51_GLOBAL__N__2c613397_18_DepthwiseConv2d_cu_9959487032conv_depthwise2d_backward_kernelILi1ELi2EN3c104HalfEiEEvNS_27GenericPackedTensorAccessorIKT1_Lm4ENS_16DefaultPtrTraitsEiEENS5_IS6_Lm4ES8_iEES9_T2_iiiiiiiiiiiiiii)
        /*09c8*/ 	.word	0x00000000


	//----- nvinfo : EIATTR_MIN_STACK_SIZE
	.align		4
.L_445:
        /*09cc*/ 	.byte	0x04, 0x12
        /*09ce*/ 	.short	(.L_447 - .L_446)
	.align		4
.L_446:
        /*09d0*/ 	.word	index@(_ZN2at6native51_GLOBAL__N__2c613397_18_DepthwiseConv2d_cu_9959487032conv_depthwise2d_backward_kernelILi1ELi1EN3c104HalfEiEEvNS_27GenericPackedTensorAccessorIKT1_Lm4ENS_16DefaultPtrTraitsEiEENS5_IS6_Lm4ES8_iEES9_T2_iiiiiiiiiiiiiii)
        /*09d4*/ 	.word	0x00000000


	//----- nvinfo : EIATTR_MIN_STACK_SIZE
	.align		4
.L_447:
        /*09d8*/ 	.byte	0x04, 0x12
        /*09da*/ 	.short	(.L_449 - .L_448)
	.align		4
.L_448:
        /*09dc*/ 	.word	index@(_ZN2at6native51_GLOBAL__N__2c613397_18_DepthwiseConv2d_cu_9959487032conv_depthwise2d_backward_kernelILi3ELi0EN3c104HalfEiEEvNS_27GenericPackedTensorAccessorIKT1_Lm4ENS_16DefaultPtrTraitsEiEENS5_IS6_Lm4ES8_iEES9_T2_iiiiiiiiiiiiiii)
        /*09e0*/ 	.word	0x00000000


	//----- nvinfo : EIATTR_MIN_STACK_SIZE
	.align		4
.L_449:
        /*09e4*/ 	.byte	0x04, 0x12
        /*09e6*/ 	.short	(.L_451 - .L_450)
	.align		4
.L_450:
        /*09e8*/ 	.word	index@(_ZN2at6native51_GLOBAL__N__2c613397_18_DepthwiseConv2d_cu_9959487032conv_depthwise2d_backward_kernelILi3ELi2EN3c104HalfEiEEvNS_27GenericPackedTensorAccessorIKT1_Lm4ENS_16DefaultPtrTraitsEiEENS5_IS6_Lm4ES8_iEES9_T2_iiiiiiiiiiiiiii)
        /*09ec*/ 	.word	0x00000000


	//----- nvinfo : EIATTR_MIN_STACK_SIZE
	.align		4
.L_451:
        /*09f0*/ 	.byte	0x04, 0x12
        /*09f2*/ 	.short	(.L_453 - .L_452)
	.align		4
.L_452:
        /*09f4*/ 	.word	index@(_ZN2at6native51_GLOBAL__N__2c613397_18_DepthwiseConv2d_cu_9959487032conv_depthwise2d_backward_kernelILi3ELi1EN3c104HalfEiEEvNS_27GenericPackedTensorAccessorIKT1_Lm4ENS_16DefaultPtrTraitsEiEENS5_IS6_Lm4ES8_iEES9_T2_iiiiiiiiiiiiiii)
        /*09f8*/ 	.word	0x00000000


	//----- nvinfo : EIATTR_MIN_STACK_SIZE
	.align		4
.L_453:
        /*09fc*/ 	.byte	0x04, 0x12
        /*09fe*/ 	.short	(.L_455 - .L_454)
	.align		4
.L_454:
        /*0a00*/ 	.word	index@(_ZN2at6native51_GLOBAL__N__2c613397_18_DepthwiseConv2d_cu_9959487032conv_depthwise2d_backward_kernelILi5ELi0EN3c104HalfEiEEvNS_27GenericPackedTensorAccessorIKT1_Lm4ENS_16DefaultPtrTraitsEiEENS5_IS6_Lm4ES8_iEES9_T2_iiiiiiiiiiiiiii)
        /*0a04*/ 	.word	0x00000018


	//----- nvinfo : EIATTR_MIN_STACK_SIZE
	.align		4
.L_455:
        /*0a08*/ 	.byte	0x04, 0x12
        /*0a0a*/ 	.short	(.L_457 - .L_456)
	.align		4
.L_456:
        /*0a0c*/ 	.word	index@(_ZN2at6native51_GLOBAL__N__2c613397_18_DepthwiseConv2d_cu_9959487032conv_depthwise2d_backward_kernelILi5ELi2EN3c104HalfEiEEvNS_27GenericPackedTensorAccessorIKT1_Lm4ENS_16DefaultPtrTraitsEiEENS5_IS6_Lm4ES8_iEES9_T2_iiiiiiiiiiiiiii)
        /*0a10*/ 	.word	0x00000000


	//----- nvinfo : EIATTR_MIN_STACK_SIZE
	.align		4
.L_457:
        /*0a14*/ 	.byte	0x04, 0x12
        /*0a16*/ 	.short	(.L_459 - .L_458)
	.align		4
.L_458:
        /*0a18*/ 	.word	index@(_ZN2at6native51_GLOBAL__N__2c613397_18_DepthwiseConv2d_cu_9959487032conv_depthwise2d_backward_kernelILi5ELi1EN3c104HalfEiEEvNS_27GenericPackedTensorAccessorIKT1_Lm4ENS_16DefaultPtrTraitsEiEENS5_IS6_Lm4ES8_iEES9_T2_iiiiiiiiiiiiiii)
        /*0a1c*/ 	.word	0x00000000


	//----- nvinfo : EIATTR_MIN_STACK_SIZE
	.align		4
.L_459:
        /*0a20*/ 	.byte	0x04, 0x12
        /*0a22*/ 	.short	(.L_461 - .L_460)
	.align		4
.L_460:
        /*0a24*/ 	.word	index@(_ZN2at6native51_GLOBAL__N__2c613397_18_DepthwiseConv2d_cu_9959487032conv_depthwise2d_backward_kernelILi0ELi0EfiEEvNS_27GenericPackedTensorAccessorIKT1_Lm4ENS_16DefaultPtrTraitsEiEENS3_IS4_Lm4ES6_iEES7_T2_iiiiiiiiiiiiiii)
        /*0a28*/ 	.word	0x00000018


	//----- nvinfo : EIATTR_MIN_STACK_SIZE
	.align		4
.L_461:
        /*0a2c*/ 	.byte	0x04, 0x12
        /*0a2e*/ 	.short	(.L_463 - .L_462)
	.align		4
.L_462:
        /*0a30*/ 	.word	index@(_ZN2at6native51_GLOBAL__N__2c613397_18_DepthwiseConv2d_cu_9959487032conv_depthwise2d_backward_kernelILi0ELi2EfiEEvNS_27GenericPackedTensorAccessorIKT1_Lm4ENS_16DefaultPtrTraitsEiEENS3_IS4_Lm4ES6_iEES7_T2_iiiiiiiiiiiiiii)
        /*0a34*/ 	.word	0x00000010


	//----- nvinfo : EIATTR_MIN_STACK_SIZE
	.align		4
.L_463:
        /*0a38*/ 	.byte	0x04, 0x12
        /*0a3a*/ 	.short	(.L_465 - .L_464)
	.align		4
.L_464:
        /*0a3c*/ 	.word	index@(_ZN2at6native51_GLOBAL__N__2c613397_18_DepthwiseConv2d_cu_9959487032conv_depthwise2d_backward_kernelILi0ELi1EfiEEvNS_27GenericPackedTensorAccessorIKT1_Lm4ENS_16DefaultPtrTraitsEiEENS3_IS4_Lm4ES6_iEES7_T2_iiiiiiiiiiiiiii)
        /*0a40*/ 	.word	0x00000000


	//----- nvinfo : EIATTR_MIN_STACK_SIZE
	.align		4
.L_465:
        /*0a44*/ 	.byte	0x04, 0x12
        /*0a46*/ 	.short	(.L_467 - .L_466)
	.align		4
.L_466:
        /*0a48*/ 	.word	index@(_ZN2at6native51_GLOBAL__N__2c613397_18_DepthwiseConv2d_cu_9959487032conv_depthwise2d_backward_kernelILi1ELi0EfiEEvNS_27GenericPackedTensorAccessorIKT1_Lm4ENS_16DefaultPtrTraitsEiEENS3_IS4_Lm4ES6_iEES7_T2_iiiiiiiiiiiiiii)
        /*0a4c*/ 	.word	0x00000000


	//----- nvinfo : EIATTR_MIN_STACK_SIZE
	.align		4
.L_467:
        /*0a50*/ 	.byte	0x04, 0x12
        /*0a52*/ 	.short	(.L_469 - .L_468)
	.align		4
.L_468:
        /*0a54*/ 	.word	index@(_ZN2at6native51_GLOBAL__N__2c613397_18_DepthwiseConv2d_cu_9959487032conv_depthwise2d_backward_kernelILi1ELi2EfiEEvNS_27GenericPackedTensorAccessorIKT1_Lm4ENS_16DefaultPtrTraitsEiEENS3_IS4_Lm4ES6_iEES7_T2_iiiiiiiiiiiiiii)
        /*0a58*/ 	.word	0x00000000


	//----- nvinfo : EIATTR_MIN_STACK_SIZE
	.align		4
.L_469:
        /*0a5c*/ 	.byte	0x04, 0x12
        /*0a5e*/ 	.short	(.L_471 - .L_470)
	.align		4
.L_470:
        /*0a60*/ 	.word	index@(_ZN2at6native51_GLOBAL__N__2c613397_18_DepthwiseConv2d_cu_9959487032conv_depthwise2d_backward_kernelILi1ELi1EfiEEvNS_27GenericPackedTensorAccessorIKT1_Lm4ENS_16DefaultPtrTraitsEiEENS3_IS4_Lm4ES6_iEES7_T2_iiiiiiiiiiiiiii)
        /*0a64*/ 	.word	0x00000000


	//----- nvinfo : EIATTR_MIN_STACK_SIZE
	.align		4
.L_471:
        /*0a68*/ 	.byte	0x04, 0x12
        /*0a6a*/ 	.short	(.L_473 - .L_472)
	.align		4
.L_472:
        /*0a6c*/ 	.word	index@(_ZN2at6native51_GLOBAL__N__2c613397_18_DepthwiseConv2d_cu_9959487032conv_depthwise2d_backward_kernelILi3ELi0EfiEEvNS_27GenericPackedTensorAccessorIKT1_Lm4ENS_16DefaultPtrTraitsEiEENS3_IS4_Lm4ES6_iEES7_T2_iiiiiiiiiiiiiii)
        /*0a70*/ 	.word	0x00000000


	//----- nvinfo : EIATTR_MIN_STACK_SIZE
	.align		4
.L_473:
        /*0a74*/ 	.byte	0x04, 0x12
        /*0a76*/ 	.short	(.L_475 - .L_474)
	.align		4
.L_474:
        /*0a78*/ 	.word	index@(_ZN2at6native51_GLOBAL__N__2c613397_18_DepthwiseConv2d_cu_9959487032conv_depthwise2d_backward_kernelILi3ELi2EfiEEvNS_27GenericPackedTensorAccessorIKT1_Lm4ENS_16DefaultPtrTraitsEiEENS3_IS4_Lm4ES6_iEES7_T2_iiiiiiiiiiiiiii)
        /*0a7c*/ 	.word	0x00000000


	//----- nvinfo : EIATTR_MIN_STACK_SIZE
	.align		4
.L_475:
        /*0a80*/ 	.byte	0x04, 0x12
        /*0a82*/ 	.short	(.L_477 - .L_476)
	.align		4
.L_476:
        /*0a84*/ 	.word	index@(_ZN2at6native51_GLOBAL__N__2c613397_18_DepthwiseConv2d_cu_9959487032conv_depthwise2d_backward_kernelILi3ELi1EfiEEvNS_27GenericPackedTensorAccessorIKT1_Lm4ENS_16DefaultPtrTraitsEiEENS3_IS4_Lm4ES6_iEES7_T2_iiiiiiiiiiiiiii)
        /*0a88*/ 	.word	0x00000000


	//----- nvinfo : EIATTR_MIN_STACK_SIZE
	.align		4
.L_477:
        /*0a8c*/ 	.byte	0x04, 0x12
        /*0a8e*/ 	.short	(.L_479 - .L_478)
	.align		4
.L_478:
        /*0a90*/ 	.word	index@(_ZN2at6native51_GLOBAL__N__2c613397_18_DepthwiseConv2d_cu_9959487032conv_depthwise2d_backward_kernelILi5ELi0EfiEEvNS_27GenericPackedTensorAccessorIKT1_Lm4ENS_16DefaultPtrTraitsEiEENS3_IS4_Lm4ES6_iEES7_T2_iiiiiiiiiiiiiii)
        /*0a94*/ 	.word	0x00000018


	//----- nvinfo : EIATTR_MIN_STACK_SIZE
	.align		4
.L_479:
        /*0a98*/ 	.byte	0x04, 0x12
        /*0a9a*/ 	.short	(.L_481 - .L_480)
	.align		4
.L_480:
        /*0a9c*/ 	.word	index@(_ZN2at6native51_GLOBAL__N__2c613397_18_DepthwiseConv2d_cu_9959487032conv_depthwise2d_backward_kernelILi5ELi2EfiEEvNS_27GenericPackedTensorAccessorIKT1_Lm4ENS_16DefaultPtrTraitsEiEENS3_IS4_Lm4ES6_iEES7_T2_iiiiiiiiiiiiiii)
        /*0aa0*/ 	.word	0x00000000


	//----- nvinfo : EIATTR_MIN_STACK_SIZE
	.align		4
.L_481:
        /*0aa4*/ 	.byte	0x04, 0x12
        /*0aa6*/ 	.short	(.L_483 - .L_482)
	.align		4
.L_482:
        /*0aa8*/ 	.word	index@(_ZN2at6native51_GLOBAL__N__2c613397_18_DepthwiseConv2d_cu_9959487032conv_depthwise2d_backward_kernelILi5ELi1EfiEEvNS_27GenericPackedTensorAccessorIKT1_Lm4ENS_16DefaultPtrTraitsEiEENS3_IS4_Lm4ES6_iEES7_T2_iiiiiiiiiiiiiii)
        /*0aac*/ 	.word	0x00000000


	//----- nvinfo : EIATTR_MIN_STACK_SIZE
	.align		4
.L_483:
        /*0ab0*/ 	.byte	0x04, 0x12
        /*0ab2*/ 	.short	(.L_485 - .L_484)
	.align		4
.L_484:
        /*0ab4*/ 	.word	index@(_ZN2at6native51_GLOBAL__N__2c613397_18_DepthwiseConv2d_cu_9959487032conv_depthwise2d_backward_kernelILi0ELi0EdiEEvNS_27GenericPackedTensorAccessorIKT1_Lm4ENS_16DefaultPtrTraitsEiEENS3_IS4_Lm4ES6_iEES7_T2_iiiiiiiiiiiiiii)
        /*0ab8*/ 	.word	0x00000018


	//----- nvinfo : EIATTR_MIN_STACK_SIZE
	.align		4
.L_485:
        /*0abc*/ 	.byte	0x04, 0x12
        /*0abe*/ 	.short	(.L_487 - .L_486)
	.align		4
.L_486:
        /*0ac0*/ 	.word	index@(_ZN2at6native51_GLOBAL__N__2c613397_18_DepthwiseConv2d_cu_9959487032conv_depthwise2d_backward_kernelILi0ELi2EdiEEvNS_27GenericPackedTensorAccessorIKT1_Lm4ENS_16DefaultPtrTraitsEiEENS3_IS4_Lm4ES6_iEES7_T2_iiiiiiiiiiiiiii)
        /*0ac4*/ 	.word	0x00000010


	//----- nvinfo : EIATTR_MIN_STACK_SIZE
	.align		4
.L_487:
        /*0ac8*/ 	.byte	0x04, 0x12
        /*0aca*/ 	.short	(.L_489 - .L_488)
	.align		4
.L_488:
        /*0acc*/ 	.word	index@(_ZN2at6native51_GLOBAL__N__2c613397_18_DepthwiseConv2d_cu_9959487032conv_depthwise2d_backward_kernelILi0ELi1EdiEEvNS_27GenericPackedTensorAccessorIKT1_Lm4ENS_16DefaultPtrTraitsEiEENS3_IS4_Lm4ES6_iEES7_T2_iiiiiiiiiiiiiii)
        /*0ad0*/ 	.word	0x00000000


	//----- nvinfo : EIATTR_MIN_STACK_SIZE
	.align		4
.L_489:
        /*0ad4*/ 	.byte	0x04, 0x12
        /*0ad6*/ 	.short	(.L_491 - .L_490)
	.align		4
.L_490:
        /*0ad8*/ 	.word	index@(_ZN2at6native51_GLOBAL__N__2c613397_18_DepthwiseConv2d_cu_9959487032conv_depthwise2d_backward_kernelILi1ELi0EdiEEvNS_27GenericPackedTensorAccessorIKT1_Lm4ENS_16DefaultPtrTraitsEiEENS3_IS4_Lm4ES6_iEES7_T2_iiiiiiiiiiiiiii)
        /*0adc*/ 	.word	0x00000000


	//----- nvinfo : EIATTR_MIN_STACK_SIZE
	.align		4
.L_491:
        /*0ae0*/ 	.byte	0x04, 0x12
        /*0ae2*/ 	.short	(.L_493 - .L_492)
	.align		4
.L_492:
        /*0ae4*/ 	.word	index@(_ZN2at6native51_GLOBAL__N__2c613397_18_DepthwiseConv2d_cu_9959487032conv_depthwise2d_backward_kernelILi1ELi2EdiEEvNS_27GenericPackedTensorAccessorIKT1_Lm4ENS_16DefaultPtrTraitsEiEENS3_IS4_Lm4ES6_iEES7_T2_iiiiiiiiiiiiiii)
        /*0ae8*/ 	.word	0x00000000


	//----- nvinfo : EIATTR_MIN_STACK_SIZE
	.align		4
.L_493:
        /*0aec*/ 	.byte	0x04, 0x12
        /*0aee*/ 	.short	(.L_495 - .L_494)
	.align		4
.L_494:
        /*0af0*/ 	.word	index@(_ZN2at6native51_GLOBAL__N__2c613397_18_DepthwiseConv2d_cu_9959487032conv_depthwise2d_backward_kernelILi1ELi1EdiEEvNS_27GenericPackedTensorAccessorIKT1_Lm4ENS_16DefaultPtrTraitsEiEENS3_IS4_Lm4ES6_iEES7_T2_iiiiiiiiiiiiiii)
        /*0af4*/ 	.word	0x00000000


	//----- nvinfo : EIATTR_MIN_STACK_SIZE
	.align		4
.L_495:
        /*0af8*/ 	.byte	0x04, 0x12
        /*0afa*/ 	.short	(.L_497 - .L_496)
	.align		4
.L_496:
        /*0afc*/ 	.word	index@(_ZN2at6native51_GLOBAL__N__2c613397_18_DepthwiseConv2d_cu_9959487032conv_depthwise2d_backward_kernelILi3ELi0EdiEEvNS_27GenericPackedTensorAccessorIKT1_Lm4ENS_16DefaultPtrTraitsEiEENS3_IS4_Lm4ES6_iEES7_T2_iiiiiiiiiiiiiii)
        /*0b00*/ 	.word	0x00000000


	//----- nvinfo : EIATTR_MIN_STACK_SIZE
	.align		4
.L_497:
        /*0b04*/ 	.byte	0x04, 0x12
        /*0b06*/ 	.short	(.L_499 - .L_498)
	.align		4
.L_498:
        /*0b08*/ 	.word	index@(_ZN2at6native51_GLOBAL__N__2c613397_18_DepthwiseConv2d_cu_9959487032conv_depthwise2d_backward_kernelILi3ELi2EdiEEvNS_27GenericPackedTensorAccessorIKT1_Lm4ENS_16DefaultPtrTraitsEiEENS3_IS4_Lm4ES6_iEES7_T2_iiiiiiiiiiiiiii)
        /*0b0c*/ 	.word	0x00000000


	//----- nvinfo : EIATTR_MIN_STACK_SIZE
	.align		4
.L_499:
        /*0b10*/ 	.byte	0x04, 0x12
        /*0b12*/ 	.short	(.L_501 - .L_500)
	.align		4
.L_500:
        /*0b14*/ 	.word	index@(_ZN2at6native51_GLOBAL__N__2c613397_18_DepthwiseConv2d_cu_9959487032conv_depthwise2d_backward_kernelILi3ELi1EdiEEvNS_27GenericPackedTensorAccessorIKT1_Lm4ENS_16DefaultPtrTraitsEiEENS3_IS4_Lm4ES6_iEES7_T2_iiiiiiiiiiiiiii)
        /*0b18*/ 	.word	0x00000000


	//----- nvinfo : EIATTR_MIN_STACK_SIZE
	.align		4
.L_501:
        /*0b1c*/ 	.byte	0x04, 0x12
        /*0b1e*/ 	.short	(.L_503 - .L_502)
	.align		4
.L_502:
        /*0b20*/ 	.word	index@(_ZN2at6native51_GLOBAL__N__2c613397_18_DepthwiseConv2d_cu_9959487032conv_depthwise2d_backward_kernelILi5ELi0EdiEEvNS_27GenericPackedTensorAccessorIKT1_Lm4ENS_16DefaultPtrTraitsEiEENS3_IS4_Lm4ES6_iEES7_T2_iiiiiiiiiiiiiii)
        /*0b24*/ 	.word	0x00000018


	//----- nvinfo : EIATTR_MIN_STACK_SIZE
	.align		4
.L_503:
        /*0b28*/ 	.byte	0x04, 0x12
        /*0b2a*/ 	.short	(.L_505 - .L_504)
	.align		4
.L_504:
        /*0b2c*/ 	.word	index@(_ZN2at6native51_GLOBAL__N__2c613397_18_DepthwiseConv2d_cu_9959487032conv_depthwise2d_backward_kernelILi5ELi2EdiEEvNS_27GenericPackedTensorAccessorIKT1_Lm4ENS_16DefaultPtrTraitsEiEENS3_IS4_Lm4ES6_iEES7_T2_iiiiiiiiiiiiiii)
        /*0b30*/ 	.word	0x00000000


	//----- nvinfo : EIATTR_MIN_STACK_SIZE
	.align		4
.L_505:
        /*0b34*/ 	.byte	0x04, 0x12
        /*0b36*/ 	.short	(.L_507 - .L_506)
	.align		4
.L_506:
        /*0b38*/ 	.word	index@(_ZN2at6native51_GLOBAL__N__2c613397_18_DepthwiseConv2d_cu_9959487032conv_depthwise2d_backward_kernelILi5ELi1EdiEEvNS_27GenericPackedTensorAccessorIKT1_Lm4ENS_16DefaultPtrTraitsEiEENS3_IS4_Lm4ES6_iEES7_T2_iiiiiiiiiiiiiii)
        /*0b3c*/ 	.word	0x00000000


	//----- nvinfo : EIATTR_MIN_STACK_SIZE
	.align		4
.L_507:
        /*0b40*/ 	.byte	0x04, 0x12
        /*0b42*/ 	.short	(.L_509 - .L_508)
	.align		4
.L_508:
        /*0b44*/ 	.word	index@(_ZN2at6native51_GLOBAL__N__2c613397_18_DepthwiseConv2d_cu_9959487039conv_depthwise2d_forward_kernel_genericIN3c108BFloat16EiEEvNS_27GenericPackedTensorAccessorIKT_Lm4ENS_16DefaultPtrTraitsEiEENS5_IS6_Lm4ES8_iEES9_NS5_IS7_Lm1ES8_iEEbT0_iiiiiiiiiiiiii)
        /*0b48*/ 	.word	0x00000000


	//----- nvinfo : EIATTR_MIN_STACK_SIZE
	.align		4
.L_509:
        /*0b4c*/ 	.byte	0x04, 0x12
        /*0b4e*/ 	.short	(.L_511 - .L_510)
	.align		4
.L_510:
        /*0b50*/ 	.word	index@(_ZN2at6native51_GLOBAL__N__2c613397_18_DepthwiseConv2d_cu_9959487031conv_depthwise2d_forward_kernelILi1EN3c108BFloat16EiEEvNS_27GenericPackedTensorAccessorIKT0_Lm4ENS_16DefaultPtrTraitsEiEENS5_IS6_Lm4ES8_iEES9_NS5_IS7_Lm1ES8_iEEbT1_iiiiiiiiiiiiii)
        /*0b54*/ 	.word	0x00000000


	//----- nvinfo : EIATTR_MIN_STACK_SIZE
	.align		4
.L_511:
        /*0b58*/ 	.byte	0x04, 0x12
        /*0b5a*/ 	.short	(.L_513 - .L_512)
	.align		4
.L_512:
        /*0b5c*/ 	.word	index@(_ZN2at6native51_GLOBAL__N__2c613397_18_DepthwiseConv2d_cu_9959487031conv_depthwise2d_forward_kernelILi3EN3c108BFloat16EiEEvNS_27GenericPackedTensorAccessorIKT0_Lm4ENS_16DefaultPtrTraitsEiEENS5_IS6_Lm4ES8_iEES9_NS5_IS7_Lm1ES8_iEEbT1_iiiiiiiiiiiiii)
        /*0b60*/ 	.word	0x00000000


	//----- nvinfo : EIATTR_MIN_STACK_SIZE
	.align		4
.L_513:
        /*0b64*/ 	.byte	0x04, 0x12
        /*0b66*/ 	.short	(.L_515 - .L_514)
	.align		4
.L_514:
        /*0b68*/ 	.word	index@(_ZN2at6native51_GLOBAL__N__2c613397_18_DepthwiseConv2d_cu_9959487031conv_depthwise2d_forward_kernelILi5EN3c108BFloat16EiEEvNS_27GenericPackedTensorAccessorIKT0_Lm4ENS_16DefaultPtrTraitsEiEENS5_IS6_Lm4ES8_iEES9_NS5_IS7_Lm1ES8_iEEbT1_iiiiiiiiiiiiii)
        /*0b6c*/ 	.word	0x00000000


	//----- nvinfo : EIATTR_MIN_STACK_SIZE
	.align		4
.L_515:
        /*0b70*/ 	.byte	0x04, 0x12
        /*0b72*/ 	.short	(.L_517 - .L_516)
	.align		4
.L_516:
        /*0b74*/ 	.word	index@(_ZN2at6native51_GLOBAL__N__2c613397_18_DepthwiseConv2d_cu_9959487039conv_depthwise2d_forward_kernel_genericIN3c104HalfEiEEvNS_27GenericPackedTensorAccessorIKT_Lm4ENS_16DefaultPtrTraitsEiEENS5_IS6_Lm4ES8_iEES9_NS5_IS7_Lm1ES8_iEEbT0_iiiiiiiiiiiiii)
        /*0b78*/ 	.word	0x00000000


	//----- nvinfo : EIATTR_MIN_STACK_SIZE
	.align		4
.L_517:
        /*0b7c*/ 	.byte	0x04, 0x12
        /*0b7e*/ 	.short	(.L_519 - .L_518)
	.align		4
.L_518:
        /*0b80*/ 	.word	index@(_ZN2at6native51_GLOBAL__N__2c613397_18_DepthwiseConv2d_cu_9959487031conv_depthwise2d_forward_kernelILi1EN3c104HalfEiEEvNS_27GenericPackedTensorAccessorIKT0_Lm4ENS_16DefaultPtrTraitsEiEENS5_IS6_Lm4ES8_iEES9_NS5_IS7_Lm1ES8_iEEbT1_iiiiiiiiiiiiii)
        /*0b84*/ 	.word	0x00000000


	//----- nvinfo : EIATTR_MIN_STACK_SIZE
	.align		4
.L_519:
        /*0b88*/ 	.byte	0x04, 0x12
        /*0b8a*/ 	.short	(.L_521 - .L_520)
	.align		4
.L_520:
        /*0b8c*/ 	.word	index@(_ZN2at6native51_GLOBAL__N__2c613397_18_DepthwiseConv2d_cu_9959487031conv_depthwise2d_forward_kernelILi3EN3c104HalfEiEEvNS_27GenericPackedTensorAccessorIKT0_Lm4ENS_16DefaultPtrTraitsEiEENS5_IS6_Lm4ES8_iEES9_NS5_IS7_Lm1ES8_iEEbT1_iiiiiiiiiiiiii)
        /*0b90*/ 	.word	0x00000000


	//----- nvinfo : EIATTR_MIN_STACK_SIZE
	.align		4
.L_521:
        /*0b94*/ 	.byte	0x04, 0x12
        /*0b96*/ 	.short	(.L_523 - .L_522)
	.align		4
.L_522:
        /*0b98*/ 	.word	index@(_ZN2at6native51_GLOBAL__N__2c613397_18_DepthwiseConv2d_cu_9959487031conv_depthwise2d_forward_kernelILi5EN3c104HalfEiEEvNS_27GenericPackedTensorAccessorIKT0_Lm4ENS_16DefaultPtrTraitsEiEENS5_IS6_Lm4ES8_iEES9_NS5_IS7_Lm1ES8_iEEbT1_iiiiiiiiiiiiii)
        /*0b9c*/ 	.word	0x00000000


	//----- nvinfo : EIATTR_MIN_STACK_SIZE
	.align		4
.L_523:
        /*0ba0*/ 	.byte	0x04, 0x12
        /*0ba2*/ 	.short	(.L_525 - .L_524)
	.align		4
.L_524:
        /*0ba4*/ 	.word	index@(_ZN2at6native51_GLOBAL__N__2c613397_18_DepthwiseConv2d_cu_9959487039conv_depthwise2d_forward_kernel_genericIfiEEvNS_27GenericPackedTensorAccessorIKT_Lm4ENS_16DefaultPtrTraitsEiEENS3_IS4_Lm4ES6_iEES7_NS3_IS5_Lm1ES6_iEEbT0_iiiiiiiiiiiiii)
        /*0ba8*/ 	.word	0x00000000


	//----- nvinfo : EIATTR_MIN_STACK_SIZE
	.align		4
.L_525:
        /*0bac*/ 	.byte	0x04, 0x12
        /*0bae*/ 	.short	(.L_527 - .L_526)
	.align		4
.L_526:
        /*0bb0*/ 	.word	index@(_ZN2at6native51_GLOBAL__N__2c613397_18_DepthwiseConv2d_cu_9959487031conv_depthwise2d_forward_kernelILi1EfiEEvNS_27GenericPackedTensorAccessorIKT0_Lm4ENS_16DefaultPtrTraitsEiEENS3_IS4_Lm4ES6_iEES7_NS3_IS5_Lm1ES6_iEEbT1_iiiiiiiiiiiiii)
        /*0bb4*/ 	.word	0x00000000


	//----- nvinfo : EIATTR_MIN_STACK_SIZE
	.align		4
.L_527:
        /*0bb8*/ 	.byte	0x04, 0x12
        /*0bba*/ 	.short	(.L_529 - .L_528)
	.align		4
.L_528:
        /*0bbc*/ 	.word	index@(_ZN2at6native51_GLOBAL__N__2c613397_18_DepthwiseConv2d_cu_9959487031conv_depthwise2d_forward_kernelILi3EfiEEvNS_27GenericPackedTensorAccessorIKT0_Lm4ENS_16DefaultPtrTraitsEiEENS3_IS4_Lm4ES6_iEES7_NS3_IS5_Lm1ES6_iEEbT1_iiiiiiiiiiiiii)
        /*0bc0*/ 	.word	0x00000000


	//----- nvinfo : EIATTR_MIN_STACK_SIZE
	.align		4
.L_529:
        /*0bc4*/ 	.byte	0x04, 0x12
        /*0bc6*/ 	.short	(.L_531 - .L_530)
	.align		4
.L_530:
        /*0bc8*/ 	.word	index@(_ZN2at6native51_GLOBAL__N__2c613397_18_DepthwiseConv2d_cu_9959487031conv_depthwise2d_forward_kernelILi5EfiEEvNS_27GenericPackedTensorAccessorIKT0_Lm4ENS_16DefaultPtrTraitsEiEENS3_IS4_Lm4ES6_iEES7_NS3_IS5_Lm1ES6_iEEbT1_iiiiiiiiiiiiii)
        /*0bcc*/ 	.word	0x00000000


	//----- nvinfo : EIATTR_MIN_STACK_SIZE
	.align		4
.L_531:
        /*0bd0*/ 	.byte	0x04, 0x12
        /*0bd2*/ 	.short	(.L_533 - .L_532)
	.align		4
.L_532:
        /*0bd4*/ 	.word	index@(_ZN2at6native51_GLOBAL__N__2c613397_18_DepthwiseConv2d_cu_9959487039conv_depthwise2d_forward_kernel_genericIdiEEvNS_27GenericPackedTensorAccessorIKT_Lm4ENS_16DefaultPtrTraitsEiEENS3_IS4_Lm4ES6_iEES7_NS3_IS5_Lm1ES6_iEEbT0_iiiiiiiiiiiiii)
        /*0bd8*/ 	.word	0x00000000


	//----- nvinfo : EIATTR_MIN_STACK_SIZE
	.align		4
.L_533:
        /*0bdc*/ 	.byte	0x04, 0x12
        /*0bde*/ 	.short	(.L_535 - .L_534)
	.align		4
.L_534:
        /*0be0*/ 	.word	index@(_ZN2at6native51_GLOBAL__N__2c613397_18_DepthwiseConv2d_cu_9959487031conv_depthwise2d_forward_kernelILi1EdiEEvNS_27GenericPackedTensorAccessorIKT0_Lm4ENS_16DefaultPtrTraitsEiEENS3_IS4_Lm4ES6_iEES7_NS3_IS5_Lm1ES6_iEEbT1_iiiiiiiiiiiiii)
        /*0be4*/ 	.word	0x00000000


	//----- nvinfo : EIATTR_MIN_STACK_SIZE
	.align		4
.L_535:
        /*0be8*/ 	.byte	0x04, 0x12
        /*0bea*/ 	.short	(.L_537 - .L_536)
	.align		4
.L_536:
        /*0bec*/ 	.word	index@(_ZN2at6native51_GLOBAL__N__2c613397_18_DepthwiseConv2d_cu_9959487031conv_depthwise2d_forward_kernelILi3EdiEEvNS_27GenericPackedTensorAccessorIKT0_Lm4ENS_16DefaultPtrTraitsEiEENS3_IS4_Lm4ES6_iEES7_NS3_IS5_Lm1ES6_iEEbT1_iiiiiiiiiiiiii)
        /*0bf0*/ 	.word	0x00000000


	//----- nvinfo : EIATTR_MIN_STACK_SIZE
	.align		4
.L_537:
        /*0bf4*/ 	.byte	0x04, 0x12
        /*0bf6*/ 	.short	(.L_539 - .L_538)
	.align		4
.L_538:
        /*0bf8*/ 	.word	index@(_ZN2at6native51_GLOBAL__N__2c613397_18_DepthwiseConv2d_cu_9959487031conv_depthwise2d_forward_kernelILi5EdiEEvNS_27GenericPackedTensorAccessorIKT0_Lm4ENS_16DefaultPtrTraitsEiEENS3_IS4_Lm4ES6_iEES7_NS3_IS5_Lm1ES6_iEEbT1_iiiiiiiiiiiiii)
        /*0bfc*/ 	.word	0x00000000
.L_539:


//--------------------- .nv.compat                --------------------------
	.section	.nv.compat,"",@"SHT_CUDA_COMPAT_INFO"
	.align	4
        /*0000*/ 	.byte	0x02, 0x09, 0x01, 0x00, 0x02, 0x02, 0x01, 0x00, 0x02, 0x05, 0x05, 0x00, 0x03, 0x07, 0x01, 0x01
        /*0010*/ 	.byte	0x02, 0x03, 0x00, 0x00, 0x02, 0x06, 0x01, 0x00, 0x04, 0x0b, 0x08, 0x00, 0x00, 0x00, 0x00, 0x00
        /*0020*/ 	.byte	0x00, 0x00, 0x00, 0x00


//--------------------- .nv.info._ZN2at6native51_GLOBAL__N__2c613397_18_DepthwiseConv2d_cu_9959487035conv_depthwise2d_grad_weight_kernelIN3c108BFloat16EjEEvNS_27GenericPackedTensorAccessorIKT_Lm4ENS_16DefaultPtrTraitsEiEES9_NS5_IS6_Lm4ES8_iEEiiiiiiiiiiiiiiii --------------------------
	.section	.nv.info._ZN2at6native51_GLOBAL__N__2c613397_18_DepthwiseConv2d_cu_9959487035conv_depthwise2d_grad_weight_kernelIN3c108BFloat16EjEEvNS_27GenericPackedTensorAccessorIKT_Lm4ENS_16DefaultPtrTraitsEiEES9_NS5_IS6_Lm4ES8_iEEiiiiiiiiiiiiiiii,"",@"SHT_CUDA_INFO"
	.sectionflags	@""
	.align	4


	//----- nvinfo : EIATTR_CUDA_API_VERSION
	.align		4
        /*0000*/ 	.byte	0x04, 0x37
        /*0002*/ 	.short	(.L_541 - .L_540)
.L_540:
        /*0004*/ 	.word	0x00000082


	//----- nvinfo : EIATTR_KPARAM_INFO
	.align		4
.L_541:
        /*0008*/ 	.byte	0x04, 0x17
        /*000a*/ 	.short	(.L_543 - .L_542)
.L_542:
        /*000c*/ 	.word	0x00000000
        /*0010*/ 	.short	0x0012
        /*0012*/ 	.short	0x00b4
        /*0014*/ 	.byte	0x00, 0xf0, 0x11, 0x00


	//----- nvinfo : EIATTR_KPARAM_INFO
	.align		4
.L_543:
        /*0018*/ 	.byte	0x04, 0x17
        /*001a*/ 	.short	(.L_545 - .L_544)
.L_544:
        /*001c*/ 	.word	0x00000000
        /*0020*/ 	.short	0x0011
        /*0022*/ 	.short	0x00b0
        /*0024*/ 	.byte	0x00, 0xf0, 0x11, 0x00


	//----- nvinfo : EIATTR_KPARAM_INFO
	.align		4
.L_545:
        /*0028*/ 	.byte	0x04, 0x17
        /*002a*/ 	.short	(.L_547 - .L_546)
.L_546:
        /*002c*/ 	.word	0x00000000
        /*0030*/ 	.short	0x0010
        /*0032*/ 	.short	0x00ac
        /*0034*/ 	.byte	0x00, 0xf0, 0x11, 0x00


	//----- nvinfo : EIATTR_KPARAM_INFO
	.align		4
.L_547:
        /*0038*/ 	.byte	0x04, 0x17
        /*003a*/ 	.short	(.L_549 - .L_548)
.L_548:
        /*003c*/ 	.word	0x00000000
        /*0040*/ 	.short	0x000f
        /*0042*/ 	.short	0x00a8
        /*0044*/ 	.byte	0x00, 0xf0, 0x11, 0x00


	//----- nvinfo : EIATTR_KPARAM_INFO
	.align		4
.L_549:
        /*0048*/ 	.byte	0x04, 0x17
        /*004a*/ 	.short	(.L_551 - .L_550)
.L_550:
        /*004c*/ 	.word	0x00000000
        /*0050*/ 	.short	0x000e
        /*0052*/ 	.short	0x00a4
        /*0054*/ 	.byte	0x00, 0xf0, 0x11, 0x00


	//----- nvinfo : EIATTR_KPARAM_INFO
	.align		4
.L_551:
        /*0058*/ 	.byte	0x04, 0x17
        /*005a*/ 	.short	(.L_553 - .L_552)
.L_552:
        /*005c*/ 	.word	0x00000000
        /*0060*/ 	.short	0x000d
        /*0062*/ 	.short	0x00a0
        /*0064*/ 	.byte	0x00, 0xf0, 0x11, 0x00


	//----- nvinfo : EIATTR_KPARAM_INFO
	.align		4
.L_553:
        /*0068*/ 	.byte	0x04, 0x17
        /*006a*/ 	.short	(.L_555 - .L_554)
.L_554:
        /*006c*/ 	.word	0x00000000
        /*0070*/ 	.short	0x000c
        /*0072*/ 	.short	0x009c
        /*0074*/ 	.byte	0x00, 0xf0, 0x11, 0x00


	//----- nvinfo : EIATTR_KPARAM_INFO
	.align		4
.L_555:
        /*0078*/ 	.byte	0x04, 0x17
        /*007a*/ 	.short	(.L_557 - .L_556)
.L_556:
        /*007c*/ 	.word	0x00000000
        /*0080*/ 	.short	0x000b
        /*0082*/ 	.short	0x0098
        /*0084*/ 	.byte	0x00, 0xf0, 0x11, 0x00


	//----- nvinfo : EIATTR_KPARAM_INFO
	.align		4
.L_557:
        /*0088*/ 	.byte	0x04, 0x17
        /*008a*/ 	.short	(.L_559 - .L_558)
.L_558:
        /*008c*/ 	.word	0x00000000
        /*0090*/ 	.short	0x000a
        /*0092*/ 	.short	0x0094
        /*0094*/ 	.byte	0x00, 0xf0, 0x11, 0x00


	//----- nvinfo : EIATTR_KPARAM_INFO
	.align		4
.L_559:
        /*0098*/ 	.byte	0x04, 0x17
        /*009a*/ 	.short	(.L_561 - .L_560)
.L_560:
        /*009c*/ 	.word	0x00000000
        /*00a0*/ 	.short	0x0009
        /*00a2*/ 	.short	0x0090
        /*00a4*/ 	.byte	0x00, 0xf0, 0x11, 0x00


	//----- nvinfo : EIATTR_KPARAM_INFO
	.align		4
.L_561:
        /*00a8*/ 	.byte	0x04, 0x17
        /*00aa*/ 	.short	(.L_563 - .L_562)
.L_562:
        /*00ac*/ 	.word	0x00000000
        /*00b0*/ 	.short	0x0008
        /*00b2*/ 	.short	0x008c
        /*00b4*/ 	.byte	0x00, 0xf0, 0x11, 0x00


	//----- nvinfo : EIATTR_KPARAM_INFO
	.align		4
.L_563:
        /*00b8*/ 	.byte	0x04, 0x17
        /*00ba*/ 	.short	(.L_565 - .L_564)
.L_564:
        /*00bc*/ 	.word	0x00000000
        /*00c0*/ 	.short	0x0007
        /*00c2*/ 	.short	0x0088
        /*00c4*/ 	.byte	0x00, 0xf0, 0x11, 0x00


	//----- nvinfo : EIATTR_KPARAM_INFO
	.align		4
.L_565:
        /*00c8*/ 	.byte	0x04, 0x17
        /*00ca*/ 	.short	(.L_567 - .L_566)
.L_566:
        /*00cc*/ 	.word	0x00000000
        /*00d0*/ 	.short	0x0006
        /*00d2*/ 	.short	0x0084
        /*00d4*/ 	.byte	0x00, 0xf0, 0x11, 0x00


	//----- nvinfo : EIATTR_KPARAM_INFO
	.align		4
.L_567:
        /*00d8*/ 	.byte	0x04, 0x17
        /*00da*/ 	.short	(.L_569 - .L_568)
.L_568:
        /*00dc*/ 	.word	0x00000000
        /*00e0*/ 	.short	0x0005
        /*00e2*/ 	.short	0x0080
        /*00e4*/ 	.byte	0x00, 0xf0, 0x11, 0x00


	//----- nvinfo : EIATTR_KPARAM_INFO
	.align		4
.L_569:
        /*00e8*/ 	.byte	0x04, 0x17
        /*00ea*/ 	.short	(.L_571 - .L_570)
.L_570:
        /*00ec*/ 	.word	0x00000000
        /*00f0*/ 	.short	0x0004
        /*00f2*/ 	.short	0x007c
        /*00f4*/ 	.byte	0x00, 0xf0, 0x11, 0x00


	//----- nvinfo : EIATTR_KPARAM_INFO
	.align		4
.L_571:
        /*00f8*/ 	.byte	0x04, 0x17
        /*00fa*/ 	.short	(.L_573 - .L_572)
.L_572:
        /*00fc*/ 	.word	0x00000000
        /*0100*/ 	.short	0x0003
        /*0102*/ 	.short	0x0078
        /*0104*/ 	.byte	0x00, 0xf0, 0x11, 0x00


	//----- nvinfo : EIATTR_KPARAM_INFO
	.align		4
.L_573:
        /*0108*/ 	.byte	0x04, 0x17
        /*010a*/ 	.short	(.L_575 - .L_574)
.L_574:
        /*010c*/ 	.word	0x00000000
        /*0110*/ 	.short	0x0002
        /*0112*/ 	.short	0x0050
        /*0114*/ 	.byte	0x00, 0xf0, 0xa1, 0x00


	//----- nvinfo : EIATTR_KPARAM_INFO
	.align		4
.L_575:
        /*0118*/ 	.byte	0x04, 0x17
        /*011a*/ 	.short	(.L_577 - .L_576)
.L_576:
        /*011c*/ 	.word	0x00000000
        /*0120*/ 	.short	0x0001
        /*0122*/ 	.short	0x0028
        /*0124*/ 	.byte	0x00, 0xf0, 0xa1, 0x00


	//----- nvinfo : EIATTR_KPARAM_INFO
	.align		4
.L_577:
        /*0128*/ 	.byte	0x04, 0x17
        /*012a*/ 	.short	(.L_579 - .L_578)
.L_578:
        /*012c*/ 	.word	0x00000000
        /*0130*/ 	.short	0x0000
        /*0132*/ 	.short	0x0000
        /*0134*/ 	.byte	0x00, 0xf0, 0xa1, 0x00


	//----- nvinfo : EIATTR_SPARSE_MMA_MASK
	.align		4
.L_579:
        /*0138*/ 	.byte	0x03, 0x50
        /*013a*/ 	.short	0x0000


	//----- nvinfo : EIATTR_MAXREG_COUNT
	.align		4
        /*013c*/ 	.byte	0x03, 0x1b
        /*013e*/ 	.short	0x00ff


	//----- nvinfo : EIATTR_NUM_BARRIERS
	.align		4
        /*0140*/ 	.byte	0x02, 0x4c
        /*0142*/ 	.byte	0x01
	.zero		1


	//----- nvinfo : EIATTR_MERCURY_ISA_VERSION
	.align		4
        /*0144*/ 	.byte	0x03, 0x5f
        /*0146*/ 	.short	0x0101


	//----- nvinfo : EIATTR_COOP_GROUP_MASK_REGIDS
	.align		4
        /*0148*/ 	.byte	0x04, 0x29
        /*014a*/ 	.short	(.L_581 - .L_580)


	//   ....[0]....
.L_580:
        /*014c*/ 	.word	0xffffffff


	//   ....[1]....
        /*0150*/ 	.word	0xffffffff


	//   ....[2]....
        /*0154*/ 	.word	0xffffffff


	//   ....[3]....
        /*0158*/ 	.word	0xffffffff


	//   ....[4]....
        /*015c*/ 	.word	0xffffffff


	//   ....[5]....
        /*0160*/ 	.word	0xffffffff


	//   ....[6]....
        /*0164*/ 	.word	0xffffffff


	//   ....[7]....
        /*0168*/ 	.word	0xffffffff


	//   ....[8]....
        /*016c*/ 	.word	0xffffffff


	//   ....[9]....
        /*0170*/ 	.word	0xffffffff


	//----- nvinfo : EIATTR_COOP_GROUP_INSTR_OFFSETS
	.align		4
.L_581:
        /*0174*/ 	.byte	0x04, 0x28
        /*0176*/ 	.short	(.L_583 - .L_582)


	//   ....[0]....
.L_582:
        /*0178*/ 	.word	0x00001a20


	//   ....[1]....
        /*017c*/ 	.word	0x00001a60


	//   ....[2]....
        /*0180*/ 	.word	0x00001ae0


	//   ....[3]....
        /*0184*/ 	.word	0x00001b20


	//   ....[4]....
        /*0188*/ 	.word	0x00001b70


	//   ....[5]....
        /*018c*/ 	.word	0x00001bf0


	//   ....[6]....
        /*0190*/ 	.word	0x00001c20


	//   ....[7]....
        /*0194*/ 	.word	0x00001c40


	//   ....[8]....
        /*0198*/ 	.word	0x00001c60


	//   ....[9]....
        /*019c*/ 	.word	0x00001c80


	//----- nvinfo : EIATTR_VRC_CTA_INIT_COUNT
	.align		4
.L_583:
        /*01a0*/ 	.byte	0x02, 0x4a
	.zero		1
	.zero		1


	//----- nvinfo : EIATTR_EXIT_INSTR_OFFSETS
	.align		4
        /*01a4*/ 	.byte	0x04, 0x1c
        /*01a6*/ 	.short	(.L_585 - .L_584)


	//   ....[0]....
.L_584:
        /*01a8*/ 	.word	0x00001be0


	//   ....[1]....
        /*01ac*/ 	.word	0x00001c90


	//   ....[2]....
        /*01b0*/ 	.word	0x00001d60


	//----- nvinfo : EIATTR_CRS_STACK_SIZE
	.align		4
.L_585:
        /*01b4*/ 	.byte	0x04, 0x1e
        /*01b6*/ 	.short	(.L_587 - .L_586)
.L_586:
        /*01b8*/ 	.word	0x00000000


	//----- nvinfo : EIATTR_CBANK_PARAM_SIZE
	.align		4
.L_587:
        /*01bc*/ 	.byte	0x03, 0x19
        /*01be*/ 	.short	0x00b8


	//----- nvinfo : EIATTR_PARAM_CBANK
	.align		4
        /*01c0*/ 	.byte	0x04, 0x0a
        /*01c2*/ 	.short	(.L_589 - .L_588)
	.align		4
.L_588:
        /*01c4*/ 	.word	index@(.nv.constant0._ZN2at6native51_GLOBAL__N__2c613397_18_DepthwiseConv2d_cu_9959487035conv_depthwise2d_grad_weight_kernelIN3c108BFloat16EjEEvNS_27GenericPackedTensorAccessorIKT_Lm4ENS_16DefaultPtrTraitsEiEES9_NS5_IS6_Lm4ES8_iEEiiiiiiiiiiiiiiii)
        /*01c8*/ 	.short	0x0380
        /*01ca*/ 	.short	0x00b8


	//----- nvinfo : EIATTR_SW_WAR
	.align		4
.L_589:
        /*01cc*/ 	.byte	0x04, 0x36
        /*01ce*/ 	.short	(.L_591 - .L_590)
.L_590:
        /*01d0*/ 	.word	0x00000008
.L_591:


//--------------------- .nv.info._ZN2at6native51_GLOBAL__N__2c613397_18_DepthwiseConv2d_cu_9959487035conv_depthwise2d_grad_weight_kernelIN3c104HalfEjEEvNS_27GenericPackedTensorAccessorIKT_Lm4ENS_16DefaultPtrTraitsEiEES9_NS5_IS6_Lm4ES8_iEEiiiiiiiiiiiiiiii --------------------------
	.section	.nv.info._ZN2at6native51_GLOBAL__N__2c613397_18_DepthwiseConv2d_cu_9959487035conv_depthwise2d_grad_weight_kernelIN3c104HalfEjEEvNS_27GenericPackedTensorAccessorIKT_Lm4ENS_16DefaultPtrTraitsEiEES9_NS5_IS6_Lm4ES8_iEEiiiiiiiiiiiiiiii,"",@"SHT_CUDA_INFO"
	.sectionflags	@""
	.align	4


	//----- nvinfo : EIATTR_CUDA_API_VERSION
	.align		4
        /*0000*/ 	.byte	0x04, 0x37
        /*0002*/ 	.short	(.L_593 - .L_592)
.L_592:
        /*0004*/ 	.word	0x00000082


	//----- nvinfo : EIATTR_KPARAM_INFO
	.align		4
.L_593:
        /*0008*/ 	.byte	0x04, 0x17
        /*000a*/ 	.short	(.L_595 - .L_594)
.L_594:
        /*000c*/ 	.word	0x00000000
        /*0010*/ 	.short	0x0012
        /*0012*/ 	.short	0x00b4
        /*0014*/ 	.byte	0x00, 0xf0, 0x11, 0x00


	//----- nvinfo : EIATTR_KPARAM_INFO
	.align		4
.L_595:
        /*0018*/ 	.byte	0x04, 0x17
        /*001a*/ 	.short	(.L_597 - .L_596)
.L_596:
        /*001c*/ 	.word	0x00000000
        /*0020*/ 	.short	0x0011
        /*0022*/ 	.short	0x00b0
        /*0024*/ 	.byte	0x00, 0xf0, 0x11, 0x00


	//----- nvinfo : EIATTR_KPARAM_INFO
	.align		4
.L_597:
        /*0028*/ 	.byte	0x04, 0x17
        /*002a*/ 	.short	(.L_599 - .L_598)
.L_598:
        /*002c*/ 	.word	0x00000000
        /*0030*/ 	.short	0x0010
        /*0032*/ 	.short	0x00ac
        /*0034*/ 	.byte	0x00, 0xf0, 0x11, 0x00


	//----- nvinfo : EIATTR_KPARAM_INFO
	.align		4
.L_599:
        /*0038*/ 	.byte	0x04, 0x17
        /*003a*/ 	.short	(.L_601 - .L_600)
.L_600:
        /*003c*/ 	.word	0x00000000
        /*0040*/ 	.short	0x000f
        /*0042*/ 	.short	0x00a8
        /*0044*/ 	.byte	0x00, 0xf0, 0x11, 0x00


	//----- nvinfo : EIATTR_KPARAM_INFO
	.align		4
.L_601:
        /*0048*/ 	.byte	0x04, 0x17
        /*004a*/ 	.short	(.L_603 - .L_602)
.L_602:
        /*004c*/ 	.word	0x00000000
        /*0050*/ 	.short	0x000e
        /*0052*/ 	.short	0x00a4
        /*0054*/ 	.byte	0x00, 0xf0, 0x11, 0x00


	//----- nvinfo : EIATTR_KPARAM_INFO
	.align		4
.L_603:
        /*0058*/ 	.byte	0x04, 0x17
        /*005a*/ 	.short	(.L_605 - .L_604)
.L_604:
        /*005c*/ 	.word	0x00000000
        /*0060*/ 	.short	0x000d
        /*0062*/ 	.short	0x00a0
        /*0064*/ 	.byte	0x00, 0xf0, 0x11, 0x00


	//----- nvinfo : EIATTR_KPARAM_INFO
	.align		4
.L_605:
        /*0068*/ 	.byte	0x04, 0x17
        /*006a*/ 	.short	(.L_607 - .L_606)
.L_606:
        /*006c*/ 	.word	0x00000000
        /*0070*/ 	.short	0x000c
        /*0072*/ 	.short	0x009c
        /*0074*/ 	.byte	0x00, 0xf0, 0x11, 0x00


	//----- nvinfo : EIATTR_KPARAM_INFO
	.align		4
.L_607:
        /*0078*/ 	.byte	0x04, 0x17
        /*007a*/ 	.short	(.L_609 - .L_608)
.L_608:
        /*007c*/ 	.word	0x00000000
        /*0080*/ 	.short	0x000b
        /*0082*/ 	.short	0x0098
        /*0084*/ 	.byte	0x00, 0xf0, 0x11, 0x00


	//----- nvinfo : EIATTR_KPARAM_INFO
	.align		4
.L_609:
        /*0088*/ 	.byte	0x04, 0x17
        /*008a*/ 	.short	(.L_611 - .L_610)
.L_610:
        /*008c*/ 	.word	0x00000000
        /*0090*/ 	.short	0x000a
        /*0092*/ 	.short	0x0094
        /*0094*/ 	.byte	0x00, 0xf0, 0x11, 0x00


	//----- nvinfo : EIATTR_KPARAM_INFO
	.align		4
.L_611:
        /*0098*/ 	.byte	0x04, 0x17
        /*009a*/ 	.short	(.L_613 - .L_612)
.L_612:
        /*009c*/ 	.word	0x00000000
        /*00a0*/ 	.short	0x0009
        /*00a2*/ 	.short	0x0090
        /*00a4*/ 	.byte	0x00, 0xf0, 0x11, 0x00


	//----- nvinfo : EIATTR_KPARAM_INFO
	.align		4
.L_613:
        /*00a8*/ 	.byte	0x04, 0x17
        /*00aa*/ 	.short	(.L_615 - .L_614)
.L_614:
        /*00ac*/ 	.word	0x00000000
        /*00b0*/ 	.short	0x0008
        /*00b2*/ 	.short	0x008c
        /*00b4*/ 	.byte	0x00, 0xf0, 0x11, 0x00


	//----- nvinfo : EIATTR_KPARAM_INFO
	.align		4
.L_615:
        /*00b8*/ 	.byte	0x04, 0x17
        /*00ba*/ 	.short	(.L_617 - .L_616)
.L_616:
        /*00bc*/ 	.word	0x00000000
        /*00c0*/ 	.short	0x0007
        /*00c2*/ 	.short	0x0088
        /*00c4*/ 	.byte	0x00, 0xf0, 0x11, 0x00


	//----- nvinfo : EIATTR_KPARAM_INFO
	.align		4
.L_617:
        /*00c8*/ 	.byte	0x04, 0x17
        /*00ca*/ 	.short	(.L_619 - .L_618)
.L_618:
        /*00cc*/ 	.word	0x00000000
        /*00d0*/ 	.short	0x0006
        /*00d2*/ 	.short	0x0084
        /*00d4*/ 	.byte	0x00, 0xf0, 0x11, 0x00


	//----- nvinfo : EIATTR_KPARAM_INFO
	.align		4
.L_619:
        /*00d8*/ 	.byte	0x04, 0x17
        /*00da*/ 	.short	(.L_621 - .L_620)
.L_620:
        /*00dc*/ 	.word	0x00000000
        /*00e0*/ 	.short	0x0005
        /*00e2*/ 	.short	0x0080
        /*00e4*/ 	.byte	0x00, 0xf0, 0x11, 0x00


	//----- nvinfo : EIATTR_KPARAM_INFO
	.align		4
.L_621:
        /*00e8*/ 	.byte	0x04, 0x17
        /*00ea*/ 	.short	(.L_623 - .L_622)
.L_622:
        /*00ec*/ 	.word	0x00000000
        /*00f0*/ 	.short	0x0004
        /*00f2*/ 	.short	0x007c
        /*00f4*/ 	.byte	0x00, 0xf0, 0x11, 0x00


	//----- nvinfo : EIATTR_KPARAM_INFO
	.align		4
.L_623:
        /*00f8*/ 	.byte	0x04, 0x17
        /*00fa*/ 	.short	(.L_625 - .L_624)
.L_624:
        /*00fc*/ 	.word	0x00000000
        /*0100*/ 	.short	0x0003
        /*0102*/ 	.short	0x0078
        /*0104*/ 	.byte	0x00, 0xf0, 0x11, 0x00


	//----- nvinfo : EIATTR_KPARAM_INFO
	.align		4
.L_625:
        /*0108*/ 	.byte	0x04, 0x17
        /*010a*/ 	.short	(.L_627 - .L_626)
.L_626:
        /*010c*/ 	.word	0x00000000
        /*0110*/ 	.short	0x0002
        /*0112*/ 	.short	0x0050
        /*0114*/ 	.byte	0x00, 0xf0, 0xa1, 0x00


	//----- nvinfo : EIATTR_KPARAM_INFO
	.align		4
.L_627:
        /*0118*/ 	.byte	0x04, 0x17
        /*011a*/ 	.short	(.L_629 - .L_628)
.L_628:
        /*011c*/ 	.word	0x00000000
        /*0120*/ 	.short	0x0001
        /*0122*/ 	.short	0x0028
        /*0124*/ 	.byte	0x00, 0xf0, 0xa1, 0x00


	//----- nvinfo : EIATTR_KPARAM_INFO
	.align		4
.L_629:
        /*0128*/ 	.byte	0x04, 0x17
        /*012a*/ 	.short	(.L_631 - .L_630)
.L_630:
        /*012c*/ 	.word	0x00000000
        /*0130*/ 	.short	0x0000
        /*0132*/ 	.short	0x0000
        /*0134*/ 	.byte	0x00, 0xf0, 0xa1, 0x00


	//----- nvinfo : EIATTR_SPARSE_MMA_MASK
	.align		4
.L_631:
        /*0138*/ 	.byte	0x03, 0x50
        /*013a*/ 	.short	0x0000


	//----- nvinfo : EIATTR_MAXREG_COUNT
	.align		4
        /*013c*/ 	.byte	0x03, 0x1b
        /*013e*/ 	.short	0x00ff


	//----- nvinfo : EIATTR_NUM_BARRIERS
	.align		4
        /*0140*/ 	.byte	0x02, 0x4c
        /*0142*/ 	.byte	0x01
	.zero		1


	//----- nvinfo : EIATTR_MERCURY_ISA_VERSION
	.align		4
        /*0144*/ 	.byte	0x03, 0x5f
        /*0146*/ 	.short	0x0101


	//----- nvinfo : EIATTR_COOP_GROUP_MASK_REGIDS
	.align		4
        /*0148*/ 	.byte	0x04, 0x29
        /*014a*/ 	.short	(.L_633 - .L_632)


	//   ....[0]....
.L_632:
        /*014c*/ 	.word	0xffffffff


	//   ....[1]....
        /*0150*/ 	.word	0xffffffff


	//   ....[2]....
        /*0154*/ 	.word	0xffffffff


	//   ....[3]....
        /*0158*/ 	.word	0xffffffff


	//   ....[4]....
        /*015c*/ 	.word	0xffffffff


	//   ....[5]....
        /*0160*/ 	.word	0xffffffff


	//   ....[6]....
        /*0164*/ 	.word	0xffffffff


	//   ....[7]....
        /*0168*/ 	.word	0xffffffff


	//   ....[8]....
        /*016c*/ 	.word	0xffffffff


	//   ....[9]....
        /*0170*/ 	.word	0xffffffff


	//----- nvinfo : EIATTR_COOP_GROUP_INSTR_OFFSETS
	.align		4
.L_633:
        /*0174*/ 	.byte	0x04, 0x28
        /*0176*/ 	.short	(.L_635 - .L_634)


	//   ....[0]....
.L_634:
        /*0178*/ 	.word	0x00001a20


	//   ....[1]....
        /*017c*/ 	.word	0x00001a60


	//   ....[2]....
        /*0180*/ 	.word	0x00001ae0


	//   ....[3]....
        /*0184*/ 	.word	0x00001b20


	//   ....[4]....
        /*0188*/ 	.word	0x00001b70


	//   ....[5]....
        /*018c*/ 	.word	0x00001bf0


	//   ....[6]....
        /*0190*/ 	.word	0x00001c20


	//   ....[7]....
        /*0194*/ 	.word	0x00001c40


	//   ....[8]....
        /*0198*/ 	.word	0x00001c60


	//   ....[9]....
        /*019c*/ 	.word	0x00001c80


	//----- nvinfo : EIATTR_VRC_CTA_INIT_COUNT
	.align		4
.L_635:
        /*01a0*/ 	.byte	0x02, 0x4a
	.zero		1
	.zero		1


	//----- nvinfo : EIATTR_EXIT_INSTR_OFFSETS
	.align		4
        /*01a4*/ 	.byte	0x04, 0x1c
        /*01a6*/ 	.short	(.L_637 - .L_636)


	//   ....[0]....
.L_636:
        /*01a8*/ 	.word	0x00001be0


	//   ....[1]....
        /*01ac*/ 	.word	0x00001c90


	//   ....[2]....
        /*01b0*/ 	.word	0x00001d60


	//----- nvinfo : EIATTR_CRS_STACK_SIZE
	.align		4
.L_637:
        /*01b4*/ 	.byte	0x04, 0x1e
        /*01b6*/ 	.short	(.L_639 - .L_638)
.L_638:
        /*01b8*/ 	.word	0x00000000


	//----- nvinfo : EIATTR_CBANK_PARAM_SIZE
	.align		4
.L_639:
        /*01bc*/ 	.byte	0x03, 0x19
        /*01be*/ 	.short	0x00b8


	//----- nvinfo : EIATTR_PARAM_CBANK
	.align		4
        /*01c0*/ 	.byte	0x04, 0x0a
        /*01c2*/ 	.short	(.L_641 - .L_640)
	.align		4
.L_640:
        /*01c4*/ 	.word	index@(.nv.constant0._ZN2at6native51_GLOBAL__N__2c613397_18_DepthwiseConv2d_cu_9959487035conv_depthwise2d_grad_weight_kernelIN3c104HalfEjEEvNS_27GenericPackedTensorAccessorIKT_Lm4ENS_16DefaultPtrTraitsEiEES9_NS5_IS6_Lm4ES8_iEEiiiiiiiiiiiiiiii)
        /*01c8*/ 	.short	0x0380
        /*01ca*/ 	.short	0x00b8


	//----- nvinfo : EIATTR_SW_WAR
	.align		4
.L_641:
        /*01cc*/ 	.byte	0x04, 0x36
        /*01ce*/ 	.short	(.L_643 - .L_642)
.L_642:
        /*01d0*/ 	.word	0x00000008
.L_643:


//--------------------- .nv.info._ZN2at6native51_GLOBAL__N__2c613397_18_DepthwiseConv2d_cu_9959487035conv_depthwise2d_grad_weight_kernelIfjEEvNS_27GenericPackedTensorAccessorIKT_Lm4ENS_16DefaultPtrTraitsEiEES7_NS3_IS4_Lm4ES6_iEEiiiiiiiiiiiiiiii --------------------------
	.section	.nv.info._ZN2at6native51_GLOBAL__N__2c613397_18_DepthwiseConv2d_cu_9959487035conv_depthwise2d_grad_weight_kernelIfjEEvNS_27GenericPackedTensorAccessorIKT_Lm4ENS_16DefaultPtrTraitsEiEES7_NS3_IS4_Lm4ES6_iEEiiiiiiiiiiiiiiii,"",@"SHT_CUDA_INFO"
	.sectionflags	@""
	.align	4


	//----- nvinfo : EIATTR_CUDA_API_VERSION
	.align		4
        /*0000*/ 	.byte	0x04, 0x37
        /*0002*/ 	.short	(.L_645 - .L_644)
.L_644:
        /*0004*/ 	.word	0x00000082


	//----- nvinfo : EIATTR_KPARAM_INFO
	.align		4
.L_645:
        /*0008*/ 	.byte	0x04, 0x17
        /*000a*/ 	.short	(.L_647 - .L_646)
.L_646:
        /*000c*/ 	.word	0x00000000
        /*0010*/ 	.short	0x0012
        /*0012*/ 	.short	0x00b4
        /*0014*/ 	.byte	0x00, 0xf0, 0x11, 0x00


	//----- nvinfo : EIATTR_KPARAM_INFO
	.align		4
.L_647:
        /*0018*/ 	.byte	0x04, 0x17
        /*001a*/ 	.short	(.L_649 - .L_648)
.L_648:
        /*001c*/ 	.word	0x00000000
        /*0020*/ 	.short	0x0011
        /*0022*/ 	.short	0x00b0
        /*0024*/ 	.byte	0x00, 0xf0, 0x11, 0x00


	//----- nvinfo : EIATTR_KPARAM_INFO
	.align		4
.L_649:
        /*0028*/ 	.byte	0x04, 0x17
        /*002a*/ 	.short	(.L_651 - .L_650)
.L_650:
        /*002c*/ 	.word	0x00000000
        /*0030*/ 	.short	0x0010
        /*0032*/ 	.short	0x00ac
        /*0034*/ 	.byte	0x00, 0xf0, 0x11, 0x00


	//----- nvinfo : EIATTR_KPARAM_INFO
	.align		4
.L_651:
        /*0038*/ 	.byte	0x04, 0x17
        /*003a*/ 	.short	(.L_653 - .L_652)
.L_652:
        /*003c*/ 	.word	0x00000000
        /*0040*/ 	.short	0x000f
        /*0042*/ 	.short	0x00a8
        /*0044*/ 	.byte	0x00, 0xf0, 0x11, 0x00


	//----- nvinfo : EIATTR_KPARAM_INFO
	.align		4
.L_653:
        /*0048*/ 	.byte	0x04, 0x17
        /*004a*/ 	.short	(.L_655 - .L_654)
.L_654:
        /*004c*/ 	.word	0x00000000
        /*0050*/ 	.short	0x000e
        /*0052*/ 	.short	0x00a4
        /*0054*/ 	.byte	0x00, 0xf0, 0x11, 0x00


	//----- nvinfo : EIATTR_KPARAM_INFO
	.align		4
.L_655:
        /*0058*/ 	.byte	0x04, 0x17
        /*005a*/ 	.short	(.L_657 - .L_656)
.L_656:
        /*005c*/ 	.word	0x00000000
        /*0060*/ 	.short	0x000d
        /*0062*/ 	.short	0x00a0
        /*0064*/ 	.byte	0x00, 0xf0, 0x11, 0x00


	//----- nvinfo : EIATTR_KPARAM_INFO
	.align		4
.L_657:
        /*0068*/ 	.byte	0x04, 0x17
        /*006a*/ 	.short	(.L_659 - .L_658)
.L_658:
        /*006c*/ 	.word	0x00000000
        /*0070*/ 	.short	0x000c
        /*0072*/ 	.short	0x009c
        /*0074*/ 	.byte	0x00, 0xf0, 0x11, 0x00


	//----- nvinfo : EIATTR_KPARAM_INFO
	.align		4
.L_659:
        /*0078*/ 	.byte	0x04, 0x17
        /*007a*/ 	.short	(.L_661 - .L_660)
.L_660:
        /*007c*/ 	.word	0x00000000
        /*0080*/ 	.short	0x000b
        /*0082*/ 	.short	0x0098
        /*0084*/ 	.byte	0x00, 0xf0, 0x11, 0x00


	//----- nvinfo : EIATTR_KPARAM_INFO
	.align		4
.L_661:
        /*0088*/ 	.byte	0x04, 0x17
        /*008a*/ 	.short	(.L_663 - .L_662)
.L_662:
        /*008c*/ 	.word	0x00000000
        /*0090*/ 	.short	0x000a
        /*0092*/ 	.short	0x0094
        /*0094*/ 	.byte	0x00, 0xf0, 0x11, 0x00


	//----- nvinfo : EIATTR_KPARAM_INFO
	.align		4
.L_663:
        /*0098*/ 	.byte	0x04, 0x17
        /*009a*/ 	.short	(.L_665 - .L_664)
.L_664:
        /*009c*/ 	.word	0x00000000
        /*00a0*/ 	.short	0x0009
        /*00a2*/ 	.short	0x0090
        /*00a4*/ 	.byte	0x00, 0xf0, 0x11, 0x00


	//----- nvinfo : EIATTR_KPARAM_INFO
	.align		4
.L_665:
        /*00a8*/ 	.byte	0x04, 0x17
        /*00aa*/ 	.short	(.L_667 - .L_666)
.L_666:
        /*00ac*/ 	.word	0x00000000
        /*00b0*/ 	.short	0x0008
        /*00b2*/ 	.short	0x008c
        /*00b4*/ 	.byte	0x00, 0xf0, 0x11, 0x00


	//----- nvinfo : EIATTR_KPARAM_INFO
	.align		4
.L_667:
        /*00b8*/ 	.byte	0x04, 0x17
        /*00ba*/ 	.short	(.L_669 - .L_668)
.L_668:
        /*00bc*/ 	.word	0x00000000
        /*00c0*/ 	.short	0x0007
        /*00c2*/ 	.short	0x0088
        /*00c4*/ 	.byte	0x00, 0xf0, 0x11, 0x00


	//----- nvinfo : EIATTR_KPARAM_INFO
	.align		4
.L_669:
        /*00c8*/ 	.byte	0x04, 0x17
        /*00ca*/ 	.short	(.L_671 - .L_670)
.L_670:
        /*00cc*/ 	.word	0x00000000
        /*00d0*/ 	.short	0x0006
        /*00d2*/ 	.short	0x0084
        /*00d4*/ 	.byte	0x00, 0xf0, 0x11, 0x00


	//----- nvinfo : EIATTR_KPARAM_INFO
	.align		4
.L_671:
        /*00d8*/ 	.byte	0x04, 0x17
        /*00da*/ 	.short	(.L_673 - .L_672)
.L_672:
        /*00dc*/ 	.word	0x00000000
        /*00e0*/ 	.short	0x0005
        /*00e2*/ 	.short	0x0080
        /*00e4*/ 	.byte	0x00, 0xf0, 0x11, 0x00


	//----- nvinfo : EIATTR_KPARAM_INFO
	.align		4
.L_673:
        /*00e8*/ 	.byte	0x04, 0x17
        /*00ea*/ 	.short	(.L_675 - .L_674)
.L_674:
        /*00ec*/ 	.word	0x00000000
        /*00f0*/ 	.short	0x0004
        /*00f2*/ 	.short	0x007c
        /*00f4*/ 	.byte	0x00, 0xf0, 0x11, 0x00


	//----- nvinfo : EIATTR_KPARAM_INFO
	.align		4
.L_675:
        /*00f8*/ 	.byte	0x04, 0x17
        /*00fa*/ 	.short	(.L_677 - .L_676)
.L_676:
        /*00fc*/ 	.word	0x00000000
        /*0100*/ 	.short	0x0003
        /*0102*/ 	.short	0x0078
        /*0104*/ 	.byte	0x00, 0xf0, 0x11, 0x00


	//----- nvinfo : EIATTR_KPARAM_INFO
	.align		4
.L_677:
        /*0108*/ 	.byte	0x04, 0x17
        /*010a*/ 	.short	(.L_679 - .L_678)
.L_678:
        /*010c*/ 	.word	0x00000000
        /*0110*/ 	.short	0x0002
        /*0112*/ 	.short	0x0050
        /*0114*/ 	.byte	0x00, 0xf0, 0xa1, 0x00


	//----- nvinfo : EIATTR_KPARAM_INFO
	.align		4
.L_679:
        /*0118*/ 	.byte	0x04, 0x17
        /*011a*/ 	.short	(.L_681 - .L_680)
.L_680:
        /*011c*/ 	.word	0x00000000
        /*0120*/ 	.short	0x0001
        /*0122*/ 	.short	0x0028
        /*0124*/ 	.byte	0x00, 0xf0, 0xa1, 0x00


	//----- nvinfo : EIATTR_KPARAM_INFO
	.align		4
.L_681:
        /*0128*/ 	.byte	0x04, 0x17
        /*012a*/ 	.short	(.L_683 - .L_682)
.L_682:
        /*012c*/ 	.word	0x00000000
        /*0130*/ 	.short	0x0000
        /*0132*/ 	.short	0x0000
        /*0134*/ 	.byte	0x00, 0xf0, 0xa1, 0x00


	//----- nvinfo : EIATTR_SPARSE_MMA_MASK
	.align		4
.L_683:
        /*0138*/ 	.byte	0x03, 0x50
        /*013a*/ 	.short	0x0000


	//----- nvinfo : EIATTR_MAXREG_COUNT
	.align		4
        /*013c*/ 	.byte	0x03, 0x1b
        /*013e*/ 	.short	0x00ff


	//----- nvinfo : EIATTR_NUM_BARRIERS
	.align		4
        /*0140*/ 	.byte	0x02, 0x4c
        /*0142*/ 	.byte	0x01
	.zero		1


	//----- nvinfo : EIATTR_MERCURY_ISA_VERSION
	.align		4
        /*0144*/ 	.byte	0x03, 0x5f
        /*0146*/ 	.short	0x0101


	//----- nvinfo : EIATTR_COOP_GROUP_MASK_REGIDS
	.align		4
        /*0148*/ 	.byte	0x04, 0x29
        /*014a*/ 	.short	(.L_685 - .L_684)


	//   ....[0]....
.L_684:
        /*014c*/ 	.word	0xffffffff


	//   ....[1]....
        /*0150*/ 	.word	0xffffffff


	//   ....[2]....
        /*0154*/ 	.word	0xffffffff


	//   ....[3]....
        /*0158*/ 	.word	0xffffffff


	//   ....[4]....
        /*015c*/ 	.word	0xffffffff


	//   ....[5]....
        /*0160*/ 	.word	0xffffffff


	//   ....[6]....
        /*0164*/ 	.word	0xffffffff


	//   ....[7]....
        /*0168*/ 	.word	0xffffffff


	//   ....[8]....
        /*016c*/ 	.word	0xffffffff


	//   ....[9]....
        /*0170*/ 	.word	0xffffffff


	//----- nvinfo : EIATTR_COOP_GROUP_INSTR_OFFSETS
	.align		4
.L_685:
        /*0174*/ 	.byte	0x04, 0x28
        /*0176*/ 	.short	(.L_687 - .L_686)


	//   ....[0]....
.L_686:
        /*0178*/ 	.word	0x00001940


	//   ....[1]....
        /*017c*/ 	.word	0x00001980


	//   ....[2]....
        /*0180*/ 	.word	0x00001a00


	//   ....[3]....
        /*0184*/ 	.word	0x00001a40


	//   ....[4]....
        /*0188*/ 	.word	0x00001a90


	//   ....[5]....
        /*018c*/ 	.word	0x00001b10


	//   ....[6]....
        /*0190*/ 	.word	0x00001b40


	//   ....[7]....
        /*0194*/ 	.word	0x00001b60


	//   ....[8]....
        /*0198*/ 	.word	0x00001b80


	//   ....[9]....
        /*019c*/ 	.word	0x00001ba0


	//----- nvinfo : EIATTR_VRC_CTA_INIT_COUNT
	.align		4
.L_687:
        /*01a0*/ 	.byte	0x02, 0x4a
	.zero		1
	.zero		1


	//----- nvinfo : EIATTR_EXIT_INSTR_OFFSETS
	.align		4
        /*01a4*/ 	.byte	0x04, 0x1c
        /*01a6*/ 	.short	(.L_689 - .L_688)


	//   ....[0]....
.L_688:
        /*01a8*/ 	.word	0x00001b00


	//   ....[1]....
        /*01ac*/ 	.word	0x00001bb0


	//   ....[2]....
        /*01b0*/ 	.word	0x00001c60


	//----- nvinfo : EIATTR_CRS_STACK_SIZE
	.align		4
.L_689:
        /*01b4*/ 	.byte	0x04, 0x1e
        /*01b6*/ 	.short	(.L_691 - .L_690)
.L_690:
        /*01b8*/ 	.word	0x00000000


	//----- nvinfo : EIATTR_CBANK_PARAM_SIZE
	.align		4
.L_691:
        /*01bc*/ 	.byte	0x03, 0x19
        /*01be*/ 	.short	0x00b8


	//----- nvinfo : EIATTR_PARAM_CBANK
	.align		4
        /*01c0*/ 	.byte	0x04, 0x0a
        /*01c2*/ 	.short	(.L_693 - .L_692)
	.align		4
.L_692:
        /*01c4*/ 	.word	index@(.nv.constant0._ZN2at6native51_GLOBAL__N__2c613397_18_DepthwiseConv2d_cu_9959487035conv_depthwise2d_grad_weight_kernelIfjEEvNS_27GenericPackedTensorAccessorIKT_Lm4ENS_16DefaultPtrTraitsEiEES7_NS3_IS4_Lm4ES6_iEEiiiiiiiiiiiiiiii)
        /*01c8*/ 	.short	0x0380
        /*01ca*/ 	.short	0x00b8


	//----- nvinfo : EIATTR_SW_WAR
	.align		4
.L_693:
        /*01cc*/ 	.byte	0x04, 0x36
        /*01ce*/ 	.short	(.L_695 - .L_694)
.L_694:
        /*01d0*/ 	.word	0x00000008
.L_695:


//--------------------- .nv.info._ZN2at6native51_GLOBAL__N__2c613397_18_DepthwiseConv2d_cu_9959487035conv_depthwise2d_grad_weight_kernelIdjEEvNS_27GenericPackedTensorAccessorIKT_Lm4ENS_16DefaultPtrTraitsEiEES7_NS3_IS4_Lm4ES6_iEEiiiiiiiiiiiiiiii --------------------------
	.section	.nv.info._ZN2at6native51_GLOBAL__N__2c613397_18_DepthwiseConv2d_cu_9959487035conv_depthwise2d_grad_weight_kernelIdjEEvNS_27GenericPackedTensorAccessorIKT_Lm4ENS_16DefaultPtrTraitsEiEES7_NS3_IS4_Lm4ES6_iEEiiiiiiiiiiiiiiii,"",@"SHT_CUDA_INFO"
	.sectionflags	@""
	.align	4


	//----- nvinfo : EIATTR_CUDA_API_VERSION
	.align		4
        /*0000*/ 	.byte	0x04, 0x37
        /*0002*/ 	.short	(.L_697 - .L_696)
.L_696:
        /*0004*/ 	.word	0x00000082


	//----- nvinfo : EIATTR_KPARAM_INFO
	.align		4
.L_697:
        /*0008*/ 	.byte	0x04, 0x17
        /*000a*/ 	.short	(.L_699 - .L_698)
.L_698:
        /*000c*/ 	.word	0x00000000
        /*0010*/ 	.short	0x0012
        /*0012*/ 	.short	0x00b4
        /*0014*/ 	.byte	0x00, 0xf0, 0x11, 0x00


	//----- nvinfo : EIATTR_KPARAM_INFO
	.align		4
.L_699:
        /*0018*/ 	.byte	0x04, 0x17
        /*001a*/ 	.short	(.L_701 - .L_700)
.L_700:
        /*001c*/ 	.word	0x00000000
        /*0020*/ 	.short	0x0011
        /*0022*/ 	.short	0x00b0
        /*0024*/ 	.byte	0x00, 0xf0, 0x11, 0x00


	//----- nvinfo : EIATTR_KPARAM_INFO
	.align		4
.L_701:
        /*0028*/ 	.byte	0x04, 0x17
        /*002a*/ 	.short	(.L_703 - .L_702)
.L_702:
        /*002c*/ 	.word	0x00000000
        /*0030*/ 	.short	0x0010
        /*0032*/ 	.short	0x00ac
        /*0034*/ 	.byte	0x00, 0xf0, 0x11, 0x00


	//----- nvinfo : EIATTR_KPARAM_INFO
	.align		4
.L_703:
        /*0038*/ 	.byte	0x04, 0x17
        /*003a*/ 	.short	(.L_705 - .L_704)
.L_704:
        /*003c*/ 	.word	0x00000000
        /*0040*/ 	.short	0x000f
        /*0042*/ 	.short	0x00a8
        /*0044*/ 	.byte	0x00, 0xf0, 0x11, 0x00


	//----- nvinfo : EIATTR_KPARAM_INFO
	.align		4
.L_705:
        /*0048*/ 	.byte	0x04, 0x17
        /*004a*/ 	.short	(.L_707 - .L_706)
.L_706:
        /*004c*/ 	.word	0x00000000
        /*0050*/ 	.short	0x000e
        /*0052*/ 	.short	0x00a4
        /*0054*/ 	.byte	0x00, 0xf0, 0x11, 0x00


	//----- nvinfo : EIATTR_KPARAM_INFO
	.align		4
.L_707:
        /*0058*/ 	.byte	0x04, 0x17
        /*005a*/ 	.short	(.L_709 - .L_708)
.L_708:
        /*005c*/ 	.word	0x00000000
        /*0060*/ 	.short	0x000d
        /*0062*/ 	.short	0x00a0
        /*0064*/ 	.byte	0x00, 0xf0, 0x11, 0x00


	//----- nvinfo : EIATTR_KPARAM_INFO
	.align		4
.L_709:
        /*0068*/ 	.byte	0x04, 0x17
        /*006a*/ 	.short	(.L_711 - .L_710)
.L_710:
        /*006c*/ 	.word	0x00000000
        /*0070*/ 	.short	0x000c
        /*0072*/ 	.short	0x009c
        /*0074*/ 	.byte	0x00, 0xf0, 0x11, 0x00


	//----- nvinfo : EIATTR_KPARAM_INFO
	.align		4
.L_711:
        /*0078*/ 	.byte	0x04, 0x17
        /*007a*/ 	.short	(.L_713 - .L_712)
.L_712:
        /*007c*/ 	.word	0x00000000
        /*0080*/ 	.short	0x000b
        /*0082*/ 	.short	0x0098
        /*0084*/ 	.byte	0x00, 0xf0, 0x11, 0x00


	//----- nvinfo : EIATTR_KPARAM_INFO
	.align		4
.L_713:
        /*0088*/ 	.byte	0x04, 0x17
        /*008a*/ 	.short	(.L_715 - .L_714)
.L_714:
        /*008c*/ 	.word	0x00000000
        /*0090*/ 	.short	0x000a
        /*0092*/ 	.short	0x0094
        /*0094*/ 	.byte	0x00, 0xf0, 0x11, 0x00


	//----- nvinfo : EIATTR_KPARAM_INFO
	.align		4
.L_715:
        /*0098*/ 	.byte	0x04, 0x17
        /*009a*/ 	.short	(.L_717 - .L_716)
.L_716:
        /*009c*/ 	.word	0x00000000
        /*00a0*/ 	.short	0x0009
        /*00a2*/ 	.short	0x0090
        /*00a4*/ 	.byte	0x00, 0xf0, 0x11, 0x00


	//----- nvinfo : EIATTR_KPARAM_INFO
	.align		4
.L_717:
        /*00a8*/ 	.byte	0x04, 0x17
        /*00aa*/ 	.short	(.L_719 - .L_718)
.L_718:
        /*00ac*/ 	.word	0x00000000
        /*00b0*/ 	.short	0x0008
        /*00b2*/ 	.short	0x008c
        /*00b4*/ 	.byte	0x00, 0xf0, 0x11, 0x00


	//----- nvinfo : EIATTR_KPARAM_INFO
	.align		4
.L_719:
        /*00b8*/ 	.byte	0x04, 0x17
        /*00ba*/ 	.short	(.L_721 - .L_720)
.L_720:
        /*00bc*/ 	.word	0x00000000
        /*00c0*/ 	.short	0x0007
        /*00c2*/ 	.short	0x0088
        /*00c4*/ 	.byte	0x00, 0xf0, 0x11, 0x00


	//----- nvinfo : EIATTR_KPARAM_INFO
	.align		4
.L_721:
        /*00c8*/ 	.byte	0x04, 0x17
        /*00ca*/ 	.short	(.L_723 - .L_722)
.L_722:
        /*00cc*/ 	.word	0x00000000
        /*00d0*/ 	.short	0x0006
        /*00d2*/ 	.short	0x0084
        /*00d4*/ 	.byte	0x00, 0xf0, 0x11, 0x00


	//----- nvinfo : EIATTR_KPARAM_INFO
	.align		4
.L_723:
        /*00d8*/ 	.byte	0x04, 0x17
        /*00da*/ 	.short	(.L_725 - .L_724)
.L_724:
        /*00dc*/ 	.word	0x00000000
        /*00e0*/ 	.short	0x0005
        /*00e2*/ 	.short	0x0080
        /*00e4*/ 	.byte	0x00, 0xf0, 0x11, 0x00


	//----- nvinfo : EIATTR_KPARAM_INFO
	.align		4
.L_725:
        /*00e8*/ 	.byte	0x04, 0x17
        /*00ea*/ 	.short	(.L_727 - .L_726)
.L_726:
        /*00ec*/ 	.word	0x00000000
        /*00f0*/ 	.short	0x0004
        /*00f2*/ 	.short	0x007c
        /*00f4*/ 	.byte	0x00, 0xf0, 0x11, 0x00


	//----- nvinfo : EIATTR_KPARAM_INFO
	.align		4
.L_727:
        /*00f8*/ 	.byte	0x04, 0x17
        /*00fa*/ 	.short	(.L_729 - .L_728)
.L_728:
        /*00fc*/ 	.word	0x00000000
        /*0100*/ 	.short	0x0003
        /*0102*/ 	.short	0x0078
        /*0104*/ 	.byte	0x00, 0xf0, 0x11, 0x00


	//----- nvinfo : EIATTR_KPARAM_INFO
	.align		4
.L_729:
        /*0108*/ 	.byte	0x04, 0x17
        /*010a*/ 	.short	(.L_731 - .L_730)
.L_730:
        /*010c*/ 	.word	0x00000000
        /*0110*/ 	.short	0x0002
        /*0112*/ 	.short	0x0050
        /*0114*/ 	.byte	0x00, 0xf0, 0xa1, 0x00


	//----- nvinfo : EIATTR_KPARAM_INFO
	.align		4
.L_731:
        /*0118*/ 	.byte	0x04, 0x17
        /*011a*/ 	.short	(.L_733 - .L_732)
.L_732:
        /*011c*/ 	.word	0x00000000
        /*0120*/ 	.short	0x0001
        /*0122*/ 	.short	0x0028
        /*0124*/ 	.byte	0x00, 0xf0, 0xa1, 0x00


	//----- nvinfo : EIATTR_KPARAM_INFO
	.align		4
.L_733:
        /*0128*/ 	.byte	0x04, 0x17
        /*012a*/ 	.short	(.L_735 - .L_734)
.L_734:
        /*012c*/ 	.word	0x00000000
        /*0130*/ 	.short	0x0000
        /*0132*/ 	.short	0x0000
        /*0134*/ 	.byte	0x00, 0xf0, 0xa1, 0x00


	//----- nvinfo : EIATTR_SPARSE_MMA_MASK
	.align		4
.L_735:
        /*0138*/ 	.byte	0x03, 0x50
        /*013a*/ 	.short	0x0000


	//----- nvinfo : EIATTR_MAXREG_COUNT
	.align		4
        /*013c*/ 	.byte	0x03, 0x1b
        /*013e*/ 	.short	0x00ff


	//----- nvinfo : EIATTR_NUM_BARRIERS
	.align		4
        /*0140*/ 	.byte	0x02, 0x4c
        /*0142*/ 	.byte	0x01
	.zero		1


	//----- nvinfo : EIATTR_MERCURY_ISA_VERSION
	.align		4
        /*0144*/ 	.byte	0x03, 0x5f
        /*0146*/ 	.short	0x0101


	//----- nvinfo : EIATTR_COOP_GROUP_MASK_REGIDS
	.align		4
        /*0148*/ 	.byte	0x04, 0x29
        /*014a*/ 	.short	(.L_737 - .L_736)


	//   ....[0]....
.L_736:
        /*014c*/ 	.word	0xffffffff


	//   ....[1]....
        /*0150*/ 	.word	0xffffffff


	//   ....[2]....
        /*0154*/ 	.word	0xffffffff


	//   ....[3]....
        /*0158*/ 	.word	0xffffffff


	//   ....[4]....
        /*015c*/ 	.word	0xffffffff


	//   ....[5]....
        /*0160*/ 	.word	0xffffffff


	//   ....[6]....
        /*0164*/ 	.word	0xffffffff


	//   ....[7]....
        /*0168*/ 	.word	0xffffffff


	//   ....[8]....
        /*016c*/ 	.word	0xffffffff


	//   ....[9]....
        /*0170*/ 	.word	0xffffffff


	//   ....[10]....
        /*0174*/ 	.word	0xffffffff


	//   ....[11]....
        /*0178*/ 	.word	0xffffffff


	//   ....[12]....
        /*017c*/ 	.word	0xffffffff


	//   ....[13]....
        /*0180*/ 	.word	0xffffffff


	//   ....[14]....
        /*0184*/ 	.word	0xffffffff


	//   ....[15]....
        /*0188*/ 	.word	0xffffffff


	//   ....[16]....
        /*018c*/ 	.word	0xffffffff


	//   ....[17]....
        /*0190*/ 	.word	0xffffffff


	//   ....[18]....
        /*0194*/ 	.word	0xffffffff


	//   ....[19]....
        /*0198*/ 	.word	0xffffffff


	//----- nvinfo : EIATTR_COOP_GROUP_INSTR_OFFSETS
	.align		4
.L_737:
        /*019c*/ 	.byte	0x04, 0x28
        /*019e*/ 	.short	(.L_739 - .L_738)


	//   ....[0]....
.L_738:
        /*01a0*/ 	.word	0x000019e0


	//   ....[1]....
        /*01a4*/ 	.word	0x000019f0


	//   ....[2]....
        /*01a8*/ 	.word	0x00001a30


	//   ....[3]....
        /*01ac*/ 	.word	0x00001a40


	//   ....[4]....
        /*01b0*/ 	.word	0x00001b10


	//   ....[5]....
        /*01b4*/ 	.word	0x00001b30


	//   ....[6]....
        /*01b8*/ 	.word	0x00001b80


	//   ....[7]....
        /*01bc*/ 	.word	0x00001bb0


	//   ....[8]....
        /*01c0*/ 	.word	0x00001c00


	//   ....[9]....
        /*01c4*/ 	.word	0x00001c10


	//   ....[10]....
        /*01c8*/ 	.word	0x00001cb0


	//   ....[11]....
        /*01cc*/ 	.word	0x00001cd0


	//   ....[12]....
        /*01d0*/ 	.word	0x00001cf0


	//   ....[13]....
        /*01d4*/ 	.word	0x00001d00


	//   ....[14]....
        /*01d8*/ 	.word	0x00001d50


	//   ....[15]....
        /*01dc*/ 	.word	0x00001d60


	//   ....[16]....
        /*01e0*/ 	.word	0x00001db0


	//   ....[17]....
        /*01e4*/ 	.word	0x00001dc0


	//   ....[18]....
        /*01e8*/ 	.word	0x00001e10


	//   ....[19]....
        /*01ec*/ 	.word	0x00001e20


	//----- nvinfo : EIATTR_VRC_CTA_INIT_COUNT
	.align		4
.L_739:
        /*01f0*/ 	.byte	0x02, 0x4a
	.zero		1
	.zero		1


	//----- nvinfo : EIATTR_EXIT_INSTR_OFFSETS
	.align		4
        /*01f4*/ 	.byte	0x04, 0x1c
        /*01f6*/ 	.short	(.L_741 - .L_740)


	//   ....[0]....
.L_740:
        /*01f8*/ 	.word	0x00001ca0


	//   ....[1]....
        /*01fc*/ 	.word	0x00001e30


	//   ....[2]....
        /*0200*/ 	.word	0x00001ee0


	//----- nvinfo : EIATTR_CRS_STACK_SIZE
	.align		4
.L_741:
        /*0204*/ 	.byte	0x04, 0x1e
        /*0206*/ 	.short	(.L_743 - .L_742)
.L_742:
        /*0208*/ 	.word	0x00000000


	//----- nvinfo : EIATTR_CBANK_PARAM_SIZE
	.align		4
.L_743:
        /*020c*/ 	.byte	0x03, 0x19
        /*020e*/ 	.short	0x00b8


	//----- nvinfo : EIATTR_PARAM_CBANK
	.align		4
        /*0210*/ 	.byte	0x04, 0x0a
        /*0212*/ 	.short	(.L_745 - .L_744)
	.align		4
.L_744:
        /*0214*/ 	.word	index@(.nv.constant0._ZN2at6native51_GLOBAL__N__2c613397_18_DepthwiseConv2d_cu_9959487035conv_depthwise2d_grad_weight_kernelIdjEEvNS_27GenericPackedTensorAccessorIKT_Lm4ENS_16DefaultPtrTraitsEiEES7_NS3_IS4_Lm4ES6_iEEiiiiiiiiiiiiiiii)
        /*0218*/ 	.short	0x0380
        /*021a*/ 	.short	0x00b8


	//----- nvinfo : EIATTR_SW_WAR
	.align		4
.L_745:
        /*021c*/ 	.byte	0x04, 0x36
        /*021e*/ 	.short	(.L_747 - .L_746)
.L_746:
        /*0220*/ 	.word	0x00000008
.L_747:


//--------------------- .nv.info._ZN2at6native51_GLOBAL__N__2c613397_18_DepthwiseConv2d_cu_9959487032conv_depthwise2d_backward_kernelILi0ELi0EN3c108BFloat16EiEEvNS_27GenericPackedTensorAccessorIKT1_Lm4ENS_16DefaultPtrTraitsEiEENS5_IS6_Lm4ES8_iEES9_T2_iiiiiiiiiiiiiii --------------------------
	.section	.nv.info._ZN2at6native51_GLOBAL__N__2c613397_18_DepthwiseConv2d_cu_9959487032conv_depthwise2d_backward_kernelILi0ELi0EN3c108BFloat16EiEEvNS_27GenericPackedTensorAccessorIKT1_Lm4ENS_16DefaultPtrTraitsEiEENS5_IS6_Lm4ES8_iEES9_T2_iiiiiiiiiiiiiii,"",@"SHT_CUDA_INFO"
	.sectionflags	@""
	.align	4


	//----- nvinfo : EIATTR_CUDA_API_VERSION
	.align		4
        /*0000*/ 	.byte	0x04, 0x37
        /*0002*/ 	.short	(.L_749 - .L_748)
.L_748:
        /*0004*/ 	.word	0x00000082


	//----- nvinfo : EIATTR_KPARAM_INFO
	.align		4
.L_749:
        /*0008*/ 	.byte	0x04, 0x17
        /*000a*/ 	.short	(.L_751 - .L_750)
.L_750:
        /*000c*/ 	.word	0x00000000
        /*0010*/ 	.short	0x0012
        /*0012*/ 	.short	0x00b4
        /*0014*/ 	.byte	0x00, 0xf0, 0x11, 0x00


	//----- nvinfo : EIATTR_KPARAM_INFO
	.align		4
.L_751:
        /*0018*/ 	.byte	0x04, 0x17
        /*001a*/ 	.short	(.L_753 - .L_752)
.L_752:
        /*001c*/ 	.word	0x00000000
        /*0020*/ 	.short	0x0011
        /*0022*/ 	.short	0x00b0
        /*0024*/ 	.byte	0x00, 0xf0, 0x11, 0x00


	//----- nvinfo : EIATTR_KPARAM_INFO
	.align		4
.L_753:
        /*0028*/ 	.byte	0x04, 0x17
        /*002a*/ 	.short	(.L_755 - .L_754)
.L_754:
        /*002c*/ 	.word	0x00000000
        /*0030*/ 	.short	0x0010
        /*0032*/ 	.short	0x00ac
        /*0034*/ 	.byte	0x00, 0xf0, 0x11, 0x00


	//----- nvinfo : EIATTR_KPARAM_INFO
	.align		4
.L_755:
        /*0038*/ 	.byte	0x04, 0x17
        /*003a*/ 	.short	(.L_757 - .L_756)
.L_756:
        /*003c*/ 	.word	0x00000000
        /*0040*/ 	.short	0x000f
        /*0042*/ 	.short	0x00a8
        /*0044*/ 	.byte	0x00, 0xf0, 0x11, 0x00


	//----- nvinfo : EIATTR_KPARAM_INFO
	.align		4
.L_757:
        /*0048*/ 	.byte	0x04, 0x17
        /*004a*/ 	.short	(.L_759 - .L_758)
.L_758:
        /*004c*/ 	.word	0x00000000
        /*0050*/ 	.short	0x000e
        /*0052*/ 	.short	0x00a4
        /*0054*/ 	.byte	0x00, 0xf0, 0x11, 0x00


	//----- nvinfo : EIATTR_KPARAM_INFO
	.align		4
.L_759:
        /*0058*/ 	.byte	0x04, 0x17
        /*005a*/ 	.short	(.L_761 - .L_760)
.L_760:
        /*005c*/ 	.word	0x00000000
        /*0060*/ 	.short	0x000d
        /*0062*/ 	.short	0x00a0
        /*0064*/ 	.byte	0x00, 0xf0, 0x11, 0x00


	//----- nvinfo : EIATTR_KPARAM_INFO
	.align		4
.L_761:
        /*0068*/ 	.byte	0x04, 0x17
        /*006a*/ 	.short	(.L_763 - .L_762)
.L_762:
        /*006c*/ 	.word	0x00000000
        /*0070*/ 	.short	0x000c
        /*0072*/ 	.short	0x009c
        /*0074*/ 	.byte	0x00, 0xf0, 0x11, 0x00


	//----- nvinfo : EIATTR_KPARAM_INFO
	.align		4
.L_763:
        /*0078*/ 	.byte	0x04, 0x17
        /*007a*/ 	.short	(.L_765 - .L_764)
.L_764:
        /*007c*/ 	.word	0x00000000
        /*0080*/ 	.short	0x000b
        /*0082*/ 	.short	0x0098
        /*0084*/ 	.byte	0x00, 0xf0, 0x11, 0x00


	//----- nvinfo : EIATTR_KPARAM_INFO
	.align		4
.L_765:
        /*0088*/ 	.byte	0x04, 0x17
        /*008a*/ 	.short	(.L_767 - .L_766)
.L_766:
        /*008c*/ 	.word	0x00000000
        /*0090*/ 	.short	0x000a
        /*0092*/ 	.short	0x0094
        /*0094*/ 	.byte	0x00, 0xf0, 0x11, 0x00


	//----- nvinfo : EIATTR_KPARAM_INFO
	.align		4
.L_767:
        /*0098*/ 	.byte	0x04, 0x17
        /*009a*/ 	.short	(.L_769 - .L_768)
.L_768:
        /*009c*/ 	.word	0x00000000
        /*00a0*/ 	.short	0x0009
        /*00a2*/ 	.short	0x0090
        /*00a4*/ 	.byte	0x00, 0xf0, 0x11, 0x00


	//----- nvinfo : EIATTR_KPARAM_INFO
	.align		4
.L_769:
        /*00a8*/ 	.byte	0x04, 0x17
        /*00aa*/ 	.short	(.L_771 - .L_770)
.L_770:
        /*00ac*/ 	.word	0x00000000
        /*00b0*/ 	.short	0x0008
        /*00b2*/ 	.short	0x008c
        /*00b4*/ 	.byte	0x00, 0xf0, 0x11, 0x00


	//----- nvinfo : EIATTR_KPARAM_INFO
	.align		4
.L_771:
        /*00b8*/ 	.byte	0x04, 0x17
        /*00ba*/ 	.short	(.L_773 - .L_772)
.L_772:
        /*00bc*/ 	.word	0x00000000
        /*00c0*/ 	.short	0x0007
        /*00c2*/ 	.short	0x0088
        /*00c4*/ 	.byte	0x00, 0xf0, 0x11, 0x00


	//----- nvinfo : EIATTR_KPARAM_INFO
	.align		4
.L_773:
        /*00c8*/ 	.byte	0x04, 0x17
        /*00ca*/ 	.short	(.L_775 - .L_774)
.L_774:
        /*00cc*/ 	.word	0x00000000
        /*00d0*/ 	.short	0x0006
        /*00d2*/ 	.short	0x0084
        /*00d4*/ 	.byte	0x00, 0xf0, 0x11, 0x00


	//----- nvinfo : EIATTR_KPARAM_INFO
	.align		4
.L_775:
        /*00d8*/ 	.byte	0x04, 0x17
        /*00da*/ 	.short	(.L_777 - .L_776)
.L_776:
        /*00dc*/ 	.word	0x00000000
        /*00e0*/ 	.short	0x0005
        /*00e2*/ 	.short	0x0080
        /*00e4*/ 	.byte	0x00, 0xf0, 0x11, 0x00


	//----- nvinfo : EIATTR_KPARAM_INFO
	.align		4
.L_777:
        /*00e8*/ 	.byte	0x04, 0x17
        /*00ea*/ 	.short	(.L_779 - .L_778)
.L_778:
        /*00ec*/ 	.word	0x00000000
        /*00f0*/ 	.short	0x0004
        /*00f2*/ 	.short	0x007c
        /*00f4*/ 	.byte	0x00, 0xf0, 0x11, 0x00


	//----- nvinfo : EIATTR_KPARAM_INFO
	.align		4
.L_779:
        /*00f8*/ 	.byte	0x04, 0x17
        /*00fa*/ 	.short	(.L_781 - .L_780)
.L_780:
        /*00fc*/ 	.word	0x00000000
        /*0100*/ 	.short	0x0003
        /*0102*/ 	.short	0x0078
        /*0104*/ 	.byte	0x00, 0xf0, 0x11, 0x00


	//----- nvinfo : EIATTR_KPARAM_INFO
	.align		4
.L_781:
        /*0108*/ 	.byte	0x04, 0x17
        /*010a*/ 	.short	(.L_783 - .L_782)
.L_782:
        /*010c*/ 	.word	0x00000000
        /*0110*/ 	.short	0x0002
        /*0112*/ 	.short	0x0050
        /*0114*/ 	.byte	0x00, 0xf0, 0xa1, 0x00


	//----- nvinfo : EIATTR_KPARAM_INFO
	.align		4
.L_783:
        /*0118*/ 	.byte	0x04, 0x17
        /*011a*/ 	.short	(.L_785 - .L_784)
.L_784:
        /*011c*/ 	.word	0x00000000
        /*0120*/ 	.short	0x0001
        /*0122*/ 	.short	0x0028
        /*0124*/ 	.byte	0x00, 0xf0, 0xa1, 0x00


	//----- nvinfo : EIATTR_KPARAM_INFO
	.align		4
.L_785:
        /*0128*/ 	.byte	0x04, 0x17
        /*012a*/ 	.short	(.L_787 - .L_786)
.L_786:
        /*012c*/ 	.word	0x00000000
        /*0130*/ 	.short	0x0000
        /*0132*/ 	.short	0x0000
        /*0134*/ 	.byte	0x00, 0xf0, 0xa1, 0x00


	//----- nvinfo : EIATTR_SPARSE_MMA_MASK
	.align		4
.L_787:
        /*0138*/ 	.byte	0x03, 0x50
        /*013a*/ 	.short	0x0000


	//----- nvinfo : EIATTR_MAXREG_COUNT
	.align		4
        /*013c*/ 	.byte	0x03, 0x1b
        /*013e*/ 	.short	0x0040


	//----- nvinfo : EIATTR_ANNOTATIONS
	.align		4
        /*0140*/ 	.byte	0x04, 0x55
        /*0142*/ 	.short	(.L_789 - .L_788)


	//   ....[0]....
.L_788:
        /*0144*/ 	.word	0x00000001
        /*0148*/ 	.byte	0xd0, 0x00, 0x00, 0x00, 0x01, 0x00, 0x00, 0x00, 0x40, 0x01, 0x00, 0x00, 0x01, 0x00, 0x00, 0x00
        /* <DEDUP_REMOVED lines=13> */
        /*0228*/ 	.byte	0xf0, 0x3b, 0x00, 0x00, 0x01, 0x00, 0x00, 0x00, 0xf0, 0x3c, 0x00, 0x00


	//----- nvinfo : EIATTR_MERCURY_ISA_VERSION
	.align		4
.L_789:
        /*0234*/ 	.byte	0x03, 0x5f
        /*0236*/ 	.short	0x0101


	//----- nvinfo : EIATTR_VRC_CTA_INIT_COUNT
	.align		4
        /*0238*/ 	.byte	0x02, 0x4a
	.zero		1
	.zero		1


	//----- nvinfo : EIATTR_EXIT_INSTR_OFFSETS
	.align		4
        /*023c*/ 	.byte	0x04, 0x1c
        /*023e*/ 	.short	(.L_791 - .L_790)


	//   ....[0]....
.L_790:
        /*0240*/ 	.word	0x000000b0


	//   ....[1]....
        /*0244*/ 	.word	0x00000280


	//   ....[2]....
        /*0248*/ 	.word	0x00003120


	//   ....[3]....
        /*024c*/ 	.word	0x00003580


	//   ....[4]....
        /*0250*/ 	.word	0x00003720


	//   ....[5]....
        /*0254*/ 	.word	0x00003b80


	//   ....[6]....
        /*0258*/ 	.word	0x00003d20


	//----- nvinfo : EIATTR_MAX_THREADS
	.align		4
.L_791:
        /*025c*/ 	.byte	0x04, 0x05
        /*025e*/ 	.short	(.L_793 - .L_792)
.L_792:
        /*0260*/ 	.word	0x00000400
        /*0264*/ 	.word	0x00000001
        /*0268*/ 	.word	0x00000001


	//----- nvinfo : EIATTR_CRS_STACK_SIZE
	.align		4
.L_793:
        /*026c*/ 	.byte	0x04, 0x1e
        /*026e*/ 	.short	(.L_795 - .L_794)
.L_794:
        /*0270*/ 	.word	0x00000000


	//----- nvinfo : EIATTR_CBANK_PARAM_SIZE
	.align		4
.L_795:
        /*0274*/ 	.byte	0x03, 0x19
        /*0276*/ 	.short	0x00b8


	//----- nvinfo : EIATTR_PARAM_CBANK
	.align		4
        /*0278*/ 	.byte	0x04, 0x0a
        /*027a*/ 	.short	(.L_797 - .L_796)
	.align		4
.L_796:
        /*027c*/ 	.word	index@(.nv.constant0._ZN2at6native51_GLOBAL__N__2c613397_18_DepthwiseConv2d_cu_9959487032conv_depthwise2d_backward_kernelILi0ELi0EN3c108BFloat16EiEEvNS_27GenericPackedTensorAccessorIKT1_Lm4ENS_16DefaultPtrTraitsEiEENS5_IS6_Lm4ES8_iEES9_T2_iiiiiiiiiiiiiii)
        /*0280*/ 	.short	0x0380
        /*0282*/ 	.short	0x00b8


	//----- nvinfo : EIATTR_SW_WAR
	.align		4
.L_797:
        /*0284*/ 	.byte	0x04, 0x36
        /*0286*/ 	.short	(.L_799 - .L_798)
.L_798:
        /*0288*/ 	.word	0x00000008
.L_799:


//--------------------- .nv.info._ZN2at6native51_GLOBAL__N__2c613397_18_DepthwiseConv2d_cu_9959487032conv_depthwise2d_backward_kernelILi0ELi2EN3c108BFloat16EiEEvNS_27GenericPackedTensorAccessorIKT1_Lm4ENS_16DefaultPtrTraitsEiEENS5_IS6_Lm4ES8_iEES9_T2_iiiiiiiiiiiiiii --------------------------
	.section	.nv.info._ZN2at6native51_GLOBAL__N__2c613397_18_DepthwiseConv2d_cu_9959487032conv_depthwise2d_backward_kernelILi0ELi2EN3c108BFloat16EiEEvNS_27GenericPackedTensorAccessorIKT1_Lm4ENS_16DefaultPtrTraitsEiEENS5_IS6_Lm4ES8_iEES9_T2_iiiiiiiiiiiiiii,"",@"SHT_CUDA_INFO"
	.sectionflags	@""
	.align	4


	//----- nvinfo : EIATTR_CUDA_API_VERSION
	.align		4
        /*0000*/ 	.byte	0x04, 0x37
        /*0002*/ 	.short	(.L_801 - .L_800)
.L_800:
        /*0004*/ 	.word	0x00000082


	//----- nvinfo : EIATTR_KPARAM_INFO
	.align		4
.L_801:
        /*0008*/ 	.byte	0x04, 0x17
        /*000a*/ 	.short	(.L_803 - .L_802)
.L_802:
        /*000c*/ 	.word	0x00000000
        /*0010*/ 	.short	0x0012
        /*0012*/ 	.short	0x00b4
        /*0014*/ 	.byte	0x00, 0xf0, 0x11, 0x00


	//----- nvinfo : EIATTR_KPARAM_INFO
	.align		4
.L_803:
        /*0018*/ 	.byte	0x04, 0x17
        /*001a*/ 	.short	(.L_805 - .L_804)
.L_804:
        /*001c*/ 	.word	0x00000000
        /*0020*/ 	.short	0x0011
        /*0022*/ 	.short	0x00b0
        /*0024*/ 	.byte	0x00, 0xf0, 0x11, 0x00


	//----- nvinfo : EIATTR_KPARAM_INFO
	.align		4
.L_805:
        /*0028*/ 	.byte	0x04, 0x17
        /*002a*/ 	.short	(.L_807 - .L_806)
.L_806:
        /*002c*/ 	.word	0x00000000
        /*0030*/ 	.short	0x0010
        /*0032*/ 	.short	0x00ac
        /*0034*/ 	.byte	0x00, 0xf0, 0x11, 0x00


	//----- nvinfo : EIATTR_KPARAM_INFO
	.align		4
.L_807:
        /*0038*/ 	.byte	0x04, 0x17
        /*003a*/ 	.short	(.L_809 - .L_808)
.L_808:
        /*003c*/ 	.word	0x00000000
        /*0040*/ 	.short	0x000f
        /*0042*/ 	.short	0x00a8
        /*0044*/ 	.byte	0x00, 0xf0, 0x11, 0x00


	//----- nvinfo : EIATTR_KPARAM_INFO
	.align		4
.L_809:
        /*0048*/ 	.byte	0x04, 0x17
        /*004a*/ 	.short	(.L_811 - .L_810)
.L_810:
        /*004c*/ 	.word	0x00000000
        /*0050*/ 	.short	0x000e
        /*0052*/ 	.short	0x00a4
        /*0054*/ 	.byte	0x00, 0xf0, 0x11, 0x00


	//----- nvinfo : EIATTR_KPARAM_INFO
	.align		4
.L_811:
        /*0058*/ 	.byte	0x04, 0x17
        /*005a*/ 	.short	(.L_813 - .L_812)
.L_812:
        /*005c*/ 	.word	0x00000000
        /*0060*/ 	.short	0x000d
        /*0062*/ 	.short	0x00a0
        /*0064*/ 	.byte	0x00, 0xf0, 0x11, 0x00


	//----- nvinfo : EIATTR_KPARAM_INFO
	.align		4
.L_813:
        /*0068*/ 	.byte	0x04, 0x17
        /*006a*/ 	.short	(.L_815 - .L_814)
.L_814:
        /*006c*/ 	.word	0x00000000
        /*0070*/ 	.short	0x000c
        /*0072*/ 	.short	0x009c
        /*0074*/ 	.byte	0x00, 0xf0, 0x11, 0x00


	//----- nvinfo : EIATTR_KPARAM_INFO
	.align		4
.L_815:
        /*0078*/ 	.byte	0x04, 0x17
        /*007a*/ 	.short	(.L_817 - .L_816)
.L_816:
        /*007c*/ 	.word	0x00000000
        /*0080*/ 	.short	0x000b
        /*0082*/ 	.short	0x0098
        /*0084*/ 	.byte	0x00, 0xf0, 0x11, 0x00


	//----- nvinfo : EIATTR_KPARAM_INFO
	.align		4
.L_817:
        /*0088*/ 	.byte	0x04, 0x17
        /*008a*/ 	.short	(.L_819 - .L_818)
.L_818:
        /*008c*/ 	.word	0x00000000
        /*0090*/ 	.short	0x000a
        /*0092*/ 	.short	0x0094
        /*0094*/ 	.byte	0x00, 0xf0, 0x11, 0x00


	//----- nvinfo : EIATTR_KPARAM_INFO
	.align		4
.L_819:
        /*0098*/ 	.byte	0x04, 0x17
        /*009a*/ 	.short	(.L_821 - .L_820)
.L_820:
        /*009c*/ 	.word	0x00000000
        /*00a0*/ 	.short	0x0009
        /*00a2*/ 	.short	0x0090
        /*00a4*/ 	.byte	0x00, 0xf0, 0x11, 0x00


	//----- nvinfo : EIATTR_KPARAM_INFO
	.align		4
.L_821:
        /*00a8*/ 	.byte	0x04, 0x17
        /*00aa*/ 	.short	(.L_823 - .L_822)
.L_822:
        /*00ac*/ 	.word	0x00000000
        /*00b0*/ 	.short	0x0008
        /*00b2*/ 	.short	0x008c
        /*00b4*/ 	.byte	0x00, 0xf0, 0x11, 0x00


	//----- nvinfo : EIATTR_KPARAM_INFO
	.align		4
.L_823:
        /*00b8*/ 	.byte	0x04, 0x17
        /*00ba*/ 	.short	(.L_825 - .L_824)
.L_824:
        /*00bc*/ 	.word	0x00000000
        /*00c0*/ 	.short	0x0007
        /*00c2*/ 	.short	0x0088
        /*00c4*/ 	.byte	0x00, 0xf0, 0x11, 0x00


	//----- nvinfo : EIATTR_KPARAM_INFO
	.align		4
.L_825:
        /*00c8*/ 	.byte	0x04, 0x17
        /*00ca*/ 	.short	(.L_827 - .L_826)
.L_826:
        /*00cc*/ 	.word	0x00000000
        /*00d0*/ 	.short	0x0006
        /*00d2*/ 	.short	0x0084
        /*00d4*/ 	.byte	0x00, 0xf0, 0x11, 0x00


	//----- nvinfo : EIATTR_KPARAM_INFO
	.align		4
.L_827:
        /*00d8*/ 	.byte	0x04, 0x17
        /*00da*/ 	.short	(.L_829 - .L_828)
.L_828:
        /*00dc*/ 	.word	0x00000000
        /*00e0*/ 	.short	0x0005
        /*00e2*/ 	.short	0x0080
        /*00e4*/ 	.byte	0x00, 0xf0, 0x11, 0x00


	//----- nvinfo : EIATTR_KPARAM_INFO
	.align		4
.L_829:
        /*00e8*/ 	.byte	0x04, 0x17
        /*00ea*/ 	.short	(.L_831 - .L_830)
.L_830:
        /*00ec*/ 	.word	0x00000000
        /*00f0*/ 	.short	0x0004
        /*00f2*/ 	.short	0x007c
        /*00f4*/ 	.byte	0x00, 0xf0, 0x11, 0x00


	//----- nvinfo : EIATTR_KPARAM_INFO
	.align		4
.L_831:
        /*00f8*/ 	.byte	0x04, 0x17
        /*00fa*/ 	.short	(.L_833 - .L_832)
.L_832:
        /*00fc*/ 	.word	0x00000000
        /*0100*/ 	.short	0x0003
        /*0102*/ 	.short	0x0078
        /*0104*/ 	.byte	0x00, 0xf0, 0x11, 0x00


	//----- nvinfo : EIATTR_KPARAM_INFO
	.align		4
.L_833:
        /*0108*/ 	.byte	0x04, 0x17
        /*010a*/ 	.short	(.L_835 - .L_834)
.L_834:
        /*010c*/ 	.word	0x00000000
        /*0110*/ 	.short	0x0002
        /*0112*/ 	.short	0x0050
        /*0114*/ 	.byte	0x00, 0xf0, 0xa1, 0x00


	//----- nvinfo : EIATTR_KPARAM_INFO
	.align		4
.L_835:
        /*0118*/ 	.byte	0x04, 0x17
        /*011a*/ 	.short	(.L_837 - .L_836)
.L_836:
        /*011c*/ 	.word	0x00000000
        /*0120*/ 	.short	0x0001
        /*0122*/ 	.short	0x0028
        /*0124*/ 	.byte	0x00, 0xf0, 0xa1, 0x00


	//----- nvinfo : EIATTR_KPARAM_INFO
	.align		4
.L_837:
        /*0128*/ 	.byte	0x04, 0x17
        /*012a*/ 	.short	(.L_839 - .L_838)
.L_838:
        /*012c*/ 	.word	0x00000000
        /*0130*/ 	.short	0x0000
        /*0132*/ 	.short	0x0000
        /*0134*/ 	.byte	0x00, 0xf0, 0xa1, 0x00


	//----- nvinfo : EIATTR_SPARSE_MMA_MASK
	.align		4
.L_839:
        /*0138*/ 	.byte	0x03, 0x50
        /*013a*/ 	.short	0x0000


	//----- nvinfo : EIATTR_MAXREG_COUNT
	.align		4
        /*013c*/ 	.byte	0x03, 0x1b
        /*013e*/ 	.short	0x0040


	//----- nvinfo : EIATTR_ANNOTATIONS
	.align		4
        /*0140*/ 	.byte	0x04, 0x55
        /*0142*/ 	.short	(.L_841 - .L_840)


	//   ....[0]....
.L_840:
        /*0144*/ 	.word	0x00000001
        /*0148*/ 	.byte	0x40, 0x01, 0x00, 0x00, 0x01, 0x00, 0x00, 0x00, 0xd0, 0x01, 0x00, 0x00, 0x01, 0x00, 0x00, 0x00
        /*0158*/ 	.byte	0xe0, 0x08, 0x00, 0x00, 0x01, 0x00, 0x00, 0x00, 0xf0, 0x08, 0x00, 0x00, 0x01, 0x00, 0x00, 0x00
        /*0168*/ 	.byte	0xa0, 0x14, 0x00, 0x00, 0x01, 0x00, 0x00, 0x00, 0x80, 0x15, 0x00, 0x00, 0x01, 0x00, 0x00, 0x00
        /*0178*/ 	.byte	0xe0, 0x18, 0x00, 0x00, 0x01, 0x00, 0x00, 0x00, 0xb0, 0x19, 0x00, 0x00, 0x01, 0x00, 0x00, 0x00
        /*0188*/ 	.byte	0x00, 0x1a, 0x00, 0x00, 0x01, 0x00, 0x00, 0x00, 0x30, 0x1b, 0x00, 0x00, 0x01, 0x00, 0x00, 0x00
        /*0198*/ 	.byte	0x90, 0x1e, 0x00, 0x00, 0x01, 0x00, 0x00, 0x00, 0x60, 0x1f, 0x00, 0x00, 0x01, 0x00, 0x00, 0x00
        /*01a8*/ 	.byte	0xb0, 0x1f, 0x00, 0x00


	//----- nvinfo : EIATTR_MERCURY_ISA_VERSION
	.align		4
.L_841:
        /*01ac*/ 	.byte	0x03, 0x5f
        /*01ae*/ 	.short	0x0101


	//----- nvinfo : EIATTR_VRC_CTA_INIT_COUNT
	.align		4
        /*01b0*/ 	.byte	0x02, 0x4a
	.zero		1
	.zero		1


	//----- nvinfo : EIATTR_EXIT_INSTR_OFFSETS
	.align		4
        /*01b4*/ 	.byte	0x04, 0x1c
        /*01b6*/ 	.short	(.L_843 - .L_842)


	//   ....[0]....
.L_842:
        /*01b8*/ 	.word	0x000000b0


	//   ....[1]....
        /*01bc*/ 	.word	0x00000260


	//   ....[2]....
        /*01c0*/ 	.word	0x00001570


	//   ....[3]....
        /*01c4*/ 	.word	0x000019a0


	//   ....[4]....
        /*01c8*/ 	.word	0x00001b20


	//   ....[5]....
        /*01cc*/ 	.word	0x00001f50


	//   ....[6]....
        /*01d0*/ 	.word	0x000020d0


	//----- nvinfo : EIATTR_MAX_THREADS
	.align		4
.L_843:
        /*01d4*/ 	.byte	0x04, 0x05
        /*01d6*/ 	.short	(.L_845 - .L_844)
.L_844:
        /*01d8*/ 	.word	0x00000400
        /*01dc*/ 	.word	0x00000001
        /*01e0*/ 	.word	0x00000001


	//----- nvinfo : EIATTR_CRS_STACK_SIZE
	.align		4
.L_845:
        /*01e4*/ 	.byte	0x04, 0x1e
        /*01e6*/ 	.short	(.L_847 - .L_846)
.L_846:
        /*01e8*/ 	.word	0x00000000


	//----- nvinfo : EIATTR_CBANK_PARAM_SIZE
	.align		4
.L_847:
        /*01ec*/ 	.byte	0x03, 0x19
        /*01ee*/ 	.short	0x00b8


	//----- nvinfo : EIATTR_PARAM_CBANK
	.align		4
        /*01f0*/ 	.byte	0x04, 0x0a
        /*01f2*/ 	.short	(.L_849 - .L_848)
	.align		4
.L_848:
        /*01f4*/ 	.word	index@(.nv.constant0._ZN2at6native51_GLOBAL__N__2c613397_18_DepthwiseConv2d_cu_9959487032conv_depthwise2d_backward_kernelILi0ELi2EN3c108BFloat16EiEEvNS_27GenericPackedTensorAccessorIKT1_Lm4ENS_16DefaultPtrTraitsEiEENS5_IS6_Lm4ES8_iEES9_T2_iiiiiiiiiiiiiii)
        /*01f8*/ 	.short	0x0380
        /*01fa*/ 	.short	0x00b8


	//----- nvinfo : EIATTR_SW_WAR
	.align		4
.L_849:
        /*01fc*/ 	.byte	0x04, 0x36
        /*01fe*/ 	.short	(.L_851 - .L_850)
.L_850:
        /*0200*/ 	.word	0x00000008
.L_851:


//--------------------- .nv.info._ZN2at6native51_GLOBAL__N__2c613397_18_DepthwiseConv2d_cu_9959487032conv_depthwise2d_backward_kernelILi0ELi1EN3c108BFloat16EiEEvNS_27GenericPackedTensorAccessorIKT1_Lm4ENS_16DefaultPtrTraitsEiEENS5_IS6_Lm4ES8_iEES9_T2_iiiiiiiiiiiiiii --------------------------
	.section	.nv.info._ZN2at6native51_GLOBAL__N__2c613397_18_DepthwiseConv2d_cu_9959487032conv_depthwise2d_backward_kernelILi0ELi1EN3c108BFloat16EiEEvNS_27GenericPackedTensorAccessorIKT1_Lm4ENS_16DefaultPtrTraitsEiEENS5_IS6_Lm4ES8_iEES9_T2_iiiiiiiiiiiiiii,"",@"SHT_CUDA_INFO"
	.sectionflags	@""
	.align	4


	//----- nvinfo : EIATTR_CUDA_API_VERSION
	.align		4
        /*0000*/ 	.byte	0x04, 0x37
        /*0002*/ 	.short	(.L_853 - .L_852)
.L_852:
        /*0004*/ 	.word	0x00000082


	//----- nvinfo : EIATTR_KPARAM_INFO
	.align		4
.L_853:
        /*0008*/ 	.byte	0x04, 0x17
        /*000a*/ 	.short	(.L_855 - .L_854)
.L_854:
        /*000c*/ 	.word	0x00000000
        /*0010*/ 	.short	0x0012
        /*0012*/ 	.short	0x00b4
        /*0014*/ 	.byte	0x00, 0xf0, 0x11, 0x00


	//----- nvinfo : EIATTR_KPARAM_INFO
	.align		4
.L_855:
        /*0018*/ 	.byte	0x04, 0x17
        /*001a*/ 	.short	(.L_857 - .L_856)
.L_856:
        /*001c*/ 	.word	0x00000000
        /*0020*/ 	.short	0x0011
        /*0022*/ 	.short	0x00b0
        /*0024*/ 	.byte	0x00, 0xf0, 0x11, 0x00


	//----- nvinfo : EIATTR_KPARAM_INFO
	.align		4
.L_857:
        /*0028*/ 	.byte	0x04, 0x17
        /*002a*/ 	.short	(.L_859 - .L_858)
.L_858:
        /*002c*/ 	.word	0x00000000
        /*0030*/ 	.short	0x0010
        /*0032*/ 	.short	0x00ac
        /*0034*/ 	.byte	0x00, 0xf0, 0x11, 0x00


	//----- nvinfo : EIATTR_KPARAM_INFO
	.align		4
.L_859:
        /*0038*/ 	.byte	0x04, 0x17
        /*003a*/ 	.short	(.L_861 - .L_860)
.L_860:
        /*003c*/ 	.word	0x00000000
        /*0040*/ 	.short	0x000f
        /*0042*/ 	.short	0x00a8
        /*0044*/ 	.byte	0x00, 0xf0, 0x11, 0x00


	//----- nvinfo : EIATTR_KPARAM_INFO
	.align		4
.L_861:
        /*0048*/ 	.byte	0x04, 0x17
        /*004a*/ 	.short	(.L_863 - .L_862)
.L_862:
        /*004c*/ 	.word	0x00000000
        /*0050*/ 	.short	0x000e
        /*0052*/ 	.short	0x00a4
        /*0054*/ 	.byte	0x00, 0xf0, 0x11, 0x00


	//----- nvinfo : EIATTR_KPARAM_INFO
	.align		4
.L_863:
        /*0058*/ 	.byte	0x04, 0x17
        /*005a*/ 	.short	(.L_865 - .L_864)
.L_864:
        /*005c*/ 	.word	0x00000000
        /*0060*/ 	.short	0x000d
        /*0062*/ 	.short	0x00a0
        /*0064*/ 	.byte	0x00, 0xf0, 0x11, 0x00


	//----- nvinfo : EIATTR_KPARAM_INFO
	.align		4
.L_865:
        /*0068*/ 	.byte	0x04, 0x17
        /*006a*/ 	.short	(.L_867 - .L_866)
.L_866:
        /*006c*/ 	.word	0x00000000
        /*0070*/ 	.short	0x000c
        /*0072*/ 	.short	0x009c
        /*0074*/ 	.byte	0x00, 0xf0, 0x11, 0x00


	//----- nvinfo : EIATTR_KPARAM_INFO
	.align		4
.L_867:
        /*0078*/ 	.byte	0x04, 0x17
        /*007a*/ 	.short	(.L_869 - .L_868)
.L_868:
        /*007c*/ 	.word	0x00000000
        /*0080*/ 	.short	0x000b
        /*0082*/ 	.short	0x0098
        /*0084*/ 	.byte	0x00, 0xf0, 0x11, 0x00


	//----- nvinfo : EIATTR_KPARAM_INFO
	.align		4
.L_869:
        /*0088*/ 	.byte	0x04, 0x17
        /*008a*/ 	.short	(.L_871 - .L_870)
.L_870:
        /*008c*/ 	.word	0x00000000
        /*0090*/ 	.short	0x000a
        /*0092*/ 	.short	0x0094
        /*0094*/ 	.byte	0x00, 0xf0, 0x11, 0x00


	//----- nvinfo : EIATTR_KPARAM_INFO
	.align		4
.L_871:
        /*0098*/ 	.byte	0x04, 0x17
        /*009a*/ 	.short	(.L_873 - .L_872)
.L_872:
        /*009c*/ 	.word	0x00000000
        /*00a0*/ 	.short	0x0009
        /*00a2*/ 	.short	0x0090
        /*00a4*/ 	.byte	0x00, 0xf0, 0x11, 0x00


	//----- nvinfo : EIATTR_KPARAM_INFO
	.align		4
.L_873:
        /*00a8*/ 	.byte	0x04, 0x17
        /*00aa*/ 	.short	(.L_875 - .L_874)
.L_874:
        /*00ac*/ 	.word	0x00000000
        /*00b0*/ 	.short	0x0008
        /*00b2*/ 	.short	0x008c
        /*00b4*/ 	.byte	0x00, 0xf0, 0x11, 0x00


	//----- nvinfo : EIATTR_KPARAM_INFO
	.align		4
.L_875:
        /*00b8*/ 	.byte	0x04, 0x17
        /*00ba*/ 	.short	(.L_877 - .L_876)
.L_876:
        /*00bc*/ 	.word	0x00000000
        /*00c0*/ 	.short	0x0007
        /*00c2*/ 	.short	0x0088
        /*00c4*/ 	.byte	0x00, 0xf0, 0x11, 0x00


	//----- nvinfo : EIATTR_KPARAM_INFO
	.align		4
.L_877:
        /*00c8*/ 	.byte	0x04, 0x17
        /*00ca*/ 	.short	(.L_879 - .L_878)
.L_878:
        /*00cc*/ 	.word	0x00000000
        /*00d0*/ 	.short	0x0006
        /*00d2*/ 	.short	0x0084
        /*00d4*/ 	.byte	0x00, 0xf0, 0x11, 0x00


	//----- nvinfo : EIATTR_KPARAM_INFO
	.align		4
.L_879:
        /*00d8*/ 	.byte	0x04, 0x17
        /*00da*/ 	.short	(.L_881 - .L_880)
.L_880:
        /*00dc*/ 	.word	0x00000000
        /*00e0*/ 	.short	0x0005
        /*00e2*/ 	.short	0x0080
        /*00e4*/ 	.byte	0x00, 0xf0, 0x11, 0x00


	//----- nvinfo : EIATTR_KPARAM_INFO
	.align		4
.L_881:
        /*00e8*/ 	.byte	0x04, 0x17
        /*00ea*/ 	.short	(.L_883 - .L_882)
.L_882:
        /*00ec*/ 	.word	0x00000000
        /*00f0*/ 	.short	0x0004
        /*00f2*/ 	.short	0x007c
        /*00f4*/ 	.byte	0x00, 0xf0, 0x11, 0x00


	//----- nvinfo : EIATTR_KPARAM_INFO
	.align		4
.L_883:
        /*00f8*/ 	.byte	0x04, 0x17
        /*00fa*/ 	.short	(.L_885 - .L_884)
.L_884:
        /*00fc*/ 	.word	0x00000000
        /*0100*/ 	.short	0x0003
        /*0102*/ 	.short	0x0078
        /*0104*/ 	.byte	0x00, 0xf0, 0x11, 0x00


	//----- nvinfo : EIATTR_KPARAM_INFO
	.align		4
.L_885:
        /*0108*/ 	.byte	0x04, 0x17
        /*010a*/ 	.short	(.L_887 - .L_886)
.L_886:
        /*010c*/ 	.word	0x00000000
        /*0110*/ 	.short	0x0002
        /*0112*/ 	.short	0x0050
        /*0114*/ 	.byte	0x00, 0xf0, 0xa1, 0x00


	//----- nvinfo : EIATTR_KPARAM_INFO
	.align		4
.L_887:
        /*0118*/ 	.byte	0x04, 0x17
        /*011a*/ 	.short	(.L_889 - .L_888)
.L_888:
        /*011c*/ 	.word	0x00000000
        /*0120*/ 	.short	0x0001
        /*0122*/ 	.short	0x0028
        /*0124*/ 	.byte	0x00, 0xf0, 0xa1, 0x00


	//----- nvinfo : EIATTR_KPARAM_INFO
	.align		4
.L_889:
        /*0128*/ 	.byte	0x04, 0x17
        /*012a*/ 	.short	(.L_891 - .L_890)
.L_890:
        /*012c*/ 	.word	0x00000000
        /*0130*/ 	.short	0x0000
        /*0132*/ 	.short	0x0000
        /*0134*/ 	.byte	0x00, 0xf0, 0xa1, 0x00


	//----- nvinfo : EIATTR_SPARSE_MMA_MASK
	.align		4
.L_891:
        /*0138*/ 	.byte	0x03, 0x50
        /*013a*/ 	.short	0x0000


	//----- nvinfo : EIATTR_MAXREG_COUNT
	.align		4
        /*013c*/ 	.byte	0x03, 0x1b
        /*013e*/ 	.short	0x0040


	//----- nvinfo : EIATTR_MERCURY_ISA_VERSION
	.align		4
        /*0140*/ 	.byte	0x03, 0x5f
        /*0142*/ 	.short	0x0101


	//----- nvinfo : EIATTR_VRC_CTA_INIT_COUNT
	.align		4
        /*0144*/ 	.byte	0x02, 0x4a
	.zero		1
	.zero		1


	//----- nvinfo : EIATTR_EXIT_INSTR_OFFSETS
	.align		4
        /*0148*/ 	.byte	0x04, 0x1c
        /*014a*/ 	.short	(.L_893 - .L_892)


	//   ....[0]....
.L_892:
        /*014c*/ 	.word	0x000000a0


	//   ....[1]....
        /*0150*/ 	.word	0x00000220


	//   ....[2]....
        /*0154*/ 	.word	0x00001a20


	//   ....[3]....
        /*0158*/ 	.word	0x00001e40


	//   ....[4]....
        /*015c*/ 	.word	0x00001fa0


	//   ....[5]....
        /*0160*/ 	.word	0x000023c0


	//   ....[6]....
        /*0164*/ 	.word	0x00002520


	//----- nvinfo : EIATTR_MAX_THREADS
	.align		4
.L_893:
        /*0168*/ 	.byte	0x04, 0x05
        /*016a*/ 	.short	(.L_895 - .L_894)
.L_894:
        /*016c*/ 	.word	0x00000400
        /*0170*/ 	.word	0x00000001
        /*0174*/ 	.word	0x00000001


	//----- nvinfo : EIATTR_CRS_STACK_SIZE
	.align		4
.L_895:
        /*0178*/ 	.byte	0x04, 0x1e
        /*017a*/ 	.short	(.L_897 - .L_896)
.L_896:
        /*017c*/ 	.word	0x00000000


	//----- nvinfo : EIATTR_CBANK_PARAM_SIZE
	.align		4
.L_897:
        /*0180*/ 	.byte	0x03, 0x19
        /*0182*/ 	.short	0x00b8


	//----- nvinfo : EIATTR_PARAM_CBANK
	.align		4
        /*0184*/ 	.byte	0x04, 0x0a
        /*0186*/ 	.short	(.L_899 - .L_898)
	.align		4
.L_898:
        /*0188*/ 	.word	index@(.nv.constant0._ZN2at6native51_GLOBAL__N__2c613397_18_DepthwiseConv2d_cu_9959487032conv_depthwise2d_backward_kernelILi0ELi1EN3c108BFloat16EiEEvNS_27GenericPackedTensorAccessorIKT1_Lm4ENS_16DefaultPtrTraitsEiEENS5_IS6_Lm4ES8_iEES9_T2_iiiiiiiiiiiiiii)
        /*018c*/ 	.short	0x0380
        /*018e*/ 	.short	0x00b8


	//----- nvinfo : EIATTR_SW_WAR
	.align		4
.L_899:
        /*0190*/ 	.byte	0x04, 0x36
        /*0192*/ 	.short	(.L_901 - .L_900)
.L_900:
        /*0194*/ 	.word	0x00000008
.L_901:


//--------------------- .nv.info._ZN2at6native51_GLOBAL__N__2c613397_18_DepthwiseConv2d_cu_9959487032conv_depthwise2d_backward_kernelILi1ELi0EN3c108BFloat16EiEEvNS_27GenericPackedTensorAccessorIKT1_Lm4ENS_16DefaultPtrTraitsEiEENS5_IS6_Lm4ES8_iEES9_T2_iiiiiiiiiiiiiii --------------------------
	.section	.nv.info._ZN2at6native51_GLOBAL__N__2c613397_18_DepthwiseConv2d_cu_9959487032conv_depthwise2d_backward_kernelILi1ELi0EN3c108BFloat16EiEEvNS_27GenericPackedTensorAccessorIKT1_Lm4ENS_16DefaultPtrTraitsEiEENS5_IS6_Lm4ES8_iEES9_T2_iiiiiiiiiiiiiii,"",@"SHT_CUDA_INFO"
	.sectionflags	@""
	.align	4


	//----- nvinfo : EIATTR_CUDA_API_VERSION
	.align		4
        /*0000*/ 	.byte	0x04, 0x37
        /*0002*/ 	.short	(.L_903 - .L_902)
.L_902:
        /*0004*/ 	.word	0x00000082


	//----- nvinfo : EIATTR_KPARAM_INFO
	.align		4
.L_903:
        /*0008*/ 	.byte	0x04, 0x17
        /*000a*/ 	.short	(.L_905 - .L_904)
.L_904:
        /*000c*/ 	.word	0x00000000
        /*0010*/ 	.short	0x0012
        /*0012*/ 	.short	0x00b4
        /*0014*/ 	.byte	0x00, 0xf0, 0x11, 0x00


	//----- nvinfo : EIATTR_KPARAM_INFO
	.align		4
.L_905:
        /*0018*/ 	.byte	0x04, 0x17
        /*001a*/ 	.short	(.L_907 - .L_906)
.L_906:
        /*001c*/ 	.word	0x00000000
        /*0020*/ 	.short	0x0011
        /*0022*/ 	.short	0x00b0
        /*0024*/ 	.byte	0x00, 0xf0, 0x11, 0x00


	//----- nvinfo : EIATTR_KPARAM_INFO
	.align		4
.L_907:
        /*0028*/ 	.byte	0x04, 0x17
        /*002a*/ 	.short	(.L_909 - .L_908)
.L_908:
        /*002c*/ 	.word	0x00000000
        /*0030*/ 	.short	0x0010
        /*0032*/ 	.short	0x00ac
        /*0034*/ 	.byte	0x00, 0xf0, 0x11, 0x00


	//----- nvinfo : EIATTR_KPARAM_INFO
	.align		4
.L_909:
        /*0038*/ 	.byte	0x04, 0x17
        /*003a*/ 	.short	(.L_911 - .L_910)
.L_910:
        /*003c*/ 	.word	0x00000000
        /*0040*/ 	.short	0x000f
        /*0042*/ 	.short	0x00a8
        /*0044*/ 	.byte	0x00, 0xf0, 0x11, 0x00


	//----- nvinfo : EIATTR_KPARAM_INFO
	.align		4
.L_911:
        /*0048*/ 	.byte	0x04, 0x17
        /*004a*/ 	.short	(.L_913 - .L_912)
.L_912:
        /*004c*/ 	.word	0x00000000
        /*0050*/ 	.short	0x000e
        /*0052*/ 	.short	0x00a4
        /*0054*/ 	.byte	0x00, 0xf0, 0x11, 0x00


	//----- nvinfo : EIATTR_KPARAM_INFO
	.align		4
.L_913:
        /*0058*/ 	.byte	0x04, 0x17
        /*005a*/ 	.short	(.L_915 - .L_914)
.L_914:
        /*005c*/ 	.word	0x00000000
        /*0060*/ 	.short	0x000d
        /*0062*/ 	.short	0x00a0
        /*0064*/ 	.byte	0x00, 0xf0, 0x11, 0x00


	//----- nvinfo : EIATTR_KPARAM_INFO
	.align		4
.L_915:
        /*0068*/ 	.byte	0x04, 0x17
        /*006a*/ 	.short	(.L_917 - .L_916)
.L_916:
        /*006c*/ 	.word	0x00000000
        /*0070*/ 	.short	0x000c
        /*0072*/ 	.short	0x009c
        /*0074*/ 	.byte	0x00, 0xf0, 0x11, 0x00


	//----- nvinfo : EIATTR_KPARAM_INFO
	.align		4
.L_917:
        /*0078*/ 	.byte	0x04, 0x17
        /*007a*/ 	.short	(.L_919 - .L_918)
.L_918:
        /*007c*/ 	.word	0x00000000
        /*0080*/ 	.short	0x000b
        /*0082*/ 	.short	0x0098
        /*0084*/ 	.byte	0x00, 0xf0, 0x11, 0x00


	//----- nvinfo : EIATTR_KPARAM_INFO
	.align		4
.L_919:
        /*0088*/ 	.byte	0x04, 0x17
        /*008a*/ 	.short	(.L_921 - .L_920)
.L_920:
        /*008c*/ 	.word	0x00000000
        /*0090*/ 	.short	0x000a
        /*0092*/ 	.short	0x0094
        /*0094*/ 	.byte	0x00, 0xf0, 0x11, 0x00


	//----- nvinfo : EIATTR_KPARAM_INFO
	.align		4
.L_921:
        /*0098*/ 	.byte	0x04, 0x17
        /*009a*/ 	.short	(.L_923 - .L_922)
.L_922:
        /*009c*/ 	.word	0x00000000
        /*00a0*/ 	.short	0x0009
        /*00a2*/ 	.short	0x0090
        /*00a4*/ 	.byte	0x00, 0xf0, 0x11, 0x00


	//----- nvinfo : EIATTR_KPARAM_INFO
	.align		4
.L_923:
        /*00a8*/ 	.byte	0x04, 0x17
        /*00aa*/ 	.short	(.L_925 - .L_924)
.L_924:
        /*00ac*/ 	.word	0x00000000
        /*00b0*/ 	.short	0x0008
        /*00b2*/ 	.short	0x008c
        /*00b4*/ 	.byte	0x00, 0xf0, 0x11, 0x00


	//----- nvinfo : EIATTR_KPARAM_INFO
	.align		4
.L_925:
        /*00b8*/ 	.byte	0x04, 0x17
        /*00ba*/ 	.short	(.L_927 - .L_926)
.L_926:
        /*00bc*/ 	.word	0x00000000
        /*00c0*/ 	.short	0x0007
        /*00c2*/ 	.short	0x0088
        /*00c4*/ 	.byte	0x00, 0xf0, 0x11, 0x00


	//----- nvinfo : EIATTR_KPARAM_INFO
	.align		4
.L_927:
        /*00c8*/ 	.byte	0x04, 0x17
        /*00ca*/ 	.short	(.L_929 - .L_928)
.L_928:
        /*00cc*/ 	.word	0x00000000
        /*00d0*/ 	.short	0x0006
        /*00d2*/ 	.short	0x0084
        /*00d4*/ 	.byte	0x00, 0xf0, 0x11, 0x00


	//----- nvinfo : EIATTR_KPARAM_INFO
	.align		4
.L_929:
        /*00d8*/ 	.byte	0x04, 0x17
        /*00da*/ 	.short	(.L_931 - .L_930)
.L_930:
        /*00dc*/ 	.word	0x00000000
        /*00e0*/ 	.short	0x0005
        /*00e2*/ 	.short	0x0080
        /*00e4*/ 	.byte	0x00, 0xf0, 0x11, 0x00


	//----- nvinfo : EIATTR_KPARAM_INFO
	.align		4
.L_931:
        /*00e8*/ 	.byte	0x04, 0x17
        /*00ea*/ 	.short	(.L_933 - .L_932)
.L_932:
        /*00ec*/ 	.word	0x00000000
        /*00f0*/ 	.short	0x0004
        /*00f2*/ 	.short	0x007c
        /*00f4*/ 	.byte	0x00, 0xf0, 0x11, 0x00


	//----- nvinfo : EIATTR_KPARAM_INFO
	.align		4
.L_933:
        /*00f8*/ 	.byte	0x04, 0x17
        /*00fa*/ 	.short	(.L_935 - .L_934)
.L_934:
        /*00fc*/ 	.word	0x00000000
        /*0100*/ 	.short	0x0003
        /*0102*/ 	.short	0x0078
        /*0104*/ 	.byte	0x00, 0xf0, 0x11, 0x00


	//----- nvinfo : EIATTR_KPARAM_INFO
	.align		4
.L_935:
        /*0108*/ 	.byte	0x04, 0x17
        /*010a*/ 	.short	(.L_937 - .L_936)
.L_936:
        /*010c*/ 	.word	0x00000000
        /*0110*/ 	.short	0x0002
        /*0112*/ 	.short	0x0050
        /*0114*/ 	.byte	0x00, 0xf0, 0xa1, 0x00


	//----- nvinfo : EIATTR_KPARAM_INFO
	.align		4
.L_937:
        /*0118*/ 	.byte	0x04, 0x17
        /*011a*/ 	.short	(.L_939 - .L_938)
.L_938:
        /*011c*/ 	.word	0x00000000
        /*0120*/ 	.short	0x0001
        /*0122*/ 	.short	0x0028
        /*0124*/ 	.byte	0x00, 0xf0, 0xa1, 0x00


	//----- nvinfo : EIATTR_KPARAM_INFO
	.align		4
.L_939:
        /*0128*/ 	.byte	0x04, 0x17
        /*012a*/ 	.short	(.L_941 - .L_940)
.L_940:
        /*012c*/ 	.word	0x00000000
        /*0130*/ 	.short	0x0000
        /*0132*/ 	.short	0x0000
        /*0134*/ 	.byte	0x00, 0xf0, 0xa1, 0x00


	//----- nvinfo : EIATTR_SPARSE_MMA_MASK
	.align		4
.L_941:
        /*0138*/ 	.byte	0x03, 0x50
        /*013a*/ 	.short	0x0000


	//----- nvinfo : EIATTR_MAXREG_COUNT
	.align		4
        /*013c*/ 	.byte	0x03, 0x1b
        /*013e*/ 	.short	0x0040


	//----- nvinfo : EIATTR_MERCURY_ISA_VERSION
	.align		4
        /*0140*/ 	.byte	0x03, 0x5f
        /*0142*/ 	.short	0x0101


	//----- nvinfo : EIATTR_VRC_CTA_INIT_COUNT
	.align		4
        /*0144*/ 	.byte	0x02, 0x4a
	.zero		1
	.zero		1


	//----- nvinfo : EIATTR_EXIT_INSTR_OFFSETS
	.align		4
        /*0148*/ 	.byte	0x04, 0x1c
        /*014a*/ 	.short	(.L_943 - .L_942)


	//   ....[0]....
.L_942:
        /*014c*/ 	.word	0x000000b0


	//   ....[1]....
        /*0150*/ 	.word	0x00003ff0


	//   ....[2]....
        /*0154*/ 	.word	0x000043f0


	//   ....[3]....
        /*0158*/ 	.word	0x00004570


	//----- nvinfo : EIATTR_MAX_THREADS
	.align		4
.L_943:
        /*015c*/ 	.byte	0x04, 0x05
        /*015e*/ 	.short	(.L_945 - .L_944)
.L_944:
        /*0160*/ 	.word	0x00000400
        /*0164*/ 	.word	0x00000001
        /*0168*/ 	.word	0x00000001


	//----- nvinfo : EIATTR_CRS_STACK_SIZE
	.align		4
.L_945:
        /*016c*/ 	.byte	0x04, 0x1e
        /*016e*/ 	.short	(.L_947 - .L_946)
.L_946:
        /*0170*/ 	.word	0x00000000


	//----- nvinfo : EIATTR_CBANK_PARAM_SIZE
	.align		4
.L_947:
        /*0174*/ 	.byte	0x03, 0x19
        /*0176*/ 	.short	0x00b8


	//----- nvinfo : EIATTR_PARAM_CBANK
	.align		4
        /*0178*/ 	.byte	0x04, 0x0a
        /*017a*/ 	.short	(.L_949 - .L_948)
	.align		4
.L_948:
        /*017c*/ 	.word	index@(.nv.constant0._ZN2at6native51_GLOBAL__N__2c613397_18_DepthwiseConv2d_cu_9959487032conv_depthwise2d_backward_kernelILi1ELi0EN3c108BFloat16EiEEvNS_27GenericPackedTensorAccessorIKT1_Lm4ENS_16DefaultPtrTraitsEiEENS5_IS6_Lm4ES8_iEES9_T2_iiiiiiiiiiiiiii)
        /*0180*/ 	.short	0x0380
        /*0182*/ 	.short	0x00b8


	//----- nvinfo : EIATTR_SW_WAR
	.align		4
.L_949:
        /*0184*/ 	.byte	0x04, 0x36
        /*0186*/ 	.short	(.L_951 - .L_950)
.L_950:
        /*0188*/ 	.word	0x00000008
.L_951:


//--------------------- .nv.info._ZN2at6native51_GLOBAL__N__2c613397_18_DepthwiseConv2d_cu_9959487032conv_depthwise2d_backward_kernelILi1ELi2EN3c108BFloat16EiEEvNS_27GenericPackedTensorAccessorIKT1_Lm4ENS_16DefaultPtrTraitsEiEENS5_IS6_Lm4ES8_iEES9_T2_iiiiiiiiiiiiiii --------------------------
	.section	.nv.info._ZN2at6native51_GLOBAL__N__2c613397_18_DepthwiseConv2d_cu_9959487032conv_depthwise2d_backward_kernelILi1ELi2EN3c108BFloat16EiEEvNS_27GenericPackedTensorAccessorIKT1_Lm4ENS_16DefaultPtrTraitsEiEENS5_IS6_Lm4ES8_iEES9_T2_iiiiiiiiiiiiiii,"",@"SHT_CUDA_INFO"
	.sectionflags	@""
	.align	4


	//----- nvinfo : EIATTR_CUDA_API_VERSION
	.align		4
        /*0000*/ 	.byte	0x04, 0x37
        /*0002*/ 	.short	(.L_953 - .L_952)
.L_952:
        /*0004*/ 	.word	0x00000082


	//----- nvinfo : EIATTR_KPARAM_INFO
	.align		4
.L_953:
        /*0008*/ 	.byte	0x04, 0x17
        /*000a*/ 	.short	(.L_955 - .L_954)
.L_954:
        /*000c*/ 	.word	0x00000000
        /*0010*/ 	.short	0x0012
        /*0012*/ 	.short	0x00b4
        /*0014*/ 	.byte	0x00, 0xf0, 0x11, 0x00


	//----- nvinfo : EIATTR_KPARAM_INFO
	.align		4
.L_955:
        /*0018*/ 	.byte	0x04, 0x17
        /*001a*/ 	.short	(.L_957 - .L_956)
.L_956:
        /*001c*/ 	.word	0x00000000
        /*0020*/ 	.short	0x0011
        /*0022*/ 	.short	0x00b0
        /*0024*/ 	.byte	0x00, 0xf0, 0x11, 0x00


	//----- nvinfo : EIATTR_KPARAM_INFO
	.align		4
.L_957:
        /*0028*/ 	.byte	0x04, 0x17
        /*002a*/ 	.short	(.L_959 - .L_958)
.L_958:
        /*002c*/ 	.word	0x00000000
        /*0030*/ 	.short	0x0010
        /*0032*/ 	.short	0x00ac
        /*0034*/ 	.byte	0x00, 0xf0, 0x11, 0x00


	//----- nvinfo : EIATTR_KPARAM_INFO
	.align		4
.L_959:
        /*0038*/ 	.byte	0x04, 0x17
        /*003a*/ 	.short	(.L_961 - .L_960)
.L_960:
        /*003c*/ 	.word	0x00000000
        /*0040*/ 	.short	0x000f
        /*0042*/ 	.short	0x00a8
        /*0044*/ 	.byte	0x00, 0xf0, 0x11, 0x00


	//----- nvinfo : EIATTR_KPARAM_INFO
	.align		4
.L_961:
        /*0048*/ 	.byte	0x04, 0x17
        /*004a*/ 	.short	(.L_963 - .L_962)
.L_962:
        /*004c*/ 	.word	0x00000000
        /*0050*/ 	.short	0x000e
        /*0052*/ 	.short	0x00a4
        /*0054*/ 	.byte	0x00, 0xf0, 0x11, 0x00


	//----- nvinfo : EIATTR_KPARAM_INFO
	.align		4
.L_963:
        /*0058*/ 	.byte	0x04, 0x17
        /*005a*/ 	.short	(.L_965 - .L_964)
.L_964:
        /*005c*/ 	.word	0x00000000
        /*0060*/ 	.short	0x000d
        /*0062*/ 	.short	0x00a0
        /*0064*/ 	.byte	0x00, 0xf0, 0x11, 0x00


	//----- nvinfo : EIATTR_KPARAM_INFO
	.align		4
.L_965:
        /*0068*/ 	.byte	0x04, 0x17
        /*006a*/ 	.short	(.L_967 - .L_966)
.L_966:
        /*006c*/ 	.word	0x00000000
        /*0070*/ 	.short	0x000c
        /*0072*/ 	.short	0x009c
        /*0074*/ 	.byte	0x00, 0xf0, 0x11, 0x00


	//----- nvinfo : EIATTR_KPARAM_INFO
	.align		4
.L_967:
        /*0078*/ 	.byte	0x04, 0x17
        /*007a*/ 	.short	(.L_969 - .L_968)
.L_968:
        /*007c*/ 	.word	0x00000000
        /*0080*/ 	.short	0x000b
        /*0082*/ 	.short	0x0098
        /*0084*/ 	.byte	0x00, 0xf0, 0x11, 0x00


	//----- nvinfo : EIATTR_KPARAM_INFO
	.align		4
.L_969:
        /*0088*/ 	.byte	0x04, 0x17
        /*008a*/ 	.short	(.L_971 - .L_970)
.L_970:
        /*008c*/ 	.word	0x00000000
        /*0090*/ 	.short	0x000a
        /*0092*/ 	.short	0x0094
        /*0094*/ 	.byte	0x00, 0xf0, 0x11, 0x00


	//----- nvinfo : EIATTR_KPARAM_INFO
	.align		4
.L_971:
        /*0098*/ 	.byte	0x04, 0x17
        /*009a*/ 	.short	(.L_973 - .L_972)
.L_972:
        /*009c*/ 	.word	0x00000000
        /*00a0*/ 	.short	0x0009
        /*00a2*/ 	.short	0x0090
        /*00a4*/ 	.byte	0x00, 0xf0, 0x11, 0x00


	//----- nvinfo : EIATTR_KPARAM_INFO
	.align		4
.L_973:
        /*00a8*/ 	.byte	0x04, 0x17
        /*00aa*/ 	.short	(.L_975 - .L_974)
.L_974:
        /*00ac*/ 	.word	0x00000000
        /*00b0*/ 	.short	0x0008
        /*00b2*/ 	.short	0x008c
        /*00b4*/ 	.byte	0x00, 0xf0, 0x11, 0x00


	//----- nvinfo : EIATTR_KPARAM_INFO
	.align		4
.L_975:
        /*00b8*/ 	.byte	0x04, 0x17
        /*00ba*/ 	.short	(.L_977 - .L_976)
.L_976:
        /*00bc*/ 	.word	0x00000000
        /*00c0*/ 	.short	0x0007
        /*00c2*/ 	.short	0x0088
        /*00c4*/ 	.byte	0x00, 0xf0, 0x11, 0x00


	//----- nvinfo : EIATTR_KPARAM_INFO
	.align		4
.L_977:
        /*00c8*/ 	.byte	0x04, 0x17
        /*00ca*/ 	.short	(.L_979 - .L_978)
.L_978:
        /*00cc*/ 	.word	0x00000000
        /*00d0*/ 	.short	0x0006
        /*00d2*/ 	.short	0x0084
        /*00d4*/ 	.byte	0x00, 0xf0, 0x11, 0x00


	//----- nvinfo : EIATTR_KPARAM_INFO
	.align		4
.L_979:
        /*00d8*/ 	.byte	0x04, 0x17
        /*00da*/ 	.short	(.L_981 - .L_980)
.L_980:
        /*00dc*/ 	.word	0x00000000
        /*00e0*/ 	.short	0x0005
        /*00e2*/ 	.short	0x0080
        /*00e4*/ 	.byte	0x00, 0xf0, 0x11, 0x00


	//----- nvinfo : EIATTR_KPARAM_INFO
	.align		4
.L_981:
        /*00e8*/ 	.byte	0x04, 0x17
        /*00ea*/ 	.short	(.L_983 - .L_982)
.L_982:
        /*00ec*/ 	.word	0x00000000
        /*00f0*/ 	.short	0x0004
        /*00f2*/ 	.short	0x007c
        /*00f4*/ 	.byte	0x00, 0xf0, 0x11, 0x00


	//----- nvinfo : EIATTR_KPARAM_INFO
	.align		4
.L_983:
        /*00f8*/ 	.byte	0x04, 0x17
        /*00fa*/ 	.short	(.L_985 - .L_984)
.L_984:
        /*00fc*/ 	.word	0x00000000
        /*0100*/ 	.short	0x0003
        /*0102*/ 	.short	0x0078
        /*0104*/ 	.byte	0x00, 0xf0, 0x11, 0x00


	//----- nvinfo : EIATTR_KPARAM_INFO
	.align		4
.L_985:
        /*0108*/ 	.byte	0x04, 0x17
        /*010a*/ 	.short	(.L_987 - .L_986)
.L_986:
        /*010c*/ 	.word	0x00000000
        /*0110*/ 	.short	0x0002
        /*0112*/ 	.short	0x0050
        /*0114*/ 	.byte	0x00, 0xf0, 0xa1, 0x00


	//----- nvinfo : EIATTR_KPARAM_INFO
	.align		4
.L_987:
        /*0118*/ 	.byte	0x04, 0x17
        /*011a*/ 	.short	(.L_989 - .L_988)
.L_988:
        /*011c*/ 	.word	0x00000000
        /*0120*/ 	.short	0x0001
        /*0122*/ 	.short	0x0028
        /*0124*/ 	.byte	0x00, 0xf0, 0xa1, 0x00


	//----- nvinfo : EIATTR_KPARAM_INFO
	.align		4
.L_989:
        /*0128*/ 	.byte	0x04, 0x17
        /*012a*/ 	.short	(.L_991 - .L_990)
.L_990:
        /*012c*/ 	.word	0x00000000
        /*0130*/ 	.short	0x0000
        /*0132*/ 	.short	0x0000
        /*0134*/ 	.byte	0x00, 0xf0, 0xa1, 0x00


	//----- nvinfo : EIATTR_SPARSE_MMA_MASK
	.align		4
.L_991:
        /*0138*/ 	.byte	0x03, 0x50
        /*013a*/ 	.short	0x0000


	//----- nvinfo : EIATTR_MAXREG_COUNT
	.align		4
        /*013c*/ 	.byte	0x03, 0x1b
        /*013e*/ 	.short	0x0040


	//----- nvinfo : EIATTR_MERCURY_ISA_VERSION
	.align		4
        /*0140*/ 	.byte	0x03, 0x5f
        /*0142*/ 	.short	0x0101


	//----- nvinfo : EIATTR_VRC_CTA_INIT_COUNT
	.align		4
        /*0144*/ 	.byte	0x02, 0x4a
	.zero		1
	.zero		1


	//----- nvinfo : EIATTR_EXIT_INSTR_OFFSETS
	.align		4
        /*0148*/ 	.byte	0x04, 0x1c
        /*014a*/ 	.short	(.L_993 - .L_992)


	//   ....[0]....
.L_992:
        /*014c*/ 	.word	0x000000a0


	//   ....[1]....
        /*0150*/ 	.word	0x000013a0


	//   ....[2]....
        /*0154*/ 	.word	0x000017b0


	//   ....[3]....
        /*0158*/ 	.word	0x00001910


	//----- nvinfo : EIATTR_MAX_THREADS
	.align		4
.L_993:
        /*015c*/ 	.byte	0x04, 0x05
        /*015e*/ 	.short	(.L_995 - .L_994)
.L_994:
        /*0160*/ 	.word	0x00000400
        /*0164*/ 	.word	0x00000001
        /*0168*/ 	.word	0x00000001


	//----- nvinfo : EIATTR_CRS_STACK_SIZE
	.align		4
.L_995:
        /*016c*/ 	.byte	0x04, 0x1e
        /*016e*/ 	.short	(.L_997 - .L_996)
.L_996:
        /*0170*/ 	.word	0x00000000


	//----- nvinfo : EIATTR_CBANK_PARAM_SIZE
	.align		4
.L_997:
        /*0174*/ 	.byte	0x03, 0x19
        /*0176*/ 	.short	0x00b8


	//----- nvinfo : EIATTR_PARAM_CBANK
	.align		4
        /*0178*/ 	.byte	0x04, 0x0a
        /*017a*/ 	.short	(.L_999 - .L_998)
	.align		4
.L_998:
        /*017c*/ 	.word	index@(.nv.constant0._ZN2at6native51_GLOBAL__N__2c613397_18_DepthwiseConv2d_cu_9959487032conv_depthwise2d_backward_kernelILi1ELi2EN3c108BFloat16EiEEvNS_27GenericPackedTensorAccessorIKT1_Lm4ENS_16DefaultPtrTraitsEiEENS5_IS6_Lm4ES8_iEES9_T2_iiiiiiiiiiiiiii)
        /*0180*/ 	.short	0x0380
        /*0182*/ 	.short	0x00b8


	//----- nvinfo : EIATTR_SW_WAR
	.align		4
.L_999:
        /*0184*/ 	.byte	0x04, 0x36
        /*0186*/ 	.short	(.L_1001 - .L_1000)
.L_1000:
        /*0188*/ 	.word	0x00000008
.L_1001:


//--------------------- .nv.info._ZN2at6native51_GLOBAL__N__2c613397_18_DepthwiseConv2d_cu_9959487032conv_depthwise2d_backward_kernelILi1ELi1EN3c108BFloat16EiEEvNS_27GenericPackedTensorAccessorIKT1_Lm4ENS_16DefaultPtrTraitsEiEENS5_IS6_Lm4ES8_iEES9_T2_iiiiiiiiiiiiiii --------------------------
	.section	.nv.info._ZN2at6native51_GLOBAL__N__2c613397_18_DepthwiseConv2d_cu_9959487032conv_depthwise2d_backward_kernelILi1ELi1EN3c108BFloat16EiEEvNS_27GenericPackedTensorAccessorIKT1_Lm4ENS_16DefaultPtrTraitsEiEENS5_IS6_Lm4ES8_iEES9_T2_iiiiiiiiiiiiiii,"",@"SHT_CUDA_INFO"
	.sectionflags	@""
	.align	4


	//----- nvinfo : EIATTR_CUDA_API_VERSION
	.align		4
        /*0000*/ 	.byte	0x04, 0x37
        /*0002*/ 	.short	(.L_1003 - .L_1002)
.L_1002:
        /*0004*/ 	.word	0x00000082


	//----- nvinfo : EIATTR_KPARAM_INFO
	.align		4
.L_1003:
        /*0008*/ 	.byte	0x04, 0x17
        /*000a*/ 	.short	(.L_1005 - .L_1004)
.L_1004:
        /*000c*/ 	.word	0x00000000
        /*0010*/ 	.short	0x0012
        /*0012*/ 	.short	0x00b4
        /*0014*/ 	.byte	0x00, 0xf0, 0x11, 0x00


	//----- nvinfo : EIATTR_KPARAM_INFO
	.align		4
.L_1005:
        /*0018*/ 	.byte	0x04, 0x17
        /*001a*/ 	.short	(.L_1007 - .L_1006)
.L_1006:
        /*001c*/ 	.word	0x00000000
        /*0020*/ 	.short	0x0011
        /*0022*/ 	.short	0x00b0
        /*0024*/ 	.byte	0x00, 0xf0, 0x11, 0x00


	//----- nvinfo : EIATTR_KPARAM_INFO
	.align		4
.L_1007:
        /*0028*/ 	.byte	0x04, 0x17
        /*002a*/ 	.short	(.L_1009 - .L_1008)
.L_1008:
        /*002c*/ 	.word	0x00000000
        /*0030*/ 	.short	0x0010
        /*0032*/ 	.short	0x00ac
        /*0034*/ 	.byte	0x00, 0xf0, 0x11, 0x00


	//----- nvinfo : EIATTR_KPARAM_INFO
	.align		4
.L_1009:
        /*0038*/ 	.byte	0x04, 0x17
        /*003a*/ 	.short	(.L_1011 - .L_1010)
.L_1010:
        /*003c*/ 	.word	0x00000000
        /*0040*/ 	.short	0x000f
        /*0042*/ 	.short	0x00a8
        /*0044*/ 	.byte	0x00, 0xf0, 0x11, 0x00


	//----- nvinfo : EIATTR_KPARAM_INFO
	.align		4
.L_1011:
        /*0048*/ 	.byte	0x04, 0x17
        /*004a*/ 	.short	(.L_1013 - .L_1012)
.L_1012:
        /*004c*/ 	.word	0x00000000
        /*0050*/ 	.short	0x000e
        /*0052*/ 	.short	0x00a4
        /*0054*/ 	.byte	0x00, 0xf0, 0x11, 0x00


	//----- nvinfo : EIATTR_KPARAM_INFO
	.align		4
.L_1013:
        /*0058*/ 	.byte	0x04, 0x17
        /*005a*/ 	.short	(.L_1015 - .L_1014)
.L_1014:
        /*005c*/ 	.word	0x00000000
        /*0060*/ 	.short	0x000d
        /*0062*/ 	.short	0x00a0
        /*0064*/ 	.byte	0x00, 0xf0, 0x11, 0x00


	//----- nvinfo : EIATTR_KPARAM_INFO
	.align		4
.L_1015:
        /*0068*/ 	.byte	0x04, 0x17
        /*006a*/ 	.short	(.L_1017 - .L_1016)
.L_1016:
        /*006c*/ 	.word	0x00000000
        /*0070*/ 	.short	0x000c
        /*0072*/ 	.short	0x009c
        /*0074*/ 	.byte	0x00, 0xf0, 0x11, 0x00


	//----- nvinfo : EIATTR_KPARAM_INFO
	.align		4
.L_1017:
        /*0078*/ 	.byte	0x04, 0x17
        /*007a*/ 	.short	(.L_1019 - .L_1018)
.L_1018:
        /*007c*/ 	.word	0x00000000
        /*0080*/ 	.short	0x000b
        /*0082*/ 	.short	0x0098
        /*0084*/ 	.byte	0x00, 0xf0, 0x11, 0x00


	//----- nvinfo : EIATTR_KPARAM_INFO
	.align		4
.L_1019:
        /*0088*/ 	.byte	0x04, 0x17
        /*008a*/ 	.short	(.L_1021 - .L_1020)
.L_1020:
        /*008c*/ 	.word	0x00000000
        /*0090*/ 	.short	0x000a
        /*0092*/ 	.short	0x0094
        /*0094*/ 	.byte	0x00, 0xf0, 0x11, 0x00


	//----- nvinfo : EIATTR_KPARAM_INFO
	.align		4
.L_1021:
        /*0098*/ 	.byte	0x04, 0x17
        /*009a*/ 	.short	(.L_1023 - .L_1022)
.L_1022:
        /*009c*/ 	.word	0x00000000
        /*00a0*/ 	.short	0x0009
        /*00a2*/ 	.short	0x0090
        /*00a4*/ 	.byte	0x00, 0xf0, 0x11, 0x00


	//----- nvinfo : EIATTR_KPARAM_INFO
	.align		4
.L_1023:
        /*00a8*/ 	.byte	0x04, 0x17
        /*00aa*/ 	.short	(.L_1025 - .L_1024)
.L_1024:
        /*00ac*/ 	.word	0x00000000
        /*00b0*/ 	.short	0x0008
        /*00b2*/ 	.short	0x008c
        /*00b4*/ 	.byte	0x00, 0xf0, 0x11, 0x00


	//----- nvinfo : EIATTR_KPARAM_INFO
	.align		4
.L_1025:
        /*00b8*/ 	.byte	0x04, 0x17
        /*00ba*/ 	.short	(.L_1027 - .L_1026)
.L_1026:
        /*00bc*/ 	.word	0x00000000
        /*00c0*/ 	.short	0x0007
        /*00c2*/ 	.short	0x0088
        /*00c4*/ 	.byte	0x00, 0xf0, 0x11, 0x00


	//----- nvinfo : EIATTR_KPARAM_INFO
	.align		4
.L_1027:
        /*00c8*/ 	.byte	0x04, 0x17
        /*00ca*/ 	.short	(.L_1029 - .L_1028)
.L_1028:
        /*00cc*/ 	.word	0x00000000
        /*00d0*/ 	.short	0x0006
        /*00d2*/ 	.short	0x0084
        /*00d4*/ 	.byte	0x00, 0xf0, 0x11, 0x00


	//----- nvinfo : EIATTR_KPARAM_INFO
	.align		4
.L_1029:
        /*00d8*/ 	.byte	0x04, 0x17
        /*00da*/ 	.short	(.L_1031 - .L_1030)
.L_1030:
        /*00dc*/ 	.word	0x00000000
        /*00e0*/ 	.short	0x0005
        /*00e2*/ 	.short	0x0080
        /*00e4*/ 	.byte	0x00, 0xf0, 0x11, 0x00


	//----- nvinfo : EIATTR_KPARAM_INFO
	.align		4
.L_1031:
        /*00e8*/ 	.byte	0x04, 0x17
        /*00ea*/ 	.short	(.L_1033 - .L_1032)
.L_1032:
        /*00ec*/ 	.word	0x00000000
        /*00f0*/ 	.short	0x0004
        /*00f2*/ 	.short	0x007c
        /*00f4*/ 	.byte	0x00, 0xf0, 0x11, 0x00


	//----- nvinfo : EIATTR_KPARAM_INFO
	.align		4
.L_1033:
        /*00f8*/ 	.byte	0x04, 0x17
        /*00fa*/ 	.short	(.L_1035 - .L_1034)
.L_1034:
        /*00fc*/ 	.word	0x00000000
        /*0100*/ 	.short	0x0003
        /*0102*/ 	.short	0x0078
        /*0104*/ 	.byte	0x00, 0xf0, 0x11, 0x00


	//----- nvinfo : EIATTR_KPARAM_INFO
	.align		4
.L_1035:
        /*0108*/ 	.byte	0x04, 0x17
        /*010a*/ 	.short	(.L_1037 - .L_1036)
.L_1036:
        /*010c*/ 	.word	0x00000000
        /*0110*/ 	.short	0x0002
        /*0112*/ 	.short	0x0050
        /*0114*/ 	.byte	0x00, 0xf0, 0xa1, 0x00


	//----- nvinfo : EIATTR_KPARAM_INFO
	.align		4
.L_1037:
        /*0118*/ 	.byte	0x04, 0x17
        /*011a*/ 	.short	(.L_1039 - .L_1038)
.L_1038:
        /*011c*/ 	.word	0x00000000
        /*0120*/ 	.short	0x0001
        /*0122*/ 	.short	0x0028
        /*0124*/ 	.byte	0x00, 0xf0, 0xa1, 0x00


	//----- nvinfo : EIATTR_KPARAM_INFO
	.align		4
.L_1039:
        /*0128*/ 	.byte	0x04, 0x17
        /*012a*/ 	.short	(.L_1041 - .L_1040)
.L_1040:
        /*012c*/ 	.word	0x00000000
        /*0130*/ 	.short	0x0000
        /*0132*/ 	.short	0x0000
        /*0134*/ 	.byte	0x00, 0xf0, 0xa1, 0x00


	//----- nvinfo : EIATTR_SPARSE_MMA_MASK
	.align		4
.L_1041:
        /*0138*/ 	.byte	0x03, 0x50
        /*013a*/ 	.short	0x0000


	//----- nvinfo : EIATTR_MAXREG_COUNT
	.align		4
        /*013c*/ 	.byte	0x03, 0x1b
        /*013e*/ 	.short	0x0040


	//----- nvinfo : EIATTR_MERCURY_ISA_VERSION
	.align		4
        /*0140*/ 	.byte	0x03, 0x5f
        /*0142*/ 	.short	0x0101


	//----- nvinfo : EIATTR_VRC_CTA_INIT_COUNT
	.align		4
        /*0144*/ 	.byte	0x02, 0x4a
	.zero		1
	.zero		1


	//----- nvinfo : EIATTR_EXIT_INSTR_OFFSETS
	.align		4
        /*0148*/ 	.byte	0x04, 0x1c
        /*014a*/ 	.short	(.L_1043 - .L_1042)


	//   ....[0]....
.L_1042:
        /*014c*/ 	.word	0x000000a0


	//   ....[1]....
        /*0150*/ 	.word	0x00002120


	//   ....[2]....
        /*0154*/ 	.word	0x00002550


	//   ....[3]....
        /*0158*/ 	.word	0x000026b0


	//----- nvinfo : EIATTR_MAX_THREADS
	.align		4
.L_1043:
        /*015c*/ 	.byte	0x04, 0x05
        /*015e*/ 	.short	(.L_1045 - .L_1044)
.L_1044:
        /*0160*/ 	.word	0x00000400
        /*0164*/ 	.word	0x00000001
        /*0168*/ 	.word	0x00000001


	//----- nvinfo : EIATTR_CRS_STACK_SIZE
	.align		4
.L_1045:
        /*016c*/ 	.byte	0x04, 0x1e
        /*016e*/ 	.short	(.L_1047 - .L_1046)
.L_1046:
        /*0170*/ 	.word	0x00000000


	//----- nvinfo : EIATTR_CBANK_PARAM_SIZE
	.align		4
.L_1047:
        /*0174*/ 	.byte	0x03, 0x19
        /*0176*/ 	.short	0x00b8


	//----- nvinfo : EIATTR_PARAM_CBANK
	.align		4
        /*0178*/ 	.byte	0x04, 0x0a
        /*017a*/ 	.short	(.L_1049 - .L_1048)
	.align		4
.L_1048:
        /*017c*/ 	.word	index@(.nv.constant0._ZN2at6native51_GLOBAL__N__2c613397_18_DepthwiseConv2d_cu_9959487032conv_depthwise2d_backward_kernelILi1ELi1EN3c108BFloat16EiEEvNS_27GenericPackedTensorAccessorIKT1_Lm4ENS_16DefaultPtrTraitsEiEENS5_IS6_Lm4ES8_iEES9_T2_iiiiiiiiiiiiiii)
        /*0180*/ 	.short	0x0380
        /*0182*/ 	.short	0x00b8


	//----- nvinfo : EIATTR_SW_WAR
	.align		4
.L_1049:
        /*0184*/ 	.byte	0x04, 0x36
        /*0186*/ 	.short	(.L_1051 - .L_1050)
.L_1050:
        /*0188*/ 	.word	0x00000008
.L_1051:


//--------------------- .nv.info._ZN2at6native51_GLOBAL__N__2c613397_18_DepthwiseConv2d_cu_9959487032conv_depthwise2d_backward_kernelILi3ELi0EN3c108BFloat16EiEEvNS_27GenericPackedTensorAccessorIKT1_Lm4ENS_16DefaultPtrTraitsEiEENS5_IS6_Lm4ES8_iEES9_T2_iiiiiiiiiiiiiii --------------------------
	.section	.nv.info._ZN2at6native51_GLOBAL__N__2c613397_18_DepthwiseConv2d_cu_9959487032conv_depthwise2d_backward_kernelILi3ELi0EN3c108BFloat16EiEEvNS_27GenericPackedTensorAccessorIKT1_Lm4ENS_16DefaultPtrTraitsEiEENS5_IS6_Lm4ES8_iEES9_T2_iiiiiiiiiiiiiii,"",@"SHT_CUDA_INFO"
	.sectionflags	@""
	.align	4


	//----- nvinfo : EIATTR_CUDA_API_VERSION
	.align		4
        /*0000*/ 	.byte	0x04, 0x37
        /*0002*/ 	.short	(.L_1053 - .L_1052)
.L_1052:
        /*0004*/ 	.word	0x00000082


	//----- nvinfo : EIATTR_KPARAM_INFO
	.align		4
.L_1053:
        /*0008*/ 	.byte	0x04, 0x17
        /*000a*/ 	.short	(.L_1055 - .L_1054)
.L_1054:
        /*000c*/ 	.word	0x00000000
        /*0010*/ 	.short	0x0012
        /*0012*/ 	.short	0x00b4
        /*0014*/ 	.byte	0x00, 0xf0, 0x11, 0x00


	//----- nvinfo : EIATTR_KPARAM_INFO
	.align		4
.L_1055:
        /*0018*/ 	.byte	0x04, 0x17
        /*001a*/ 	.short	(.L_1057 - .L_1056)
.L_1056:
        /*001c*/ 	.word	0x00000000
        /*0020*/ 	.short	0x0011
        /*0022*/ 	.short	0x00b0
        /*0024*/ 	.byte	0x00, 0xf0, 0x11, 0x00


	//----- nvinfo : EIATTR_KPARAM_INFO
	.align		4
.L_1057:
        /*0028*/ 	.byte	0x04, 0x17
        /*002a*/ 	.short	(.L_1059 - .L_1058)
.L_1058:
        /*002c*/ 	.word	0x00000000
        /*0030*/ 	.short	0x0010
        /*0032*/ 	.short	0x00ac
        /*0034*/ 	.byte	0x00, 0xf0, 0x11, 0x00


	//----- nvinfo : EIATTR_KPARAM_INFO
	.align		4
.L_1059:
        /*0038*/ 	.byte	0x04, 0x17
        /*003a*/ 	.short	(.L_1061 - .L_1060)
.L_1060:
        /*003c*/ 	.word	0x00000000
        /*0040*/ 	.short	0x000f
        /*0042*/ 	.short	0x00a8
        /*0044*/ 	.byte	0x00, 0xf0, 0x11, 0x00


	//----- nvinfo : EIATTR_KPARAM_INFO
	.align		4
.L_1061:
        /*0048*/ 	.byte	0x04, 0x17
        /*004a*/ 	.short	(.L_1063 - .L_1062)
.L_1062:
        /*004c*/ 	.word	0x00000000
        /*0050*/ 	.short	0x000e
        /*0052*/ 	.short	0x00a4
        /*0054*/ 	.byte	0x00, 0xf0, 0x11, 0x00


	//----- nvinfo : EIATTR_KPARAM_INFO
	.align		4
.L_1063:
        /*0058*/ 	.byte	0x04, 0x17
        /*005a*/ 	.short	(.L_1065 - .L_1064)
.L_1064:
        /*005c*/ 	.word	0x00000000
        /*0060*/ 	.short	0x000d
        /*0062*/ 	.short	0x00a0
        /*0064*/ 	.byte	0x00, 0xf0, 0x11, 0x00


	//----- nvinfo : EIATTR_KPARAM_INFO
	.align		4
.L_1065:
        /*0068*/ 	.byte	0x04, 0x17
        /*006a*/ 	.short	(.L_1067 - .L_1066)
.L_1066:
        /*006c*/ 	.word	0x00000000
        /*0070*/ 	.short	0x000c
        /*0072*/ 	.short	0x009c
        /*0074*/ 	.byte	0x00, 0xf0, 0x11, 0x00


	//----- nvinfo : EIATTR_KPARAM_INFO
	.align		4
.L_1067:
        /*0078*/ 	.byte	0x04, 0x17
        /*007a*/ 	.short	(.L_1069 - .L_1068)
.L_1068:
        /*007c*/ 	.word	0x00000000
        /*0080*/ 	.short	0x000b
        /*0082*/ 	.short	0x0098
        /*0084*/ 	.byte	0x00, 0xf0, 0x11, 0x00


	//----- nvinfo : EIATTR_KPARAM_INFO
	.align		4
.L_1069:
        /*0088*/ 	.byte	0x04, 0x17
        /*008a*/ 	.short	(.L_1071 - .L_1070)
.L_1070:
        /*008c*/ 	.word	0x00000000
        /*0090*/ 	.short	0x000a
        /*0092*/ 	.short	0x0094
        /*0094*/ 	.byte	0x00, 0xf0, 0x11, 0x00


	//----- nvinfo : EIATTR_KPARAM_INFO
	.align		4
.L_1071:
        /*0098*/ 	.byte	0x04, 0x17
        /*009a*/ 	.short	(.L_1073 - .L_1072)
.L_1072:
        /*009c*/ 	.word	0x00000000
        /*00a0*/ 	.short	0x0009
        /*00a2*/ 	.short	0x0090
        /*00a4*/ 	.byte	0x00, 0xf0, 0x11, 0x00


	//----- nvinfo : EIATTR_KPARAM_INFO
	.align		4
.L_1073:
        /*00a8*/ 	.byte	0x04, 0x17
        /*00aa*/ 	.short	(.L_1075 - .L_1074)
.L_1074:
        /*00ac*/ 	.word	0x00000000
        /*00b0*/ 	.short	0x0008
        /*00b2*/ 	.short	0x008c
        /*00b4*/ 	.byte	0x00, 0xf0, 0x11, 0x00


	//----- nvinfo : EIATTR_KPARAM_INFO
	.align		4
.L_1075:
        /*00b8*/ 	.byte	0x04, 0x17
        /*00ba*/ 	.short	(.L_1077 - .L_1076)
.L_1076:
        /*00bc*/ 	.word	0x00000000
        /*00c0*/ 	.short	0x0007
        /*00c2*/ 	.short	0x0088
        /*00c4*/ 	.byte	0x00, 0xf0, 0x11, 0x00


	//----- nvinfo : EIATTR_KPARAM_INFO
	.align		4
.L_1077:
        /*00c8*/ 	.byte	0x04, 0x17
        /*00ca*/ 	.short	(.L_1079 - .L_1078)
.L_1078:
        /*00cc*/ 	.word	0x00000000
        /*00d0*/ 	.short	0x0006
        /*00d2*/ 	.short	0x0084
        /*00d4*/ 	.byte	0x00, 0xf0, 0x11, 0x00


	//----- nvinfo : EIATTR_KPARAM_INFO
	.align		4
.L_1079:
        /*00d8*/ 	.byte	0x04, 0x17
        /*00da*/ 	.short	(.L_1081 - .L_1080)
.L_1080:
        /*00dc*/ 	.word	0x00000000
        /*00e0*/ 	.short	0x0005
        /*00e2*/ 	.short	0x0080
        /*00e4*/ 	.byte	0x00, 0xf0, 0x11, 0x00


	//----- nvinfo : EIATTR_KPARAM_INFO
	.align		4
.L_1081:
        /*00e8*/ 	.byte	0x04, 0x17
        /*00ea*/ 	.short	(.L_1083 - .L_1082)
.L_1082:
        /*00ec*/ 	.word	0x00000000
        /*00f0*/ 	.short	0x0004
        /*00f2*/ 	.short	0x007c
        /*00f4*/ 	.byte	0x00, 0xf0, 0x11, 0x00


	//----- nvinfo : EIATTR_KPARAM_INFO
	.align		4
.L_1083:
        /*00f8*/ 	.byte	0x04, 0x17
        /*00fa*/ 	.short	(.L_1085 - .L_1084)
.L_1084:
        /*00fc*/ 	.word	0x00000000
        /*0100*/ 	.short	0x0003
        /*0102*/ 	.short	0x0078
        /*0104*/ 	.byte	0x00, 0xf0, 0x11, 0x00


	//----- nvinfo : EIATTR_KPARAM_INFO
	.align		4
.L_1085:
        /*0108*/ 	.byte	0x04, 0x17
        /*010a*/ 	.short	(.L_1087 - .L_1086)
.L_1086:
        /*010c*/ 	.word	0x00000000
        /*0110*/ 	.short	0x0002
        /*0112*/ 	.short	0x0050
        /*0114*/ 	.byte	0x00, 0xf0, 0xa1, 0x00


	//----- nvinfo : EIATTR_KPARAM_INFO
	.align		4
.L_1087:
        /*0118*/ 	.byte	0x04, 0x17
        /*011a*/ 	.short	(.L_1089 - .L_1088)
.L_1088:
        /*011c*/ 	.word	0x00000000
        /*0120*/ 	.short	0x0001
        /*0122*/ 	.short	0x0028
        /*0124*/ 	.byte	0x00, 0xf0, 0xa1, 0x00


	//----- nvinfo : EIATTR_KPARAM_INFO
	.align		4
.L_1089:
        /*0128*/ 	.byte	0x04, 0x17
        /*012a*/ 	.short	(.L_1091 - .L_1090)
.L_1090:
        /*012c*/ 	.word	0x00000000
        /*0130*/ 	.short	0x0000
        /*0132*/ 	.short	0x0000
        /*0134*/ 	.byte	0x00, 0xf0, 0xa1, 0x00


	//----- nvinfo : EIATTR_SPARSE_MMA_MASK
	.align		4
.L_1091:
        /*0138*/ 	.byte	0x03, 0x50
        /*013a*/ 	.short	0x0000


	//----- nvinfo : EIATTR_MAXREG_COUNT
	.align		4
        /*013c*/ 	.byte	0x03, 0x1b
        /*013e*/ 	.short	0x0040


	//----- nvinfo : EIATTR_MERCURY_ISA_VERSION
	.align		4
        /*0140*/ 	.byte	0x03, 0x5f
        /*0142*/ 	.short	0x0101


	//----- nvinfo : EIATTR_VRC_CTA_INIT_COUNT
	.align		4
        /*0144*/ 	.byte	0x02, 0x4a
	.zero		1
	.zero		1


	//----- nvinfo : EIATTR_EXIT_INSTR_OFFSETS
	.align		4
        /*0148*/ 	.byte	0x04, 0x1c
        /*014a*/ 	.short	(.L_1093 - .L_1092)


	//   ....[0]....
.L_1092:
        /*014c*/ 	.word	0x000000b0


	//   ....[1]....
        /*0150*/ 	.word	0x000036f0


	//   ....[2]....
        /*0154*/ 	.word	0x00003af0


	//   ....[3]....
        /*0158*/ 	.word	0x00003c70


	//----- nvinfo : EIATTR_MAX_THREADS
	.align		4
.L_1093:
        /*015c*/ 	.byte	0x04, 0x05
        /*015e*/ 	.short	(.L_1095 - .L_1094)
.L_1094:
        /*0160*/ 	.word	0x00000400
        /*0164*/ 	.word	0x00000001
        /*0168*/ 	.word	0x00000001


	//----- nvinfo : EIATTR_CRS_STACK_SIZE
	.align		4
.L_1095:
        /*016c*/ 	.byte	0x04, 0x1e
        /*016e*/ 	.short	(.L_1097 - .L_1096)
.L_1096:
        /*0170*/ 	.word	0x00000000


	//----- nvinfo : EIATTR_CBANK_PARAM_SIZE
	.align		4
.L_1097:
        /*0174*/ 	.byte	0x03, 0x19
        /*0176*/ 	.short	0x00b8


	//----- nvinfo : EIATTR_PARAM_CBANK
	.align		4
        /*0178*/ 	.byte	0x04, 0x0a
        /*017a*/ 	.short	(.L_1099 - .L_1098)
	.align		4
.L_1098:
        /*017c*/ 	.word	index@(.nv.constant0._ZN2at6native51_GLOBAL__N__2c613397_18_DepthwiseConv2d_cu_9959487032conv_depthwise2d_backward_kernelILi3ELi0EN3c108BFloat16EiEEvNS_27GenericPackedTensorAccessorIKT1_Lm4ENS_16DefaultPtrTraitsEiEENS5_IS6_Lm4ES8_iEES9_T2_iiiiiiiiiiiiiii)
        /*0180*/ 	.short	0x0380
        /*0182*/ 	.short	0x00b8


	//----- nvinfo : EIATTR_SW_WAR
	.align		4
.L_1099:
        /*0184*/ 	.byte	0x04, 0x36
        /*0186*/ 	.short	(.L_1101 - .L_1100)
.L_1100:
        /*0188*/ 	.word	0x00000008
.L_1101:


//--------------------- .nv.info._ZN2at6native51_GLOBAL__N__2c613397_18_DepthwiseConv2d_cu_9959487032conv_depthwise2d_backward_kernelILi3ELi2EN3c108BFloat16EiEEvNS_27GenericPackedTensorAccessorIKT1_Lm4ENS_16DefaultPtrTraitsEiEENS5_IS6_Lm4ES8_iEES9_T2_iiiiiiiiiiiiiii --------------------------
	.section	.nv.info._ZN2at6native51_GLOBAL__N__2c613397_18_DepthwiseConv2d_cu_9959487032conv_depthwise2d_backward_kernelILi3ELi2EN3c108BFloat16EiEEvNS_27GenericPackedTensorAccessorIKT1_Lm4ENS_16DefaultPtrTraitsEiEENS5_IS6_Lm4ES8_iEES9_T2_iiiiiiiiiiiiiii,"",@"SHT_CUDA_INFO"
	.sectionflags	@""
	.align	4


	//----- nvinfo : EIATTR_CUDA_API_VERSION
	.align		4
        /*0000*/ 	.byte	0x04, 0x37
        /*0002*/ 	.short	(.L_1103 - .L_1102)
.L_1102:
        /*0004*/ 	.word	0x00000082


	//----- nvinfo : EIATTR_KPARAM_INFO
	.align		4
.L_1103:
        /*0008*/ 	.byte	0x04, 0x17
        /*000a*/ 	.short	(.L_1105 - .L_1104)
.L_1104:
        /*000c*/ 	.word	0x00000000
        /*0010*/ 	.short	0x0012
        /*0012*/ 	.short	0x00b4
        /*0014*/ 	.byte	0x00, 0xf0, 0x11, 0x00


	//----- nvinfo : EIATTR_KPARAM_INFO
	.align		4
.L_1105:
        /*0018*/ 	.byte	0x04, 0x17
        /*001a*/ 	.short	(.L_1107 - .L_1106)
.L_1106:
        /*001c*/ 	.word	0x00000000
        /*0020*/ 	.short	0x0011
        /*0022*/ 	.short	0x00b0
        /*0024*/ 	.byte	0x00, 0xf0, 0x11, 0x00


	//----- nvinfo : EIATTR_KPARAM_INFO
	.align		4
.L_1107:
        /*0028*/ 	.byte	0x04, 0x17
        /*002a*/ 	.short	(.L_1109 - .L_1108)
.L_1108:
        /*002c*/ 	.word	0x00000000
        /*0030*/ 	.short	0x0010
        /*0032*/ 	.short	0x00ac
        /*0034*/ 	.byte	0x00, 0xf0, 0x11, 0x00


	//----- nvinfo : EIATTR_KPARAM_INFO
	.align		4
.L_1109:
        /*0038*/ 	.byte	0x04, 0x17
        /*003a*/ 	.short	(.L_1111 - .L_1110)
.L_1110:
        /*003c*/ 	.word	0x00000000
        /*0040*/ 	.short	0x000f
        /*0042*/ 	.short	0x00a8
        /*0044*/ 	.byte	0x00, 0xf0, 0x11, 0x00


	//----- nvinfo : EIATTR_KPARAM_INFO
	.align		4
.L_1111:
        /*0048*/ 	.byte	0x04, 0x17
        /*004a*/ 	.short	(.L_1113 - .L_1112)
.L_1112:
        /*004c*/ 	.word	0x00000000
        /*0050*/ 	.short	0x000e
        /*0052*/ 	.short	0x00a4
        /*0054*/ 	.byte	0x00, 0xf0, 0x11, 0x00


	//----- nvinfo : EIATTR_KPARAM_INFO
	.align		4
.L_1113:
        /*0058*/ 	.byte	0x04, 0x17
        /*005a*/ 	.short	(.L_1115 - .L_1114)
.L_1114:
        /*005c*/ 	.word	0x00000000
        /*0060*/ 	.short	0x000d
        /*0062*/ 	.short	0x00a0
        /*0064*/ 	.byte	0x00, 0xf0, 0x11, 0x00


	//----- nvinfo : EIATTR_KPARAM_INFO
	.align		4
.L_1115:
        /*0068*/ 	.byte	0x04, 0x17
        /*006a*/ 	.short	(.L_1117 - .L_1116)
.L_1116:
        /*006c*/ 	.word	0x00000000
        /*0070*/ 	.short	0x000c
        /*0072*/ 	.short	0x009c
        /*0074*/ 	.byte	0x00, 0xf0, 0x11, 0x00


	//----- nvinfo : EIATTR_KPARAM_INFO
	.align		4
.L_1117:
        /*0078*/ 	.byte	0x04, 0x17
        /*007a*/ 	.short	(.L_1119 - .L_1118)
.L_1118:
        /*007c*/ 	.word	0x00000000
        /*0080*/ 	.short	0x000b
        /*0082*/ 	.short	0x0098
        /*0084*/ 	.byte	0x00, 0xf0, 0x11, 0x00


	//----- nvinfo : EIATTR_KPARAM_INFO
	.align		4
.L_1119:
        /*0088*/ 	.byte	0x04, 0x17
        /*008a*/ 	.short	(.L_1121 - .L_1120)
.L_1120:
        /*008c*/ 	.word	0x00000000
        /*0090*/ 	.short	0x000a
        /*0092*/ 	.short	0x0094
        /*0094*/ 	.byte	0x00, 0xf0, 0x11, 0x00


	//----- nvinfo : EIATTR_KPARAM_INFO
	.align		4
.L_1121:
        /*0098*/ 	.byte	0x04, 0x17
        /*009a*/ 	.short	(.L_1123 - .L_1122)
.L_1122:
        /*009c*/ 	.word	0x00000000
        /*00a0*/ 	.short	0x0009
        /*00a2*/ 	.short	0x0090
        /*00a4*/ 	.byte	0x00, 0xf0, 0x11, 0x00


	//----- nvinfo : EIATTR_KPARAM_INFO
	.align		4
.L_1123:
        /*00a8*/ 	.byte	0x04, 0x17
        /*00aa*/ 	.short	(.L_1125 - .L_1124)
.L_1124:
        /*00ac*/ 	.word	0x00000000
        /*00b0*/ 	.short	0x0008
        /*00b2*/ 	.short	0x008c
        /*00b4*/ 	.byte	0x00, 0xf0, 0x11, 0x00


	//----- nvinfo : EIATTR_KPARAM_INFO
	.align		4
.L_1125:
        /*00b8*/ 	.byte	0x04, 0x17
        /*00ba*/ 	.short	(.L_1127 - .L_1126)
.L_1126:
        /*00bc*/ 	.word	0x00000000
        /*00c0*/ 	.short	0x0007
        /*00c2*/ 	.short	0x0088
        /*00c4*/ 	.byte	0x00, 0xf0, 0x11, 0x00


	//----- nvinfo : EIATTR_KPARAM_INFO
	.align		4
.L_1127:
        /*00c8*/ 	.byte	0x04, 0x17
        /*00ca*/ 	.short	(.L_1129 - .L_1128)
.L_1128:
        /*00cc*/ 	.word	0x00000000
        /*00d0*/ 	.short	0x0006
        /*00d2*/ 	.short	0x0084
        /*00d4*/ 	.byte	0x00, 0xf0, 0x11, 0x00


	//----- nvinfo : EIATTR_KPARAM_INFO
	.align		4
.L_1129:
        /*00d8*/ 	.byte	0x04, 0x17
        /*00da*/ 	.short	(.L_1131 - .L_1130)
.L_1130:
        /*00dc*/ 	.word	0x00000000
        /*00e0*/ 	.short	0x0005
        /*00e2*/ 	.short	0x0080
        /*00e4*/ 	.byte	0x00, 0xf0, 0x11, 0x00


	//----- nvinfo : EIATTR_KPARAM_INFO
	.align		4
.L_1131:
        /*00e8*/ 	.byte	0x04, 0x17
        /*00ea*/ 	.short	(.L_1133 - .L_1132)
.L_1132:
        /*00ec*/ 	.word	0x00000000
        /*00f0*/ 	.short	0x0004
        /*00f2*/ 	.short	0x007c
        /*00f4*/ 	.byte	0x00, 0xf0, 0x11, 0x00


	//----- nvinfo : EIATTR_KPARAM_INFO
	.align		4
.L_1133:
        /*00f8*/ 	.byte	0x04, 0x17
        /*00fa*/ 	.short	(.L_1135 - .L_1134)
.L_1134:
        /*00fc*/ 	.word	0x00000000
        /*0100*/ 	.short	0x0003
        /*0102*/ 	.short	0x0078
        /*0104*/ 	.byte	0x00, 0xf0, 0x11, 0x00


	//----- nvinfo : EIATTR_KPARAM_INFO
	.align		4
.L_1135:
        /*0108*/ 	.byte	0x04, 0x17
        /*010a*/ 	.short	(.L_1137 - .L_1136)
.L_1136:
        /*010c*/ 	.word	0x00000000
        /*0110*/ 	.short	0x0002
        /*0112*/ 	.short	0x0050
        /*0114*/ 	.byte	0x00, 0xf0, 0xa1, 0x00


	//----- nvinfo : EIATTR_KPARAM_INFO
	.align		4
.L_1137:
        /*0118*/ 	.byte	0x04, 0x17
        /*011a*/ 	.short	(.L_1139 - .L_1138)
.L_1138:
        /*011c*/ 	.word	0x00000000
        /*0120*/ 	.short	0x0001
        /*0122*/ 	.short	0x0028
        /*0124*/ 	.byte	0x00, 0xf0, 0xa1, 0x00


	//----- nvinfo : EIATTR_KPARAM_INFO
	.align		4
.L_1139:
        /*0128*/ 	.byte	0x04, 0x17
        /*012a*/ 	.short	(.L_1141 - .L_1140)
.L_1140:
        /*012c*/ 	.word	0x00000000
        /*0130*/ 	.short	0x0000
        /*0132*/ 	.short	0x0000
        /*0134*/ 	.byte	0x00, 0xf0, 0xa1, 0x00


	//----- nvinfo : EIATTR_SPARSE_MMA_MASK
	.align		4
.L_1141:
        /*0138*/ 	.byte	0x03, 0x50
        /*013a*/ 	.short	0x0000


	//----- nvinfo : EIATTR_MAXREG_COUNT
	.align		4
        /*013c*/ 	.byte	0x03, 0x1b
        /*013e*/ 	.short	0x0040


	//----- nvinfo : EIATTR_MERCURY_ISA_VERSION
	.align		4
        /*0140*/ 	.byte	0x03, 0x5f
        /*0142*/ 	.short	0x0101


	//----- nvinfo : EIATTR_VRC_CTA_INIT_COUNT
	.align		4
        /*0144*/ 	.byte	0x02, 0x4a
	.zero		1
	.zero		1


	//----- nvinfo : EIATTR_EXIT_INSTR_OFFSETS
	.align		4
        /*0148*/ 	.byte	0x04, 0x1c
        /*014a*/ 	.short	(.L_1143 - .L_1142)


	//   ....[0]....
.L_1142:
        /*014c*/ 	.word	0x000000a0


	//   ....[1]....
        /*0150*/ 	.word	0x00001170


	//   ....[2]....
        /*0154*/ 	.word	0x00001580


	//   ....[3]....
        /*0158*/ 	.word	0x000016e0


	//----- nvinfo : EIATTR_MAX_THREADS
	.align		4
.L_1143:
        /*015c*/ 	.byte	0x04, 0x05
        /*015e*/ 	.short	(.L_1145 - .L_1144)
.L_1144:
        /*0160*/ 	.word	0x00000400
        /*0164*/ 	.word	0x00000001
        /*0168*/ 	.word	0x00000001


	//----- nvinfo : EIATTR_CRS_STACK_SIZE
	.align		4
.L_1145:
        /*016c*/ 	.byte	0x04, 0x1e
        /*016e*/ 	.short	(.L_1147 - .L_1146)
.L_1146:
        /*0170*/ 	.word	0x00000000


	//----- nvinfo : EIATTR_CBANK_PARAM_SIZE
	.align		4
.L_1147:
        /*0174*/ 	.byte	0x03, 0x19
        /*0176*/ 	.short	0x00b8


	//----- nvinfo : EIATTR_PARAM_CBANK
	.align		4
        /*0178*/ 	.byte	0x04, 0x0a
        /*017a*/ 	.short	(.L_1149 - .L_1148)
	.align		4
.L_1148:
        /*017c*/ 	.word	index@(.nv.constant0._ZN2at6native51_GLOBAL__N__2c613397_18_DepthwiseConv2d_cu_9959487032conv_depthwise2d_backward_kernelILi3ELi2EN3c108BFloat16EiEEvNS_27GenericPackedTensorAccessorIKT1_Lm4ENS_16DefaultPtrTraitsEiEENS5_IS6_Lm4ES8_iEES9_T2_iiiiiiiiiiiiiii)
        /*0180*/ 	.short	0x0380
        /*0182*/ 	.short	0x00b8


	//----- nvinfo : EIATTR_SW_WAR
	.align		4
.L_1149:
        /*0184*/ 	.byte	0x04, 0x36
        /*0186*/ 	.short	(.L_1151 - .L_1150)
.L_1150:
        /*0188*/ 	.word	0x00000008
.L_1151:


//--------------------- .nv.info._ZN2at6native51_GLOBAL__N__2c613397_18_DepthwiseConv2d_cu_9959487032conv_depthwise2d_backward_kernelILi3ELi1EN3c108BFloat16EiEEvNS_27GenericPackedTensorAccessorIKT1_Lm4ENS_16DefaultPtrTraitsEiEENS5_IS6_Lm4ES8_iEES9_T2_iiiiiiiiiiiiiii --------------------------
	.section	.nv.info._ZN2at6native51_GLOBAL__N__2c613397_18_DepthwiseConv2d_cu_9959487032conv_depthwise2d_backward_kernelILi3ELi1EN3c108BFloat16EiEEvNS_27GenericPackedTensorAccessorIKT1_Lm4ENS_16DefaultPtrTraitsEiEENS5_IS6_Lm4ES8_iEES9_T2_iiiiiiiiiiiiiii,"",@"SHT_CUDA_INFO"
	.sectionflags	@""
	.align	4


	//----- nvinfo : EIATTR_CUDA_API_VERSION
	.align		4
        /*0000*/ 	.byte	0x04, 0x37
        /*0002*/ 	.short	(.L_1153 - .L_1152)
.L_1152:
        /*0004*/ 	.word	0x00000082


	//----- nvinfo : EIATTR_KPARAM_INFO
	.align		4
.L_1153:
        /*0008*/ 	.byte	0x04, 0x17
        /*000a*/ 	.short	(.L_1155 - .L_1154)
.L_1154:
        /*000c*/ 	.word	0x00000000
        /*0010*/ 	.short	0x0012
        /*0012*/ 	.short	0x00b4
        /*0014*/ 	.byte	0x00, 0xf0, 0x11, 0x00


	//----- nvinfo : EIATTR_KPARAM_INFO
	.align		4
.L_1155:
        /*0018*/ 	.byte	0x04, 0x17
        /*001a*/ 	.short	(.L_1157 - .L_1156)
.L_1156:
        /*001c*/ 	.word	0x00000000
        /*0020*/ 	.short	0x0011
        /*0022*/ 	.short	0x00b0
        /*0024*/ 	.byte	0x00, 0xf0, 0x11, 0x00


	//----- nvinfo : EIATTR_KPARAM_INFO
	.align		4
.L_1157:
        /*0028*/ 	.byte	0x04, 0x17
        /*002a*/ 	.short	(.L_1159 - .L_1158)
.L_1158:
        /*002c*/ 	.word	0x00000000
        /*0030*/ 	.short	0x0010
        /*0032*/ 	.short	0x00ac
        /*0034*/ 	.byte	0x00, 0xf0, 0x11, 0x00


	//----- nvinfo : EIATTR_KPARAM_INFO
	.align		4
.L_1159:
        /*0038*/ 	.byte	0x04, 0x17
        /*003a*/ 	.short	(.L_1161 - .L_1160)
.L_1160:
        /*003c*/ 	.word	0x00000000
        /*0040*/ 	.short	0x000f
        /*0042*/ 	.short	0x00a8
        /*0044*/ 	.byte	0x00, 0xf0, 0x11, 0x00


	//----- nvinfo : EIATTR_KPARAM_INFO
	.align		4
.L_1161:
        /*0048*/ 	.byte	0x04, 0x17
        /*004a*/ 	.short	(.L_1163 - .L_1162)
.L_1162:
        /*004c*/ 	.word	0x00000000
        /*0050*/ 	.short	0x000e
        /*0052*/ 	.short	0x00a4
        /*0054*/ 	.byte	0x00, 0xf0, 0x11, 0x00


	//----- nvinfo : EIATTR_KPARAM_INFO
	.align		4
.L_1163:
        /*0058*/ 	.byte	0x04, 0x17
        /*005a*/ 	.short	(.L_1165 - .L_1164)
.L_1164:
        /*005c*/ 	.word	0x00000000
        /*0060*/ 	.short	0x000d
        /*0062*/ 	.short	0x00a0
        /*0064*/ 	.byte	0x00, 0xf0, 0x11, 0x00


	//----- nvinfo : EIATTR_KPARAM_INFO
	.align		4
.L_1165:
        /*0068*/ 	.byte	0x04, 0x17
        /*006a*/ 	.short	(.L_1167 - .L_1166)
.L_1166:
        /*006c*/ 	.word	0x00000000
        /*0070*/ 	.short	0x000c
        /*0072*/ 	.short	0x009c
        /*0074*/ 	.byte	0x00, 0xf0, 0x11, 0x00


	//----- nvinfo : EIATTR_KPARAM_INFO
	.align		4
.L_1167:
        /*0078*/ 	.byte	0x04, 0x17
        /*007a*/ 	.short	(.L_1169 - .L_1168)
.L_1168:
        /*007c*/ 	.word	0x00000000
        /*0080*/ 	.short	0x000b
        /*0082*/ 	.short	0x0098
        /*0084*/ 	.byte	0x00, 0xf0, 0x11, 0x00


	//----- nvinfo : EIATTR_KPARAM_INFO
	.align		4
.L_1169:
        /*0088*/ 	.byte	0x04, 0x17
        /*008a*/ 	.short	(.L_1171 - .L_1170)
.L_1170:
        /*008c*/ 	.word	0x00000000
        /*0090*/ 	.short	0x000a
        /*0092*/ 	.short	0x0094
        /*0094*/ 	.byte	0x00, 0xf0, 0x11, 0x00


	//----- nvinfo : EIATTR_KPARAM_INFO
	.align		4
.L_1171:
        /*0098*/ 	.byte	0x04, 0x17
        /*009a*/ 	.short	(.L_1173 - .L_1172)
.L_1172:
        /*009c*/ 	.word	0x00000000
        /*00a0*/ 	.short	0x0009
        /*00a2*/ 	.short	0x0090
        /*00a4*/ 	.byte	0x00, 0xf0, 0x11, 0x00


	//----- nvinfo : EIATTR_KPARAM_INFO
	.align		4
.L_1173:
        /*00a8*/ 	.byte	0x04, 0x17
        /*00aa*/ 	.short	(.L_1175 - .L_1174)
.L_1174:
        /*00ac*/ 	.word	0x00000000
        /*00b0*/ 	.short	0x0008
        /*00b2*/ 	.short	0x008c
        /*00b4*/ 	.byte	0x00, 0xf0, 0x11, 0x00


	//----- nvinfo : EIATTR_KPARAM_INFO
	.align		4
.L_1175:
        /*00b8*/ 	.byte	0x04, 0x17
        /*00ba*/ 	.short	(.L_1177 - .L_1176)
.L_1176:
        /*00bc*/ 	.word	0x00000000
        /*00c0*/ 	.short	0x0007
        /*00c2*/ 	.short	0x0088
        /*00c4*/ 	.byte	0x00, 0xf0, 0x11, 0x00


	//----- nvinfo : EIATTR_KPARAM_INFO
	.align		4
.L_1177:
        /*00c8*/ 	.byte	0x04, 0x17
        /*00ca*/ 	.short	(.L_1179 - .L_1178)
.L_1178:
        /*00cc*/ 	.word	0x00000000
        /*00d0*/ 	.short	0x0006
        /*00d2*/ 	.short	0x0084
        /*00d4*/ 	.byte	0x00, 0xf0, 0x11, 0x00


	//----- nvinfo : EIATTR_KPARAM_INFO
	.align		4
.L_1179:
        /*00d8*/ 	.byte	0x04, 0x17
        /*00da*/ 	.short	(.L_1181 - .L_1180)
.L_1180:
        /*00dc*/ 	.word	0x00000000
        /*00e0*/ 	.short	0x0005
        /*00e2*/ 	.short	0x0080
        /*00e4*/ 	.byte	0x00, 0xf0, 0x11, 0x00


	//----- nvinfo : EIATTR_KPARAM_INFO
	.align		4
.L_1181:
        /*00e8*/ 	.byte	0x04, 0x17
        /*00ea*/ 	.short	(.L_1183 - .L_1182)
.L_1182:
        /*00ec*/ 	.word	0x00000000
        /*00f0*/ 	.short	0x0004
        /*00f2*/ 	.short	0x007c
        /*00f4*/ 	.byte	0x00, 0xf0, 0x11, 0x00


	//----- nvinfo : EIATTR_KPARAM_INFO
	.align		4
.L_1183:
        /*00f8*/ 	.byte	0x04, 0x17
        /*00fa*/ 	.short	(.L_1185 - .L_1184)
.L_1184:
        /*00fc*/ 	.word	0x00000000
        /*0100*/ 	.short	0x0003
        /*0102*/ 	.short	0x0078
        /*0104*/ 	.byte	0x00, 0xf0, 0x11, 0x00


	//----- nvinfo : EIATTR_KPARAM_INFO
	.align		4
.L_1185:
        /*0108*/ 	.byte	0x04, 0x17
        /*010a*/ 	.short	(.L_1187 - .L_1186)
.L_1186:
        /*010c*/ 	.word	0x00000000
        /*0110*/ 	.short	0x0002
        /*0112*/ 	.short	0x0050
        /*0114*/ 	.byte	0x00, 0xf0, 0xa1, 0x00


	//----- nvinfo : EIATTR_KPARAM_INFO
	.align		4
.L_1187:
        /*0118*/ 	.byte	0x04, 0x17
        /*011a*/ 	.short	(.L_1189 - .L_1188)
.L_1188:
        /*011c*/ 	.word	0x00000000
        /*0120*/ 	.short	0x0001
        /*0122*/ 	.short	0x0028
        /*0124*/ 	.byte	0x00, 0xf0, 0xa1, 0x00


	//----- nvinfo : EIATTR_KPARAM_INFO
	.align		4
.L_1189:
        /*0128*/ 	.byte	0x04, 0x17
        /*012a*/ 	.short	(.L_1191 - .L_1190)
.L_1190:
        /*012c*/ 	.word	0x00000000
        /*0130*/ 	.short	0x0000
        /*0132*/ 	.short	0x0000
        /*0134*/ 	.byte	0x00, 0xf0, 0xa1, 0x00


	//----- nvinfo : EIATTR_SPARSE_MMA_MASK
	.align		4
.L_1191:
        /*0138*/ 	.byte	0x03, 0x50
        /*013a*/ 	.short	0x0000


	//----- nvinfo : EIATTR_MAXREG_COUNT
	.align		4
        /*013c*/ 	.byte	0x03, 0x1b
        /*013e*/ 	.short	0x0040


	//----- nvinfo : EIATTR_MERCURY_ISA_VERSION
	.align		4
        /*0140*/ 	.byte	0x03, 0x5f
        /*0142*/ 	.short	0x0101


	//----- nvinfo : EIATTR_VRC_CTA_INIT_COUNT
	.align		4
        /*0144*/ 	.byte	0x02, 0x4a
	.zero		1
	.zero		1


	//----- nvinfo : EIATTR_EXIT_INSTR_OFFSETS
	.align		4
        /*0148*/ 	.byte	0x04, 0x1c
        /*014a*/ 	.short	(.L_1193 - .L_1192)


	//   ....[0]....
.L_1192:
        /*014c*/ 	.word	0x000000a0


	//   ....[1]....
        /*0150*/ 	.word	0x00001140


	//   ....[2]....
        /*0154*/ 	.word	0x00001580


	//   ....[3]....
        /*0158*/ 	.word	0x000016e0


	//----- nvinfo : EIATTR_MAX_THREADS
	.align		4
.L_1193:
        /*015c*/ 	.byte	0x04, 0x05
        /*015e*/ 	.short	(.L_1195 - .L_1194)
.L_1194:
        /*0160*/ 	.word	0x00000400
        /*0164*/ 	.word	0x00000001
        /*0168*/ 	.word	0x00000001


	//----- nvinfo : EIATTR_CRS_STACK_SIZE
	.align		4
.L_1195:
        /*016c*/ 	.byte	0x04, 0x1e
        /*016e*/ 	.short	(.L_1197 - .L_1196)
.L_1196:
        /*0170*/ 	.word	0x00000000


	//----- nvinfo : EIATTR_CBANK_PARAM_SIZE
	.align		4
.L_1197:
        /*0174*/ 	.byte	0x03, 0x19
        /*0176*/ 	.short	0x00b8


	//----- nvinfo : EIATTR_PARAM_CBANK
	.align		4
        /*0178*/ 	.byte	0x04, 0x0a
        /*017a*/ 	.short	(.L_1199 - .L_1198)
	.align		4
.L_1198:
        /*017c*/ 	.word	index@(.nv.constant0._ZN2at6native51_GLOBAL__N__2c613397_18_DepthwiseConv2d_cu_9959487032conv_depthwise2d_backward_kernelILi3ELi1EN3c108BFloat16EiEEvNS_27GenericPackedTensorAccessorIKT1_Lm4ENS_16DefaultPtrTraitsEiEENS5_IS6_Lm4ES8_iEES9_T2_iiiiiiiiiiiiiii)
        /*0180*/ 	.short	0x0380
        /*0182*/ 	.short	0x00b8


	//----- nvinfo : EIATTR_SW_WAR
	.align		4
.L_1199:
        /*0184*/ 	.byte	0x04, 0x36
        /*0186*/ 	.short	(.L_1201 - .L_1200)
.L_1200:
        /*0188*/ 	.word	0x00000008
.L_1201:


//--------------------- .nv.info._ZN2at6native51_GLOBAL__N__2c613397_18_DepthwiseConv2d_cu_9959487032conv_depthwise2d_backward_kernelILi5ELi0EN3c108BFloat16EiEEvNS_27GenericPackedTensorAccessorIKT1_Lm4ENS_16DefaultPtrTraitsEiEENS5_IS6_Lm4ES8_iEES9_T2_iiiiiiiiiiiiiii --------------------------
	.section	.nv.info._ZN2at6native51_GLOBAL__N__2c613397_18_DepthwiseConv2d_cu_9959487032conv_depthwise2d_backward_kernelILi5ELi0EN3c108BFloat16EiEEvNS_27GenericPackedTensorAccessorIKT1_Lm4ENS_16DefaultPtrTraitsEiEENS5_IS6_Lm4ES8_iEES9_T2_iiiiiiiiiiiiiii,"",@"SHT_CUDA_INFO"
	.sectionflags	@""
	.align	4


	//----- nvinfo : EIATTR_CUDA_API_VERSION
	.align		4
        /*0000*/ 	.byte	0x04, 0x37
        /*0002*/ 	.short	(.L_1203 - .L_1202)
.L_1202:
        /*0004*/ 	.word	0x00000082


	//----- nvinfo : EIATTR_KPARAM_INFO
	.align		4
.L_1203:
        /*0008*/ 	.byte	0x04, 0x17
        /*000a*/ 	.short	(.L_1205 - .L_1204)
.L_1204:
        /*000c*/ 	.word	0x00000000
        /*0010*/ 	.short	0x0012
        /*0012*/ 	.short	0x00b4
        /*0014*/ 	.byte	0x00, 0xf0, 0x11, 0x00


	//----- nvinfo : EIATTR_KPARAM_INFO
	.align		4
.L_1205:
        /*0018*/ 	.byte	0x04, 0x17
        /*001a*/ 	.short	(.L_1207 - .L_1206)
.L_1206:
        /*001c*/ 	.word	0x00000000
        /*0020*/ 	.short	0x0011
        /*0022*/ 	.short	0x00b0
        /*0024*/ 	.byte	0x00, 0xf0, 0x11, 0x00


	//----- nvinfo : EIATTR_KPARAM_INFO
	.align		4
.L_1207:
        /*0028*/ 	.byte	0x04, 0x17
        /*002a*/ 	.short	(.L_1209 - .L_1208)
.L_1208:
        /*002c*/ 	.word	0x00000000
        /*0030*/ 	.short	0x0010
        /*0032*/ 	.short	0x00ac
        /*0034*/ 	.byte	0x00, 0xf0, 0x11, 0x00


	//----- nvinfo : EIATTR_KPARAM_INFO
	.align		4
.L_1209:
        /*0038*/ 	.byte	0x04, 0x17
        /*003a*/ 	.short	(.L_1211 - .L_1210)
.L_1210:
        /*003c*/ 	.word	0x00000000
        /*0040*/ 	.short	0x000f
        /*0042*/ 	.short	0x00a8
        /*0044*/ 	.byte	0x00, 0xf0, 0x11, 0x00


	//----- nvinfo : EIATTR_KPARAM_INFO
	.align		4
.L_1211:
        /*0048*/ 	.byte	0x04, 0x17
        /*004a*/ 	.short	(.L_1213 - .L_1212)
.L_1212:
        /*004c*/ 	.word	0x00000000
        /*0050*/ 	.short	0x000e
        /*0052*/ 	.short	0x00a4
        /*0054*/ 	.byte	0x00, 0xf0, 0x11, 0x00


	//----- nvinfo : EIATTR_KPARAM_INFO
	.align		4
.L_1213:
        /*0058*/ 	.byte	0x04, 0x17
        /*005a*/ 	.short	(.L_1215 - .L_1214)
.L_1214:
        /*005c*/ 	.word	0x00000000
        /*0060*/ 	.short	0x000d
        /*0062*/ 	.short	0x00a0
        /*0064*/ 	.byte	0x00, 0xf0, 0x11, 0x00


	//----- nvinfo : EIATTR_KPARAM_INFO
	.align		4
.L_1215:
        /*0068*/ 	.byte	0x04, 0x17
        /*006a*/ 	.short	(.L_1217 - .L_1216)
.L_1216:
        /*006c*/ 	.word	0x00000000
        /*0070*/ 	.short	0x000c
        /*0072*/ 	.short	0x009c
        /*0074*/ 	.byte	0x00, 0xf0, 0x11, 0x00


	//----- nvinfo : EIATTR_KPARAM_INFO
	.align		4
.L_1217:
        /*0078*/ 	.byte	0x04, 0x17
        /*007a*/ 	.short	(.L_1219 - .L_1218)
.L_1218:
        /*007c*/ 	.word	0x00000000
        /*0080*/ 	.short	0x000b
        /*0082*/ 	.short	0x0098
        /*0084*/ 	.byte	0x00, 0xf0, 0x11, 0x00


	//----- nvinfo : EIATTR_KPARAM_INFO
	.align		4
.L_1219:
        /*0088*/ 	.byte	0x04, 0x17
        /*008a*/ 	.short	(.L_1221 - .L_1220)
.L_1220:
        /*008c*/ 	.word	0x00000000
        /*0090*/ 	.short	0x000a
        /*0092*/ 	.short	0x0094
        /*0094*/ 	.byte	0x00, 0xf0, 0x11, 0x00


	//----- nvinfo : EIATTR_KPARAM_INFO
	.align		4
.L_1221:
        /*0098*/ 	.byte	0x04, 0x17
        /*009a*/ 	.short	(.L_1223 - .L_1222)
.L_1222:
        /*009c*/ 	.word	0x00000000
        /*00a0*/ 	.short	0x0009
        /*00a2*/ 	.short	0x0090
        /*00a4*/ 	.byte	0x00, 0xf0, 0x11, 0x00


	//----- nvinfo : EIATTR_KPARAM_INFO
	.align		4
.L_1223:
        /*00a8*/ 	.byte	0x04, 0x17
        /*00aa*/ 	.short	(.L_1225 - .L_1224)
.L_1224:
        /*00ac*/ 	.word	0x00000000
        /*00b0*/ 	.short	0x0008
        /*00b2*/ 	.short	0x008c
        /*00b4*/ 	.byte	0x00, 0xf0, 0x11, 0x00


	//----- nvinfo : EIATTR_KPARAM_INFO
	.align		4
.L_1225:
        /*00b8*/ 	.byte	0x04, 0x17
        /*00ba*/ 	.short	(.L_1227 - .L_1226)
.L_1226:
        /*00bc*/ 	.word	0x00000000
        /*00c0*/ 	.short	0x0007
        /*00c2*/ 	.short	0x0088
        /*00c4*/ 	.byte	0x00, 0xf0, 0x11, 0x00


	//----- nvinfo : EIATTR_KPARAM_INFO
	.align		4
.L_1227:
        /*00c8*/ 	.byte	0x04, 0x17
        /*00ca*/ 	.short	(.L_1229 - .L_1228)
.L_1228:
        /*00cc*/ 	.word	0x00000000
        /*00d0*/ 	.short	0x0006
        /*00d2*/ 	.short	0x0084
        /*00d4*/ 	.byte	0x00, 0xf0, 0x11, 0x00


	//----- nvinfo : EIATTR_KPARAM_INFO
	.align		4
.L_1229:
        /*00d8*/ 	.byte	0x04, 0x17
        /*00da*/ 	.short	(.L_1231 - .L_1230)
.L_1230:
        /*00dc*/ 	.word	0x00000000
        /*00e0*/ 	.short	0x0005
        /*00e2*/ 	.short	0x0080
        /*00e4*/ 	.byte	0x00, 0xf0, 0x11, 0x00


	//----- nvinfo : EIATTR_KPARAM_INFO
	.align		4
.L_1231:
        /*00e8*/ 	.byte	0x04, 0x17
        /*00ea*/ 	.short	(.L_1233 - .L_1232)
.L_1232:
        /*00ec*/ 	.word	0x00000000
        /*00f0*/ 	.short	0x0004
        /*00f2*/ 	.short	0x007c
        /*00f4*/ 	.byte	0x00, 0xf0, 0x11, 0x00


	//----- nvinfo : EIATTR_KPARAM_INFO
	.align		4
.L_1233:
        /*00f8*/ 	.byte	0x04, 0x17
        /*00fa*/ 	.short	(.L_1235 - .L_1234)
.L_1234:
        /*00fc*/ 	.word	0x00000000
        /*0100*/ 	.short	0x0003
        /*0102*/ 	.short	0x0078
        /*0104*/ 	.byte	0x00, 0xf0, 0x11, 0x00


	//----- nvinfo : EIATTR_KPARAM_INFO
	.align		4
.L_1235:
        /*0108*/ 	.byte	0x04, 0x17
        /*010a*/ 	.short	(.L_1237 - .L_1236)
.L_1236:
        /*010c*/ 	.word	0x00000000
        /*0110*/ 	.short	0x0002
        /*0112*/ 	.short	0x0050
        /*0114*/ 	.byte	0x00, 0xf0, 0xa1, 0x00


	//----- nvinfo : EIATTR_KPARAM_INFO
	.align		4
.L_1237:
        /*0118*/ 	.byte	0x04, 0x17
        /*011a*/ 	.short	(.L_1239 - .L_1238)
.L_1238:
        /*011c*/ 	.word	0x00000000
        /*0120*/ 	.short	0x0001
        /*0122*/ 	.short	0x0028
        /*0124*/ 	.byte	0x00, 0xf0, 0xa1, 0x00


	//----- nvinfo : EIATTR_KPARAM_INFO
	.align		4
.L_1239:
        /*0128*/ 	.byte	0x04, 0x17
        /*012a*/ 	.short	(.L_1241 - .L_1240)
.L_1240:
        /*012c*/ 	.word	0x00000000
        /*0130*/ 	.short	0x0000
        /*0132*/ 	.short	0x0000
        /*0134*/ 	.byte	0x00, 0xf0, 0xa1, 0x00


	//----- nvinfo : EIATTR_SPARSE_MMA_MASK
	.align		4
.L_1241:
        /*0138*/ 	.byte	0x03, 0x50
        /*013a*/ 	.short	0x0000


	//----- nvinfo : EIATTR_MAXREG_COUNT
	.align		4
        /*013c*/ 	.byte	0x03, 0x1b
        /*013e*/ 	.short	0x0040


	//----- nvinfo : EIATTR_ANNOTATIONS
	.align		4
        /*0140*/ 	.byte	0x04, 0x55
        /*0142*/ 	.short	(.L_1243 - .L_1242)


	//   ....[0]....
.L_1242:
        /* <DEDUP_REMOVED lines=13> */
        /*0208*/ 	.byte	0x20, 0x27, 0x00, 0x00


	//----- nvinfo : EIATTR_MERCURY_ISA_VERSION
	.align		4
.L_1243:
        /*020c*/ 	.byte	0x03, 0x5f
        /*020e*/ 	.short	0x0101


	//----- nvinfo : EIATTR_VRC_CTA_INIT_COUNT
	.align		4
        /*0210*/ 	.byte	0x02, 0x4a
	.zero		1
	.zero		1


	//----- nvinfo : EIATTR_EXIT_INSTR_OFFSETS
	.align		4
        /*0214*/ 	.byte	0x04, 0x1c
        /*0216*/ 	.short	(.L_1245 - .L_1244)


	//   ....[0]....
.L_1244:
        /*0218*/ 	.word	0x000000c0


	//   ....[1]....
        /*021c*/ 	.word	0x00002120


	//   ....[2]....
        /*0220*/ 	.word	0x00002580


	//   ....[3]....
        /*0224*/ 	.word	0x00002740


	//----- nvinfo : EIATTR_MAX_THREADS
	.align		4
.L_1245:
        /*0228*/ 	.byte	0x04, 0x05
        /*022a*/ 	.short	(.L_1247 - .L_1246)
.L_1246:
        /*022c*/ 	.word	0x00000400
        /*0230*/ 	.word	0x00000001
        /*0234*/ 	.word	0x00000001


	//----- nvinfo : EIATTR_CRS_STACK_SIZE
	.align		4
.L_1247:
        /*0238*/ 	.byte	0x04, 0x1e
        /*023a*/ 	.short	(.L_1249 - .L_1248)
.L_1248:
        /*023c*/ 	.word	0x00000000


	//----- nvinfo : EIATTR_CBANK_PARAM_SIZE
	.align		4
.L_1249:
        /*0240*/ 	.byte	0x03, 0x19
        /*0242*/ 	.short	0x00b8


	//----- nvinfo : EIATTR_PARAM_CBANK
	.align		4
        /*0244*/ 	.byte	0x04, 0x0a
        /*0246*/ 	.short	(.L_1251 - .L_1250)
	.align		4
.L_1250:
        /*0248*/ 	.word	index@(.nv.constant0._ZN2at6native51_GLOBAL__N__2c613397_18_DepthwiseConv2d_cu_9959487032conv_depthwise2d_backward_kernelILi5ELi0EN3c108BFloat16EiEEvNS_27GenericPackedTensorAccessorIKT1_Lm4ENS_16DefaultPtrTraitsEiEENS5_IS6_Lm4ES8_iEES9_T2_iiiiiiiiiiiiiii)
        /*024c*/ 	.short	0x0380
        /*024e*/ 	.short	0x00b8


	//----- nvinfo : EIATTR_SW_WAR
	.align		4
.L_1251:
        /*0250*/ 	.byte	0x04, 0x36
        /*0252*/ 	.short	(.L_1253 - .L_1252)
.L_1252:
        /*0254*/ 	.word	0x00000008
.L_1253:


//--------------------- .nv.info._ZN2at6native51_GLOBAL__N__2c613397_18_DepthwiseConv2d_cu_9959487032conv_depthwise2d_backward_kernelILi5ELi2EN3c108BFloat16EiEEvNS_27GenericPackedTensorAccessorIKT1_Lm4ENS_16DefaultPtrTraitsEiEENS5_IS6_Lm4ES8_iEES9_T2_iiiiiiiiiiiiiii --------------------------
	.section	.nv.info._ZN2at6native51_GLOBAL__N__2c613397_18_DepthwiseConv2d_cu_9959487032conv_depthwise2d_backward_kernelILi5ELi2EN3c108BFloat16EiEEvNS_27GenericPackedTensorAccessorIKT1_Lm4ENS_16DefaultPtrTraitsEiEENS5_IS6_Lm4ES8_iEES9_T2_iiiiiiiiiiiiiii,"",@"SHT_CUDA_INFO"
	.sectionflags	@""
	.align	4


	//----- nvinfo : EIATTR_CUDA_API_VERSION
	.align		4
        /*0000*/ 	.byte	0x04, 0x37
        /*0002*/ 	.short	(.L_1255 - .L_1254)
.L_1254:
        /*0004*/ 	.word	0x00000082


	//----- nvinfo : EIATTR_KPARAM_INFO
	.align		4
.L_1255:
        /*0008*/ 	.byte	0x04, 0x17
        /*000a*/ 	.short	(.L_1257 - .L_1256)
.L_1256:
        /*000c*/ 	.word	0x00000000
        /*0010*/ 	.short	0x0012
        /*0012*/ 	.short	0x00b4
        /*0014*/ 	.byte	0x00, 0xf0, 0x11, 0x00


	//----- nvinfo : EIATTR_KPARAM_INFO
	.align		4
.L_1257:
        /*0018*/ 	.byte	0x04, 0x17
        /*001a*/ 	.short	(.L_1259 - .L_1258)
.L_1258:
        /*001c*/ 	.word	0x00000000
        /*0020*/ 	.short	0x0011
        /*0022*/ 	.short	0x00b0
        /*0024*/ 	.byte	0x00, 0xf0, 0x11, 0x00


	//----- nvinfo : EIATTR_KPARAM_INFO
	.align		4
.L_1259:
        /*0028*/ 	.byte	0x04, 0x17
        /*002a*/ 	.short	(.L_1261 - .L_1260)
.L_1260:
        /*002c*/ 	.word	0x00000000
        /*0030*/ 	.short	0x0010
        /*0032*/ 	.short	0x00ac
        /*0034*/ 	.byte	0x00, 0xf0, 0x11, 0x00


	//----- nvinfo : EIATTR_KPARAM_INFO
	.align		4
.L_1261:
        /*0038*/ 	.byte	0x04, 0x17
        /*003a*/ 	.short	(.L_1263 - .L_1262)
.L_1262:
        /*003c*/ 	.word	0x00000000
        /*0040*/ 	.short	0x000f
        /*0042*/ 	.short	0x00a8
        /*0044*/ 	.byte	0x00, 0xf0, 0x11, 0x00


	//----- nvinfo : EIATTR_KPARAM_INFO
	.align		4
.L_1263:
        /*0048*/ 	.byte	0x04, 0x17
        /*004a*/ 	.short	(.L_1265 - .L_1264)
.L_1264:
        /*004c*/ 	.word	0x00000000
        /*0050*/ 	.short	0x000e
        /*0052*/ 	.short	0x00a4
        /*0054*/ 	.byte	0x00, 0xf0, 0x11, 0x00


	//----- nvinfo : EIATTR_KPARAM_INFO
	.align		4
.L_1265:
        /*0058*/ 	.byte	0x04, 0x17
        /*005a*/ 	.short	(.L_1267 - .L_1266)
.L_1266:
        /*005c*/ 	.word	0x00000000
        /*0060*/ 	.short	0x000d
        /*0062*/ 	.short	0x00a0
        /*0064*/ 	.byte	0x00, 0xf0, 0x11, 0x00


	//----- nvinfo : EIATTR_KPARAM_INFO
	.align		4
.L_1267:
        /*0068*/ 	.byte	0x04, 0x17
        /*006a*/ 	.short	(.L_1269 - .L_1268)
.L_1268:
        /*006c*/ 	.word	0x00000000
        /*0070*/ 	.short	0x000c
        /*0072*/ 	.short	0x009c
        /*0074*/ 	.byte	0x00, 0xf0, 0x11, 0x00


	//----- nvinfo : EIATTR_KPARAM_INFO
	.align		4
.L_1269:
        /*0078*/ 	.byte	0x04, 0x17
        /*007a*/ 	.short	(.L_1271 - .L_1270)
.L_1270:
        /*007c*/ 	.word	0x00000000
        /*0080*/ 	.short	0x000b
        /*0082*/ 	.short	0x0098
        /*0084*/ 	.byte	0x00, 0xf0, 0x11, 0x00


	//----- nvinfo : EIATTR_KPARAM_INFO
	.align		4
.L_1271:
        /*0088*/ 	.byte	0x04, 0x17
        /*008a*/ 	.short	(.L_1273 - .L_1272)
.L_1272:
        /*008c*/ 	.word	0x00000000
        /*0090*/ 	.short	0x000a
        /*0092*/ 	.short	0x0094
        /*0094*/ 	.byte	0x00, 0xf0, 0x11, 0x00


	//----- nvinfo : EIATTR_KPARAM_INFO
	.align		4
.L_1273:
        /*0098*/ 	.byte	0x04, 0x17
        /*009a*/ 	.short	(.L_1275 - .L_1274)
.L_1274:
        /*009c*/ 	.word	0x00000000
        /*00a0*/ 	.short	0x0009
        /*00a2*/ 	.short	0x0090
        /*00a4*/ 	.byte	0x00, 0xf0, 0x11, 0x00


	//----- nvinfo : EIATTR_KPARAM_INFO
	.align		4
.L_1275:
        /*00a8*/ 	.byte	0x04, 0x17
        /*00aa*/ 	.short	(.L_1277 - .L_1276)
.L_1276:
        /*00ac*/ 	.word	0x00000000
        /*00b0*/ 	.short	0x0008
        /*00b2*/ 	.short	0x008c
        /*00b4*/ 	.byte	0x00, 0xf0, 0x11, 0x00


	//----- nvinfo : EIATTR_KPARAM_INFO
	.align		4
.L_1277:
        /*00b8*/ 	.byte	0x04, 0x17
        /*00ba*/ 	.short	(.L_1279 - .L_1278)
.L_1278:
        /*00bc*/ 	.word	0x00000000
        /*00c0*/ 	.short	0x0007
        /*00c2*/ 	.short	0x0088
        /*00c4*/ 	.byte	0x00, 0xf0, 0x11, 0x00


	//----- nvinfo : EIATTR_KPARAM_INFO
	.align		4
.L_1279:
        /*00c8*/ 	.byte	0x04, 0x17
        /*00ca*/ 	.short	(.L_1281 - .L_1280)
.L_1280:
        /*00cc*/ 	.word	0x00000000
        /*00d0*/ 	.short	0x0006
        /*00d2*/ 	.short	0x0084
        /*00d4*/ 	.byte	0x00, 0xf0, 0x11, 0x00


	//----- nvinfo : EIATTR_KPARAM_INFO
	.align		4
.L_1281:
        /*00d8*/ 	.byte	0x04, 0x17
        /*00da*/ 	.short	(.L_1283 - .L_1282)
.L_1282:
        /*00dc*/ 	.word	0x00000000
        /*00e0*/ 	.short	0x0005
        /*00e2*/ 	.short	0x0080
        /*00e4*/ 	.byte	0x00, 0xf0, 0x11, 0x00


	//----- nvinfo : EIATTR_KPARAM_INFO
	.align		4
.L_1283:
        /*00e8*/ 	.byte	0x04, 0x17
        /*00ea*/ 	.short	(.L_1285 - .L_1284)
.L_1284:
        /*00ec*/ 	.word	0x00000000
        /*00f0*/ 	.short	0x0004
        /*00f2*/ 	.short	0x007c
        /*00f4*/ 	.byte	0x00, 0xf0, 0x11, 0x00


	//----- nvinfo : EIATTR_KPARAM_INFO
	.align		4
.L_1285:
        /*00f8*/ 	.byte	0x04, 0x17
        /*00fa*/ 	.short	(.L_1287 - .L_1286)
.L_1286:
        /*00fc*/ 	.word	0x00000000
        /*0100*/ 	.short	0x0003
        /*0102*/ 	.short	0x0078
        /*0104*/ 	.byte	0x00, 0xf0, 0x11, 0x00


	//----- nvinfo : EIATTR_KPARAM_INFO
	.align		4
.L_1287:
        /*0108*/ 	.byte	0x04, 0x17
        /*010a*/ 	.short	(.L_1289 - .L_1288)
.L_1288:
        /*010c*/ 	.word	0x00000000
        /*0110*/ 	.short	0x0002
        /*0112*/ 	.short	0x0050
        /*0114*/ 	.byte	0x00, 0xf0, 0xa1, 0x00


	//----- nvinfo : EIATTR_KPARAM_INFO
	.align		4
.L_1289:
        /*0118*/ 	.byte	0x04, 0x17
        /*011a*/ 	.short	(.L_1291 - .L_1290)
.L_1290:
        /*011c*/ 	.word	0x00000000
        /*0120*/ 	.short	0x0001
        /*0122*/ 	.short	0x0028
        /*0124*/ 	.byte	0x00, 0xf0, 0xa1, 0x00


	//----- nvinfo : EIATTR_KPARAM_INFO
	.align		4
.L_1291:
        /*0128*/ 	.byte	0x04, 0x17
        /*012a*/ 	.short	(.L_1293 - .L_1292)
.L_1292:
        /*012c*/ 	.word	0x00000000
        /*0130*/ 	.short	0x0000
        /*0132*/ 	.short	0x0000
        /*0134*/ 	.byte	0x00, 0xf0, 0xa1, 0x00


	//----- nvinfo : EIATTR_SPARSE_MMA_MASK
	.align		4
.L_1293:
        /*0138*/ 	.byte	0x03, 0x50
        /*013a*/ 	.short	0x0000


	//----- nvinfo : EIATTR_MAXREG_COUNT
	.align		4
        /*013c*/ 	.byte	0x03, 0x1b
        /*013e*/ 	.short	0x0040


	//----- nvinfo : EIATTR_MERCURY_ISA_VERSION
	.align		4
        /*0140*/ 	.byte	0x03, 0x5f
        /*0142*/ 	.short	0x0101


	//----- nvinfo : EIATTR_VRC_CTA_INIT_COUNT
	.align		4
        /*0144*/ 	.byte	0x02, 0x4a
	.zero		1
	.zero		1


	//----- nvinfo : EIATTR_EXIT_INSTR_OFFSETS
	.align		4
        /*0148*/ 	.byte	0x04, 0x1c
        /*014a*/ 	.short	(.L_1295 - .L_1294)


	//   ....[0]....
.L_1294:
        /*014c*/ 	.word	0x000000a0


	//   ....[1]....
        /*0150*/ 	.word	0x00000e40


	//   ....[2]....
        /*0154*/ 	.word	0x00001250


	//   ....[3]....
        /*0158*/ 	.word	0x000013b0


	//----- nvinfo : EIATTR_MAX_THREADS
	.align		4
.L_1295:
        /*015c*/ 	.byte	0x04, 0x05
        /*015e*/ 	.short	(.L_1297 - .L_1296)
.L_1296:
        /*0160*/ 	.word	0x00000400
        /*0164*/ 	.word	0x00000001
        /*0168*/ 	.word	0x00000001


	//----- nvinfo : EIATTR_CRS_STACK_SIZE
	.align		4
.L_1297:
        /*016c*/ 	.byte	0x04, 0x1e
        /*016e*/ 	.short	(.L_1299 - .L_1298)
.L_1298:
        /*0170*/ 	.word	0x00000000


	//----- nvinfo : EIATTR_CBANK_PARAM_SIZE
	.align		4
.L_1299:
        /*0174*/ 	.byte	0x03, 0x19
        /*0176*/ 	.short	0x00b8


	//----- nvinfo : EIATTR_PARAM_CBANK
	.align		4
        /*0178*/ 	.byte	0x04, 0x0a
        /*017a*/ 	.short	(.L_1301 - .L_1300)
	.align		4
.L_1300:
        /*017c*/ 	.word	index@(.nv.constant0._ZN2at6native51_GLOBAL__N__2c613397_18_DepthwiseConv2d_cu_9959487032conv_depthwise2d_backward_kernelILi5ELi2EN3c108BFloat16EiEEvNS_27GenericPackedTensorAccessorIKT1_Lm4ENS_16DefaultPtrTraitsEiEENS5_IS6_Lm4ES8_iEES9_T2_iiiiiiiiiiiiiii)
        /*0180*/ 	.short	0x0380
        /*0182*/ 	.short	0x00b8


	//----- nvinfo : EIATTR_SW_WAR
	.align		4
.L_1301:
        /*0184*/ 	.byte	0x04, 0x36
        /*0186*/ 	.short	(.L_1303 - .L_1302)
.L_1302:
        /*0188*/ 	.word	0x00000008
.L_1303:


//--------------------- .nv.info._ZN2at6native51_GLOBAL__N__2c613397_18_DepthwiseConv2d_cu_9959487032conv_depthwise2d_backward_kernelILi5ELi1EN3c108BFloat16EiEEvNS_27GenericPackedTensorAccessorIKT1_Lm4ENS_16DefaultPtrTraitsEiEENS5_IS6_Lm4ES8_iEES9_T2_iiiiiiiiiiiiiii --------------------------
	.section	.nv.info._ZN2at6native51_GLOBAL__N__2c613397_18_DepthwiseConv2d_cu_9959487032conv_depthwise2d_backward_kernelILi5ELi1EN3c108BFloat16EiEEvNS_27GenericPackedTensorAccessorIKT1_Lm4ENS_16DefaultPtrTraitsEiEENS5_IS6_Lm4ES8_iEES9_T2_iiiiiiiiiiiiiii,"",@"SHT_CUDA_INFO"
	.sectionflags	@""
	.align	4


	//----- nvinfo : EIATTR_CUDA_API_VERSION
	.align		4
        /*0000*/ 	.byte	0x04, 0x37
        /*0002*/ 	.short	(.L_1305 - .L_1304)
.L_1304:
        /*0004*/ 	.word	0x00000082


	//----- nvinfo : EIATTR_KPARAM_INFO
	.align		4
.L_1305:
        /*0008*/ 	.byte	0x04, 0x17
        /*000a*/ 	.short	(.L_1307 - .L_1306)
.L_1306:
        /*000c*/ 	.word	0x00000000
        /*0010*/ 	.short	0x0012
        /*0012*/ 	.short	0x00b4
        /*0014*/ 	.byte	0x00, 0xf0, 0x11, 0x00


	//----- nvinfo : EIATTR_KPARAM_INFO
	.align		4
.L_1307:
        /*0018*/ 	.byte	0x04, 0x17
        /*001a*/ 	.short	(.L_1309 - .L_1308)
.L_1308:
        /*001c*/ 	.word	0x00000000
        /*0020*/ 	.short	0x0011
        /*0022*/ 	.short	0x00b0
        /*0024*/ 	.byte	0x00, 0xf0, 0x11, 0x00


	//----- nvinfo : EIATTR_KPARAM_INFO
	.align		4
.L_1309:
        /*0028*/ 	.byte	0x04, 0x17
        /*002a*/ 	.short	(.L_1311 - .L_1310)
.L_1310:
        /*002c*/ 	.word	0x00000000
        /*0030*/ 	.short	0x0010
        /*0032*/ 	.short	0x00ac
        /*0034*/ 	.byte	0x00, 0xf0, 0x11, 0x00


	//----- nvinfo : EIATTR_KPARAM_INFO
	.align		4
.L_1311:
        /*0038*/ 	.byte	0x04, 0x17
        /*003a*/ 	.short	(.L_1313 - .L_1312)
.L_1312:
        /*003c*/ 	.word	0x00000000
        /*0040*/ 	.short	0x000f
        /*0042*/ 	.short	0x00a8
        /*0044*/ 	.byte	0x00, 0xf0, 0x11, 0x00


	//----- nvinfo : EIATTR_KPARAM_INFO
	.align		4
.L_1313:
        /*0048*/ 	.byte	0x04, 0x17
        /*004a*/ 	.short	(.L_1315 - .L_1314)
.L_1314:
        /*004c*/ 	.word	0x00000000
        /*0050*/ 	.short	0x000e
        /*0052*/ 	.short	0x00a4
        /*0054*/ 	.byte	0x00, 0xf0, 0x11, 0x00


	//----- nvinfo : EIATTR_KPARAM_INFO
	.align		4
.L_1315:
        /*0058*/ 	.byte	0x04, 0x17
        /*005a*/ 	.short	(.L_1317 - .L_1316)
.L_1316:
        /*005c*/ 	.word	0x00000000
        /*0060*/ 	.short	0x000d
        /*0062*/ 	.short	0x00a0
        /*0064*/ 	.byte	0x00, 0xf0, 0x11, 0x00


	//----- nvinfo : EIATTR_KPARAM_INFO
	.align		4
.L_1317:
        /*0068*/ 	.byte	0x04, 0x17
        /*006a*/ 	.short	(.L_1319 - .L_1318)
.L_1318:
        /*006c*/ 	.word	0x00000000
        /*0070*/ 	.short	0x000c
        /*0072*/ 	.short	0x009c
        /*0074*/ 	.byte	0x00, 0xf0, 0x11, 0x00


	//----- nvinfo : EIATTR_KPARAM_INFO
	.align		4
.L_1319:
        /*0078*/ 	.byte	0x04, 0x17
        /*007a*/ 	.short	(.L_1321 - .L_1320)
.L_1320:
        /*007c*/ 	.word	0x00000000
        /*0080*/ 	.short	0x000b
        /*0082*/ 	.short	0x0098
        /*0084*/ 	.byte	0x00, 0xf0, 0x11, 0x00


	//----- nvinfo : EIATTR_KPARAM_INFO
	.align		4
.L_1321:
        /*0088*/ 	.byte	0x04, 0x17
        /*008a*/ 	.short	(.L_1323 - .L_1322)
.L_1322:
        /*008c*/ 	.word	0x00000000
        /*0090*/ 	.short	0x000a
        /*0092*/ 	.short	0x0094
        /*0094*/ 	.byte	0x00, 0xf0, 0x11, 0x00


	//----- nvinfo : EIATTR_KPARAM_INFO
	.align		4
.L_1323:
        /*0098*/ 	.byte	0x04, 0x17
        /*009a*/ 	.short	(.L_1325 - .L_1324)
.L_1324:
        /*009c*/ 	.word	0x00000000
        /*00a0*/ 	.short	0x0009
        /*00a2*/ 	.short	0x0090
        /*00a4*/ 	.byte	0x00, 0xf0, 0x11, 0x00


	//----- nvinfo : EIATTR_KPARAM_INFO
	.align		4
.L_1325:
        /*00a8*/ 	.byte	0x04, 0x17
        /*00aa*/ 	.short	(.L_1327 - .L_1326)
.L_1326:
        /*00ac*/ 	.word	0x00000000
        /*00b0*/ 	.short	0x0008
        /*00b2*/ 	.short	0x008c
        /*00b4*/ 	.byte	0x00, 0xf0, 0x11, 0x00


	//----- nvinfo : EIATTR_KPARAM_INFO
	.align		4
.L_1327:
        /*00b8*/ 	.byte	0x04, 0x17
        /*00ba*/ 	.short	(.L_1329 - .L_1328)
.L_1328:
        /*00bc*/ 	.word	0x00000000
        /*00c0*/ 	.short	0x0007
        /*00c2*/ 	.short	0x0088
        /*00c4*/ 	.byte	0x00, 0xf0, 0x11, 0x00


	//----- nvinfo : EIATTR_KPARAM_INFO
	.align		4
.L_1329:
        /*00c8*/ 	.byte	0x04, 0x17
        /*00ca*/ 	.short	(.L_1331 - .L_1330)
.L_1330:
        /*00cc*/ 	.word	0x00000000
        /*00d0*/ 	.short	0x0006
        /*00d2*/ 	.short	0x0084
        /*00d4*/ 	.byte	0x00, 0xf0, 0x11, 0x00


	//----- nvinfo : EIATTR_KPARAM_INFO
	.align		4
.L_1331:
        /*00d8*/ 	.byte	0x04, 0x17
        /*00da*/ 	.short	(.L_1333 - .L_1332)
.L_1332:
        /*00dc*/ 	.word	0x00000000
        /*00e0*/ 	.short	0x0005
        /*00e2*/ 	.short	0x0080
        /*00e4*/ 	.byte	0x00, 0xf0, 0x11, 0x00


	//----- nvinfo : EIATTR_KPARAM_INFO
	.align		4
.L_1333:
        /*00e8*/ 	.byte	0x04, 0x17
        /*00ea*/ 	.short	(.L_1335 - .L_1334)
.L_1334:
        /*00ec*/ 	.word	0x00000000
        /*00f0*/ 	.short	0x0004
        /*00f2*/ 	.short	0x007c
        /*00f4*/ 	.byte	0x00, 0xf0, 0x11, 0x00


	//----- nvinfo : EIATTR_KPARAM_INFO
	.align		4
.L_1335:
        /*00f8*/ 	.byte	0x04, 0x17
        /*00fa*/ 	.short	(.L_1337 - .L_1336)
.L_1336:
        /*00fc*/ 	.word	0x00000000
        /*0100*/ 	.short	0x0003
        /*0102*/ 	.short	0x0078
        /*0104*/ 	.byte	0x00, 0xf0, 0x11, 0x00


	//----- nvinfo : EIATTR_KPARAM_INFO
	.align		4
.L_1337:
        /*0108*/ 	.byte	0x04, 0x17
        /*010a*/ 	.short	(.L_1339 - .L_1338)
.L_1338:
        /*010c*/ 	.word	0x00000000
        /*0110*/ 	.short	0x0002
        /*0112*/ 	.short	0x0050
        /*0114*/ 	.byte	0x00, 0xf0, 0xa1, 0x00


	//----- nvinfo : EIATTR_KPARAM_INFO
	.align		4
.L_1339:
        /*0118*/ 	.byte	0x04, 0x17
        /*011a*/ 	.short	(.L_1341 - .L_1340)
.L_1340:
        /*011c*/ 	.word	0x00000000
        /*0120*/ 	.short	0x0001
        /*0122*/ 	.short	0x0028
        /*0124*/ 	.byte	0x00, 0xf0, 0xa1, 0x00


	//----- nvinfo : EIATTR_KPARAM_INFO
	.align		4
.L_1341:
        /*0128*/ 	.byte	0x04, 0x17
        /*012a*/ 	.short	(.L_1343 - .L_1342)
.L_1342:
        /*012c*/ 	.word	0x00000000
        /*0130*/ 	.short	0x0000
        /*0132*/ 	.short	0x0000
        /*0134*/ 	.byte	0x00, 0xf0, 0xa1, 0x00


	//----- nvinfo : EIATTR_SPARSE_MMA_MASK
	.align		4
.L_1343:
        /*0138*/ 	.byte	0x03, 0x50
        /*013a*/ 	.short	0x0000


	//----- nvinfo : EIATTR_MAXREG_COUNT
	.align		4
        /*013c*/ 	.byte	0x03, 0x1b
        /*013e*/ 	.short	0x0040


	//----- nvinfo : EIATTR_MERCURY_ISA_VERSION
	.align		4
        /*0140*/ 	.byte	0x03, 0x5f
        /*0142*/ 	.short	0x0101


	//----- nvinfo : EIATTR_VRC_CTA_INIT_COUNT
	.align		4
        /*0144*/ 	.byte	0x02, 0x4a
	.zero		1
	.zero		1


	//----- nvinfo : EIATTR_EXIT_INSTR_OFFSETS
	.align		4
        /*0148*/ 	.byte	0x04, 0x1c
        /*014a*/ 	.short	(.L_1345 - .L_1344)


	//   ....[0]....
.L_1344:
        /*014c*/ 	.word	0x000000a0


	//   ....[1]....
        /*0150*/ 	.word	0x00002300


	//   ....[2]....
        /*0154*/ 	.word	0x00002740


	//   ....[3]....
        /*0158*/ 	.word	0x000028a0


	//----- nvinfo : EIATTR_MAX_THREADS
	.align		4
.L_1345:
        /*015c*/ 	.byte	0x04, 0x05
        /*015e*/ 	.short	(.L_1347 - .L_1346)
.L_1346:
        /*0160*/ 	.word	0x00000400
        /*0164*/ 	.word	0x00000001
        /*0168*/ 	.word	0x00000001


	//----- nvinfo : EIATTR_CRS_STACK_SIZE
	.align		4
.L_1347:
        /*016c*/ 	.byte	0x04, 0x1e
        /*016e*/ 	.short	(.L_1349 - .L_1348)
.L_1348:
        /*0170*/ 	.word	0x00000000


	//----- nvinfo : EIATTR_CBANK_PARAM_SIZE
	.align		4
.L_1349:
        /*0174*/ 	.byte	0x03, 0x19
        /*0176*/ 	.short	0x00b8


	//----- nvinfo : EIATTR_PARAM_CBANK
	.align		4
        /*0178*/ 	.byte	0x04, 0x0a
        /*017a*/ 	.short	(.L_1351 - .L_1350)
	.align		4
.L_1350:
        /*017c*/ 	.word	index@(.nv.constant0._ZN2at6native51_GLOBAL__N__2c613397_18_DepthwiseConv2d_cu_9959487032conv_depthwise2d_backward_kernelILi5ELi1EN3c108BFloat16EiEEvNS_27GenericPackedTensorAccessorIKT1_Lm4ENS_16DefaultPtrTraitsEiEENS5_IS6_Lm4ES8_iEES9_T2_iiiiiiiiiiiiiii)
        /*0180*/ 	.short	0x0380
        /*0182*/ 	.short	0x00b8


	//----- nvinfo : EIATTR_SW_WAR
	.align		4
.L_1351:
        /*0184*/ 	.byte	0x04, 0x36
        /*0186*/ 	.short	(.L_1353 - .L_1352)
.L_1352:
        /*0188*/ 	.word	0x00000008
.L_1353:


//--------------------- .nv.info._ZN2at6native51_GLOBAL__N__2c613397_18_DepthwiseConv2d_cu_9959487032conv_depthwise2d_backward_kernelILi0ELi0EN3c104HalfEiEEvNS_27GenericPackedTensorAccessorIKT1_Lm4ENS_16DefaultPtrTraitsEiEENS5_IS6_Lm4ES8_iEES9_T2_iiiiiiiiiiiiiii --------------------------
	.section	.nv.info._ZN2at6native51_GLOBAL__N__2c613397_18_DepthwiseConv2d_cu_9959487032conv_depthwise2d_backward_kernelILi0ELi0EN3c104HalfEiEEvNS_27GenericPackedTensorAccessorIKT1_Lm4ENS_16DefaultPtrTraitsEiEENS5_IS6_Lm4ES8_iEES9_T2_iiiiiiiiiiiiiii,"",@"SHT_CUDA_INFO"
	.sectionflags	@""
	.align	4


	//----- nvinfo : EIATTR_CUDA_API_VERSION
	.align		4
        /*0000*/ 	.byte	0x04, 0x37
        /*0002*/ 	.short	(.L_1355 - .L_1354)
.L_1354:
        /*0004*/ 	.word	0x00000082


	//----- nvinfo : EIATTR_KPARAM_INFO
	.align		4
.L_1355:
        /*0008*/ 	.byte	0x04, 0x17
        /*000a*/ 	.short	(.L_1357 - .L_1356)
.L_1356:
        /*000c*/ 	.word	0x00000000
        /*0010*/ 	.short	0x0012
        /*0012*/ 	.short	0x00b4
        /*0014*/ 	.byte	0x00, 0xf0, 0x11, 0x00


	//----- nvinfo : EIATTR_KPARAM_INFO
	.align		4
.L_1357:
        /*0018*/ 	.byte	0x04, 0x17
        /*001a*/ 	.short	(.L_1359 - .L_1358)
.L_1358:
        /*001c*/ 	.word	0x00000000
        /*0020*/ 	.short	0x0011
        /*0022*/ 	.short	0x00b0
        /*0024*/ 	.byte	0x00, 0xf0, 0x11, 0x00


	//----- nvinfo : EIATTR_KPARAM_INFO
	.align		4
.L_1359:
        /*0028*/ 	.byte	0x04, 0x17
        /*002a*/ 	.short	(.L_1361 - .L_1360)
.L_1360:
        /*002c*/ 	.word	0x00000000
        /*0030*/ 	.short	0x0010
        /*0032*/ 	.short	0x00ac
        /*0034*/ 	.byte	0x00, 0xf0, 0x11, 0x00


	//----- nvinfo : EIATTR_KPARAM_INFO
	.align		4
.L_1361:
        /*0038*/ 	.byte	0x04, 0x17
        /*003a*/ 	.short	(.L_1363 - .L_1362)
.L_1362:
        /*003c*/ 	.word	0x00000000
        /*0040*/ 	.short	0x000f
        /*0042*/ 	.short	0x00a8
        /*0044*/ 	.byte	0x00, 0xf0, 0x11, 0x00


	//----- nvinfo : EIATTR_KPARAM_INFO
	.align		4
.L_1363:
        /*0048*/ 	.byte	0x04, 0x17
        /*004a*/ 	.short	(.L_1365 - .L_1364)
.L_1364:
        /*004c*/ 	.word	0x00000000
        /*0050*/ 	.short	0x000e
        /*0052*/ 	.short	0x00a4
        /*0054*/ 	.byte	0x00, 0xf0, 0x11, 0x00


	//----- nvinfo : EIATTR_KPARAM_INFO
	.align		4
.L_1365:
        /*0058*/ 	.byte	0x04, 0x17
        /*005a*/ 	.short	(.L_1367 - .L_1366)
.L_1366:
        /*005c*/ 	.word	0x00000000
        /*0060*/ 	.short	0x000d
        /*0062*/ 	.short	0x00a0
        /*0064*/ 	.byte	0x00, 0xf0, 0x11, 0x00


	//----- nvinfo : EIATTR_KPARAM_INFO
	.align		4
.L_1367:
        /*0068*/ 	.byte	0x04, 0x17
        /*006a*/ 	.short	(.L_1369 - .L_1368)
.L_1368:
        /*006c*/ 	.word	0x00000000
        /*0070*/ 	.short	0x000c
        /*0072*/ 	.short	0x009c
        /*0074*/ 	.byte	0x00, 0xf0, 0x11, 0x00


	//----- nvinfo : EIATTR_KPARAM_INFO
	.align		4
.L_1369:
        /*0078*/ 	.byte	0x04, 0x17
        /*007a*/ 	.short	(.L_1371 - .L_1370)
.L_1370:
        /*007c*/ 	.word	0x00000000
        /*0080*/ 	.short	0x000b
        /*0082*/ 	.short	0x0098
        /*0084*/ 	.byte	0x00, 0xf0, 0x11, 0x00


	//----- nvinfo : EIATTR_KPARAM_INFO
	.align		4
.L_1371:
        /*0088*/ 	.byte	0x04, 0x17
        /*008a*/ 	.short	(.L_1373 - .L_1372)
.L_1372:
        /*008c*/ 	.word	0x00000000
        /*0090*/ 	.short	0x000a
        /*0092*/ 	.short	0x0094
        /*0094*/ 	.byte	0x00, 0xf0, 0x11, 0x00


	//----- nvinfo : EIATTR_KPARAM_INFO
	.align		4
.L_1373:
        /*0098*/ 	.byte	0x04, 0x17
        /*009a*/ 	.short	(.L_1375 - .L_1374)
.L_1374:
        /*009c*/ 	.word	0x00000000
        /*00a0*/ 	.short	0x0009
        /*00a2*/ 	.short	0x0090
        /*00a4*/ 	.byte	0x00, 0xf0, 0x11, 0x00


	//----- nvinfo : EIATTR_KPARAM_INFO
	.align		4
.L_1375:
        /*00a8*/ 	.byte	0x04, 0x17
        /*00aa*/ 	.short	(.L_1377 - .L_1376)
.L_1376:
        /*00ac*/ 	.word	0x00000000
        /*00b0*/ 	.short	0x0008
        /*00b2*/ 	.short	0x008c
        /*00b4*/ 	.byte	0x00, 0xf0, 0x11, 0x00


	//----- nvinfo : EIATTR_KPARAM_INFO
	.align		4
.L_1377:
        /*00b8*/ 	.byte	0x04, 0x17
        /*00ba*/ 	.short	(.L_1379 - .L_1378)
.L_1378:
        /*00bc*/ 	.word	0x00000000
        /*00c0*/ 	.short	0x0007
        /*00c2*/ 	.short	0x0088
        /*00c4*/ 	.byte	0x00, 0xf0, 0x11, 0x00


	//----- nvinfo : EIATTR_KPARAM_INFO
	.align		4
.L_1379:
        /*00c8*/ 	.byte	0x04, 0x17
        /*00ca*/ 	.short	(.L_1381 - .L_1380)
.L_1380:
        /*00cc*/ 	.word	0x00000000
        /*00d0*/ 	.short	0x0006
        /*00d2*/ 	.short	0x0084
        /*00d4*/ 	.byte	0x00, 0xf0, 0x11, 0x00


	//----- nvinfo : EIATTR_KPARAM_INFO
	.align		4
.L_1381:
        /*00d8*/ 	.byte	0x04, 0x17
        /*00da*/ 	.short	(.L_1383 - .L_1382)
.L_1382:
        /*00dc*/ 	.word	0x00000000
        /*00e0*/ 	.short	0x0005
        /*00e2*/ 	.short	0x0080
        /*00e4*/ 	.byte	0x00, 0xf0, 0x11, 0x00


	//----- nvinfo : EIATTR_KPARAM_INFO
	.align		4
.L_1383:
        /*00e8*/ 	.byte	0x04, 0x17
        /*00ea*/ 	.short	(.L_1385 - .L_1384)
.L_1384:
        /*00ec*/ 	.word	0x00000000
        /*00f0*/ 	.short	0x0004
        /*00f2*/ 	.short	0x007c
        /*00f4*/ 	.byte	0x00, 0xf0, 0x11, 0x00


	//----- nvinfo : EIATTR_KPARAM_INFO
	.align		4
.L_1385:
        /*00f8*/ 	.byte	0x04, 0x17
        /*00fa*/ 	.short	(.L_1387 - .L_1386)
.L_1386:
        /*00fc*/ 	.word	0x00000000
        /*0100*/ 	.short	0x0003
        /*0102*/ 	.short	0x0078
        /*0104*/ 	.byte	0x00, 0xf0, 0x11, 0x00


	//----- nvinfo : EIATTR_KPARAM_INFO
	.align		4
.L_1387:
        /*0108*/ 	.byte	0x04, 0x17
        /*010a*/ 	.short	(.L_1389 - .L_1388)
.L_1388:
        /*010c*/ 	.word	0x00000000
        /*0110*/ 	.short	0x0002
        /*0112*/ 	.short	0x0050
        /*0114*/ 	.byte	0x00, 0xf0, 0xa1, 0x00


	//----- nvinfo : EIATTR_KPARAM_INFO
	.align		4
.L_1389:
        /*0118*/ 	.byte	0x04, 0x17
        /*011a*/ 	.short	(.L_1391 - .L_1390)
.L_1390:
        /*011c*/ 	.word	0x00000000
        /*0120*/ 	.short	0x0001
        /*0122*/ 	.short	0x0028
        /*0124*/ 	.byte	0x00, 0xf0, 0xa1, 0x00


	//----- nvinfo : EIATTR_KPARAM_INFO
	.align		4
.L_1391:
        /*0128*/ 	.byte	0x04, 0x17
        /*012a*/ 	.short	(.L_1393 - .L_1392)
.L_1392:
        /*012c*/ 	.word	0x00000000
        /*0130*/ 	.short	0x0000
        /*0132*/ 	.short	0x0000
        /*0134*/ 	.byte	0x00, 0xf0, 0xa1, 0x00


	//----- nvinfo : EIATTR_SPARSE_MMA_MASK
	.align		4
.L_1393:
        /*0138*/ 	.byte	0x03, 0x50
        /*013a*/ 	.short	0x0000


	//----- nvinfo : EIATTR_MAXREG_COUNT
	.align		4
        /*013c*/ 	.byte	0x03, 0x1b
        /*013e*/ 	.short	0x0040


	//----- nvinfo : EIATTR_ANNOTATIONS
	.align		4
        /*0140*/ 	.byte	0x04, 0x55
        /*0142*/ 	.short	(.L_1395 - .L_1394)


	//   ....[0]....
.L_1394:
        /* <DEDUP_REMOVED lines=16> */


	//----- nvinfo : EIATTR_MERCURY_ISA_VERSION
	.align		4
.L_1395:
        /*0234*/ 	.byte	0x03, 0x5f
        /*0236*/ 	.short	0x0101


	//----- nvinfo : EIATTR_VRC_CTA_INIT_COUNT
	.align		4
        /*0238*/ 	.byte	0x02, 0x4a
	.zero		1
	.zero		1


	//----- nvinfo : EIATTR_EXIT_INSTR_OFFSETS
	.align		4
        /*023c*/ 	.byte	0x04, 0x1c
        /*023e*/ 	.short	(.L_1397 - .L_1396)


	//   ....[0]....
.L_1396:
        /*0240*/ 	.word	0x000000b0


	//   ....[1]....
        /*0244*/ 	.word	0x00000280


	//   ....[2]....
        /*0248*/ 	.word	0x00003120


	//   ....[3]....
        /*024c*/ 	.word	0x00003580


	//   ....[4]....
        /*0250*/ 	.word	0x00003720


	//   ....[5]....
        /*0254*/ 	.word	0x00003b80


	//   ....[6]....
        /*0258*/ 	.word	0x00003d20


	//----- nvinfo : EIATTR_MAX_THREADS
	.align		4
.L_1397:
        /*025c*/ 	.byte	0x04, 0x05
        /*025e*/ 	.short	(.L_1399 - .L_1398)
.L_1398:
        /*0260*/ 	.word	0x00000400
        /*0264*/ 	.word	0x00000001
        /*0268*/ 	.word	0x00000001


	//----- nvinfo : EIATTR_CRS_STACK_SIZE
	.align		4
.L_1399:
        /*026c*/ 	.byte	0x04, 0x1e
        /*026e*/ 	.short	(.L_1401 - .L_1400)
.L_1400:
        /*0270*/ 	.word	0x00000000


	//----- nvinfo : EIATTR_CBANK_PARAM_SIZE
	.align		4
.L_1401:
        /*0274*/ 	.byte	0x03, 0x19
        /*0276*/ 	.short	0x00b8


	//----- nvinfo : EIATTR_PARAM_CBANK
	.align		4
        /*0278*/ 	.byte	0x04, 0x0a
        /*027a*/ 	.short	(.L_1403 - .L_1402)
	.align		4
.L_1402:
        /*027c*/ 	.word	index@(.nv.constant0._ZN2at6native51_GLOBAL__N__2c613397_18_DepthwiseConv2d_cu_9959487032conv_depthwise2d_backward_kernelILi0ELi0EN3c104HalfEiEEvNS_27GenericPackedTensorAccessorIKT1_Lm4ENS_16DefaultPtrTraitsEiEENS5_IS6_Lm4ES8_iEES9_T2_iiiiiiiiiiiiiii)
        /*0280*/ 	.short	0x0380
        /*0282*/ 	.short	0x00b8


	//----- nvinfo : EIATTR_SW_WAR
	.align		4
.L_1403:
        /*0284*/ 	.byte	0x04, 0x36
        /*0286*/ 	.short	(.L_1405 - .L_1404)
.L_1404:
        /*0288*/ 	.word	0x00000008
.L_1405:


//--------------------- .nv.info._ZN2at6native51_GLOBAL__N__2c613397_18_DepthwiseConv2d_cu_9959487032conv_depthwise2d_backward_kernelILi0ELi2EN3c104HalfEiEEvNS_27GenericPackedTensorAccessorIKT1_Lm4ENS_16DefaultPtrTraitsEiEENS5_IS6_Lm4ES8_iEES9_T2_iiiiiiiiiiiiiii --------------------------
	.section	.nv.info._ZN2at6native51_GLOBAL__N__2c613397_18_DepthwiseConv2d_cu_9959487032conv_depthwise2d_backward_kernelILi0ELi2EN3c104HalfEiEEvNS_27GenericPackedTensorAccessorIKT1_Lm4ENS_16DefaultPtrTraitsEiEENS5_IS6_Lm4ES8_iEES9_T2_iiiiiiiiiiiiiii,"",@"SHT_CUDA_INFO"
	.sectionflags	@""
	.align	4


	//----- nvinfo : EIATTR_CUDA_API_VERSION
	.align		4
        /*0000*/ 	.byte	0x04, 0x37
        /*0002*/ 	.short	(.L_1407 - .L_1406)
.L_1406:
        /*0004*/ 	.word	0x00000082


	//----- nvinfo : EIATTR_KPARAM_INFO
	.align		4
.L_1407:
        /*0008*/ 	.byte	0x04, 0x17
        /*000a*/ 	.short	(.L_1409 - .L_1408)
.L_1408:
        /*000c*/ 	.word	0x00000000
        /*0010*/ 	.short	0x0012
        /*0012*/ 	.short	0x00b4
        /*0014*/ 	.byte	0x00, 0xf0, 0x11, 0x00


	//----- nvinfo : EIATTR_KPARAM_INFO
	.align		4
.L_1409:
        /*0018*/ 	.byte	0x04, 0x17
        /*001a*/ 	.short	(.L_1411 - .L_1410)
.L_1410:
        /*001c*/ 	.word	0x00000000
        /*0020*/ 	.short	0x0011
        /*0022*/ 	.short	0x00b0
        /*0024*/ 	.byte	0x00, 0xf0, 0x11, 0x00


	//----- nvinfo : EIATTR_KPARAM_INFO
	.align		4
.L_1411:
        /*0028*/ 	.byte	0x04, 0x17
        /*002a*/ 	.short	(.L_1413 - .L_1412)
.L_1412:
        /*002c*/ 	.word	0x00000000
        /*0030*/ 	.short	0x0010
        /*0032*/ 	.short	0x00ac
        /*0034*/ 	.byte	0x00, 0xf0, 0x11, 0x00


	//----- nvinfo : EIATTR_KPARAM_INFO
	.align		4
.L_1413:
        /*0038*/ 	.byte	0x04, 0x17
        /*003a*/ 	.short	(.L_1415 - .L_1414)
.L_1414:
        /*003c*/ 	.word	0x00000000
        /*0040*/ 	.short	0x000f
        /*0042*/ 	.short	0x00a8
        /*0044*/ 	.byte	0x00, 0xf0, 0x11, 0x00


	//----- nvinfo : EIATTR_KPARAM_INFO
	.align		4
.L_1415:
        /*0048*/ 	.byte	0x04, 0x17
        /*004a*/ 	.short	(.L_1417 - .L_1416)
.L_1416:
        /*004c*/ 	.word	0x00000000
        /*0050*/ 	.short	0x000e
        /*0052*/ 	.short	0x00a4
        /*0054*/ 	.byte	0x00, 0xf0, 0x11, 0x00


	//----- nvinfo : EIATTR_KPARAM_INFO
	.align		4
.L_1417:
        /*0058*/ 	.byte	0x04, 0x17
        /*005a*/ 	.short	(.L_1419 - .L_1418)
.L_1418:
        /*005c*/ 	.word	0x00000000
        /*0060*/ 	.short	0x000d
        /*0062*/ 	.short	0x00a0
        /*0064*/ 	.byte	0x00, 0xf0, 0x11, 0x00


	//----- nvinfo : EIATTR_KPARAM_INFO
	.align		4
.L_1419:
        /*0068*/ 	.byte	0x04, 0x17
        /*006a*/ 	.short	(.L_1421 - .L_1420)
.L_1420:
        /*006c*/ 	.word	0x00000000
        /*0070*/ 	.short	0x000c
        /*0072*/ 	.short	0x009c
        /*0074*/ 	.byte	0x00, 0xf0, 0x11, 0x00


	//----- nvinfo : EIATTR_KPARAM_INFO
	.align		4
.L_1421:
        /*0078*/ 	.byte	0x04, 0x17
        /*007a*/ 	.short	(.L_1423 - .L_1422)
.L_1422:
        /*007c*/ 	.word	0x00000000
        /*0080*/ 	.short	0x000b
        /*0082*/ 	.short	0x0098
        /*0084*/ 	.byte	0x00, 0xf0, 0x11, 0x00


	//----- nvinfo : EIATTR_KPARAM_INFO
	.align		4
.L_1423:
        /*0088*/ 	.byte	0x04, 0x17
        /*008a*/ 	.short	(.L_1425 - .L_1424)
.L_1424:
        /*008c*/ 	.word	0x00000000
        /*0090*/ 	.short	0x000a
        /*0092*/ 	.short	0x0094
        /*0094*/ 	.byte	0x00, 0xf0, 0x11, 0x00


	//----- nvinfo : EIATTR_KPARAM_INFO
	.align		4
.L_1425:
        /*0098*/ 	.byte	0x04, 0x17
        /*009a*/ 	.short	(.L_1427 - .L_1426)
.L_1426:
        /*009c*/ 	.word	0x00000000
        /*00a0*/ 	.short	0x0009
        /*00a2*/ 	.short	0x0090
        /*00a4*/ 	.byte	0x00, 0xf0, 0x11, 0x00


	//----- nvinfo : EIATTR_KPARAM_INFO
	.align		4
.L_1427:
        /*00a8*/ 	.byte	0x04, 0x17
        /*00aa*/ 	.short	(.L_1429 - .L_1428)
.L_1428:
        /*00ac*/ 	.word	0x00000000
        /*00b0*/ 	.short	0x0008
        /*00b2*/ 	.short	0x008c
        /*00b4*/ 	.byte	0x00, 0xf0, 0x11, 0x00


	//----- nvinfo : EIATTR_KPARAM_INFO
	.align		4
.L_1429:
        /*00b8*/ 	.byte	0x04, 0x17
        /*00ba*/ 	.short	(.L_1431 - .L_1430)
.L_1430:
        /*00bc*/ 	.word	0x00000000
        /*00c0*/ 	.short	0x0007
        /*00c2*/ 	.short	0x0088
        /*00c4*/ 	.byte	0x00, 0xf0, 0x11, 0x00


	//----- nvinfo : EIATTR_KPARAM_INFO
	.align		4
.L_1431:
        /*00c8*/ 	.byte	0x04, 0x17
        /*00ca*/ 	.short	(.L_1433 - .L_1432)
.L_1432:
        /*00cc*/ 	.word	0x00000000
        /*00d0*/ 	.short	0x0006
        /*00d2*/ 	.short	0x0084
        /*00d4*/ 	.byte	0x00, 0xf0, 0x11, 0x00


	//----- nvinfo : EIATTR_KPARAM_INFO
	.align		4
.L_1433:
        /*00d8*/ 	.byte	0x04, 0x17
        /*00da*/ 	.short	(.L_1435 - .L_1434)
.L_1434:
        /*00dc*/ 	.word	0x00000000
        /*00e0*/ 	.short	0x0005
        /*00e2*/ 	.short	0x0080
        /*00e4*/ 	.byte	0x00, 0xf0, 0x11, 0x00


	//----- nvinfo : EIATTR_KPARAM_INFO
	.align		4
.L_1435:
        /*00e8*/ 	.byte	0x04, 0x17
        /*00ea*/ 	.short	(.L_1437 - .L_1436)
.L_1436:
        /*00ec*/ 	.word	0x00000000
        /*00f0*/ 	.short	0x0004
        /*00f2*/ 	.short	0x007c
        /*00f4*/ 	.byte	0x00, 0xf0, 0x11, 0x00


	//----- nvinfo : EIATTR_KPARAM_INFO
	.align		4
.L_1437:
        /*00f8*/ 	.byte	0x04, 0x17
        /*00fa*/ 	.short	(.L_1439 - .L_1438)
.L_1438:
        /*00fc*/ 	.word	0x00000000
        /*0100*/ 	.short	0x0003
        /*0102*/ 	.short	0x0078
        /*0104*/ 	.byte	0x00, 0xf0, 0x11, 0x00


	//----- nvinfo : EIATTR_KPARAM_INFO
	.align		4
.L_1439:
        /*0108*/ 	.byte	0x04, 0x17
        /*010a*/ 	.short	(.L_1441 - .L_1440)
.L_1440:
        /*010c*/ 	.word	0x00000000
        /*0110*/ 	.short	0x0002
        /*0112*/ 	.short	0x0050
        /*0114*/ 	.byte	0x00, 0xf0, 0xa1, 0x00


	//----- nvinfo : EIATTR_KPARAM_INFO
	.align		4
.L_1441:
        /*0118*/ 	.byte	0x04, 0x17
        /*011a*/ 	.short	(.L_1443 - .L_1442)
.L_1442:
        /*011c*/ 	.word	0x00000000
        /*0120*/ 	.short	0x0001
        /*0122*/ 	.short	0x0028
        /*0124*/ 	.byte	0x00, 0xf0, 0xa1, 0x00


	//----- nvinfo : EIATTR_KPARAM_INFO
	.align		4
.L_1443:
        /*0128*/ 	.byte	0x04, 0x17
        /*012a*/ 	.short	(.L_1445 - .L_1444)
.L_1444:
        /*012c*/ 	.word	0x00000000
        /*0130*/ 	.short	0x0000
        /*0132*/ 	.short	0x0000
        /*0134*/ 	.byte	0x00, 0xf0, 0xa1, 0x00


	//----- nvinfo : EIATTR_SPARSE_MMA_MASK
	.align		4
.L_1445:
        /*0138*/ 	.byte	0x03, 0x50
        /*013a*/ 	.short	0x0000


	//----- nvinfo : EIATTR_MAXREG_COUNT
	.align		4
        /*013c*/ 	.byte	0x03, 0x1b
        /*013e*/ 	.short	0x0040


	//----- nvinfo : EIATTR_ANNOTATIONS
	.align		4
        /*0140*/ 	.byte	0x04, 0x55
        /*0142*/ 	.short	(.L_1447 - .L_1446)


	//   ....[0]....
.L_1446:
        /* <DEDUP_REMOVED lines=8> */


	//----- nvinfo : EIATTR_MERCURY_ISA_VERSION
	.align		4
.L_1447:
        /*01ac*/ 	.byte	0x03, 0x5f
        /*01ae*/ 	.short	0x0101


	//----- nvinfo : EIATTR_VRC_CTA_INIT_COUNT
	.align		4
        /*01b0*/ 	.byte	0x02, 0x4a
	.zero		1
	.zero		1


	//----- nvinfo : EIATTR_EXIT_INSTR_OFFSETS
	.align		4
        /*01b4*/ 	.byte	0x04, 0x1c
        /*01b6*/ 	.short	(.L_1449 - .L_1448)


	//   ....[0]....
.L_1448:
        /*01b8*/ 	.word	0x000000b0


	//   ....[1]....
        /*01bc*/ 	.word	0x00000260


	//   ....[2]....
        /*01c0*/ 	.word	0x00001570


	//   ....[3]....
        /*01c4*/ 	.word	0x000019a0


	//   ....[4]....
        /*01c8*/ 	.word	0x00001b20


	//   ....[5]....
        /*01cc*/ 	.word	0x00001f50


	//   ....[6]....
        /*01d0*/ 	.word	0x000020d0


	//----- nvinfo : EIATTR_MAX_THREADS
	.align		4
.L_1449:
        /*01d4*/ 	.byte	0x04, 0x05
        /*01d6*/ 	.short	(.L_1451 - .L_1450)
.L_1450:
        /*01d8*/ 	.word	0x00000400
        /*01dc*/ 	.word	0x00000001
        /*01e0*/ 	.word	0x00000001


	//----- nvinfo : EIATTR_CRS_STACK_SIZE
	.align		4
.L_1451:
        /*01e4*/ 	.byte	0x04, 0x1e
        /*01e6*/ 	.short	(.L_1453 - .L_1452)
.L_1452:
        /*01e8*/ 	.word	0x00000000


	//----- nvinfo : EIATTR_CBANK_PARAM_SIZE
	.align		4
.L_1453:
        /*01ec*/ 	.byte	0x03, 0x19
        /*01ee*/ 	.short	0x00b8


	//----- nvinfo : EIATTR_PARAM_CBANK
	.align		4
        /*01f0*/ 	.byte	0x04, 0x0a
        /*01f2*/ 	.short	(.L_1455 - .L_1454)
	.align		4
.L_1454:
        /*01f4*/ 	.word	index@(.nv.constant0._ZN2at6native51_GLOBAL__N__2c613397_18_DepthwiseConv2d_cu_9959487032conv_depthwise2d_backward_kernelILi0ELi2EN3c104HalfEiEEvNS_27GenericPackedTensorAccessorIKT1_Lm4ENS_16DefaultPtrTraitsEiEENS5_IS6_Lm4ES8_iEES9_T2_iiiiiiiiiiiiiii)
        /*01f8*/ 	.short	0x0380
        /*01fa*/ 	.short	0x00b8


	//----- nvinfo : EIATTR_SW_WAR
	.align		4
.L_1455:
        /*01fc*/ 	.byte	0x04, 0x36
        /*01fe*/ 	.short	(.L_1457 - .L_1456)
.L_1456:
        /*0200*/ 	.word	0x00000008
.L_1457:


//--------------------- .nv.info._ZN2at6native51_GLOBAL__N__2c613397_18_DepthwiseConv2d_cu_9959487032conv_depthwise2d_backward_kernelILi0ELi1EN3c104HalfEiEEvNS_27GenericPackedTensorAccessorIKT1_Lm4ENS_16DefaultPtrTraitsEiEENS5_IS6_Lm4ES8_iEES9_T2_iiiiiiiiiiiiiii --------------------------
	.section	.nv.info._ZN2at6native51_GLOBAL__N__2c613397_18_DepthwiseConv2d_cu_9959487032conv_depthwise2d_backward_kernelILi0ELi1EN3c104HalfEiEEvNS_27GenericPackedTensorAccessorIKT1_Lm4ENS_16DefaultPtrTraitsEiEENS5_IS6_Lm4ES8_iEES9_T2_iiiiiiiiiiiiiii,"",@"SHT_CUDA_INFO"
	.sectionflags	@""
	.align	4


	//----- nvinfo : EIATTR_CUDA_API_VERSION
	.align		4
        /*0000*/ 	.byte	0x04, 0x37
        /*0002*/ 	.short	(.L_1459 - .L_1458)
.L_1458:
        /*0004*/ 	.word	0x00000082


	//----- nvinfo : EIATTR_KPARAM_INFO
	.align		4
.L_1459:
        /*0008*/ 	.byte	0x04, 0x17
        /*000a*/ 	.short	(.L_1461 - .L_1460)
.L_1460:
        /*000c*/ 	.word	0x00000000
        /*0010*/ 	.short	0x0012
        /*0012*/ 	.short	0x00b4
        /*0014*/ 	.byte	0x00, 0xf0, 0x11, 0x00


	//----- nvinfo : EIATTR_KPARAM_INFO
	.align		4
.L_1461:
        /*0018*/ 	.byte	0x04, 0x17
        /*001a*/ 	.short	(.L_1463 - .L_1462)
.L_1462:
        /*001c*/ 	.word	0x00000000
        /*0020*/ 	.short	0x0011
        /*0022*/ 	.short	0x00b0
        /*0024*/ 	.byte	0x00, 0xf0, 0x11, 0x00


	//----- nvinfo : EIATTR_KPARAM_INFO
	.align		4
.L_1463:
        /*0028*/ 	.byte	0x04, 0x17
        /*002a*/ 	.short	(.L_1465 - .L_1464)
.L_1464:
        /*002c*/ 	.word	0x00000000
        /*0030*/ 	.short	0x0010
        /*0032*/ 	.short	0x00ac
        /*0034*/ 	.byte	0x00, 0xf0, 0x11, 0x00


	//----- nvinfo : EIATTR_KPARAM_INFO
	.align		4
.L_1465:
        /*0038*/ 	.byte	0x04, 0x17
        /*003a*/ 	.short	(.L_1467 - .L_1466)
.L_1466:
        /*003c*/ 	.word	0x00000000
        /*0040*/ 	.short	0x000f
        /*0042*/ 	.short	0x00a8
        /*0044*/ 	.byte	0x00, 0xf0, 0x11, 0x00


	//----- nvinfo : EIATTR_KPARAM_INFO
	.align		4
.L_1467:
        /*0048*/ 	.byte	0x04, 0x17
        /*004a*/ 	.short	(.L_1469 - .L_1468)
.L_1468:
        /*004c*/ 	.word	0x00000000
        /*0050*/ 	.short	0x000e
        /*0052*/ 	.short	0x00a4
        /*0054*/ 	.byte	0x00, 0xf0, 0x11, 0x00


	//----- nvinfo : EIATTR_KPARAM_INFO
	.align		4
.L_1469:
        /*0058*/ 	.byte	0x04, 0x17
        /*005a*/ 	.short	(.L_1471 - .L_1470)
.L_1470:
        /*005c*/ 	.word	0x00000000
        /*0060*/ 	.short	0x000d
        /*0062*/ 	.short	0x00a0
        /*0064*/ 	.byte	0x00, 0xf0, 0x11, 0x00


	//----- nvinfo : EIATTR_KPARAM_INFO
	.align		4
.L_1471:
        /*0068*/ 	.byte	0x04, 0x17
        /*006a*/ 	.short	(.L_1473 - .L_1472)
.L_1472:
        /*006c*/ 	.word	0x00000000
        /*0070*/ 	.short	0x000c
        /*0072*/ 	.short	0x009c
        /*0074*/ 	.byte	0x00, 0xf0, 0x11, 0x00


	//----- nvinfo : EIATTR_KPARAM_INFO
	.align		4
.L_1473:
        /*0078*/ 	.byte	0x04, 0x17
        /*007a*/ 	.short	(.L_1475 - .L_1474)
.L_1474:
        /*007c*/ 	.word	0x00000000
        /*0080*/ 	.short	0x000b
        /*0082*/ 	.short	0x0098
        /*0084*/ 	.byte	0x00, 0xf0, 0x11, 0x00


	//----- nvinfo : EIATTR_KPARAM_INFO
	.align		4
.L_1475:
        /*0088*/ 	.byte	0x04, 0x17
        /*008a*/ 	.short	(.L_1477 - .L_1476)
.L_1476:
        /*008c*/ 	.word	0x00000000
        /*0090*/ 	.short	0x000a
        /*0092*/ 	.short	0x0094
        /*0094*/ 	.byte	0x00, 0xf0, 0x11, 0x00


	//----- nvinfo : EIATTR_KPARAM_INFO
	.align		4
.L_1477:
        /*0098*/ 	.byte	0x04, 0x17
        /*009a*/ 	.short	(.L_1479 - .L_1478)
.L_1478:
        /*009c*/ 	.word	0x00000000
        /*00a0*/ 	.short	0x0009
        /*00a2*/ 	.short	0x0090
        /*00a4*/ 	.byte	0x00, 0xf0, 0x11, 0x00


	//----- nvinfo : EIATTR_KPARAM_INFO
	.align		4
.L_1479:
        /*00a8*/ 	.byte	0x04, 0x17
        /*00aa*/ 	.short	(.L_1481 - .L_1480)
.L_1480:
        /*00ac*/ 	.word	0x00000000
        /*00b0*/ 	.short	0x0008
        /*00b2*/ 	.short	0x008c
        /*00b4*/ 	.byte	0x00, 0xf0, 0x11, 0x00


	//----- nvinfo : EIATTR_KPARAM_INFO
	.align		4
.L_1481:
        /*00b8*/ 	.byte	0x04, 0x17
        /*00ba*/ 	.short	(.L_1483 - .L_1482)
.L_1482:
        /*00bc*/ 	.word	0x00000000
        /*00c0*/ 	.short	0x0007
        /*00c2*/ 	.short	0x0088
        /*00c4*/ 	.byte	0x00, 0xf0, 0x11, 0x00


	//----- nvinfo : EIATTR_KPARAM_INFO
	.align		4
.L_1483:
        /*00c8*/ 	.byte	0x04, 0x17
        /*00ca*/ 	.short	(.L_1485 - .L_1484)
.L_1484:
        /*00cc*/ 	.word	0x00000000
        /*00d0*/ 	.short	0x0006
        /*00d2*/ 	.short	0x0084
        /*00d4*/ 	.byte	0x00, 0xf0, 0x11, 0x00


	//----- nvinfo : EIATTR_KPARAM_INFO
	.align		4
.L_1485:
        /*00d8*/ 	.byte	0x04, 0x17
        /*00da*/ 	.short	(.L_1487 - .L_1486)
.L_1486:
        /*00dc*/ 	.word	0x00000000
        /*00e0*/ 	.short	0x0005
        /*00e2*/ 	.short	0x0080
        /*00e4*/ 	.byte	0x00, 0xf0, 0x11, 0x00


	//----- nvinfo : EIATTR_KPARAM_INFO
	.align		4
.L_1487:
        /*00e8*/ 	.byte	0x04, 0x17
        /*00ea*/ 	.short	(.L_1489 - .L_1488)
.L_1488:
        /*00ec*/ 	.word	0x00000000
        /*00f0*/ 	.short	0x0004
        /*00f2*/ 	.short	0x007c
        /*00f4*/ 	.byte	0x00, 0xf0, 0x11, 0x00


	//----- nvinfo : EIATTR_KPARAM_INFO
	.align		4
.L_1489:
        /*00f8*/ 	.byte	0x04, 0x17
        /*00fa*/ 	.short	(.L_1491 - .L_1490)
.L_1490:
        /*00fc*/ 	.word	0x00000000
        /*0100*/ 	.short	0x0003
        /*0102*/ 	.short	0x0078
        /*0104*/ 	.byte	0x00, 0xf0, 0x11, 0x00


	//----- nvinfo : EIATTR_KPARAM_INFO
	.align		4
.L_1491:
        /*0108*/ 	.byte	0x04, 0x17
        /*010a*/ 	.short	(.L_1493 - .L_1492)
.L_1492:
        /*010c*/ 	.word	0x00000000
        /*0110*/ 	.short	0x0002
        /*0112*/ 	.short	0x0050
        /*0114*/ 	.byte	0x00, 0xf0, 0xa1, 0x00


	//----- nvinfo : EIATTR_KPARAM_INFO
	.align		4
.L_1493:
        /*0118*/ 	.byte	0x04, 0x17
        /*011a*/ 	.short	(.L_1495 - .L_1494)
.L_1494:
        /*011c*/ 	.word	0x00000000
        /*0120*/ 	.short	0x0001
        /*0122*/ 	.short	0x0028
        /*0124*/ 	.byte	0x00, 0xf0, 0xa1, 0x00


	//----- nvinfo : EIATTR_KPARAM_INFO
	.align		4
.L_1495:
        /*0128*/ 	.byte	0x04, 0x17
        /*012a*/ 	.short	(.L_1497 - .L_1496)
.L_1496:
        /*012c*/ 	.word	0x00000000
        /*0130*/ 	.short	0x0000
        /*0132*/ 	.short	0x0000
        /*0134*/ 	.byte	0x00, 0xf0, 0xa1, 0x00


	//----- nvinfo : EIATTR_SPARSE_MMA_MASK
	.align		4
.L_1497:
        /*0138*/ 	.byte	0x03, 0x50
        /*013a*/ 	.short	0x0000


	//----- nvinfo : EIATTR_MAXREG_COUNT
	.align		4
        /*013c*/ 	.byte	0x03, 0x1b
        /*013e*/ 	.short	0x0040


	//----- nvinfo : EIATTR_MERCURY_ISA_VERSION
	.align		4
        /*0140*/ 	.byte	0x03, 0x5f
        /*0142*/ 	.short	0x0101


	//----- nvinfo : EIATTR_VRC_CTA_INIT_COUNT
	.align		4
        /*0144*/ 	.byte	0x02, 0x4a
	.zero		1
	.zero		1


	//----- nvinfo : EIATTR_EXIT_INSTR_OFFSETS
	.align		4
        /*0148*/ 	.byte	0x04, 0x1c
        /*014a*/ 	.short	(.L_1499 - .L_1498)


	//   ....[0]....
.L_1498:
        /*014c*/ 	.word	0x000000a0


	//   ....[1]....
        /*0150*/ 	.word	0x00000220


	//   ....[2]....
        /*0154*/ 	.word	0x00001a20


	//   ....[3]....
        /*0158*/ 	.word	0x00001e40


	//   ....[4]....
        /*015c*/ 	.word	0x00001fa0


	//   ....[5]....
        /*0160*/ 	.word	0x000023c0


	//   ....[6]....
        /*0164*/ 	.word	0x00002520


	//----- nvinfo : EIATTR_MAX_THREADS
	.align		4
.L_1499:
        /*0168*/ 	.byte	0x04, 0x05
        /*016a*/ 	.short	(.L_1501 - .L_1500)
.L_1500:
        /*016c*/ 	.word	0x00000400
        /*0170*/ 	.word	0x00000001
        /*0174*/ 	.word	0x00000001


	//----- nvinfo : EIATTR_CRS_STACK_SIZE
	.align		4
.L_1501:
        /*0178*/ 	.byte	0x04, 0x1e
        /*017a*/ 	.short	(.L_1503 - .L_1502)
.L_1502:
        /*017c*/ 	.word	0x00000000


	//----- nvinfo : EIATTR_CBANK_PARAM_SIZE
	.align		4
.L_1503:
        /*0180*/ 	.byte	0x03, 0x19
        /*0182*/ 	.short	0x00b8


	//----- nvinfo : EIATTR_PARAM_CBANK
	.align		4
        /*0184*/ 	.byte	0x04, 0x0a
        /*0186*/ 	.short	(.L_1505 - .L_1504)
	.align		4
.L_1504:
        /*0188*/ 	.word	index@(.nv.constant0._ZN2at6native51_GLOBAL__N__2c613397_18_DepthwiseConv2d_cu_9959487032conv_depthwise2d_backward_kernelILi0ELi1EN3c104HalfEiEEvNS_27GenericPackedTensorAccessorIKT1_Lm4ENS_16DefaultPtrTraitsEiEENS5_IS6_Lm4ES8_iEES9_T2_iiiiiiiiiiiiiii)
        /*018c*/ 	.short	0x0380
        /*018e*/ 	.short	0x00b8


	//----- nvinfo : EIATTR_SW_WAR
	.align		4
.L_1505:
        /*0190*/ 	.byte	0x04, 0x36
        /*0192*/ 	.short	(.L_1507 - .L_1506)
.L_1506:
        /*0194*/ 	.word	0x00000008
.L_1507:


//--------------------- .nv.info._ZN2at6native51_GLOBAL__N__2c613397_18_DepthwiseConv2d_cu_9959487032conv_depthwise2d_backward_kernelILi1ELi0EN3c104HalfEiEEvNS_27GenericPackedTensorAccessorIKT1_Lm4ENS_16DefaultPtrTraitsEiEENS5_IS6_Lm4ES8_iEES9_T2_iiiiiiiiiiiiiii --------------------------
	.section	.nv.info._ZN2at6native51_GLOBAL__N__2c613397_18_DepthwiseConv2d_cu_9959487032conv_depthwise2d_backward_kernelILi1ELi0EN3c104HalfEiEEvNS_27GenericPackedTensorAccessorIKT1_Lm4ENS_16DefaultPtrTraitsEiEENS5_IS6_Lm4ES8_iEES9_T2_iiiiiiiiiiiiiii,"",@"SHT_CUDA_INFO"
	.sectionflags	@""
	.align	4


	//----- nvinfo : EIATTR_CUDA_API_VERSION
	.align		4
        /*0000*/ 	.byte	0x04, 0x37
        /*0002*/ 	.short	(.L_1509 - .L_1508)
.L_1508:
        /*0004*/ 	.word	0x00000082


	//----- nvinfo : EIATTR_KPARAM_INFO
	.align		4
.L_1509:
        /*0008*/ 	.byte	0x04, 0x17
        /*000a*/ 	.short	(.L_1511 - .L_1510)
.L_1510:
        /*000c*/ 	.word	0x00000000
        /*0010*/ 	.short	0x0012
        /*0012*/ 	.short	0x00b4
        /*0014*/ 	.byte	0x00, 0xf0, 0x11, 0x00


	//----- nvinfo : EIATTR_KPARAM_INFO
	.align		4
.L_1511:
        /*0018*/ 	.byte	0x04, 0x17
        /*001a*/ 	.short	(.L_1513 - .L_1512)
.L_1512:
        /*001c*/ 	.word	0x00000000
        /*0020*/ 	.short	0x0011
        /*0022*/ 	.short	0x00b0
        /*0024*/ 	.byte	0x00, 0xf0, 0x11, 0x00


	//----- nvinfo : EIATTR_KPARAM_INFO
	.align		4
.L_1513:
        /*0028*/ 	.byte	0x04, 0x17
        /*002a*/ 	.short	(.L_1515 - .L_1514)
.L_1514:
        /*002c*/ 	.word	0x00000000
        /*0030*/ 	.short	0x0010
        /*0032*/ 	.short	0x00ac
        /*0034*/ 	.byte	0x00, 0xf0, 0x11, 0x00


	//----- nvinfo : EIATTR_KPARAM_INFO
	.align		4
.L_1515:
        /*0038*/ 	.byte	0x04, 0x17
        /*003a*/ 	.short	(.L_1517 - .L_1516)
.L_1516:
        /*003c*/ 	.word	0x00000000
        /*0040*/ 	.short	0x000f
        /*0042*/ 	.short	0x00a8
        /*0044*/ 	.byte	0x00, 0xf0, 0x11, 0x00


	//----- nvinfo : EIATTR_KPARAM_INFO
	.align		4
.L_1517:
        /*0048*/ 	.byte	0x04, 0x17
        /*004a*/ 	.short	(.L_1519 - .L_1518)
.L_1518:
        /*004c*/ 	.word	0x00000000
        /*0050*/ 	.short	0x000e
        /*0052*/ 	.short	0x00a4
        /*0054*/ 	.byte	0x00, 0xf0, 0x11, 0x00


	//----- nvinfo : EIATTR_KPARAM_INFO
	.align		4
.L_1519:
        /*0058*/ 	.byte	0x04, 0x17
        /*005a*/ 	.short	(.L_1521 - .L_1520)
.L_1520:
        /*005c*/ 	.word	0x00000000
        /*0060*/ 	.short	0x000d
        /*0062*/ 	.short	0x00a0
        /*0064*/ 	.byte	0x00, 0xf0, 0x11, 0x00


	//----- nvinfo : EIATTR_KPARAM_INFO
	.align		4
.L_1521:
        /*0068*/ 	.byte	0x04, 0x17
        /*006a*/ 	.short	(.L_1523 - .L_1522)
.L_1522:
        /*006c*/ 	.word	0x00000000
        /*0070*/ 	.short	0x000c
        /*0072*/ 	.short	0x009c
        /*0074*/ 	.byte	0x00, 0xf0, 0x11, 0x00


	//----- nvinfo : EIATTR_KPARAM_INFO
	.align		4
.L_1523:
        /*0078*/ 	.byte	0x04, 0x17
        /*007a*/ 	.short	(.L_1525 - .L_1524)
.L_1524:
        /*007c*/ 	.word	0x00000000
        /*0080*/ 	.short	0x000b
        /*0082*/ 	.short	0x0098
        /*0084*/ 	.byte	0x00, 0xf0, 0x11, 0x00


	//----- nvinfo : EIATTR_KPARAM_INFO
	.align		4
.L_1525:
        /*0088*/ 	.byte	0x04, 0x17
        /*008a*/ 	.short	(.L_1527 - .L_1526)
.L_1526:
        /*008c*/ 	.word	0x00000000
        /*0090*/ 	.short	0x000a
        /*0092*/ 	.short	0x0094
        /*0094*/ 	.byte	0x00, 0xf0, 0x11, 0x00


	//----- nvinfo : EIATTR_KPARAM_INFO
	.align		4
.L_1527:
        /*0098*/ 	.byte	0x04, 0x17
        /*009a*/ 	.short	(.L_1529 - .L_1528)
.L_1528:
        /*009c*/ 	.word	0x00000000
        /*00a0*/ 	.short	0x0009
        /*00a2*/ 	.short	0x0090
        /*00a4*/ 	.byte	0x00, 0xf0, 0x11, 0x00


	//----- nvinfo : EIATTR_KPARAM_INFO
	.align		4
.L_1529:
        /*00a8*/ 	.byte	0x04, 0x17
        /*00aa*/ 	.short	(.L_1531 - .L_1530)
.L_1530:
        /*00ac*/ 	.word	0x00000000
        /*00b0*/ 	.short	0x0008
        /*00b2*/ 	.short	0x008c
        /*00b4*/ 	.byte	0x00, 0xf0, 0x11, 0x00


	//----- nvinfo : EIATTR_KPARAM_INFO
	.align		4
.L_1531:
        /*00b8*/ 	.byte	0x04, 0x17
        /*00ba*/ 	.short	(.L_1533 - .L_1532)
.L_1532:
        /*00bc*/ 	.word	0x00000000
        /*00c0*/ 	.short	0x0007
        /*00c2*/ 	.short	0x0088
        /*00c4*/ 	.byte	0x00, 0xf0, 0x11, 0x00


	//----- nvinfo : EIATTR_KPARAM_INFO
	.align		4
.L_1533:
        /*00c8*/ 	.byte	0x04, 0x17
        /*00ca*/ 	.short	(.L_1535 - .L_1534)
.L_1534:
        /*00cc*/ 	.word	0x00000000
        /*00d0*/ 	.short	0x0006
        /*00d2*/ 	.short	0x0084
        /*00d4*/ 	.byte	0x00, 0xf0, 0x11, 0x00


	//----- nvinfo : EIATTR_KPARAM_INFO
	.align		4
.L_1535:
        /*00d8*/ 	.byte	0x04, 0x17
        /*00da*/ 	.short	(.L_1537 - .L_1536)
.L_1536:
        /*00dc*/ 	.word	0x00000000
        /*00e0*/ 	.short	0x0005
        /*00e2*/ 	.short	0x0080
        /*00e4*/ 	.byte	0x00, 0xf0, 0x11, 0x00


	//----- nvinfo : EIATTR_KPARAM_INFO
	.align		4
.L_1537:
        /*00e8*/ 	.byte	0x04, 0x17
        /*00ea*/ 	.short	(.L_1539 - .L_1538)
.L_1538:
        /*00ec*/ 	.word	0x00000000
        /*00f0*/ 	.short	0x0004
        /*00f2*/ 	.short	0x007c
        /*00f4*/ 	.byte	0x00, 0xf0, 0x11, 0x00


	//----- nvinfo : EIATTR_KPARAM_INFO
	.align		4
.L_1539:
        /*00f8*/ 	.byte	0x04, 0x17
        /*00fa*/ 	.short	(.L_1541 - .L_1540)
.L_1540:
        /*00fc*/ 	.word	0x00000000
        /*0100*/ 	.short	0x0003
        /*0102*/ 	.short	0x0078
        /*0104*/ 	.byte	0x00, 0xf0, 0x11, 0x00


	//----- nvinfo : EIATTR_KPARAM_INFO
	.align		4
.L_1541:
        /*0108*/ 	.byte	0x04, 0x17
        /*010a*/ 	.short	(.L_1543 - .L_1542)
.L_1542:
        /*010c*/ 	.word	0x00000000
        /*0110*/ 	.short	0x0002
        /*0112*/ 	.short	0x0050
        /*0114*/ 	.byte	0x00, 0xf0, 0xa1, 0x00


	//----- nvinfo : EIATTR_KPARAM_INFO
	.align		4
.L_1543:
        /*0118*/ 	.byte	0x04, 0x17
        /*011a*/ 	.short	(.L_1545 - .L_1544)
.L_1544:
        /*011c*/ 	.word	0x00000000
        /*0120*/ 	.short	0x0001
        /*0122*/ 	.short	0x0028
        /*0124*/ 	.byte	0x00, 0xf0, 0xa1, 0x00


	//----- nvinfo : EIATTR_KPARAM_INFO
	.align		4
.L_1545:
        /*0128*/ 	.byte	0x04, 0x17
        /*012a*/ 	.short	(.L_1547 - .L_1546)
.L_1546:
        /*012c*/ 	.word	0x00000000
        /*0130*/ 	.short	0x0000
        /*0132*/ 	.short	0x0000
        /*0134*/ 	.byte	0x00, 0xf0, 0xa1, 0x00


	//----- nvinfo : EIATTR_SPARSE_MMA_MASK
	.align		4
.L_1547:
        /*0138*/ 	.byte	0x03, 0x50
        /*013a*/ 	.short	0x0000


	//----- nvinfo : EIATTR_MAXREG_COUNT
	.align		4
        /*013c*/ 	.byte	0x03, 0x1b
        /*013e*/ 	.short	0x0040


	//----- nvinfo : EIATTR_MERCURY_ISA_VERSION
	.align		4
        /*0140*/ 	.byte	0x03, 0x5f
        /*0142*/ 	.short	0x0101


	//----- nvinfo : EIATTR_VRC_CTA_INIT_COUNT
	.align		4
        /*0144*/ 	.byte	0x02, 0x4a
	.zero		1
	.zero		1


	//----- nvinfo : EIATTR_EXIT_INSTR_OFFSETS
	.align		4
        /*0148*/ 	.byte	0x04, 0x1c
        /*014a*/ 	.short	(.L_1549 - .L_1548)


	//   ....[0]....
.L_1548:
        /*014c*/ 	.word	0x000000b0


	//   ....[1]....
        /*0150*/ 	.word	0x00003ff0


	//   ....[2]....
        /*0154*/ 	.word	0x000043f0


	//   ....[3]....
        /*0158*/ 	.word	0x00004570


	//----- nvinfo : EIATTR_MAX_THREADS
	.align		4
.L_1549:
        /*015c*/ 	.byte	0x04, 0x05
        /*015e*/ 	.short	(.L_1551 - .L_1550)
.L_1550:
        /*0160*/ 	.word	0x00000400
        /*0164*/ 	.word	0x00000001
        /*0168*/ 	.word	0x00000001


	//----- nvinfo : EIATTR_CRS_STACK_SIZE
	.align		4
.L_1551:
        /*016c*/ 	.byte	0x04, 0x1e
        /*016e*/ 	.short	(.L_1553 - .L_1552)
.L_1552:
        /*0170*/ 	.word	0x00000000


	//----- nvinfo : EIATTR_CBANK_PARAM_SIZE
	.align		4
.L_1553:
        /*0174*/ 	.byte	0x03, 0x19
        /*0176*/ 	.short	0x00b8


	//----- nvinfo : EIATTR_PARAM_CBANK
	.align		4
        /*0178*/ 	.byte	0x04, 0x0a
        /*017a*/ 	.short	(.L_1555 - .L_1554)
	.align		4
.L_1554:
        /*017c*/ 	.word	index@(.nv.constant0._ZN2at6native51_GLOBAL__N__2c613397_18_DepthwiseConv2d_cu_9959487032conv_depthwise2d_backward_kernelILi1ELi0EN3c104HalfEiEEvNS_27GenericPackedTensorAccessorIKT1_Lm4ENS_16DefaultPtrTraitsEiEENS5_IS6_Lm4ES8_iEES9_T2_iiiiiiiiiiiiiii)
        /*0180*/ 	.short	0x0380
        /*0182*/ 	.short	0x00b8


	//----- nvinfo : EIATTR_SW_WAR
	.align		4
.L_1555:
        /*0184*/ 	.byte	0x04, 0x36
        /*0186*/ 	.short	(.L_1557 - .L_1556)
.L_1556:
        /*0188*/ 	.word	0x00000008
.L_1557:


//--------------------- .nv.info._ZN2at6native51_GLOBAL__N__2c613397_18_DepthwiseConv2d_cu_9959487032conv_depthwise2d_backward_kernelILi1ELi2EN3c104HalfEiEEvNS_27GenericPackedTensorAccessorIKT1_Lm4ENS_16DefaultPtrTraitsEiEENS5_IS6_Lm4ES8_iEES9_T2_iiiiiiiiiiiiiii --------------------------
	.section	.nv.info._ZN2at6native51_GLOBAL__N__2c613397_18_DepthwiseConv2d_cu_9959487032conv_depthwise2d_backward_kernelILi1ELi2EN3c104HalfEiEEvNS_27GenericPackedTensorAccessorIKT1_Lm4ENS_16DefaultPtrTraitsEiEENS5_IS6_Lm4ES8_iEES9_T2_iiiiiiiiiiiiiii,"",@"SHT_CUDA_INFO"
	.sectionflags	@""
	.align	4


	//----- nvinfo : EIATTR_CUDA_API_VERSION
	.align		4
        /*0000*/ 	.byte	0x04, 0x37
        /*0002*/ 	.short	(.L_1559 - .L_1558)
.L_1558:
        /*0004*/ 	.word	0x00000082


	//----- nvinfo : EIATTR_KPARAM_INFO
	.align		4
.L_1559:
        /*0008*/ 	.byte	0x04, 0x17
        /*000a*/ 	.short	(.L_1561 - .L_1560)
.L_1560:
        /*000c*/ 	.word	0x00000000
        /*0010*/ 	.short	0x0012
        /*0012*/ 	.short	0x00b4
        /*0014*/ 	.byte	0x00, 0xf0, 0x11, 0x00


	//----- nvinfo : EIATTR_KPARAM_INFO
	.align		4
.L_1561:
        /*0018*/ 	.byte	0x04, 0x17
        /*001a*/ 	.short	(.L_1563 - .L_1562)
.L_1562:
        /*001c*/ 	.word	0x00000000
        /*0020*/ 	.short	0x0011
        /*0022*/ 	.short	0x00b0
        /*0024*/ 	.byte	0x00, 0xf0, 0x11, 0x00


	//----- nvinfo : EIATTR_KPARAM_INFO
	.align		4
.L_1563:
        /*0028*/ 	.byte	0x04, 0x17
        /*002a*/ 	.short	(.L_1565 - .L_1564)
.L_1564:
        /*002c*/ 	.word	0x00000000
        /*0030*/ 	.short	0x0010
        /*0032*/ 	.short	0x00ac
        /*0034*/ 	.byte	0x00, 0xf0, 0x11, 0x00


	//----- nvinfo : EIATTR_KPARAM_INFO
	.align		4
.L_1565:
        /*0038*/ 	.byte	0x04, 0x17
        /*003a*/ 	.short	(.L_1567 - .L_1566)
.L_1566:
        /*003c*/ 	.word	0x00000000
        /*0040*/ 	.short	0x000f
        /*0042*/ 	.short	0x00a8
        /*0044*/ 	.byte	0x00, 0xf0, 0x11, 0x00


	//----- nvinfo : EIATTR_KPARAM_INFO
	.align		4
.L_1567:
        /*0048*/ 	.byte	0x04, 0x17
        /*004a*/ 	.short	(.L_1569 - .L_1568)
.L_1568:
        /*004c*/ 	.word	0x00000000
        /*0050*/ 	.short	0x000e
        /*0052*/ 	.short	0x00a4
        /*0054*/ 	.byte	0x00, 0xf0, 0x11, 0x00


	//----- nvinfo : EIATTR_KPARAM_INFO
	.align		4
.L_1569:
        /*0058*/ 	.byte	0x04, 0x17
        /*005a*/ 	.short	(.L_1571 - .L_1570)
.L_1570:
        /*005c*/ 	.word	0x00000000
        /*0060*/ 	.short	0x000d
        /*0062*/ 	.short	0x00a0
        /*0064*/ 	.byte	0x00, 0xf0, 0x11, 0x00


	//----- nvinfo : EIATTR_KPARAM_INFO
	.align		4
.L_1571:
        /*0068*/ 	.byte	0x04, 0x17
        /*006a*/ 	.short	(.L_1573 - .L_1572)
.L_1572:
        /*006c*/ 	.word	0x00000000
        /*0070*/ 	.short	0x000c
        /*0072*/ 	.short	0x009c
        /*0074*/ 	.byte	0x00, 0xf0, 0x11, 0x00


	//----- nvinfo : EIATTR_KPARAM_INFO
	.align		4
.L_1573:
        /*0078*/ 	.byte	0x04, 0x17
        /*007a*/ 	.short	(.L_1575 - .L_1574)
.L_1574:
        /*007c*/ 	.word	0x00000000
        /*0080*/ 	.short	0x000b
        /*0082*/ 	.short	0x0098
        /*0084*/ 	.byte	0x00, 0xf0, 0x11, 0x00


	//----- nvinfo : EIATTR_KPARAM_INFO
	.align		4
.L_1575:
        /*0088*/ 	.byte	0x04, 0x17
        /*008a*/ 	.short	(.L_1577 - .L_1576)
.L_1576:
        /*008c*/ 	.word	0x00000000
        /*0090*/ 	.short	0x000a
        /*0092*/ 	.short	0x0094
        /*0094*/ 	.byte	0x00, 0xf0, 0x11, 0x00


	//----- nvinfo : EIATTR_KPARAM_INFO
	.align		4
.L_1577:
        /*0098*/ 	.byte	0x04, 0x17
        /*009a*/ 	.short	(.L_1579 - .L_1578)
.L_1578:
        /*009c*/ 	.word	0x00000000
        /*00a0*/ 	.short	0x0009
        /*00a2*/ 	.short	0x0090
        /*00a4*/ 	.byte	0x00, 0xf0, 0x11, 0x00


	//----- nvinfo : EIATTR_KPARAM_INFO
	.align		4
.L_1579:
        /*00a8*/ 	.byte	0x04, 0x17
        /*00aa*/ 	.short	(.L_1581 - .L_1580)
.L_1580:
        /*00ac*/ 	.word	0x00000000
        /*00b0*/ 	.short	0x0008
        /*00b2*/ 	.short	0x008c
        /*00b4*/ 	.byte	0x00, 0xf0, 0x11, 0x00


	//----- nvinfo : EIATTR_KPARAM_INFO
	.align		4
.L_1581:
        /*00b8*/ 	.byte	0x04, 0x17
        /*00ba*/ 	.short	(.L_1583 - .L_1582)
.L_1582:
        /*00bc*/ 	.word	0x00000000
        /*00c0*/ 	.short	0x0007
        /*00c2*/ 	.short	0x0088
        /*00c4*/ 	.byte	0x00, 0xf0, 0x11, 0x00


	//----- nvinfo : EIATTR_KPARAM_INFO
	.align		4
.L_1583:
        /*00c8*/ 	.byte	0x04, 0x17
        /*00ca*/ 	.short	(.L_1585 - .L_1584)
.L_1584:
        /*00cc*/ 	.word	0x00000000
        /*00d0*/ 	.short	0x0006
        /*00d2*/ 	.short	0x0084
        /*00d4*/ 	.byte	0x00, 0xf0, 0x11, 0x00


	//----- nvinfo : EIATTR_KPARAM_INFO
	.align		4
.L_1585:
        /*00d8*/ 	.byte	0x04, 0x17
        /*00da*/ 	.short	(.L_1587 - .L_1586)
.L_1586:
        /*00dc*/ 	.word	0x00000000
        /*00e0*/ 	.short	0x0005
        /*00e2*/ 	.short	0x0080
        /*00e4*/ 	.byte	0x00, 0xf0, 0x11, 0x00


	//----- nvinfo : EIATTR_KPARAM_INFO
	.align		4
.L_1587:
        /*00e8*/ 	.byte	0x04, 0x17
        /*00ea*/ 	.short	(.L_1589 - .L_1588)
.L_1588:
        /*00ec*/ 	.word	0x00000000
        /*00f0*/ 	.short	0x0004
        /*00f2*/ 	.short	0x007c
        /*00f4*/ 	.byte	0x00, 0xf0, 0x11, 0x00


	//----- nvinfo : EIATTR_KPARAM_INFO
	.align		4
.L_1589:
        /*00f8*/ 	.byte	0x04, 0x17
        /*00fa*/ 	.short	(.L_1591 - .L_1590)
.L_1590:
        /*00fc*/ 	.word	0x00000000
        /*0100*/ 	.short	0x0003
        /*0102*/ 	.short	0x0078
        /*0104*/ 	.byte	0x00, 0xf0, 0x11, 0x00


	//----- nvinfo : EIATTR_KPARAM_INFO
	.align		4
.L_1591:
        /*0108*/ 	.byte	0x04, 0x17
        /*010a*/ 	.short	(.L_1593 - .L_1592)
.L_1592:
        /*010c*/ 	.word	0x00000000
        /*0110*/ 	.short	0x0002
        /*0112*/ 	.short	0x0050
        /*0114*/ 	.byte	0x00, 0xf0, 0xa1, 0x00


	//----- nvinfo : EIATTR_KPARAM_INFO
	.align		4
.L_1593:
        /*0118*/ 	.byte	0x04, 0x17
        /*011a*/ 	.short	(.L_1595 - .L_1594)
.L_1594:
        /*011c*/ 	.word	0x00000000
        /*0120*/ 	.short	0x0001
        /*0122*/ 	.short	0x0028
        /*0124*/ 	.byte	0x00, 0xf0, 0xa1, 0x00


	//----- nvinfo : EIATTR_KPARAM_INFO
	.align		4
.L_1595:
        /*0128*/ 	.byte	0x04, 0x17
        /*012a*/ 	.short	(.L_1597 - .L_1596)
.L_1596:
        /*012c*/ 	.word	0x00000000
        /*0130*/ 	.short	0x0000
        /*0132*/ 	.short	0x0000
        /*0134*/ 	.byte	0x00, 0xf0, 0xa1, 0x00


	//----- nvinfo : EIATTR_SPARSE_MMA_MASK
	.align		4
.L_1597:
        /*0138*/ 	.byte	0x03, 0x50
        /*013a*/ 	.short	0x0000


	//----- nvinfo : EIATTR_MAXREG_COUNT
	.align		4
        /*013c*/ 	.byte	0x03, 0x1b
        /*013e*/ 	.short	0x0040


	//----- nvinfo : EIATTR_MERCURY_ISA_VERSION
	.align		4
        /*0140*/ 	.byte	0x03, 0x5f
        /*0142*/ 	.short	0x0101


	//----- nvinfo : EIATTR_VRC_CTA_INIT_COUNT
	.align		4
        /*0144*/ 	.byte	0x02, 0x4a
	.zero		1
	.zero		1


	//----- nvinfo : EIATTR_EXIT_INSTR_OFFSETS
	.align		4
        /*0148*/ 	.byte	0x04, 0x1c
        /*014a*/ 	.short	(.L_1599 - .L_1598)


	//   ....[0]....
.L_1598:
        /*014c*/ 	.word	0x000000a0


	//   ....[1]....
        /*0150*/ 	.word	0x000013a0


	//   ....[2]....
        /*0154*/ 	.word	0x000017b0


	//   ....[3]....
        /*0158*/ 	.word	0x00001910


	//----- nvinfo : EIATTR_MAX_THREADS
	.align		4
.L_1599:
        /*015c*/ 	.byte	0x04, 0x05
        /*015e*/ 	.short	(.L_1601 - .L_1600)
.L_1600:
        /*0160*/ 	.word	0x00000400
        /*0164*/ 	.word	0x00000001
        /*0168*/ 	.word	0x00000001


	//----- nvinfo : EIATTR_CRS_STACK_SIZE
	.align		4
.L_1601:
        /*016c*/ 	.byte	0x04, 0x1e
        /*016e*/ 	.short	(.L_1603 - .L_1602)
.L_1602:
        /*0170*/ 	.word	0x00000000


	//----- nvinfo : EIATTR_CBANK_PARAM_SIZE
	.align		4
.L_1603:
        /*0174*/ 	.byte	0x03, 0x19
        /*0176*/ 	.short	0x00b8


	//----- nvinfo : EIATTR_PARAM_CBANK
	.align		4
        /*0178*/ 	.byte	0x04, 0x0a
        /*017a*/ 	.short	(.L_1605 - .L_1604)
	.align		4
.L_1604:
        /*017c*/ 	.word	index@(.nv.constant0._ZN2at6native51_GLOBAL__N__2c613397_18_DepthwiseConv2d_cu_9959487032conv_depthwise2d_backward_kernelILi1ELi2EN3c104HalfEiEEvNS_27GenericPackedTensorAccessorIKT1_Lm4ENS_16DefaultPtrTraitsEiEENS5_IS6_Lm4ES8_iEES9_T2_iiiiiiiiiiiiiii)
        /*0180*/ 	.short	0x0380
        /*0182*/ 	.short	0x00b8


	//----- nvinfo : EIATTR_SW_WAR
	.align		4
.L_1605:
        /*0184*/ 	.byte	0x04, 0x36
        /*0186*/ 	.short	(.L_1607 - .L_1606)
.L_1606:
        /*0188*/ 	.word	0x00000008
.L_1607:


//--------------------- .nv.info._ZN2at6native51_GLOBAL__N__2c613397_18_DepthwiseConv2d_cu_9959487032conv_depthwise2d_backward_kernelILi1ELi1EN3c104HalfEiEEvNS_27GenericPackedTensorAccessorIKT1_Lm4ENS_16DefaultPtrTraitsEiEENS5_IS6_Lm4ES8_iEES9_T2_iiiiiiiiiiiiiii --------------------------
	.section	.nv.info._ZN2at6native51_GLOBAL__N__2c613397_18_DepthwiseConv2d_cu_9959487032conv_depthwise2d_backward_kernelILi1ELi1EN3c104HalfEiEEvNS_27GenericPackedTensorAccessorIKT1_Lm4ENS_16DefaultPtrTraitsEiEENS5_IS6_Lm4ES8_iEES9_T2_iiiiiiiiiiiiiii,"",@"SHT_CUDA_INFO"
	.sectionflags	@""
	.align	4


	//----- nvinfo : EIATTR_CUDA_API_VERSION
	.align		4
        /*0000*/ 	.byte	0x04, 0x37
        /*0002*/ 	.short	(.L_1609 - .L_1608)
.L_1608:
        /*0004*/ 	.word	0x00000082


	//----- nvinfo : EIATTR_KPARAM_INFO
	.align		4
.L_1609:
        /*0008*/ 	.byte	0x04, 0x17
        /*000a*/ 	.short	(.L_1611 - .L_1610)
.L_1610:
        /*000c*/ 	.word	0x00000000
        /*0010*/ 	.short	0x0012
        /*0012*/ 	.short	0x00b4
        /*0014*/ 	.byte	0x00, 0xf0, 0x11, 0x00


	//----- nvinfo : EIATTR_KPARAM_INFO
	.align		4
.L_1611:
        /*0018*/ 	.byte	0x04, 0x17
        /*001a*/ 	.short	(.L_1613 - .L_1612)
.L_1612:
        /*001c*/ 	.word	0x00000000
        /*0020*/ 	.short	0x0011
        /*0022*/ 	.short	0x00b0
        /*0024*/ 	.byte	0x00, 0xf0, 0x11, 0x00


	//----- nvinfo : EIATTR_KPARAM_INFO
	.align		4
.L_1613:
        /*0028*/ 	.byte	0x04, 0x17
        /*002a*/ 	.short	(.L_1615 - .L_1614)
.L_1614:
        /*002c*/ 	.word	0x00000000
        /*0030*/ 	.short	0x0010
        /*0032*/ 	.short	0x00ac
        /*0034*/ 	.byte	0x00, 0xf0, 0x11, 0x00


	//----- nvinfo : EIATTR_KPARAM_INFO
	.align		4
.L_1615:
        /*0038*/ 	.byte	0x04, 0x17
        /*003a*/ 	.short	(.L_1617 - .L_1616)
.L_1616:
        /*003c*/ 	.word	0x00000000
        /*0040*/ 	.short	0x000f
        /*0042*/ 	.short	0x00a8
        /*0044*/ 	.byte	0x00, 0xf0, 0x11, 0x00


	//----- nvinfo : EIATTR_KPARAM_INFO
	.align		4
.L_1617:
        /*0048*/ 	.byte	0x04, 0x17
        /*004a*/ 	.short	(.L_1619 - .L_1618)
.L_1618:
        /*004c*/ 	.word	0x00000000
        /*0050*/ 	.short	0x000e
        /*0052*/ 	.short	0x00a4
        /*0054*/ 	.byte	0x00, 0xf0, 0x11, 0x00


	//----- nvinfo : EIATTR_KPARAM_INFO
	.align		4
.L_1619:
        /*0058*/ 	.byte	0x04, 0x17
        /*005a*/ 	.short	(.L_1621 - .L_1620)
.L_1620:
        /*005c*/ 	.word	0x00000000
        /*0060*/ 	.short	0x000d
        /*0062*/ 	.short	0x00a0
        /*0064*/ 	.byte	0x00, 0xf0, 0x11, 0x00


	//----- nvinfo : EIATTR_KPARAM_INFO
	.align		4
.L_1621:
        /*0068*/ 	.byte	0x04, 0x17
        /*006a*/ 	.short	(.L_1623 - .L_1622)
.L_1622:
        /*006c*/ 	.word	0x00000000
        /*0070*/ 	.short	0x000c
        /*0072*/ 	.short	0x009c
        /*0074*/ 	.byte	0x00, 0xf0, 0x11, 0x00


	//----- nvinfo : EIATTR_KPARAM_INFO
	.align		4
.L_1623:
        /*0078*/ 	.byte	0x04, 0x17
        /*007a*/ 	.short	(.L_1625 - .L_1624)
.L_1624:
        /*007c*/ 	.word	0x00000000
        /*0080*/ 	.short	0x000b
        /*0082*/ 	.short	0x0098
        /*0084*/ 	.byte	0x00, 0xf0, 0x11, 0x00


	//----- nvinfo : EIATTR_KPARAM_INFO
	.align		4
.L_1625:
        /*0088*/ 	.byte	0x04, 0x17
        /*008a*/ 	.short	(.L_1627 - .L_1626)
.L_1626:
        /*008c*/ 	.word	0x00000000
        /*0090*/ 	.short	0x000a
        /*0092*/ 	.short	0x0094
        /*0094*/ 	.byte	0x00, 0xf0, 0x11, 0x00


	//----- nvinfo : EIATTR_KPARAM_INFO
	.align		4
.L_1627:
        /*0098*/ 	.byte	0x04, 0x17
        /*009a*/ 	.short	(.L_1629 - .L_1628)
.L_1628:
        /*009c*/ 	.word	0x00000000
        /*00a0*/ 	.short	0x0009
        /*00a2*/ 	.short	0x0090
        /*00a4*/ 	.byte	0x00, 0xf0, 0x11, 0x00


	//----- nvinfo : EIATTR_KPARAM_INFO
	.align		4
.L_1629:
        /*00a8*/ 	.byte	0x04, 0x17
        /*00aa*/ 	.short	(.L_1631 - .L_1630)
.L_1630:
        /*00ac*/ 	.word	0x00000000
        /*00b0*/ 	.short	0x0008
        /*00b2*/ 	.short	0x008c
        /*00b4*/ 	.byte	0x00, 0xf0, 0x11, 0x00


	//----- nvinfo : EIATTR_KPARAM_INFO
	.align		4
.L_1631:
        /*00b8*/ 	.byte	0x04, 0x17
        /*00ba*/ 	.short	(.L_1633 - .L_1632)
.L_1632:
        /*00bc*/ 	.word	0x00000000
        /*00c0*/ 	.short	0x0007
        /*00c2*/ 	.short	0x0088
        /*00c4*/ 	.byte	0x00, 0xf0, 0x11, 0x00


	//----- nvinfo : EIATTR_KPARAM_INFO
	.align		4
.L_1633:
        /*00c8*/ 	.byte	0x04, 0x17
        /*00ca*/ 	.short	(.L_1635 - .L_1634)
.L_1634:
        /*00cc*/ 	.word	0x00000000
        /*00d0*/ 	.short	0x0006
        /*00d2*/ 	.short	0x0084
        /*00d4*/ 	.byte	0x00, 0xf0, 0x11, 0x00


	//----- nvinfo : EIATTR_KPARAM_INFO
	.align		4
.L_1635:
        /*00d8*/ 	.byte	0x04, 0x17
        /*00da*/ 	.short	(.L_1637 - .L_1636)
.L_1636:
        /*00dc*/ 	.word	0x00000000
        /*00e0*/ 	.short	0x0005
        /*00e2*/ 	.short	0x0080
        /*00e4*/ 	.byte	0x00, 0xf0, 0x11, 0x00


	//----- nvinfo : EIATTR_KPARAM_INFO
	.align		4
.L_1637:
        /*00e8*/ 	.byte	0x04, 0x17
        /*00ea*/ 	.short	(.L_1639 - .L_1638)
.L_1638:
        /*00ec*/ 	.word	0x00000000
        /*00f0*/ 	.short	0x0004
        /*00f2*/ 	.short	0x007c
        /*00f4*/ 	.byte	0x00, 0xf0, 0x11, 0x00


	//----- nvinfo : EIATTR_KPARAM_INFO
	.align		4
.L_1639:
        /*00f8*/ 	.byte	0x04, 0x17
        /*00fa*/ 	.short	(.L_1641 - .L_1640)
.L_1640:
        /*00fc*/ 	.word	0x00000000
        /*0100*/ 	.short	0x0003
        /*0102*/ 	.short	0x0078
        /*0104*/ 	.byte	0x00, 0xf0, 0x11, 0x00


	//----- nvinfo : EIATTR_KPARAM_INFO
	.align		4
.L_1641:
        /*0108*/ 	.byte	0x04, 0x17
        /*010a*/ 	.short	(.L_1643 - .L_1642)
.L_1642:
        /*010c*/ 	.word	0x00000000
        /*0110*/ 	.short	0x0002
        /*0112*/ 	.short	0x0050
        /*0114*/ 	.byte	0x00, 0xf0, 0xa1, 0x00


	//----- nvinfo : EIATTR_KPARAM_INFO
	.align		4
.L_1643:
        /*0118*/ 	.byte	0x04, 0x17
        /*011a*/ 	.short	(.L_1645 - .L_1644)
.L_1644:
        /*011c*/ 	.word	0x00000000
        /*0120*/ 	.short	0x0001
        /*0122*/ 	.short	0x0028
        /*0124*/ 	.byte	0x00, 0xf0, 0xa1, 0x00


	//----- nvinfo : EIATTR_KPARAM_INFO
	.align		4
.L_1645:
        /*0128*/ 	.byte	0x04, 0x17
        /*012a*/ 	.short	(.L_1647 - .L_1646)
.L_1646:
        /*012c*/ 	.word	0x00000000
        /*0130*/ 	.short	0x0000
        /*0132*/ 	.short	0x0000
        /*0134*/ 	.byte	0x00, 0xf0, 0xa1, 0x00


	//----- nvinfo : EIATTR_SPARSE_MMA_MASK
	.align		4
.L_1647:
        /*0138*/ 	.byte	0x03, 0x50
        /*013a*/ 	.short	0x0000


	//----- nvinfo : EIATTR_MAXREG_COUNT
	.align		4
        /*013c*/ 	.byte	0x03, 0x1b
        /*013e*/ 	.short	0x0040


	//----- nvinfo : EIATTR_MERCURY_ISA_VERSION
	.align		4
        /*0140*/ 	.byte	0x03, 0x5f
        /*0142*/ 	.short	0x0101


	//----- nvinfo : EIATTR_VRC_CTA_INIT_COUNT
	.align		4
        /*0144*/ 	.byte	0x02, 0x4a
	.zero		1
	.zero		1


	//----- nvinfo : EIATTR_EXIT_INSTR_OFFSETS
	.align		4
        /*0148*/ 	.byte	0x04, 0x1c
        /*014a*/ 	.short	(.L_1649 - .L_1648)


	//   ....[0]....
.L_1648:
        /*014c*/ 	.word	0x000000a0


	//   ....[1]....
        /*0150*/ 	.word	0x00002120


	//   ....[2]....
        /*0154*/ 	.word	0x00002550


	//   ....[3]....
        /*0158*/ 	.word	0x000026b0


	//----- nvinfo : EIATTR_MAX_THREADS
	.align		4
.L_1649:
        /*015c*/ 	.byte	0x04, 0x05
        /*015e*/ 	.short	(.L_1651 - .L_1650)
.L_1650:
        /*0160*/ 	.word	0x00000400
        /*0164*/ 	.word	0x00000001
        /*0168*/ 	.word	0x00000001


	//----- nvinfo : EIATTR_CRS_STACK_SIZE
	.align		4
.L_1651:
        /*016c*/ 	.byte	0x04, 0x1e
        /*016e*/ 	.short	(.L_1653 - .L_1652)
.L_1652:
        /*0170*/ 	.word	0x00000000


	//----- nvinfo : EIATTR_CBANK_PARAM_SIZE
	.align		4
.L_1653:
        /*0174*/ 	.byte	0x03, 0x19
        /*0176*/ 	.short	0x00b8


	//----- nvinfo : EIATTR_PARAM_CBANK
	.align		4
        /*0178*/ 	.byte	0x04, 0x0a
        /*017a*/ 	.short	(.L_1655 - .L_1654)
	.align		4
.L_1654:
        /*017c*/ 	.word	index@(.nv.constant0._ZN2at6native51_GLOBAL__N__2c613397_18_DepthwiseConv2d_cu_9959487032conv_depthwise2d_backward_kernelILi1ELi1EN3c104HalfEiEEvNS_27GenericPackedTensorAccessorIKT1_Lm4ENS_16DefaultPtrTraitsEiEENS5_IS6_Lm4ES8_iEES9_T2_iiiiiiiiiiiiiii)
        /*0180*/ 	.short	0x0380
        /*0182*/ 	.short	0x00b8


	//----- nvinfo : EIATTR_SW_WAR
	.align		4
.L_1655:
        /*0184*/ 	.byte	0x04, 0x36
        /*0186*/ 	.short	(.L_1657 - .L_1656)
.L_1656:
        /*0188*/ 	.word	0x00000008
.L_1657:


//--------------------- .nv.info._ZN2at6native51_GLOBAL__N__2c613397_18_DepthwiseConv2d_cu_9959487032conv_depthwise2d_backward_kernelILi3ELi0EN3c104HalfEiEEvNS_27GenericPackedTensorAccessorIKT1_Lm4ENS_16DefaultPtrTraitsEiEENS5_IS6_Lm4ES8_iEES9_T2_iiiiiiiiiiiiiii --------------------------
	.section	.nv.info._ZN2at6native51_GLOBAL__N__2c613397_18_DepthwiseConv2d_cu_9959487032conv_depthwise2d_backward_kernelILi3ELi0EN3c104HalfEiEEvNS_27GenericPackedTensorAccessorIKT1_Lm4ENS_16DefaultPtrTraitsEiEENS5_IS6_Lm4ES8_iEES9_T2_iiiiiiiiiiiiiii,"",@"SHT_CUDA_INFO"
	.sectionflags	@""
	.align	4


	//----- nvinfo : EIATTR_CUDA_API_VERSION
	.align		4
        /*0000*/ 	.byte	0x04, 0x37
        /*0002*/ 	.short	(.L_1659 - .L_1658)
.L_1658:
        /*0004*/ 	.word	0x00000082


	//----- nvinfo : EIATTR_KPARAM_INFO
	.align		4
.L_1659:
        /*0008*/ 	.byte	0x04, 0x17
        /*000a*/ 	.short	(.L_1661 - .L_1660)
.L_1660:
        /*000c*/ 	.word	0x00000000
        /*0010*/ 	.short	0x0012
        /*0012*/ 	.short	0x00b4
        /*0014*/ 	.byte	0x00, 0xf0, 0x11, 0x00


	//----- nvinfo : EIATTR_KPARAM_INFO
	.align		4
.L_1661:
        /*0018*/ 	.byte	0x04, 0x17
        /*001a*/ 	.short	(.L_1663 - .L_1662)
.L_1662:
        /*001c*/ 	.word	0x00000000
        /*0020*/ 	.short	0x0011
        /*0022*/ 	.short	0x00b0
        /*0024*/ 	.byte	0x00, 0xf0, 0x11, 0x00


	//----- nvinfo : EIATTR_KPARAM_INFO
	.align		4
.L_1663:
        /*0028*/ 	.byte	0x04, 0x17
        /*002a*/ 	.short	(.L_1665 - .L_1664)
.L_1664:
        /*002c*/ 	.word	0x00000000
        /*0030*/ 	.short	0x0010
        /*0032*/ 	.short	0x00ac
        /*0034*/ 	.byte	0x00, 0xf0, 0x11, 0x00


	//----- nvinfo : EIATTR_KPARAM_INFO
	.align		4
.L_1665:
        /*0038*/ 	.byte	0x04, 0x17
        /*003a*/ 	.short	(.L_1667 - .L_1666)
.L_1666:
        /*003c*/ 	.word	0x00000000
        /*0040*/ 	.short	0x000f
        /*0042*/ 	.short	0x00a8
        /*0044*/ 	.byte	0x00, 0xf0, 0x11, 0x00


	//----- nvinfo : EIATTR_KPARAM_INFO
	.align		4
.L_1667:
        /*0048*/ 	.byte	0x04, 0x17
        /*004a*/ 	.short	(.L_1669 - .L_1668)
.L_1668:
        /*004c*/ 	.word	0x00000000
        /*0050*/ 	.short	0x000e
        /*0052*/ 	.short	0x00a4
        /*0054*/ 	.byte	0x00, 0xf0, 0x11, 0x00


	//----- nvinfo : EIATTR_KPARAM_INFO
	.align		4
.L_1669:
        /*0058*/ 	.byte	0x04, 0x17
        /*005a*/ 	.short	(.L_1671 - .L_1670)
.L_1670:
        /*005c*/ 	.word	0x00000000
        /*0060*/ 	.short	0x000d
        /*0062*/ 	.short	0x00a0
        /*0064*/ 	.byte	0x00, 0xf0, 0x11, 0x00


	//----- nvinfo : EIATTR_KPARAM_INFO
	.align		4
.L_1671:
        /*0068*/ 	.byte	0x04, 0x17
        /*006a*/ 	.short	(.L_1673 - .L_1672)
.L_1672:
        /*006c*/ 	.word	0x00000000
        /*0070*/ 	.short	0x000c
        /*0072*/ 	.short	0x009c
        /*0074*/ 	.byte	0x00, 0xf0, 0x11, 0x00


	//----- nvinfo : EIATTR_KPARAM_INFO
	.align		4
.L_1673:
        /*0078*/ 	.byte	0x04, 0x17
        /*007a*/ 	.short	(.L_1675 - .L_1674)
.L_1674:
        /*007c*/ 	.word	0x00000000
        /*0080*/ 	.short	0x000b
        /*0082*/ 	.short	0x0098
        /*0084*/ 	.byte	0x00, 0xf0, 0x11, 0x00


	//----- nvinfo : EIATTR_KPARAM_INFO
	.align		4
.L_1675:
        /*0088*/ 	.byte	0x04, 0x17
        /*008a*/ 	.short	(.L_1677 - .L_1676)
.L_1676:
        /*008c*/ 	.word	0x00000000
        /*0090*/ 	.short	0x000a
        /*0092*/ 	.short	0x0094
        /*0094*/ 	.byte	0x00, 0xf0, 0x11, 0x00


	//----- nvinfo : EIATTR_KPARAM_INFO
	.align		4
.L_1677:
        /*0098*/ 	.byte	0x04, 0x17
        /*009a*/ 	.short	(.L_1679 - .L_1678)
.L_1678:
        /*009c*/ 	.word	0x00000000
        /*00a0*/ 	.short	0x0009
        /*00a2*/ 	.short	0x0090
        /*00a4*/ 	.byte	0x00, 0xf0, 0x11, 0x00


	//----- nvinfo : EIATTR_KPARAM_INFO
	.align		4
.L_1679:
        /*00a8*/ 	.byte	0x04, 0x17
        /*00aa*/ 	.short	(.L_1681 - .L_1680)
.L_1680:
        /*00ac*/ 	.word	0x00000000
        /*00b0*/ 	.short	0x0008
        /*00b2*/ 	.short	0x008c
        /*00b4*/ 	.byte	0x00, 0xf0, 0x11, 0x00


	//----- nvinfo : EIATTR_KPARAM_INFO
	.align		4
.L_1681:
        /*00b8*/ 	.byte	0x04, 0x17
        /*00ba*/ 	.short	(.L_1683 - .L_1682)
.L_1682:
        /*00bc*/ 	.word	0x00000000
        /*00c0*/ 	.short	0x0007
        /*00c2*/ 	.short	0x0088
        /*00c4*/ 	.byte	0x00, 0xf0, 0x11, 0x00


	//----- nvinfo : EIATTR_KPARAM_INFO
	.align		4
.L_1683:
        /*00c8*/ 	.byte	0x04, 0x17
        /*00ca*/ 	.short	(.L_1685 - .L_1684)
.L_1684:
        /*00cc*/ 	.word	0x00000000
        /*00d0*/ 	.short	0x0006
        /*00d2*/ 	.short	0x0084
        /*00d4*/ 	.byte	0x00, 0xf0, 0x11, 0x00


	//----- nvinfo : EIATTR_KPARAM_INFO
	.align		4
.L_1685:
        /*00d8*/ 	.byte	0x04, 0x17
        /*00da*/ 	.short	(.L_1687 - .L_1686)
.L_1686:
        /*00dc*/ 	.word	0x00000000
        /*00e0*/ 	.short	0x0005
        /*00e2*/ 	.short	0x0080
        /*00e4*/ 	.byte	0x00, 0xf0, 0x11, 0x00


	//----- nvinfo : EIATTR_KPARAM_INFO
	.align		4
.L_1687:
        /*00e8*/ 	.byte	0x04, 0x17
        /*00ea*/ 	.short	(.L_1689 - .L_1688)
.L_1688:
        /*00ec*/ 	.word	0x00000000
        /*00f0*/ 	.short	0x0004
        /*00f2*/ 	.short	0x007c
        /*00f4*/ 	.byte	0x00, 0xf0, 0x11, 0x00


	//----- nvinfo : EIATTR_KPARAM_INFO
	.align		4
.L_1689:
        /*00f8*/ 	.byte	0x04, 0x17
        /*00fa*/ 	.short	(.L_1691 - .L_1690)
.L_1690:
        /*00fc*/ 	.word	0x00000000
        /*0100*/ 	.short	0x0003
        /*0102*/ 	.short	0x0078
        /*0104*/ 	.byte	0x00, 0xf0, 0x11, 0x00


	//----- nvinfo : EIATTR_KPARAM_INFO
	.align		4
.L_1691:
        /*0108*/ 	.byte	0x04, 0x17
        /*010a*/ 	.short	(.L_1693 - .L_1692)
.L_1692:
        /*010c*/ 	.word	0x00000000
        /*0110*/ 	.short	0x0002
        /*0112*/ 	.short	0x0050
        /*0114*/ 	.byte	0x00, 0xf0, 0xa1, 0x00


	//----- nvinfo : EIATTR_KPARAM_INFO
	.align		4
.L_1693:
        /*0118*/ 	.byte	0x04, 0x17
        /*011a*/ 	.short	(.L_1695 - .L_1694)
.L_1694:
        /*011c*/ 	.word	0x00000000
        /*0120*/ 	.short	0x0001
        /*0122*/ 	.short	0x0028
        /*0124*/ 	.byte	0x00, 0xf0, 0xa1, 0x00


	//----- nvinfo : EIATTR_KPARAM_INFO
	.align		4
.L_1695:
        /*0128*/ 	.byte	0x04, 0x17
        /*012a*/ 	.short	(.L_1697 - .L_1696)
.L_1696:
        /*012c*/ 	.word	0x00000000
        /*0130*/ 	.short	0x0000
        /*0132*/ 	.short	0x0000
        /*0134*/ 	.byte	0x00, 0xf0, 0xa1, 0x00


	//----- nvinfo : EIATTR_SPARSE_MMA_MASK
	.align		4
.L_1697:
        /*0138*/ 	.byte	0x03, 0x50
        /*013a*/ 	.short	0x0000


	//----- nvinfo : EIATTR_MAXREG_COUNT
	.align		4
        /*013c*/ 	.byte	0x03, 0x1b
        /*013e*/ 	.short	0x0040


	//----- nvinfo : EIATTR_MERCURY_ISA_VERSION
	.align		4
        /*0140*/ 	.byte	0x03, 0x5f
        /*0142*/ 	.short	0x0101


	//----- nvinfo : EIATTR_VRC_CTA_INIT_COUNT
	.align		4
        /*0144*/ 	.byte	0x02, 0x4a
	.zero		1
	.zero		1


	//----- nvinfo : EIATTR_EXIT_INSTR_OFFSETS
	.align		4
        /*0148*/ 	.byte	0x04, 0x1c
        /*014a*/ 	.short	(.L_1699 - .L_1698)


	//   ....[0]....
.L_1698:
        /*014c*/ 	.word	0x000000b0


	//   ....[1]....
        /*0150*/ 	.word	0x000036f0


	//   ....[2]....
        /*0154*/ 	.word	0x00003af0


	//   ....[3]....
        /*0158*/ 	.word	0x00003c70


	//----- nvinfo : EIATTR_MAX_THREADS
	.align		4
.L_1699:
        /*015c*/ 	.byte	0x04, 0x05
        /*015e*/ 	.short	(.L_1701 - .L_1700)
.L_1700:
        /*0160*/ 	.word	0x00000400
        /*0164*/ 	.word	0x00000001
        /*0168*/ 	.word	0x00000001


	//----- nvinfo : EIATTR_CRS_STACK_SIZE
	.align		4
.L_1701:
        /*016c*/ 	.byte	0x04, 0x1e
        /*016e*/ 	.short	(.L_1703 - .L_1702)
.L_1702:
        /*0170*/ 	.word	0x00000000


	//----- nvinfo : EIATTR_CBANK_PARAM_SIZE
	.align		4
.L_1703:
        /*0174*/ 	.byte	0x03, 0x19
        /*0176*/ 	.short	0x00b8


	//----- nvinfo : EIATTR_PARAM_CBANK
	.align		4
        /*0178*/ 	.byte	0x04, 0x0a
        /*017a*/ 	.short	(.L_1705 - .L_1704)
	.align		4
.L_1704:
        /*017c*/ 	.word	index@(.nv.constant0._ZN2at6native51_GLOBAL__N__2c613397_18_DepthwiseConv2d_cu_9959487032conv_depthwise2d_backward_kernelILi3ELi0EN3c104HalfEiEEvNS_27GenericPackedTensorAccessorIKT1_Lm4ENS_16DefaultPtrTraitsEiEENS5_IS6_Lm4ES8_iEES9_T2_iiiiiiiiiiiiiii)
        /*0180*/ 	.short	0x0380
        /*0182*/ 	.short	0x00b8


	//----- nvinfo : EIATTR_SW_WAR
	.align		4
.L_1705:
        /*0184*/ 	.byte	0x04, 0x36
        /*0186*/ 	.short	(.L_1707 - .L_1706)
.L_1706:
        /*0188*/ 	.word	0x00000008
.L_1707:


//--------------------- .nv.info._ZN2at6native51_GLOBAL__N__2c613397_18_DepthwiseConv2d_cu_9959487032conv_depthwise2d_backward_kernelILi3ELi2EN3c104HalfEiEEvNS_27GenericPackedTensorAccessorIKT1_Lm4ENS_16DefaultPtrTraitsEiEENS5_IS6_Lm4ES8_iEES9_T2_iiiiiiiiiiiiiii --------------------------
	.section	.nv.info._ZN2at6native51_GLOBAL__N__2c613397_18_DepthwiseConv2d_cu_9959487032conv_depthwise2d_backward_kernelILi3ELi2EN3c104HalfEiEEvNS_27GenericPackedTensorAccessorIKT1_Lm4ENS_16DefaultPtrTraitsEiEENS5_IS6_Lm4ES8_iEES9_T2_iiiiiiiiiiiiiii,"",@"SHT_CUDA_INFO"
	.sectionflags	@""
	.align	4


	//----- nvinfo : EIATTR_CUDA_API_VERSION
	.align		4
        /*0000*/ 	.byte	0x04, 0x37
        /*0002*/ 	.short	(.L_1709 - .L_1708)
.L_1708:
        /*0004*/ 	.word	0x00000082


	//----- nvinfo : EIATTR_KPARAM_INFO
	.align		4
.L_1709:
        /*0008*/ 	.byte	0x04, 0x17
        /*000a*/ 	.short	(.L_1711 - .L_1710)
.L_1710:
        /*000c*/ 	.word	0x00000000
        /*0010*/ 	.short	0x0012
        /*0012*/ 	.short	0x00b4
        /*0014*/ 	.byte	0x00, 0xf0, 0x11, 0x00


	//----- nvinfo : EIATTR_KPARAM_INFO
	.align		4
.L_1711:
        /*0018*/ 	.byte	0x04, 0x17
        /*001a*/ 	.short	(.L_1713 - .L_1712)
.L_1712:
        /*001c*/ 	.word	0x00000000
        /*0020*/ 	.short	0x0011
        /*0022*/ 	.short	0x00b0
        /*0024*/ 	.byte	0x00, 0xf0, 0x11, 0x00


	//----- nvinfo : EIATTR_KPARAM_INFO
	.align		4
.L_1713:
        /*0028*/ 	.byte	0x04, 0x17
        /*002a*/ 	.short	(.L_1715 - .L_1714)
.L_1714:
        /*002c*/ 	.word	0x00000000
        /*0030*/ 	.short	0x0010
        /*0032*/ 	.short	0x00ac
        /*0034*/ 	.byte	0x00, 0xf0, 0x11, 0x00


	//----- nvinfo : EIATTR_KPARAM_INFO
	.align		4
.L_1715:
        /*0038*/ 	.byte	0x04, 0x17
        /*003a*/ 	.short	(.L_1717 - .L_1716)
.L_1716:
        /*003c*/ 	.word	0x00000000
        /*0040*/ 	.short	0x000f
        /*0042*/ 	.short	0x00a8
        /*0044*/ 	.byte	0x00, 0xf0, 0x11, 0x00


	//----- nvinfo : EIATTR_KPARAM_INFO
	.align		4
.L_1717:
        /*0048*/ 	.byte	0x04, 0x17
        /*004a*/ 	.short	(.L_1719 - .L_1718)
.L_1718:
        /*004c*/ 	.word	0x00000000
        /*0050*/ 	.short	0x000e
        /*0052*/ 	.short	0x00a4
        /*0054*/ 	.byte	0x00, 0xf0, 0x11, 0x00


	//----- nvinfo : EIATTR_KPARAM_INFO
	.align		4
.L_1719:
        /*0058*/ 	.byte	0x04, 0x17
        /*005a*/ 	.short	(.L_1721 - .L_1720)
.L_1720:
        /*005c*/ 	.word	0x00000000
        /*0060*/ 	.short	0x000d
        /*0062*/ 	.short	0x00a0
        /*0064*/ 	.byte	0x00, 0xf0, 0x11, 0x00


	//----- nvinfo : EIATTR_KPARAM_INFO
	.align		4
.L_1721:
        /*0068*/ 	.byte	0x04, 0x17
        /*006a*/ 	.short	(.L_1723 - .L_1722)
.L_1722:
        /*006c*/ 	.word	0x00000000
        /*0070*/ 	.short	0x000c
        /*0072*/ 	.short	0x009c
        /*0074*/ 	.byte	0x00, 0xf0, 0x11, 0x00


	//----- nvinfo : EIATTR_KPARAM_INFO
	.align		4
.L_1723:
        /*0078*/ 	.byte	0x04, 0x17
        /*007a*/ 	.short	(.L_1725 - .L_1724)
.L_1724:
        /*007c*/ 	.word	0x00000000
        /*0080*/ 	.short	0x000b
        /*0082*/ 	.short	0x0098
        /*0084*/ 	.byte	0x00, 0xf0, 0x11, 0x00


	//----- nvinfo : EIATTR_KPARAM_INFO
	.align		4
.L_1725:
        /*0088*/ 	.byte	0x04, 0x17
        /*008a*/ 	.short	(.L_1727 - .L_1726)
.L_1726:
        /*008c*/ 	.word	0x00000000
        /*0090*/ 	.short	0x000a
        /*0092*/ 	.short	0x0094
        /*0094*/ 	.byte	0x00, 0xf0, 0x11, 0x00


	//----- nvinfo : EIATTR_KPARAM_INFO
	.align		4
.L_1727:
        /*0098*/ 	.byte	0x04, 0x17
        /*009a*/ 	.short	(.L_1729 - .L_1728)
.L_1728:
        /*009c*/ 	.word	0x00000000
        /*00a0*/ 	.short	0x0009
        /*00a2*/ 	.short	0x0090
        /*00a4*/ 	.byte	0x00, 0xf0, 0x11, 0x00


	//----- nvinfo : EIATTR_KPARAM_INFO
	.align		4
.L_1729:
        /*00a8*/ 	.byte	0x04, 0x17
        /*00aa*/ 	.short	(.L_1731 - .L_1730)
.L_1730:
        /*00ac*/ 	.word	0x00000000
        /*00b0*/ 	.short	0x0008
        /*00b2*/ 	.short	0x008c
        /*00b4*/ 	.byte	0x00, 0xf0, 0x11, 0x00


	//----- nvinfo : EIATTR_KPARAM_INFO
	.align		4
.L_1731:
        /*00b8*/ 	.byte	0x04, 0x17
        /*00ba*/ 	.short	(.L_1733 - .L_1732)
.L_1732:
        /*00bc*/ 	.word	0x00000000
        /*00c0*/ 	.short	0x0007
        /*00c2*/ 	.short	0x0088
        /*00c4*/ 	.byte	0x00, 0xf0, 0x11, 0x00


	//----- nvinfo : EIATTR_KPARAM_INFO
	.align		4
.L_1733:
        /*00c8*/ 	.byte	0x04, 0x17
        /*00ca*/ 	.short	(.L_1735 - .L_1734)
.L_1734:
        /*00cc*/ 	.word	0x00000000
        /*00d0*/ 	.short	0x0006
        /*00d2*/ 	.short	0x0084
        /*00d4*/ 	.byte	0x00, 0xf0, 0x11, 0x00


	//----- nvinfo : EIATTR_KPARAM_INFO
	.align		4
.L_1735:
        /*00d8*/ 	.byte	0x04, 0x17
        /*00da*/ 	.short	(.L_1737 - .L_1736)
.L_1736:
        /*00dc*/ 	.word	0x00000000
        /*00e0*/ 	.short	0x0005
        /*00e2*/ 	.short	0x0080
        /*00e4*/ 	.byte	0x00, 0xf0, 0x11, 0x00


	//----- nvinfo : EIATTR_KPARAM_INFO
	.align		4
.L_1737:
        /*00e8*/ 	.byte	0x04, 0x17
        /*00ea*/ 	.short	(.L_1739 - .L_1738)
.L_1738:
        /*00ec*/ 	.word	0x00000000
        /*00f0*/ 	.short	0x0004
        /*00f2*/ 	.short	0x007c
        /*00f4*/ 	.byte	0x00, 0xf0, 0x11, 0x00


	//----- nvinfo : EIATTR_KPARAM_INFO
	.align		4
.L_1739:
        /*00f8*/ 	.byte	0x04, 0x17
        /*00fa*/ 	.short	(.L_1741 - .L_1740)
.L_1740:
        /*00fc*/ 	.word	0x00000000
        /*0100*/ 	.short	0x0003
        /*0102*/ 	.short	0x0078
        /*0104*/ 	.byte	0x00, 0xf0, 0x11, 0x00


	//----- nvinfo : EIATTR_KPARAM_INFO
	.align		4
.L_1741:
        /*0108*/ 	.byte	0x04, 0x17
        /*010a*/ 	.short	(.L_1743 - .L_1742)
.L_1742:
        /*010c*/ 	.word	0x00000000
        /*0110*/ 	.short	0x0002
        /*0112*/ 	.short	0x0050
        /*0114*/ 	.byte	0x00, 0xf0, 0xa1, 0x00


	//----- nvinfo : EIATTR_KPARAM_INFO
	.align		4
.L_1743:
        /*0118*/ 	.byte	0x04, 0x17
        /*011a*/ 	.short	(.L_1745 - .L_1744)
.L_1744:
        /*011c*/ 	.word	0x00000000
        /*0120*/ 	.short	0x0001
        /*0122*/ 	.short	0x0028
        /*0124*/ 	.byte	0x00, 0xf0, 0xa1, 0x00


	//----- nvinfo : EIATTR_KPARAM_INFO
	.align		4
.L_1745:
        /*0128*/ 	.byte	0x04, 0x17
        /*012a*/ 	.short	(.L_1747 - .L_1746)
.L_1746:
        /*012c*/ 	.word	0x00000000
        /*0130*/ 	.short	0x0000
        /*0132*/ 	.short	0x0000
        /*0134*/ 	.byte	0x00, 0xf0, 0xa1, 0x00


	//----- nvinfo : EIATTR_SPARSE_MMA_MASK
	.align		4
.L_1747:
        /*0138*/ 	.byte	0x03, 0x50
        /*013a*/ 	.short	0x0000


	//----- nvinfo : EIATTR_MAXREG_COUNT
	.align		4
        /*013c*/ 	.byte	0x03, 0x1b
        /*013e*/ 	.short	0x0040


	//----- nvinfo : EIATTR_MERCURY_ISA_VERSION
	.align		4
        /*0140*/ 	.byte	0x03, 0x5f
        /*0142*/ 	.short	0x0101


	//----- nvinfo : EIATTR_VRC_CTA_INIT_COUNT
	.align		4
        /*0144*/ 	.byte	0x02, 0x4a
	.zero		1
	.zero		1


	//----- nvinfo : EIATTR_EXIT_INSTR_OFFSETS
	.align		4
        /*0148*/ 	.byte	0x04, 0x1c
        /*014a*/ 	.short	(.L_1749 - .L_1748)


	//   ....[0]....
.L_1748:
        /*014c*/ 	.word	0x000000a0


	//   ....[1]....
        /*0150*/ 	.word	0x00001170


	//   ....[2]....
        /*0154*/ 	.word	0x00001580


	//   ....[3]....
        /*0158*/ 	.word	0x000016e0


	//----- nvinfo : EIATTR_MAX_THREADS
	.align		4
.L_1749:
        /*015c*/ 	.byte	0x04, 0x05
        /*015e*/ 	.short	(.L_1751 - .L_1750)
.L_1750:
        /*0160*/ 	.word	0x00000400
        /*0164*/ 	.word	0x00000001
        /*0168*/ 	.word	0x00000001


	//----- nvinfo : EIATTR_CRS_STACK_SIZE
	.align		4
.L_1751:
        /*016c*/ 	.byte	0x04, 0x1e
        /*016e*/ 	.short	(.L_1753 - .L_1752)
.L_1752:
        /*0170*/ 	.word	0x00000000


	//----- nvinfo : EIATTR_CBANK_PARAM_SIZE
	.align		4
.L_1753:
        /*0174*/ 	.byte	0x03, 0x19
        /*0176*/ 	.short	0x00b8


	//----- nvinfo : EIATTR_PARAM_CBANK
	.align		4
        /*0178*/ 	.byte	0x04, 0x0a
        /*017a*/ 	.short	(.L_1755 - .L_1754)
	.align		4
.L_1754:
        /*017c*/ 	.word	index@(.nv.constant0._ZN2at6native51_GLOBAL__N__2c613397_18_DepthwiseConv2d_cu_9959487032conv_depthwise2d_backward_kernelILi3ELi2EN3c104HalfEiEEvNS_27GenericPackedTensorAccessorIKT1_Lm4ENS_16DefaultPtrTraitsEiEENS5_IS6_Lm4ES8_iEES9_T2_iiiiiiiiiiiiiii)
        /*0180*/ 	.short	0x0380
        /*0182*/ 	.short	0x00b8


	//----- nvinfo : EIATTR_SW_WAR
	.align		4
.L_1755:
        /*0184*/ 	.byte	0x04, 0x36
        /*0186*/ 	.short	(.L_1757 - .L_1756)
.L_1756:
        /*0188*/ 	.word	0x00000008
.L_1757:


//--------------------- .nv.info._ZN2at6native51_GLOBAL__N__2c613397_18_DepthwiseConv2d_cu_9959487032conv_depthwise2d_backward_kernelILi3ELi1EN3c104HalfEiEEvNS_27GenericPackedTensorAccessorIKT1_Lm4ENS_16DefaultPtrTraitsEiEENS5_IS6_Lm4ES8_iEES9_T2_iiiiiiiiiiiiiii --------------------------
	.section	.nv.info._ZN2at6native51_GLOBAL__N__2c613397_18_DepthwiseConv2d_cu_9959487032conv_depthwise2d_backward_kernelILi3ELi1EN3c104HalfEiEEvNS_27GenericPackedTensorAccessorIKT1_Lm4ENS_16DefaultPtrTraitsEiEENS5_IS6_Lm4ES8_iEES9_T2_iiiiiiiiiiiiiii,"",@"SHT_CUDA_INFO"
	.sectionflags	@""
	.align	4


	//----- nvinfo : EIATTR_CUDA_API_VERSION
	.align		4
        /*0000*/ 	.byte	0x04, 0x37
        /*0002*/ 	.short	(.L_1759 - .L_1758)
.L_1758:
        /*0004*/ 	.word	0x00000082


	//----- nvinfo : EIATTR_KPARAM_INFO
	.align		4
.L_1759:
        /*0008*/ 	.byte	0x04, 0x17
        /*000a*/ 	.short	(.L_1761 - .L_1760)
.L_1760:
        /*000c*/ 	.word	0x00000000
        /*0010*/ 	.short	0x0012
        /*0012*/ 	.short	0x00b4
        /*0014*/ 	.byte	0x00, 0xf0, 0x11, 0x00


	//----- nvinfo : EIATTR_KPARAM_INFO
	.align		4
.L_1761:
        /*0018*/ 	.byte	0x04, 0x17
        /*001a*/ 	.short	(.L_1763 - .L_1762)
.L_1762:
        /*001c*/ 	.word	0x00000000
        /*0020*/ 	.short	0x0011
        /*0022*/ 	.short	0x00b0
        /*0024*/ 	.byte	0x00, 0xf0, 0x11, 0x00


	//----- nvinfo : EIATTR_KPARAM_INFO
	.align		4
.L_1763:
        /*0028*/ 	.byte	0x04, 0x17
        /*002a*/ 	.short	(.L_1765 - .L_1764)
.L_1764:
        /*002c*/ 	.word	0x00000000
        /*0030*/ 	.short	0x0010
        /*0032*/ 	.short	0x00ac
        /*0034*/ 	.byte	0x00, 0xf0, 0x11, 0x00


	//----- nvinfo : EIATTR_KPARAM_INFO
	.align		4
.L_1765:
        /*0038*/ 	.byte	0x04, 0x17
        /*003a*/ 	.short	(.L_1767 - .L_1766)
.L_1766:
        /*003c*/ 	.word	0x00000000
        /*0040*/ 	.short	0x000f
        /*0042*/ 	.short	0x00a8
        /*0044*/ 	.byte	0x00, 0xf0, 0x11, 0x00


	//----- nvinfo : EIATTR_KPARAM_INFO
	.align		4
.L_1767:
        /*0048*/ 	.byte	0x04, 0x17
        /*004a*/ 	.short	(.L_1769 - .L_1768)
.L_1768:
        /*004c*/ 	.word	0x00000000
        /*0050*/ 	.short	0x000e
        /*0052*/ 	.short	0x00a4
        /*0054*/ 	.byte	0x00, 0xf0, 0x11, 0x00


	//----- nvinfo : EIATTR_KPARAM_INFO
	.align		4
.L_1769:
        /*0058*/ 	.byte	0x04, 0x17
        /*005a*/ 	.short	(.L_1771 - .L_1770)
.L_1770:
        /*005c*/ 	.word	0x00000000
        /*0060*/ 	.short	0x000d
        /*0062*/ 	.short	0x00a0
        /*0064*/ 	.byte	0x00, 0xf0, 0x11, 0x00


	//----- nvinfo : EIATTR_KPARAM_INFO
	.align		4
.L_1771:
        /*0068*/ 	.byte	0x04, 0x17
        /*006a*/ 	.short	(.L_1773 - .L_1772)
.L_1772:
        /*006c*/ 	.word	0x00000000
        /*0070*/ 	.short	0x000c
        /*0072*/ 	.short	0x009c
        /*0074*/ 	.byte	0x00, 0xf0, 0x11, 0x00


	//----- nvinfo : EIATTR_KPARAM_INFO
	.align		4
.L_1773:
        /*0078*/ 	.byte	0x04, 0x17
        /*007a*/ 	.short	(.L_1775 - .L_1774)
.L_1774:
        /*007c*/ 	.word	0x00000000
        /*0080*/ 	.short	0x000b
        /*0082*/ 	.short	0x0098
        /*0084*/ 	.byte	0x00, 0xf0, 0x11, 0x00


	//----- nvinfo : EIATTR_KPARAM_INFO
	.align		4
.L_1775:
        /*0088*/ 	.byte	0x04, 0x17
        /*008a*/ 	.short	(.L_1777 - .L_1776)
.L_1776:
        /*008c*/ 	.word	0x00000000
        /*0090*/ 	.short	0x000a
        /*0092*/ 	.short	0x0094
        /*0094*/ 	.byte	0x00, 0xf0, 0x11, 0x00


	//----- nvinfo : EIATTR_KPARAM_INFO
	.align		4
.L_1777:
        /*0098*/ 	.byte	0x04, 0x17
        /*009a*/ 	.short	(.L_1779 - .L_1778)
.L_1778:
        /*009c*/ 	.word	0x00000000
        /*00a0*/ 	.short	0x0009
        /*00a2*/ 	.short	0x0090
        /*00a4*/ 	.byte	0x00, 0xf0, 0x11, 0x00


	//----- nvinfo : EIATTR_KPARAM_INFO
	.align		4
.L_1779:
        /*00a8*/ 	.byte	0x04, 0x17
        /*00aa*/ 	.short	(.L_1781 - .L_1780)
.L_1780:
        /*00ac*/ 	.word	0x00000000
        /*00b0*/ 	.short	0x0008
        /*00b2*/ 	.short	0x008c
        /*00b4*/ 	.byte	0x00, 0xf0, 0x11, 0x00


	//----- nvinfo : EIATTR_KPARAM_INFO
	.align		4
.L_1781:
        /*00b8*/ 	.byte	0x04, 0x17
        /*00ba*/ 	.short	(.L_1783 - .L_1782)
.L_1782:
        /*00bc*/ 	.word	0x00000000
        /*00c0*/ 	.short	0x0007
        /*00c2*/ 	.short	0x0088
        /*00c4*/ 	.byte	0x00, 0xf0, 0x11, 0x00


	//----- nvinfo : EIATTR_KPARAM_INFO
	.align		4
.L_1783:
        /*00c8*/ 	.byte	0x04, 0x17
        /*00ca*/ 	.short	(.L_1785 - .L_1784)
.L_1784:
        /*00cc*/ 	.word	0x00000000
        /*00d0*/ 	.short	0x0006
        /*00d2*/ 	.short	0x0084
        /*00d4*/ 	.byte	0x00, 0xf0, 0x11, 0x00


	//----- nvinfo : EIATTR_KPARAM_INFO
	.align		4
.L_1785:
        /*00d8*/ 	.byte	0x04, 0x17
        /*00da*/ 	.short	(.L_1787 - .L_1786)
.L_1786:
        /*00dc*/ 	.word	0x00000000
        /*00e0*/ 	.short	0x0005
        /*00e2*/ 	.short	0x0080
        /*00e4*/ 	.byte	0x00, 0xf0, 0x11, 0x00


	//----- nvinfo : EIATTR_KPARAM_INFO
	.align		4
.L_1787:
        /*00e8*/ 	.byte	0x04, 0x17
        /*00ea*/ 	.short	(.L_1789 - .L_1788)
.L_1788:
        /*00ec*/ 	.word	0x00000000
        /*00f0*/ 	.short	0x0004
        /*00f2*/ 	.short	0x007c
        /*00f4*/ 	.byte	0x00, 0xf0, 0x11, 0x00


	//----- nvinfo : EIATTR_KPARAM_INFO
	.align		4
.L_1789:
        /*00f8*/ 	.byte	0x04, 0x17
        /*00fa*/ 	.short	(.L_1791 - .L_1790)
.L_1790:
        /*00fc*/ 	.word	0x00000000
        /*0100*/ 	.short	0x0003
        /*0102*/ 	.short	0x0078
        /*0104*/ 	.byte	0x00, 0xf0, 0x11, 0x00


	//----- nvinfo : EIATTR_KPARAM_INFO
	.align		4
.L_1791:
        /*0108*/ 	.byte	0x04, 0x17
        /*010a*/ 	.short	(.L_1793 - .L_1792)
.L_1792:
        /*010c*/ 	.word	0x00000000
        /*0110*/ 	.short	0x0002
        /*0112*/ 	.short	0x0050
        /*0114*/ 	.byte	0x00, 0xf0, 0xa1, 0x00


	//----- nvinfo : EIATTR_KPARAM_INFO
	.align		4
.L_1793:
        /*0118*/ 	.byte	0x04, 0x17
        /*011a*/ 	.short	(.L_1795 - .L_1794)
.L_1794:
        /*011c*/ 	.word	0x00000000
        /*0120*/ 	.short	0x0001
        /*0122*/ 	.short	0x0028
        /*0124*/ 	.byte	0x00, 0xf0, 0xa1, 0x00


	//----- nvinfo : EIATTR_KPARAM_INFO
	.align		4
.L_1795:
        /*0128*/ 	.byte	0x04, 0x17
        /*012a*/ 	.short	(.L_1797 - .L_1796)
.L_1796:
        /*012c*/ 	.word	0x00000000
        /*0130*/ 	.short	0x0000
        /*0132*/ 	.short	0x0000
        /*0134*/ 	.byte	0x00, 0xf0, 0xa1, 0x00


	//----- nvinfo : EIATTR_SPARSE_MMA_MASK
	.align		4
.L_1797:
        /*0138*/ 	.byte	0x03, 0x50
        /*013a*/ 	.short	0x0000


	//----- nvinfo : EIATTR_MAXREG_COUNT
	.align		4
        /*013c*/ 	.byte	0x03, 0x1b
        /*013e*/ 	.short	0x0040


	//----- nvinfo : EIATTR_MERCURY_ISA_VERSION
	.align		4
        /*0140*/ 	.byte	0x03, 0x5f
        /*0142*/ 	.short	0x0101


	//----- nvinfo : EIATTR_VRC_CTA_INIT_COUNT
	.align		4
        /*0144*/ 	.byte	0x02, 0x4a
	.zero		1
	.zero		1


	//----- nvinfo : EIATTR_EXIT_INSTR_OFFSETS
	.align		4
        /*0148*/ 	.byte	0x04, 0x1c
        /*014a*/ 	.short	(.L_1799 - .L_1798)


	//   ....[0]....
.L_1798:
        /*014c*/ 	.word	0x000000a0


	//   ....[1]....
        /*0150*/ 	.word	0x00001140


	//   ....[2]....
        /*0154*/ 	.word	0x00001580


	//   ....[3]....
        /*0158*/ 	.word	0x000016e0


	//----- nvinfo : EIATTR_MAX_THREADS
	.align		4
.L_1799:
        /*015c*/ 	.byte	0x04, 0x05
        /*015e*/ 	.short	(.L_1801 - .L_1800)
.L_1800:
        /*0160*/ 	.word	0x00000400
        /*0164*/ 	.word	0x00000001
        /*0168*/ 	.word	0x00000001


	//----- nvinfo : EIATTR_CRS_STACK_SIZE
	.align		4
.L_1801:
        /*016c*/ 	.byte	0x04, 0x1e
        /*016e*/ 	.short	(.L_1803 - .L_1802)
.L_1802:
        /*0170*/ 	.word	0x00000000


	//----- nvinfo : EIATTR_CBANK_PARAM_SIZE
	.align		4
.L_1803:
        /*0174*/ 	.byte	0x03, 0x19
        /*0176*/ 	.short	0x00b8


	//----- nvinfo : EIATTR_PARAM_CBANK
	.align		4
        /*0178*/ 	.byte	0x04, 0x0a
        /*017a*/ 	.short	(.L_1805 - .L_1804)
	.align		4
.L_1804:
        /*017c*/ 	.word	index@(.nv.constant0._ZN2at6native51_GLOBAL__N__2c613397_18_DepthwiseConv2d_cu_9959487032conv_depthwise2d_backward_kernelILi3ELi1EN3c104HalfEiEEvNS_27GenericPackedTensorAccessorIKT1_Lm4ENS_16DefaultPtrTraitsEiEENS5_IS6_Lm4ES8_iEES9_T2_iiiiiiiiiiiiiii)
        /*0180*/ 	.short	0x0380
        /*0182*/ 	.short	0x00b8


	//----- nvinfo : EIATTR_SW_WAR
	.align		4
.L_1805:
        /*0184*/ 	.byte	0x04, 0x36
        /*0186*/ 	.short	(.L_1807 - .L_1806)
.L_1806:
        /*0188*/ 	.word	0x00000008
.L_1807:


//--------------------- .nv.info._ZN2at6native51_GLOBAL__N__2c613397_18_DepthwiseConv2d_cu_9959487032conv_depthwise2d_backward_kernelILi5ELi0EN3c104HalfEiEEvNS_27GenericPackedTensorAccessorIKT1_Lm4ENS_16DefaultPtrTraitsEiEENS5_IS6_Lm4ES8_iEES9_T2_iiiiiiiiiiiiiii --------------------------
	.section	.nv.info._ZN2at6native51_GLOBAL__N__2c613397_18_DepthwiseConv2d_cu_9959487032conv_depthwise2d_backward_kernelILi5ELi0EN3c104HalfEiEEvNS_27GenericPackedTensorAccessorIKT1_Lm4ENS_16DefaultPtrTraitsEiEENS5_IS6_Lm4ES8_iEES9_T2_iiiiiiiiiiiiiii,"",@"SHT_CUDA_INFO"
	.sectionflags	@""
	.align	4


	//----- nvinfo : EIATTR_CUDA_API_VERSION
	.align		4
        /*0000*/ 	.byte	0x04, 0x37
        /*0002*/ 	.short	(.L_1809 - .L_1808)
.L_1808:
        /*0004*/ 	.word	0x00000082


	//----- nvinfo : EIATTR_KPARAM_INFO
	.align		4
.L_1809:
        /*0008*/ 	.byte	0x04, 0x17
        /*000a*/ 	.short	(.L_1811 - .L_1810)
.L_1810:
        /*000c*/ 	.word	0x00000000
        /*0010*/ 	.short	0x0012
        /*0012*/ 	.short	0x00b4
        /*0014*/ 	.byte	0x00, 0xf0, 0x11, 0x00


	//----- nvinfo : EIATTR_KPARAM_INFO
	.align		4
.L_1811:
        /*0018*/ 	.byte	0x04, 0x17
        /*001a*/ 	.short	(.L_1813 - .L_1812)
.L_1812:
        /*001c*/ 	.word	0x00000000
        /*0020*/ 	.short	0x0011
        /*0022*/ 	.short	0x00b0
        /*0024*/ 	.byte	0x00, 0xf0, 0x11, 0x00


	//----- nvinfo : EIATTR_KPARAM_INFO
	.align		4
.L_1813:
        /*0028*/ 	.byte	0x04, 0x17
        /*002a*/ 	.short	(.L_1815 - .L_1814)
.L_1814:
        /*002c*/ 	.word	0x00000000
        /*0030*/ 	.short	0x0010
        /*0032*/ 	.short	0x00ac
        /*0034*/ 	.byte	0x00, 0xf0, 0x11, 0x00


	//----- nvinfo : EIATTR_KPARAM_INFO
	.align		4
.L_1815:
        /*0038*/ 	.byte	0x04, 0x17
        /*003a*/ 	.short	(.L_1817 - .L_1816)
.L_1816:
        /*003c*/ 	.word	0x00000000
        /*0040*/ 	.short	0x000f
        /*0042*/ 	.short	0x00a8
        /*0044*/ 	.byte	0x00, 0xf0, 0x11, 0x00


	//----- nvinfo : EIATTR_KPARAM_INFO
	.align		4
.L_1817:
        /*0048*/ 	.byte	0x04, 0x17
        /*004a*/ 	.short	(.L_1819 - .L_1818)
.L_1818:
        /*004c*/ 	.word	0x00000000
        /*0050*/ 	.short	0x000e
        /*0052*/ 	.short	0x00a4
        /*0054*/ 	.byte	0x00, 0xf0, 0x11, 0x00


	//----- nvinfo : EIATTR_KPARAM_INFO
	.align		4
.L_1819:
        /*0058*/ 	.byte	0x04, 0x17
        /*005a*/ 	.short	(.L_1821 - .L_1820)
.L_1820:
        /*005c*/ 	.word	0x00000000
        /*0060*/ 	.short	0x000d
        /*0062*/ 	.short	0x00a0
        /*0064*/ 	.byte	0x00, 0xf0, 0x11, 0x00


	//----- nvinfo : EIATTR_KPARAM_INFO
	.align		4
.L_1821:
        /*0068*/ 	.byte	0x04, 0x17
        /*006a*/ 	.short	(.L_1823 - .L_1822)
.L_1822:
        /*006c*/ 	.word	0x00000000
        /*0070*/ 	.short	0x000c
        /*0072*/ 	.short	0x009c
        /*0074*/ 	.byte	0x00, 0xf0, 0x11, 0x00


	//----- nvinfo : EIATTR_KPARAM_INFO
	.align		4
.L_1823:
        /*0078*/ 	.byte	0x04, 0x17
        /*007a*/ 	.short	(.L_1825 - .L_1824)
.L_1824:
        /*007c*/ 	.word	0x00000000
        /*0080*/ 	.short	0x000b
        /*0082*/ 	.short	0x0098
        /*0084*/ 	.byte	0x00, 0xf0, 0x11, 0x00


	//----- nvinfo : EIATTR_KPARAM_INFO
	.align		4
.L_1825:
        /*0088*/ 	.byte	0x04, 0x17
        /*008a*/ 	.short	(.L_1827 - .L_1826)
.L_1826:
        /*008c*/ 	.word	0x00000000
        /*0090*/ 	.short	0x000a
        /*0092*/ 	.short	0x0094
        /*0094*/ 	.byte	0x00, 0xf0, 0x11, 0x00


	//----- nvinfo : EIATTR_KPARAM_INFO
	.align		4
.L_1827:
        /*0098*/ 	.byte	0x04, 0x17
        /*009a*/ 	.short	(.L_1829 - .L_1828)
.L_1828:
        /*009c*/ 	.word	0x00000000
        /*00a0*/ 	.short	0x0009
        /*00a2*/ 	.short	0x0090
        /*00a4*/ 	.byte	0x00, 0xf0, 0x11, 0x00


	//----- nvinfo : EIATTR_KPARAM_INFO
	.align		4
.L_1829:
        /*00a8*/ 	.byte	0x04, 0x17
        /*00aa*/ 	.short	(.L_1831 - .L_1830)
.L_1830:
        /*00ac*/ 	.word	0x00000000
        /*00b0*/ 	.short	0x0008
        /*00b2*/ 	.short	0x008c
        /*00b4*/ 	.byte	0x00, 0xf0, 0x11, 0x00


	//----- nvinfo : EIATTR_KPARAM_INFO
	.align		4
.L_1831:
        /*00b8*/ 	.byte	0x04, 0x17
        /*00ba*/ 	.short	(.L_1833 - .L_1832)
.L_1832:
        /*00bc*/ 	.word	0x00000000
        /*00c0*/ 	.short	0x0007
        /*00c2*/ 	.short	0x0088
        /*00c4*/ 	.byte	0x00, 0xf0, 0x11, 0x00


	//----- nvinfo : EIATTR_KPARAM_INFO
	.align		4
.L_1833:
        /*00c8*/ 	.byte	0x04, 0x17
        /*00ca*/ 	.short	(.L_1835 - .L_1834)
.L_1834:
        /*00cc*/ 	.word	0x00000000
        /*00d0*/ 	.short	0x0006
        /*00d2*/ 	.short	0x0084
        /*00d4*/ 	.byte	0x00, 0xf0, 0x11, 0x00


	//----- nvinfo : EIATTR_KPARAM_INFO
	.align		4
.L_1835:
        /*00d8*/ 	.byte	0x04, 0x17
        /*00da*/ 	.short	(.L_1837 - .L_1836)
.L_1836:
        /*00dc*/ 	.word	0x00000000
        /*00e0*/ 	.short	0x0005
        /*00e2*/ 	.short	0x0080
        /*00e4*/ 	.byte	0x00, 0xf0, 0x11, 0x00


	//----- nvinfo : EIATTR_KPARAM_INFO
	.align		4
.L_1837:
        /*00e8*/ 	.byte	0x04, 0x17
        /*00ea*/ 	.short	(.L_1839 - .L_1838)
.L_1838:
        /*00ec*/ 	.word	0x00000000
        /*00f0*/ 	.short	0x0004
        /*00f2*/ 	.short	0x007c
        /*00f4*/ 	.byte	0x00, 0xf0, 0x11, 0x00


	//----- nvinfo : EIATTR_KPARAM_INFO
	.align		4
.L_1839:
        /*00f8*/ 	.byte	0x04, 0x17
        /*00fa*/ 	.short	(.L_1841 - .L_1840)
.L_1840:
        /*00fc*/ 	.word	0x00000000
        /*0100*/ 	.short	0x0003
        /*0102*/ 	.short	0x0078
        /*0104*/ 	.byte	0x00, 0xf0, 0x11, 0x00


	//----- nvinfo : EIATTR_KPARAM_INFO
	.align		4
.L_1841:
        /*0108*/ 	.byte	0x04, 0x17
        /*010a*/ 	.short	(.L_1843 - .L_1842)
.L_1842:
        /*010c*/ 	.word	0x00000000
        /*0110*/ 	.short	0x0002
        /*0112*/ 	.short	0x0050
        /*0114*/ 	.byte	0x00, 0xf0, 0xa1, 0x00


	//----- nvinfo : EIATTR_KPARAM_INFO
	.align		4
.L_1843:
        /*0118*/ 	.byte	0x04, 0x17
        /*011a*/ 	.short	(.L_1845 - .L_1844)
.L_1844:
        /*011c*/ 	.word	0x00000000
        /*0120*/ 	.short	0x0001
        /*0122*/ 	.short	0x0028
        /*0124*/ 	.byte	0x00, 0xf0, 0xa1, 0x00


	//----- nvinfo : EIATTR_KPARAM_INFO
	.align		4
.L_1845:
        /*0128*/ 	.byte	0x04, 0x17
        /*012a*/ 	.short	(.L_1847 - .L_1846)
.L_1846:
        /*012c*/ 	.word	0x00000000
        /*0130*/ 	.short	0x0000
        /*0132*/ 	.short	0x0000
        /*0134*/ 	.byte	0x00, 0xf0, 0xa1, 0x00


	//----- nvinfo : EIATTR_SPARSE_MMA_MASK
	.align		4
.L_1847:
        /*0138*/ 	.byte	0x03, 0x50
        /*013a*/ 	.short	0x0000


	//----- nvinfo : EIATTR_MAXREG_COUNT
	.align		4
        /*013c*/ 	.byte	0x03, 0x1b
        /*013e*/ 	.short	0x0040


	//----- nvinfo : EIATTR_ANNOTATIONS
	.align		4
        /*0140*/ 	.byte	0x04, 0x55
        /*0142*/ 	.short	(.L_1849 - .L_1848)


	//   ....[0]....
.L_1848:
        /* <DEDUP_REMOVED lines=14> */


	//----- nvinfo : EIATTR_MERCURY_ISA_VERSION
	.align		4
.L_1849:
        /*020c*/ 	.byte	0x03, 0x5f
        /*020e*/ 	.short	0x0101


	//----- nvinfo : EIATTR_VRC_CTA_INIT_COUNT
	.align		4
        /*0210*/ 	.byte	0x02, 0x4a
	.zero		1
	.zero		1


	//----- nvinfo : EIATTR_EXIT_INSTR_OFFSETS
	.align		4
        /*0214*/ 	.byte	0x04, 0x1c
        /*0216*/ 	.short	(.L_1851 - .L_1850)


	//   ....[0]....
.L_1850:
        /*0218*/ 	.word	0x000000c0


	//   ....[1]....
        /*021c*/ 	.word	0x00002120


	//   ....[2]....
        /*0220*/ 	.word	0x00002580


	//   ....[3]....
        /*0224*/ 	.word	0x00002740


	//----- nvinfo : EIATTR_MAX_THREADS
	.align		4
.L_1851:
        /*0228*/ 	.byte	0x04, 0x05
        /*022a*/ 	.short	(.L_1853 - .L_1852)
.L_1852:
        /*022c*/ 	.word	0x00000400
        /*0230*/ 	.word	0x00000001
        /*0234*/ 	.word	0x00000001


	//----- nvinfo : EIATTR_CRS_STACK_SIZE
	.align		4
.L_1853:
        /*0238*/ 	.byte	0x04, 0x1e
        /*023a*/ 	.short	(.L_1855 - .L_1854)
.L_1854:
        /*023c*/ 	.word	0x00000000


	//----- nvinfo : EIATTR_CBANK_PARAM_SIZE
	.align		4
.L_1855:
        /*0240*/ 	.byte	0x03, 0x19
        /*0242*/ 	.short	0x00b8


	//----- nvinfo : EIATTR_PARAM_CBANK
	.align		4
        /*0244*/ 	.byte	0x04, 0x0a
        /*0246*/ 	.short	(.L_1857 - .L_1856)
	.align		4
.L_1856:
        /*0248*/ 	.word	index@(.nv.constant0._ZN2at6native51_GLOBAL__N__2c613397_18_DepthwiseConv2d_cu_9959487032conv_depthwise2d_backward_kernelILi5ELi0EN3c104HalfEiEEvNS_27GenericPackedTensorAccessorIKT1_Lm4ENS_16DefaultPtrTraitsEiEENS5_IS6_Lm4ES8_iEES9_T2_iiiiiiiiiiiiiii)
        /*024c*/ 	.short	0x0380
        /*024e*/ 	.short	0x00b8


	//----- nvinfo : EIATTR_SW_WAR
	.align		4
.L_1857:
        /*0250*/ 	.byte	0x04, 0x36
        /*0252*/ 	.short	(.L_1859 - .L_1858)
.L_1858:
        /*0254*/ 	.word	0x00000008
.L_1859:


//--------------------- .nv.info._ZN2at6native51_GLOBAL__N__2c613397_18_DepthwiseConv2d_cu_9959487032conv_depthwise2d_backward_kernelILi5ELi2EN3c104HalfEiEEvNS_27GenericPackedTensorAccessorIKT1_Lm4ENS_16DefaultPtrTraitsEiEENS5_IS6_Lm4ES8_iEES9_T2_iiiiiiiiiiiiiii --------------------------
	.section	.nv.info._ZN2at6native51_GLOBAL__N__2c613397_18_DepthwiseConv2d_cu_9959487032conv_depthwise2d_backward_kernelILi5ELi2EN3c104HalfEiEEvNS_27GenericPackedTensorAccessorIKT1_Lm4ENS_16DefaultPtrTraitsEiEENS5_IS6_Lm4ES8_iEES9_T2_iiiiiiiiiiiiiii,"",@"SHT_CUDA_INFO"
	.sectionflags	@""
	.align	4


	//----- nvinfo : EIATTR_CUDA_API_VERSION
	.align		4
        /*0000*/ 	.byte	0x04, 0x37
        /*0002*/ 	.short	(.L_1861 - .L_1860)
.L_1860:
        /*0004*/ 	.word	0x00000082


	//----- nvinfo : EIATTR_KPARAM_INFO
	.align		4
.L_1861:
        /*0008*/ 	.byte	0x04, 0x17
        /*000a*/ 	.short	(.L_1863 - .L_1862)
.L_1862:
        /*000c*/ 	.word	0x00000000
        /*0010*/ 	.short	0x0012
        /*0012*/ 	.short	0x00b4
        /*0014*/ 	.byte	0x00, 0xf0, 0x11, 0x00


	//----- nvinfo : EIATTR_KPARAM_INFO
	.align		4
.L_1863:
        /*0018*/ 	.byte	0x04, 0x17
        /*001a*/ 	.short	(.L_1865 - .L_1864)
.L_1864:
        /*001c*/ 	.word	0x00000000
        /*0020*/ 	.short	0x0011
        /*0022*/ 	.short	0x00b0
        /*0024*/ 	.byte	0x00, 0xf0, 0x11, 0x00


	//----- nvinfo : EIATTR_KPARAM_INFO
	.align		4
.L_1865:
        /*0028*/ 	.byte	0x04, 0x17
        /*002a*/ 	.short	(.L_1867 - .L_1866)
.L_1866:
        /*002c*/ 	.word	0x00000000
        /*0030*/ 	.short	0x0010
        /*0032*/ 	.short	0x00ac
        /*0034*/ 	.byte	0x00, 0xf0, 0x11, 0x00


	//----- nvinfo : EIATTR_KPARAM_INFO
	.align		4
.L_1867:
        /*0038*/ 	.byte	0x04, 0x17
        /*003a*/ 	.short	(.L_1869 - .L_1868)
.L_1868:
        /*003c*/ 	.word	0x00000000
        /*0040*/ 	.short	0x000f
        /*0042*/ 	.short	0x00a8
        /*0044*/ 	.byte	0x00, 0xf0, 0x11, 0x00


	//----- nvinfo : EIATTR_KPARAM_INFO
	.align		4
.L_1869:
        /*0048*/ 	.byte	0x04, 0x17
        /*004a*/ 	.short	(.L_1871 - .L_1870)
.L_1870:
        /*004c*/ 	.word	0x00000000
        /*0050*/ 	.short	0x000e
        /*0052*/ 	.short	0x00a4
        /*0054*/ 	.byte	0x00, 0xf0, 0x11, 0x00


	//----- nvinfo : EIATTR_KPARAM_INFO
	.align		4
.L_1871:
        /*0058*/ 	.byte	0x04, 0x17
        /*005a*/ 	.short	(.L_1873 - .L_1872)
.L_1872:
        /*005c*/ 	.word	0x00000000
        /*0060*/ 	.short	0x000d
        /*0062*/ 	.short	0x00a0
        /*0064*/ 	.byte	0x00, 0xf0, 0x11, 0x00


	//----- nvinfo : EIATTR_KPARAM_INFO
	.align		4
.L_1873:
        /*0068*/ 	.byte	0x04, 0x17
        /*006a*/ 	.short	(.L_1875 - .L_1874)
.L_1874:
        /*006c*/ 	.word	0x00000000
        /*0070*/ 	.short	0x000c
        /*0072*/ 	.short	0x009c
        /*0074*/ 	.byte	0x00, 0xf0, 0x11, 0x00


	//----- nvinfo : EIATTR_KPARAM_INFO
	.align		4
.L_1875:
        /*0078*/ 	.byte	0x04, 0x17
        /*007a*/ 	.short	(.L_1877 - .L_1876)
.L_1876:
        /*007c*/ 	.word	0x00000000
        /*0080*/ 	.short	0x000b
        /*0082*/ 	.short	0x0098
        /*0084*/ 	.byte	0x00, 0xf0, 0x11, 0x00


	//----- nvinfo : EIATTR_KPARAM_INFO
	.align		4
.L_1877:
        /*0088*/ 	.byte	0x04, 0x17
        /*008a*/ 	.short	(.L_1879 - .L_1878)
.L_1878:
        /*008c*/ 	.word	0x00000000
        /*0090*/ 	.short	0x000a
        /*0092*/ 	.short	0x0094
        /*0094*/ 	.byte	0x00, 0xf0, 0x11, 0x00


	//----- nvinfo : EIATTR_KPARAM_INFO
	.align		4
.L_1879:
        /*0098*/ 	.byte	0x04, 0x17
        /*009a*/ 	.short	(.L_1881 - .L_1880)
.L_1880:
        /*009c*/ 	.word	0x00000000
        /*00a0*/ 	.short	0x0009
        /*00a2*/ 	.short	0x0090
        /*00a4*/ 	.byte	0x00, 0xf0, 0x11, 0x00


	//----- nvinfo : EIATTR_KPARAM_INFO
	.align		4
.L_1881:
        /*00a8*/ 	.byte	0x04, 0x17
        /*00aa*/ 	.short	(.L_1883 - .L_1882)
.L_1882:
        /*00ac*/ 	.word	0x00000000
        /*00b0*/ 	.short	0x0008
        /*00b2*/ 	.short	0x008c
        /*00b4*/ 	.byte	0x00, 0xf0, 0x11, 0x00


	//----- nvinfo : EIATTR_KPARAM_INFO
	.align		4
.L_1883:
        /*00b8*/ 	.byte	0x04, 0x17
        /*00ba*/ 	.short	(.L_1885 - .L_1884)
.L_1884:
        /*00bc*/ 	.word	0x00000000
        /*00c0*/ 	.short	0x0007
        /*00c2*/ 	.short	0x0088
        /*00c4*/ 	.byte	0x00, 0xf0, 0x11, 0x00


	//----- nvinfo : EIATTR_KPARAM_INFO
	.align		4
.L_1885:
        /*00c8*/ 	.byte	0x04, 0x17
        /*00ca*/ 	.short	(.L_1887 - .L_1886)
.L_1886:
        /*00cc*/ 	.word	0x00000000
        /*00d0*/ 	.short	0x0006
        /*00d2*/ 	.short	0x0084
        /*00d4*/ 	.byte	0x00, 0xf0, 0x11, 0x00


	//----- nvinfo : EIATTR_KPARAM_INFO
	.align		4
.L_1887:
        /*00d8*/ 	.byte	0x04, 0x17
        /*00da*/ 	.short	(.L_1889 - .L_1888)
.L_1888:
        /*00dc*/ 	.word	0x00000000
        /*00e0*/ 	.short	0x0005
        /*00e2*/ 	.short	0x0080
        /*00e4*/ 	.byte	0x00, 0xf0, 0x11, 0x00


	//----- nvinfo : EIATTR_KPARAM_INFO
	.align		4
.L_1889:
        /*00e8*/ 	.byte	0x04, 0x17
        /*00ea*/ 	.short	(.L_1891 - .L_1890)
.L_1890:
        /*00ec*/ 	.word	0x00000000
        /*00f0*/ 	.short	0x0004
        /*00f2*/ 	.short	0x007c
        /*00f4*/ 	.byte	0x00, 0xf0, 0x11, 0x00


	//----- nvinfo : EIATTR_KPARAM_INFO
	.align		4
.L_1891:
        /*00f8*/ 	.byte	0x04, 0x17
        /*00fa*/ 	.short	(.L_1893 - .L_1892)
.L_1892:
        /*00fc*/ 	.word	0x00000000
        /*0100*/ 	.short	0x0003
        /*0102*/ 	.short	0x0078
        /*0104*/ 	.byte	0x00, 0xf0, 0x11, 0x00


	//----- nvinfo : EIATTR_KPARAM_INFO
	.align		4
.L_1893:
        /*0108*/ 	.byte	0x04, 0x17
        /*010a*/ 	.short	(.L_1895 - .L_1894)
.L_1894:
        /*010c*/ 	.word	0x00000000
        /*0110*/ 	.short	0x0002
        /*0112*/ 	.short	0x0050
        /*0114*/ 	.byte	0x00, 0xf0, 0xa1, 0x00


	//----- nvinfo : EIATTR_KPARAM_INFO
	.align		4
.L_1895:
        /*0118*/ 	.byte	0x04, 0x17
        /*011a*/ 	.short	(.L_1897 - .L_1896)
.L_1896:
        /*011c*/ 	.word	0x00000000
        /*0120*/ 	.short	0x0001
        /*0122*/ 	.short	0x0028
        /*0124*/ 	.byte	0x00, 0xf0, 0xa1, 0x00


	//----- nvinfo : EIATTR_KPARAM_INFO
	.align		4
.L_1897:
        /*0128*/ 	.byte	0x04, 0x17
        /*012a*/ 	.short	(.L_1899 - .L_1898)
.L_1898:
        /*012c*/ 	.word	0x00000000
        /*0130*/ 	.short	0x0000
        /*0132*/ 	.short	0x0000
        /*0134*/ 	.byte	0x00, 0xf0, 0xa1, 0x00


	//----- nvinfo : EIATTR_SPARSE_MMA_MASK
	.align		4
.L_1899:
        /*0138*/ 	.byte	0x03, 0x50
        /*013a*/ 	.short	0x0000


	//----- nvinfo : EIATTR_MAXREG_COUNT
	.align		4
        /*013c*/ 	.byte	0x03, 0x1b
        /*013e*/ 	.short	0x0040


	//----- nvinfo : EIATTR_MERCURY_ISA_VERSION
	.align		4
        /*0140*/ 	.byte	0x03, 0x5f
        /*0142*/ 	.short	0x0101


	//----- nvinfo : EIATTR_VRC_CTA_INIT_COUNT
	.align		4
        /*0144*/ 	.byte	0x02, 0x4a
	.zero		1
	.zero		1


	//----- nvinfo : EIATTR_EXIT_INSTR_OFFSETS
	.align		4
        /*0148*/ 	.byte	0x04, 0x1c
        /*014a*/ 	.short	(.L_1901 - .L_1900)


	//   ....[0]....
.L_1900:
        /*014c*/ 	.word	0x000000a0


	//   ....[1]....
        /*0150*/ 	.word	0x00000e40


	//   ....[2]....
        /*0154*/ 	.word	0x00001250


	//   ....[3]....
        /*0158*/ 	.word	0x000013b0


	//----- nvinfo : EIATTR_MAX_THREADS
	.align		4
.L_1901:
        /*015c*/ 	.byte	0x04, 0x05
        /*015e*/ 	.short	(.L_1903 - .L_1902)
.L_1902:
        /*0160*/ 	.word	0x00000400
        /*0164*/ 	.word	0x00000001
        /*0168*/ 	.word	0x00000001


	//----- nvinfo : EIATTR_CRS_STACK_SIZE
	.align		4
.L_1903:
        /*016c*/ 	.byte	0x04, 0x1e
        /*016e*/ 	.short	(.L_1905 - .L_1904)
.L_1904:
        /*0170*/ 	.word	0x00000000


	//----- nvinfo : EIATTR_CBANK_PARAM_SIZE
	.align		4
.L_1905:
        /*0174*/ 	.byte	0x03, 0x19
        /*0176*/ 	.short	0x00b8


	//----- nvinfo : EIATTR_PARAM_CBANK
	.align		4
        /*0178*/ 	.byte	0x04, 0x0a
        /*017a*/ 	.short	(.L_1907 - .L_1906)
	.align		4
.L_1906:
        /*017c*/ 	.word	index@(.nv.constant0._ZN2at6native51_GLOBAL__N__2c613397_18_DepthwiseConv2d_cu_9959487032conv_depthwise2d_backward_kernelILi5ELi2EN3c104HalfEiEEvNS_27GenericPackedTensorAccessorIKT1_Lm4ENS_16DefaultPtrTraitsEiEENS5_IS6_Lm4ES8_iEES9_T2_iiiiiiiiiiiiiii)
        /*0180*/ 	.short	0x0380
        /*0182*/ 	.short	0x00b8


	//----- nvinfo : EIATTR_SW_WAR
	.align		4
.L_1907:
        /*0184*/ 	.byte	0x04, 0x36
        /*0186*/ 	.short	(.L_1909 - .L_1908)
.L_1908:
        /*0188*/ 	.word	0x00000008
.L_1909:


//--------------------- .nv.info._ZN2at6native51_GLOBAL__N__2c613397_18_DepthwiseConv2d_cu_9959487032conv_depthwise2d_backward_kernelILi5ELi1EN3c104HalfEiEEvNS_27GenericPackedTensorAccessorIKT1_Lm4ENS_16DefaultPtrTraitsEiEENS5_IS6_Lm4ES8_iEES9_T2_iiiiiiiiiiiiiii --------------------------
	.section	.nv.info._ZN2at6native51_GLOBAL__N__2c613397_18_DepthwiseConv2d_cu_9959487032conv_depthwise2d_backward_kernelILi5ELi1EN3c104HalfEiEEvNS_27GenericPackedTensorAccessorIKT1_Lm4ENS_16DefaultPtrTraitsEiEENS5_IS6_Lm4ES8_iEES9_T2_iiiiiiiiiiiiiii,"",@"SHT_CUDA_INFO"
	.sectionflags	@""
	.align	4


	//----- nvinfo : EIATTR_CUDA_API_VERSION
	.align		4
        /*0000*/ 	.byte	0x04, 0x37
        /*0002*/ 	.short	(.L_1911 - .L_1910)
.L_1910:
        /*0004*/ 	.word	0x00000082


	//----- nvinfo : EIATTR_KPARAM_INFO
	.align		4
.L_1911:
        /*0008*/ 	.byte	0x04, 0x17
        /*000a*/ 	.short	(.L_1913 - .L_1912)
.L_1912:
        /*000c*/ 	.word	0x00000000
        /*0010*/ 	.short	0x0012
        /*0012*/ 	.short	0x00b4
        /*0014*/ 	.byte	0x00, 0xf0, 0x11, 0x00


	//----- nvinfo : EIATTR_KPARAM_INFO
	.align		4
.L_1913:
        /*0018*/ 	.byte	0x04, 0x17
        /*001a*/ 	.short	(.L_1915 - .L_1914)
.L_1914:
        /*001c*/ 	.word	0x00000000
        /*0020*/ 	.short	0x0011
        /*0022*/ 	.short	0x00b0
        /*0024*/ 	.byte	0x00, 0xf0, 0x11, 0x00


	//----- nvinfo : EIATTR_KPARAM_INFO
	.align		4
.L_1915:
        /*0028*/ 	.byte	0x04, 0x17
        /*002a*/ 	.short	(.L_1917 - .L_1916)
.L_1916:
        /*002c*/ 	.word	0x00000000
        /*0030*/ 	.short	0x0010
        /*0032*/ 	.short	0x00ac
        /*0034*/ 	.byte	0x00, 0xf0, 0x11, 0x00


	//----- nvinfo : EIATTR_KPARAM_INFO
	.align		4
.L_1917:
        /*0038*/ 	.byte	0x04, 0x17
        /*003a*/ 	.short	(.L_1919 - .L_1918)
.L_1918:
        /*003c*/ 	.word	0x00000000
        /*0040*/ 	.short	0x000f
        /*0042*/ 	.short	0x00a8
        /*0044*/ 	.byte	0x00, 0xf0, 0x11, 0x00


	//----- nvinfo : EIATTR_KPARAM_INFO
	.align		4
.L_1919:
        /*0048*/ 	.byte	0x04, 0x17
        /*004a*/ 	.short	(.L_1921 - .L_1920)
.L_1920:
        /*004c*/ 	.word	0x00000000
        /*0050*/ 	.short	0x000e
        /*0052*/ 	.short	0x00a4
        /*0054*/ 	.byte	0x00, 0xf0, 0x11, 0x00


	//----- nvinfo : EIATTR_KPARAM_INFO
	.align		4
.L_1921:
        /*0058*/ 	.byte	0x04, 0x17
        /*005a*/ 	.short	(.L_1923 - .L_1922)
.L_1922:
        /*005c*/ 	.word	0x00000000
        /*0060*/ 	.short	0x000d
        /*0062*/ 	.short	0x00a0
        /*0064*/ 	.byte	0x00, 0xf0, 0x11, 0x00


	//----- nvinfo : EIATTR_KPARAM_INFO
	.align		4
.L_1923:
        /*0068*/ 	.byte	0x04, 0x17
        /*006a*/ 	.short	(.L_1925 - .L_1924)
.L_1924:
        /*006c*/ 	.word	0x00000000
        /*0070*/ 	.short	0x000c
        /*0072*/ 	.short	0x009c
        /*0074*/ 	.byte	0x00, 0xf0, 0x11, 0x00


	//----- nvinfo : EIATTR_KPARAM_INFO
	.align		4
.L_1925:
        /*0078*/ 	.byte	0x04, 0x17
        /*007a*/ 	.short	(.L_1927 - .L_1926)
.L_1926:
        /*007c*/ 	.word	0x00000000
        /*0080*/ 	.short	0x000b
        /*0082*/ 	.short	0x0098
        /*0084*/ 	.byte	0x00, 0xf0, 0x11, 0x00


	//----- nvinfo : EIATTR_KPARAM_INFO
	.align		4
.L_1927:
        /*0088*/ 	.byte	0x04, 0x17
        /*008a*/ 	.short	(.L_1929 - .L_1928)
.L_1928:
        /*008c*/ 	.word	0x00000000
        /*0090*/ 	.short	0x000a
        /*0092*/ 	.short	0x0094
        /*0094*/ 	.byte	0x00, 0xf0, 0x11, 0x00


	//----- nvinfo : EIATTR_KPARAM_INFO
	.align		4
.L_1929:
        /*0098*/ 	.byte	0x04, 0x17
        /*009a*/ 	.short	(.L_1931 - .L_1930)
.L_1930:
        /*009c*/ 	.word	0x00000000
        /*00a0*/ 	.short	0x0009
        /*00a2*/ 	.short	0x0090
        /*00a4*/ 	.byte	0x00, 0xf0, 0x11, 0x00


	//----- nvinfo : EIATTR_KPARAM_INFO
	.align		4
.L_1931:
        /*00a8*/ 	.byte	0x04, 0x17
        /*00aa*/ 	.short	(.L_1933 - .L_1932)
.L_1932:
        /*00ac*/ 	.word	0x00000000
        /*00b0*/ 	.short	0x0008
        /*00b2*/ 	.short	0x008c
        /*00b4*/ 	.byte	0x00, 0xf0, 0x11, 0x00


	//----- nvinfo : EIATTR_KPARAM_INFO
	.align		4
.L_1933:
        /*00b8*/ 	.byte	0x04, 0x17
        /*00ba*/ 	.short	(.L_1935 - .L_1934)
.L_1934:
        /*00bc*/ 	.word	0x00000000
        /*00c0*/ 	.short	0x0007
        /*00c2*/ 	.short	0x0088
        /*00c4*/ 	.byte	0x00, 0xf0, 0x11, 0x00


	//----- nvinfo : EIATTR_KPARAM_INFO
	.align		4
.L_1935:
        /*00c8*/ 	.byte	0x04, 0x17
        /*00ca*/ 	.short	(.L_1937 - .L_1936)
.L_1936:
        /*00cc*/ 	.word	0x00000000
        /*00d0*/ 	.short	0x0006
        /*00d2*/ 	.short	0x0084
        /*00d4*/ 	.byte	0x00, 0xf0, 0x11, 0x00


	//----- nvinfo : EIATTR_KPARAM_INFO
	.align		4
.L_1937:
        /*00d8*/ 	.byte	0x04, 0x17
        /*00da*/ 	.short	(.L_1939 - .L_1938)
.L_1938:
        /*00dc*/ 	.word	0x00000000
        /*00e0*/ 	.short	0x0005
        /*00e2*/ 	.short	0x0080
        /*00e4*/ 	.byte	0x00, 0xf0, 0x11, 0x00


	//----- nvinfo : EIATTR_KPARAM_INFO
	.align		4
.L_1939:
        /*00e8*/ 	.byte	0x04, 0x17
        /*00ea*/ 	.short	(.L_1941 - .L_1940)
.L_1940:
        /*00ec*/ 	.word	0x00000000
        /*00f0*/ 	.short	0x0004
        /*00f2*/ 	.short	0x007c
        /*00f4*/ 	.byte	0x00, 0xf0, 0x11, 0x00


	//----- nvinfo : EIATTR_KPARAM_INFO
	.align		4
.L_1941:
        /*00f8*/ 	.byte	0x04, 0x17
        /*00fa*/ 	.short	(.L_1943 - .L_1942)
.L_1942:
        /*00fc*/ 	.word	0x00000000
        /*0100*/ 	.short	0x0003
        /*0102*/ 	.short	0x0078
        /*0104*/ 	.byte	0x00, 0xf0, 0x11, 0x00


	//----- nvinfo : EIATTR_KPARAM_INFO
	.align		4
.L_1943:
        /*0108*/ 	.byte	0x04, 0x17
        /*010a*/ 	.short	(.L_1945 - .L_1944)
.L_1944:
        /*010c*/ 	.word	0x00000000
        /*0110*/ 	.short	0x0002
        /*0112*/ 	.short	0x0050
        /*0114*/ 	.byte	0x00, 0xf0, 0xa1, 0x00


	//----- nvinfo : EIATTR_KPARAM_INFO
	.align		4
.L_1945:
        /*0118*/ 	.byte	0x04, 0x17
        /*011a*/ 	.short	(.L_1947 - .L_1946)
.L_1946:
        /*011c*/ 	.word	0x00000000
        /*0120*/ 	.short	0x0001
        /*0122*/ 	.short	0x0028
        /*0124*/ 	.byte	0x00, 0xf0, 0xa1, 0x00


	//----- nvinfo : EIATTR_KPARAM_INFO
	.align		4
.L_1947:
        /*0128*/ 	.byte	0x04, 0x17
        /*012a*/ 	.short	(.L_1949 - .L_1948)
.L_1948:
        /*012c*/ 	.word	0x00000000
        /*0130*/ 	.short	0x0000
        /*0132*/ 	.short	0x0000
        /*0134*/ 	.byte	0x00, 0xf0, 0xa1, 0x00


	//----- nvinfo : EIATTR_SPARSE_MMA_MASK
	.align		4
.L_1949:
        /*0138*/ 	.byte	0x03, 0x50
        /*013a*/ 	.short	0x0000


	//----- nvinfo : EIATTR_MAXREG_COUNT
	.align		4
        /*013c*/ 	.byte	0x03, 0x1b
        /*013e*/ 	.short	0x0040


	//----- nvinfo : EIATTR_MERCURY_ISA_VERSION
	.align		4
        /*0140*/ 	.byte	0x03, 0x5f
        /*0142*/ 	.short	0x0101


	//----- nvinfo : EIATTR_VRC_CTA_INIT_COUNT
	.align		4
        /*0144*/ 	.byte	0x02, 0x4a
	.zero		1
	.zero		1


	//----- nvinfo : EIATTR_EXIT_INSTR_OFFSETS
	.align		4
        /*0148*/ 	.byte	0x04, 0x1c
        /*014a*/ 	.short	(.L_1951 - .L_1950)


	//   ....[0]....
.L_1950:
        /*014c*/ 	.word	0x000000a0


	//   ....[1]....
        /*0150*/ 	.word	0x00002300


	//   ....[2]....
        /*0154*/ 	.word	0x00002740


	//   ....[3]....
        /*0158*/ 	.word	0x000028a0


	//----- nvinfo : EIATTR_MAX_THREADS
	.align		4
.L_1951:
        /*015c*/ 	.byte	0x04, 0x05
        /*015e*/ 	.short	(.L_1953 - .L_1952)
.L_1952:
        /*0160*/ 	.word	0x00000400
        /*0164*/ 	.word	0x00000001
        /*0168*/ 	.word	0x00000001


	//----- nvinfo : EIATTR_CRS_STACK_SIZE
	.align		4
.L_1953:
        /*016c*/ 	.byte	0x04, 0x1e
        /*016e*/ 	.short	(.L_1955 - .L_1954)
.L_1954:
        /*0170*/ 	.word	0x00000000


	//----- nvinfo : EIATTR_CBANK_PARAM_SIZE
	.align		4
.L_1955:
        /*0174*/ 	.byte	0x03, 0x19
        /*0176*/ 	.short	0x00b8


	//----- nvinfo : EIATTR_PARAM_CBANK
	.align		4
        /*0178*/ 	.byte	0x04, 0x0a
        /*017a*/ 	.short	(.L_1957 - .L_1956)
	.align		4
.L_1956:
        /*017c*/ 	.word	index@(.nv.constant0._ZN2at6native51_GLOBAL__N__2c613397_18_DepthwiseConv2d_cu_9959487032conv_depthwise2d_backward_kernelILi5ELi1EN3c104HalfEiEEvNS_27GenericPackedTensorAccessorIKT1_Lm4ENS_16DefaultPtrTraitsEiEENS5_IS6_Lm4ES8_iEES9_T2_iiiiiiiiiiiiiii)
        /*0180*/ 	.short	0x0380
        /*0182*/ 	.short	0x00b8


	//----- nvinfo : EIATTR_SW_WAR
	.align		4
.L_1957:
        /*0184*/ 	.byte	0x04, 0x36
        /*0186*/ 	.short	(.L_1959 - .L_1958)
.L_1958:
        /*0188*/ 	.word	0x00000008
.L_1959:


//--------------------- .nv.info._ZN2at6native51_GLOBAL__N__2c613397_18_DepthwiseConv2d_cu_9959487032conv_depthwise2d_backward_kernelILi0ELi0EfiEEvNS_27GenericPackedTensorAccessorIKT1_Lm4ENS_16DefaultPtrTraitsEiEENS3_IS4_Lm4ES6_iEES7_T2_iiiiiiiiiiiiiii --------------------------
	.section	.nv.info._ZN2at6native51_GLOBAL__N__2c613397_18_DepthwiseConv2d_cu_9959487032conv_depthwise2d_backward_kernelILi0ELi0EfiEEvNS_27GenericPackedTensorAccessorIKT1_Lm4ENS_16DefaultPtrTraitsEiEENS3_IS4_Lm4ES6_iEES7_T2_iiiiiiiiiiiiiii,"",@"SHT_CUDA_INFO"
	.sectionflags	@""
	.align	4


	//----- nvinfo : EIATTR_CUDA_API_VERSION
	.align		4
        /*0000*/ 	.byte	0x04, 0x37
        /*0002*/ 	.short	(.L_1961 - .L_1960)
.L_1960:
        /*0004*/ 	.word	0x00000082


	//----- nvinfo : EIATTR_KPARAM_INFO
	.align		4
.L_1961:
        /*0008*/ 	.byte	0x04, 0x17
        /*000a*/ 	.short	(.L_1963 - .L_1962)
.L_1962:
        /*000c*/ 	.word	0x00000000
        /*0010*/ 	.short	0x0012
        /*0012*/ 	.short	0x00b4
        /*0014*/ 	.byte	0x00, 0xf0, 0x11, 0x00


	//----- nvinfo : EIATTR_KPARAM_INFO
	.align		4
.L_1963:
        /*0018*/ 	.byte	0x04, 0x17
        /*001a*/ 	.short	(.L_1965 - .L_1964)
.L_1964:
        /*001c*/ 	.word	0x00000000
        /*0020*/ 	.short	0x0011
        /*0022*/ 	.short	0x00b0
        /*0024*/ 	.byte	0x00, 0xf0, 0x11, 0x00


	//----- nvinfo : EIATTR_KPARAM_INFO
	.align		4
.L_1965:
        /*0028*/ 	.byte	0x04, 0x17
        /*002a*/ 	.short	(.L_1967 - .L_1966)
.L_1966:
        /*002c*/ 	.word	0x00000000
        /*0030*/ 	.short	0x0010
        /*0032*/ 	.short	0x00ac
        /*0034*/ 	.byte	0x00, 0xf0, 0x11, 0x00


	//----- nvinfo : EIATTR_KPARAM_INFO
	.align		4
.L_1967:
        /*0038*/ 	.byte	0x04, 0x17
        /*003a*/ 	.short	(.L_1969 - .L_1968)
.L_1968:
        /*003c*/ 	.word	0x00000000
        /*0040*/ 	.short	0x000f
        /*0042*/ 	.short	0x00a8
        /*0044*/ 	.byte	0x00, 0xf0, 0x11, 0x00


	//----- nvinfo : EIATTR_KPARAM_INFO
	.align		4
.L_1969:
        /*0048*/ 	.byte	0x04, 0x17
        /*004a*/ 	.short	(.L_1971 - .L_1970)
.L_1970:
        /*004c*/ 	.word	0x00000000
        /*0050*/ 	.short	0x000e
        /*0052*/ 	.short	0x00a4
        /*0054*/ 	.byte	0x00, 0xf0, 0x11, 0x00


	//----- nvinfo : EIATTR_KPARAM_INFO
	.align		4
.L_1971:
        /*0058*/ 	.byte	0x04, 0x17
        /*005a*/ 	.short	(.L_1973 - .L_1972)
.L_1972:
        /*005c*/ 	.word	0x00000000
        /*0060*/ 	.short	0x000d
        /*0062*/ 	.short	0x00a0
        /*0064*/ 	.byte	0x00, 0xf0, 0x11, 0x00


	//----- nvinfo : EIATTR_KPARAM_INFO
	.align		4
.L_1973:
        /*0068*/ 	.byte	0x04, 0x17
        /*006a*/ 	.short	(.L_1975 - .L_1974)
.L_1974:
        /*006c*/ 	.word	0x00000000
        /*0070*/ 	.short	0x000c
        /*0072*/ 	.short	0x009c
        /*0074*/ 	.byte	0x00, 0xf0, 0x11, 0x00


	//----- nvinfo : EIATTR_KPARAM_INFO
	.align		4
.L_1975:
        /*0078*/ 	.byte	0x04, 0x17
        /*007a*/ 	.short	(.L_1977 - .L_1976)
.L_1976:
        /*007c*/ 	.word	0x00000000
        /*0080*/ 	.short	0x000b
        /*0082*/ 	.short	0x0098
        /*0084*/ 	.byte	0x00, 0xf0, 0x11, 0x00


	//----- nvinfo : EIATTR_KPARAM_INFO
	.align		4
.L_1977:
        /*0088*/ 	.byte	0x04, 0x17
        /*008a*/ 	.short	(.L_1979 - .L_1978)
.L_1978:
        /*008c*/ 	.word	0x00000000
        /*0090*/ 	.short	0x000a
        /*0092*/ 	.short	0x0094
        /*0094*/ 	.byte	0x00, 0xf0, 0x11, 0x00


	//----- nvinfo : EIATTR_KPARAM_INFO
	.align		4
.L_1979:
        /*0098*/ 	.byte	0x04, 0x17
        /*009a*/ 	.short	(.L_1981 - .L_1980)
.L_1980:
        /*009c*/ 	.word	0x00000000
        /*00a0*/ 	.short	0x0009
        /*00a2*/ 	.short	0x0090
        /*00a4*/ 	.byte	0x00, 0xf0, 0x11, 0x00


	//----- nvinfo : EIATTR_KPARAM_INFO
	.align		4
.L_1981:
        /*00a8*/ 	.byte	0x04, 0x17
        /*00aa*/ 	.short	(.L_1983 - .L_1982)
.L_1982:
        /*00ac*/ 	.word	0x00000000
        /*00b0*/ 	.short	0x0008
        /*00b2*/ 	.short	0x008c
        /*00b4*/ 	.byte	0x00, 0xf0, 0x11, 0x00


	//----- nvinfo : EIATTR_KPARAM_INFO
	.align		4
.L_1983:
        /*00b8*/ 	.byte	0x04, 0x17
        /*00ba*/ 	.short	(.L_1985 - .L_1984)
.L_1984:
        /*00bc*/ 	.word	0x00000000
        /*00c0*/ 	.short	0x0007
        /*00c2*/ 	.short	0x0088
        /*00c4*/ 	.byte	0x00, 0xf0, 0x11, 0x00


	//----- nvinfo : EIATTR_KPARAM_INFO
	.align		4
.L_1985:
        /*00c8*/ 	.byte	0x04, 0x17
        /*00ca*/ 	.short	(.L_1987 - .L_1986)
.L_1986:
        /*00cc*/ 	.word	0x00000000
        /*00d0*/ 	.short	0x0006
        /*00d2*/ 	.short	0x0084
        /*00d4*/ 	.byte	0x00, 0xf0, 0x11, 0x00


	//----- nvinfo : EIATTR_KPARAM_INFO
	.align		4
.L_1987:
        /*00d8*/ 	.byte	0x04, 0x17
        /*00da*/ 	.short	(.L_1989 - .L_1988)
.L_1988:
        /*00dc*/ 	.word	0x00000000
        /*00e0*/ 	.short	0x0005
        /*00e2*/ 	.short	0x0080
        /*00e4*/ 	.byte	0x00, 0xf0, 0x11, 0x00


	//----- nvinfo : EIATTR_KPARAM_INFO
	.align		4
.L_1989:
        /*00e8*/ 	.byte	0x04, 0x17
        /*00ea*/ 	.short	(.L_1991 - .L_1990)
.L_1990:
        /*00ec*/ 	.word	0x00000000
        /*00f0*/ 	.short	0x0004
        /*00f2*/ 	.short	0x007c
        /*00f4*/ 	.byte	0x00, 0xf0, 0x11, 0x00


	//----- nvinfo : EIATTR_KPARAM_INFO
	.align		4
.L_1991:
        /*00f8*/ 	.byte	0x04, 0x17
        /*00fa*/ 	.short	(.L_1993 - .L_1992)
.L_1992:
        /*00fc*/ 	.word	0x00000000
        /*0100*/ 	.short	0x0003
        /*0102*/ 	.short	0x0078
        /*0104*/ 	.byte	0x00, 0xf0, 0x11, 0x00


	//----- nvinfo : EIATTR_KPARAM_INFO
	.align		4
.L_1993:
        /*0108*/ 	.byte	0x04, 0x17
        /*010a*/ 	.short	(.L_1995 - .L_1994)
.L_1994:
        /*010c*/ 	.word	0x00000000
        /*0110*/ 	.short	0x0002
        /*0112*/ 	.short	0x0050
        /*0114*/ 	.byte	0x00, 0xf0, 0xa1, 0x00


	//----- nvinfo : EIATTR_KPARAM_INFO
	.align		4
.L_1995:
        /*0118*/ 	.byte	0x04, 0x17
        /*011a*/ 	.short	(.L_1997 - .L_1996)
.L_1996:
        /*011c*/ 	.word	0x00000000
        /*0120*/ 	.short	0x0001
        /*0122*/ 	.short	0x0028
        /*0124*/ 	.byte	0x00, 0xf0, 0xa1, 0x00


	//----- nvinfo : EIATTR_KPARAM_INFO
	.align		4
.L_1997:
        /*0128*/ 	.byte	0x04, 0x17
        /*012a*/ 	.short	(.L_1999 - .L_1998)
.L_1998:
        /*012c*/ 	.word	0x00000000
        /*0130*/ 	.short	0x0000
        /*0132*/ 	.short	0x0000
        /*0134*/ 	.byte	0x00, 0xf0, 0xa1, 0x00


	//----- nvinfo : EIATTR_SPARSE_MMA_MASK
	.align		4
.L_1999:
        /*0138*/ 	.byte	0x03, 0x50
        /*013a*/ 	.short	0x0000


	//----- nvinfo : EIATTR_MAXREG_COUNT
	.align		4
        /*013c*/ 	.byte	0x03, 0x1b
        /*013e*/ 	.short	0x0040


	//----- nvinfo : EIATTR_ANNOTATIONS
	.align		4
        /*0140*/ 	.byte	0x04, 0x55
        /*0142*/ 	.short	(.L_2001 - .L_2000)


	//   ....[0]....
.L_2000:
        /* <DEDUP_REMOVED lines=23> */


	//----- nvinfo : EIATTR_MERCURY_ISA_VERSION
	.align		4
.L_2001:
        /*02a4*/ 	.byte	0x03, 0x5f
        /*02a6*/ 	.short	0x0101


	//----- nvinfo : EIATTR_VRC_CTA_INIT_COUNT
	.align		4
        /*02a8*/ 	.byte	0x02, 0x4a
	.zero		1
	.zero		1


	//----- nvinfo : EIATTR_EXIT_INSTR_OFFSETS
	.align		4
        /*02ac*/ 	.byte	0x04, 0x1c
        /*02ae*/ 	.short	(.L_2003 - .L_2002)


	//   ....[0]....
.L_2002:
        /*02b0*/ 	.word	0x000000b0


	//   ....[1]....
        /*02b4*/ 	.word	0x000002a0


	//   ....[2]....
        /*02b8*/ 	.word	0x00003090


	//   ....[3]....
        /*02bc*/ 	.word	0x00003530


	//   ....[4]....
        /*02c0*/ 	.word	0x000036e0


	//   ....[5]....
        /*02c4*/ 	.word	0x00003b70


	//   ....[6]....
        /*02c8*/ 	.word	0x00003d20


	//----- nvinfo : EIATTR_MAX_THREADS
	.align		4
.L_2003:
        /*02cc*/ 	.byte	0x04, 0x05
        /*02ce*/ 	.short	(.L_2005 - .L_2004)
.L_2004:
        /*02d0*/ 	.word	0x00000400
        /*02d4*/ 	.word	0x00000001
        /*02d8*/ 	.word	0x00000001


	//----- nvinfo : EIATTR_CRS_STACK_SIZE
	.align		4
.L_2005:
        /*02dc*/ 	.byte	0x04, 0x1e
        /*02de*/ 	.short	(.L_2007 - .L_2006)
.L_2006:
        /*02e0*/ 	.word	0x00000000


	//----- nvinfo : EIATTR_CBANK_PARAM_SIZE
	.align		4
.L_2007:
        /*02e4*/ 	.byte	0x03, 0x19
        /*02e6*/ 	.short	0x00b8


	//----- nvinfo : EIATTR_PARAM_CBANK
	.align		4
        /*02e8*/ 	.byte	0x04, 0x0a
        /*02ea*/ 	.short	(.L_2009 - .L_2008)
	.align		4
.L_2008:
        /*02ec*/ 	.word	index@(.nv.constant0._ZN2at6native51_GLOBAL__N__2c613397_18_DepthwiseConv2d_cu_9959487032conv_depthwise2d_backward_kernelILi0ELi0EfiEEvNS_27GenericPackedTensorAccessorIKT1_Lm4ENS_16DefaultPtrTraitsEiEENS3_IS4_Lm4ES6_iEES7_T2_iiiiiiiiiiiiiii)
        /*02f0*/ 	.short	0x0380
        /*02f2*/ 	.short	0x00b8


	//----- nvinfo : EIATTR_SW_WAR
	.align		4
.L_2009:
        /*02f4*/ 	.byte	0x04, 0x36
        /*02f6*/ 	.short	(.L_2011 - .L_2010)
.L_2010:
        /*02f8*/ 	.word	0x00000008
.L_2011:


//--------------------- .nv.info._ZN2at6native51_GLOBAL__N__2c613397_18_DepthwiseConv2d_cu_9959487032conv_depthwise2d_backward_kernelILi0ELi2EfiEEvNS_27GenericPackedTensorAccessorIKT1_Lm4ENS_16DefaultPtrTraitsEiEENS3_IS4_Lm4ES6_iEES7_T2_iiiiiiiiiiiiiii --------------------------
	.section	.nv.info._ZN2at6native51_GLOBAL__N__2c613397_18_DepthwiseConv2d_cu_9959487032conv_depthwise2d_backward_kernelILi0ELi2EfiEEvNS_27GenericPackedTensorAccessorIKT1_Lm4ENS_16DefaultPtrTraitsEiEENS3_IS4_Lm4ES6_iEES7_T2_iiiiiiiiiiiiiii,"",@"SHT_CUDA_INFO"
	.sectionflags	@""
	.align	4


	//----- nvinfo : EIATTR_CUDA_API_VERSION
	.align		4
        /*0000*/ 	.byte	0x04, 0x37
        /*0002*/ 	.short	(.L_2013 - .L_2012)
.L_2012:
        /*0004*/ 	.word	0x00000082


	//----- nvinfo : EIATTR_KPARAM_INFO
	.align		4
.L_2013:
        /*0008*/ 	.byte	0x04, 0x17
        /*000a*/ 	.short	(.L_2015 - .L_2014)
.L_2014:
        /*000c*/ 	.word	0x00000000
        /*0010*/ 	.short	0x0012
        /*0012*/ 	.short	0x00b4
        /*0014*/ 	.byte	0x00, 0xf0, 0x11, 0x00


	//----- nvinfo : EIATTR_KPARAM_INFO
	.align		4
.L_2015:
        /*0018*/ 	.byte	0x04, 0x17
        /*001a*/ 	.short	(.L_2017 - .L_2016)
.L_2016:
        /*001c*/ 	.word	0x00000000
        /*0020*/ 	.short	0x0011
        /*0022*/ 	.short	0x00b0
        /*0024*/ 	.byte	0x00, 0xf0, 0x11, 0x00


	//----- nvinfo : EIATTR_KPARAM_INFO
	.align		4
.L_2017:
        /*0028*/ 	.byte	0x04, 0x17
        /*002a*/ 	.short	(.L_2019 - .L_2018)
.L_2018:
        /*002c*/ 	.word	0x00000000
        /*0030*/ 	.short	0x0010
        /*0032*/ 	.short	0x00ac
        /*0034*/ 	.byte	0x00, 0xf0, 0x11, 0x00


	//----- nvinfo : EIATTR_KPARAM_INFO
	.align		4
.L_2019:
        /*0038*/ 	.byte	0x04, 0x17
        /*003a*/ 	.short	(.L_2021 - .L_2020)
.L_2020:
        /*003c*/ 	.word	0x00000000
        /*0040*/ 	.short	0x000f
        /*0042*/ 	.short	0x00a8
        /*0044*/ 	.byte	0x00, 0xf0, 0x11, 0x00


	//----- nvinfo : EIATTR_KPARAM_INFO
	.align		4
.L_2021:
        /*0048*/ 	.byte	0x04, 0x17
        /*004a*/ 	.short	(.L_2023 - .L_2022)
.L_2022:
        /*004c*/ 	.word	0x00000000
        /*0050*/ 	.short	0x000e
        /*0052*/ 	.short	0x00a4
        /*0054*/ 	.byte	0x00, 0xf0, 0x11, 0x00


	//----- nvinfo : EIATTR_KPARAM_INFO
	.align		4
.L_2023:
        /*0058*/ 	.byte	0x04, 0x17
        /*005a*/ 	.short	(.L_2025 - .L_2024)
.L_2024:
        /*005c*/ 	.word	0x00000000
        /*0060*/ 	.short	0x000d
        /*0062*/ 	.short	0x00a0
        /*0064*/ 	.byte	0x00, 0xf0, 0x11, 0x00


	//----- nvinfo : EIATTR_KPARAM_INFO
	.align		4
.L_2025:
        /*0068*/ 	.byte	0x04, 0x17
        /*006a*/ 	.short	(.L_2027 - .L_2026)
.L_2026:
        /*006c*/ 	.word	0x00000000
        /*0070*/ 	.short	0x000c
        /*0072*/ 	.short	0x009c
        /*0074*/ 	.byte	0x00, 0xf0, 0x11, 0x00


	//----- nvinfo : EIATTR_KPARAM_INFO
	.align		4
.L_2027:
        /*0078*/ 	.byte	0x04, 0x17
        /*007a*/ 	.short	(.L_2029 - .L_2028)
.L_2028:
        /*007c*/ 	.word	0x00000000
        /*0080*/ 	.short	0x000b
        /*0082*/ 	.short	0x0098
        /*0084*/ 	.byte	0x00, 0xf0, 0x11, 0x00


	//----- nvinfo : EIATTR_KPARAM_INFO
	.align		4
.L_2029:
        /*0088*/ 	.byte	0x04, 0x17
        /*008a*/ 	.short	(.L_2031 - .L_2030)
.L_2030:
        /*008c*/ 	.word	0x00000000
        /*0090*/ 	.short	0x000a
        /*0092*/ 	.short	0x0094
        /*0094*/ 	.byte	0x00, 0xf0, 0x11, 0x00


	//----- nvinfo : EIATTR_KPARAM_INFO
	.align		4
.L_2031:
        /*0098*/ 	.byte	0x04, 0x17
        /*009a*/ 	.short	(.L_2033 - .L_2032)
.L_2032:
        /*009c*/ 	.word	0x00000000
        /*00a0*/ 	.short	0x0009
        /*00a2*/ 	.short	0x0090
        /*00a4*/ 	.byte	0x00, 0xf0, 0x11, 0x00


	//----- nvinfo : EIATTR_KPARAM_INFO
	.align		4
.L_2033:
        /*00a8*/ 	.byte	0x04, 0x17
        /*00aa*/ 	.short	(.L_2035 - .L_2034)
.L_2034:
        /*00ac*/ 	.word	0x00000000
        /*00b0*/ 	.short	0x0008
        /*00b2*/ 	.short	0x008c
        /*00b4*/ 	.byte	0x00, 0xf0, 0x11, 0x00


	//----- nvinfo : EIATTR_KPARAM_INFO
	.align		4
.L_2035:
        /*00b8*/ 	.byte	0x04, 0x17
        /*00ba*/ 	.short	(.L_2037 - .L_2036)
.L_2036:
        /*00bc*/ 	.word	0x00000000
        /*00c0*/ 	.short	0x0007
        /*00c2*/ 	.short	0x0088
        /*00c4*/ 	.byte	0x00, 0xf0, 0x11, 0x00


	//----- nvinfo : EIATTR_KPARAM_INFO
	.align		4
.L_2037:
        /*00c8*/ 	.byte	0x04, 0x17
        /*00ca*/ 	.short	(.L_2039 - .L_2038)
.L_2038:
        /*00cc*/ 	.word	0x00000000
        /*00d0*/ 	.short	0x0006
        /*00d2*/ 	.short	0x0084
        /*00d4*/ 	.byte	0x00, 0xf0, 0x11, 0x00


	//----- nvinfo : EIATTR_KPARAM_INFO
	.align		4
.L_2039:
        /*00d8*/ 	.byte	0x04, 0x17
        /*00da*/ 	.short	(.L_2041 - .L_2040)
.L_2040:
        /*00dc*/ 	.word	0x00000000
        /*00e0*/ 	.short	0x0005
        /*00e2*/ 	.short	0x0080
        /*00e4*/ 	.byte	0x00, 0xf0, 0x11, 0x00


	//----- nvinfo : EIATTR_KPARAM_INFO
	.align		4
.L_2041:
        /*00e8*/ 	.byte	0x04, 0x17
        /*00ea*/ 	.short	(.L_2043 - .L_2042)
.L_2042:
        /*00ec*/ 	.word	0x00000000
        /*00f0*/ 	.short	0x0004
        /*00f2*/ 	.short	0x007c
        /*00f4*/ 	.byte	0x00, 0xf0, 0x11, 0x00


	//----- nvinfo : EIATTR_KPARAM_INFO
	.align		4
.L_2043:
        /*00f8*/ 	.byte	0x04, 0x17
        /*00fa*/ 	.short	(.L_2045 - .L_2044)
.L_2044:
        /*00fc*/ 	.word	0x00000000
        /*0100*/ 	.short	0x0003
        /*0102*/ 	.short	0x0078
        /*0104*/ 	.byte	0x00, 0xf0, 0x11, 0x00


	//----- nvinfo : EIATTR_KPARAM_INFO
	.align		4
.L_2045:
        /*0108*/ 	.byte	0x04, 0x17
        /*010a*/ 	.short	(.L_2047 - .L_2046)
.L_2046:
        /*010c*/ 	.word	0x00000000
        /*0110*/ 	.short	0x0002
        /*0112*/ 	.short	0x0050
        /*0114*/ 	.byte	0x00, 0xf0, 0xa1, 0x00


	//----- nvinfo : EIATTR_KPARAM_INFO
	.align		4
.L_2047:
        /*0118*/ 	.byte	0x04, 0x17
        /*011a*/ 	.short	(.L_2049 - .L_2048)
.L_2048:
        /*011c*/ 	.word	0x00000000
        /*0120*/ 	.short	0x0001
        /*0122*/ 	.short	0x0028
        /*0124*/ 	.byte	0x00, 0xf0, 0xa1, 0x00


	//----- nvinfo : EIATTR_KPARAM_INFO
	.align		4
.L_2049:
        /*0128*/ 	.byte	0x04, 0x17
        /*012a*/ 	.short	(.L_2051 - .L_2050)
.L_2050:
        /*012c*/ 	.word	0x00000000
        /*0130*/ 	.short	0x0000
        /*0132*/ 	.short	0x0000
        /*0134*/ 	.byte	0x00, 0xf0, 0xa1, 0x00


	//----- nvinfo : EIATTR_SPARSE_MMA_MASK
	.align		4
.L_2051:
        /*0138*/ 	.byte	0x03, 0x50
        /*013a*/ 	.short	0x0000


	//----- nvinfo : EIATTR_MAXREG_COUNT
	.align		4
        /*013c*/ 	.byte	0x03, 0x1b
        /*013e*/ 	.short	0x0040


	//----- nvinfo : EIATTR_ANNOTATIONS
	.align		4
        /*0140*/ 	.byte	0x04, 0x55
        /*0142*/ 	.short	(.L_2053 - .L_2052)


	//   ....[0]....
.L_2052:
        /* <DEDUP_REMOVED lines=8> */


	//----- nvinfo : EIATTR_MERCURY_ISA_VERSION
	.align		4
.L_2053:
        /*01ac*/ 	.byte	0x03, 0x5f
        /*01ae*/ 	.short	0x0101


	//----- nvinfo : EIATTR_VRC_CTA_INIT_COUNT
	.align		4
        /*01b0*/ 	.byte	0x02, 0x4a
	.zero		1
	.zero		1


	//----- nvinfo : EIATTR_EXIT_INSTR_OFFSETS
	.align		4
        /*01b4*/ 	.byte	0x04, 0x1c
        /*01b6*/ 	.short	(.L_2055 - .L_2054)


	//   ....[0]....
.L_2054:
        /*01b8*/ 	.word	0x000000b0


	//   ....[1]....
        /*01bc*/ 	.word	0x00000240


	//   ....[2]....
        /*01c0*/ 	.word	0x000014a0


	//   ....[3]....
        /*01c4*/ 	.word	0x000018d0


	//   ....[4]....
        /*01c8*/ 	.word	0x00001a40


	//   ....[5]....
        /*01cc*/ 	.word	0x00001e70


	//   ....[6]....
        /*01d0*/ 	.word	0x00001fe0


	//----- nvinfo : EIATTR_MAX_THREADS
	.align		4
.L_2055:
        /*01d4*/ 	.byte	0x04, 0x05
        /*01d6*/ 	.short	(.L_2057 - .L_2056)
.L_2056:
        /*01d8*/ 	.word	0x00000400
        /*01dc*/ 	.word	0x00000001
        /*01e0*/ 	.word	0x00000001


	//----- nvinfo : EIATTR_CRS_STACK_SIZE
	.align		4
.L_2057:
        /*01e4*/ 	.byte	0x04, 0x1e
        /*01e6*/ 	.short	(.L_2059 - .L_2058)
.L_2058:
        /*01e8*/ 	.word	0x00000000


	//----- nvinfo : EIATTR_CBANK_PARAM_SIZE
	.align		4
.L_2059:
        /*01ec*/ 	.byte	0x03, 0x19
        /*01ee*/ 	.short	0x00b8


	//----- nvinfo : EIATTR_PARAM_CBANK
	.align		4
        /*01f0*/ 	.byte	0x04, 0x0a
        /*01f2*/ 	.short	(.L_2061 - .L_2060)
	.align		4
.L_2060:
        /*01f4*/ 	.word	index@(.nv.constant0._ZN2at6native51_GLOBAL__N__2c613397_18_DepthwiseConv2d_cu_9959487032conv_depthwise2d_backward_kernelILi0ELi2EfiEEvNS_27GenericPackedTensorAccessorIKT1_Lm4ENS_16DefaultPtrTraitsEiEENS3_IS4_Lm4ES6_iEES7_T2_iiiiiiiiiiiiiii)
        /*01f8*/ 	.short	0x0380
        /*01fa*/ 	.short	0x00b8


	//----- nvinfo : EIATTR_SW_WAR
	.align		4
.L_2061:
        /*01fc*/ 	.byte	0x04, 0x36
        /*01fe*/ 	.short	(.L_2063 - .L_2062)
.L_2062:
        /*0200*/ 	.word	0x00000008
.L_2063:


//--------------------- .nv.info._ZN2at6native51_GLOBAL__N__2c613397_18_DepthwiseConv2d_cu_9959487032conv_depthwise2d_backward_kernelILi0ELi1EfiEEvNS_27GenericPackedTensorAccessorIKT1_Lm4ENS_16DefaultPtrTraitsEiEENS3_IS4_Lm4ES6_iEES7_T2_iiiiiiiiiiiiiii --------------------------
	.section	.nv.info._ZN2at6native51_GLOBAL__N__2c613397_18_DepthwiseConv2d_cu_9959487032conv_depthwise2d_backward_kernelILi0ELi1EfiEEvNS_27GenericPackedTensorAccessorIKT1_Lm4ENS_16DefaultPtrTraitsEiEENS3_IS4_Lm4ES6_iEES7_T2_iiiiiiiiiiiiiii,"",@"SHT_CUDA_INFO"
	.sectionflags	@""
	.align	4


	//----- nvinfo : EIATTR_CUDA_API_VERSION
	.align		4
        /*0000*/ 	.byte	0x04, 0x37
        /*0002*/ 	.short	(.L_2065 - .L_2064)
.L_2064:
        /*0004*/ 	.word	0x00000082


	//----- nvinfo : EIATTR_KPARAM_INFO
	.align		4
.L_2065:
        /*0008*/ 	.byte	0x04, 0x17
        /*000a*/ 	.short	(.L_2067 - .L_2066)
.L_2066:
        /*000c*/ 	.word	0x00000000
        /*0010*/ 	.short	0x0012
        /*0012*/ 	.short	0x00b4
        /*0014*/ 	.byte	0x00, 0xf0, 0x11, 0x00


	//----- nvinfo : EIATTR_KPARAM_INFO
	.align		4
.L_2067:
        /*0018*/ 	.byte	0x04, 0x17
        /*001a*/ 	.short	(.L_2069 - .L_2068)
.L_2068:
        /*001c*/ 	.word	0x00000000
        /*0020*/ 	.short	0x0011
        /*0022*/ 	.short	0x00b0
        /*0024*/ 	.byte	0x00, 0xf0, 0x11, 0x00


	//----- nvinfo : EIATTR_KPARAM_INFO
	.align		4
.L_2069:
        /*0028*/ 	.byte	0x04, 0x17
        /*002a*/ 	.short	(.L_2071 - .L_2070)
.L_2070:
        /*002c*/ 	.word	0x00000000
        /*0030*/ 	.short	0x0010
        /*0032*/ 	.short	0x00ac
        /*0034*/ 	.byte	0x00, 0xf0, 0x11, 0x00


	//----- nvinfo : EIATTR_KPARAM_INFO
	.align		4
.L_2071:
        /*0038*/ 	.byte	0x04, 0x17
        /*003a*/ 	.short	(.L_2073 - .L_2072)
.L_2072:
        /*003c*/ 	.word	0x00000000
        /*0040*/ 	.short	0x000f
        /*0042*/ 	.short	0x00a8
        /*0044*/ 	.byte	0x00, 0xf0, 0x11, 0x00


	//----- nvinfo : EIATTR_KPARAM_INFO
	.align		4
.L_2073:
        /*0048*/ 	.byte	0x04, 0x17
        /*004a*/ 	.short	(.L_2075 - .L_2074)
.L_2074:
        /*004c*/ 	.word	0x00000000
        /*0050*/ 	.short	0x000e
        /*0052*/ 	.short	0x00a4
        /*0054*/ 	.byte	0x00, 0xf0, 0x11, 0x00


	//----- nvinfo : EIATTR_KPARAM_INFO
	.align		4
.L_2075:
        /*0058*/ 	.byte	0x04, 0x17
        /*005a*/ 	.short	(.L_2077 - .L_2076)
.L_2076:
        /*005c*/ 	.word	0x00000000
        /*0060*/ 	.short	0x000d
        /*0062*/ 	.short	0x00a0
        /*0064*/ 	.byte	0x00, 0xf0, 0x11, 0x00


	//----- nvinfo : EIATTR_KPARAM_INFO
	.align		4
.L_2077:
        /*0068*/ 	.byte	0x04, 0x17
        /*006a*/ 	.short	(.L_2079 - .L_2078)
.L_2078:
        /*006c*/ 	.word	0x00000000
        /*0070*/ 	.short	0x000c
        /*0072*/ 	.short	0x009c
        /*0074*/ 	.byte	0x00, 0xf0, 0x11, 0x00


	//----- nvinfo : EIATTR_KPARAM_INFO
	.align		4
.L_2079:
        /*0078*/ 	.byte	0x04, 0x17
        /*007a*/ 	.short	(.L_2081 - .L_2080)
.L_2080:
        /*007c*/ 	.word	0x00000000
        /*0080*/ 	.short	0x000b
        /*0082*/ 	.short	0x0098
        /*0084*/ 	.byte	0x00, 0xf0, 0x11, 0x00


	//----- nvinfo : EIATTR_KPARAM_INFO
	.align		4
.L_2081:
        /*0088*/ 	.byte	0x04, 0x17
        /*008a*/ 	.short	(.L_2083 - .L_2082)
.L_2082:
        /*008c*/ 	.word	0x00000000
        /*0090*/ 	.short	0x000a
        /*0092*/ 	.short	0x0094
        /*0094*/ 	.byte	0x00, 0xf0, 0x11, 0x00


	//----- nvinfo : EIATTR_KPARAM_INFO
	.align		4
.L_2083:
        /*0098*/ 	.byte	0x04, 0x17
        /*009a*/ 	.short	(.L_2085 - .L_2084)
.L_2084:
        /*009c*/ 	.word	0x00000000
        /*00a0*/ 	.short	0x0009
        /*00a2*/ 	.short	0x0090
        /*00a4*/ 	.byte	0x00, 0xf0, 0x11, 0x00


	//----- nvinfo : EIATTR_KPARAM_INFO
	.align		4
.L_2085:
        /*00a8*/ 	.byte	0x04, 0x17
        /*00aa*/ 	.short	(.L_2087 - .L_2086)
.L_2086:
        /*00ac*/ 	.word	0x00000000
        /*00b0*/ 	.short	0x0008
        /*00b2*/ 	.short	0x008c
        /*00b4*/ 	.byte	0x00, 0xf0, 0x11, 0x00


	//----- nvinfo : EIATTR_KPARAM_INFO
	.align		4
.L_2087:
        /*00b8*/ 	.byte	0x04, 0x17
        /*00ba*/ 	.short	(.L_2089 - .L_2088)
.L_2088:
        /*00bc*/ 	.word	0x00000000
        /*00c0*/ 	.short	0x0007
        /*00c2*/ 	.short	0x0088
        /*00c4*/ 	.byte	0x00, 0xf0, 0x11, 0x00


	//----- nvinfo : EIATTR_KPARAM_INFO
	.align		4
.L_2089:
        /*00c8*/ 	.byte	0x04, 0x17
        /*00ca*/ 	.short	(.L_2091 - .L_2090)
.L_2090:
        /*00cc*/ 	.word	0x00000000
        /*00d0*/ 	.short	0x0006
        /*00d2*/ 	.short	0x0084
        /*00d4*/ 	.byte	0x00, 0xf0, 0x11, 0x00


	//----- nvinfo : EIATTR_KPARAM_INFO
	.align		4
.L_2091:
        /*00d8*/ 	.byte	0x04, 0x17
        /*00da*/ 	.short	(.L_2093 - .L_2092)
.L_2092:
        /*00dc*/ 	.word	0x00000000
        /*00e0*/ 	.short	0x0005
        /*00e2*/ 	.short	0x0080
        /*00e4*/ 	.byte	0x00, 0xf0, 0x11, 0x00


	//----- nvinfo : EIATTR_KPARAM_INFO
	.align		4
.L_2093:
        /*00e8*/ 	.byte	0x04, 0x17
        /*00ea*/ 	.short	(.L_2095 - .L_2094)
.L_2094:
        /*00ec*/ 	.word	0x00000000
        /*00f0*/ 	.short	0x0004
        /*00f2*/ 	.short	0x007c
        /*00f4*/ 	.byte	0x00, 0xf0, 0x11, 0x00


	//----- nvinfo : EIATTR_KPARAM_INFO
	.align		4
.L_2095:
        /*00f8*/ 	.byte	0x04, 0x17
        /*00fa*/ 	.short	(.L_2097 - .L_2096)
.L_2096:
        /*00fc*/ 	.word	0x00000000
        /*0100*/ 	.short	0x0003
        /*0102*/ 	.short	0x0078
        /*0104*/ 	.byte	0x00, 0xf0, 0x11, 0x00


	//----- nvinfo : EIATTR_KPARAM_INFO
	.align		4
.L_2097:
        /*0108*/ 	.byte	0x04, 0x17
        /*010a*/ 	.short	(.L_2099 - .L_2098)
.L_2098:
        /*010c*/ 	.word	0x00000000
        /*0110*/ 	.short	0x0002
        /*0112*/ 	.short	0x0050
        /*0114*/ 	.byte	0x00, 0xf0, 0xa1, 0x00


	//----- nvinfo : EIATTR_KPARAM_INFO
	.align		4
.L_2099:
        /*0118*/ 	.byte	0x04, 0x17
        /*011a*/ 	.short	(.L_2101 - .L_2100)
.L_2100:
        /*011c*/ 	.word	0x00000000
        /*0120*/ 	.short	0x0001
        /*0122*/ 	.short	0x0028
        /*0124*/ 	.byte	0x00, 0xf0, 0xa1, 0x00


	//----- nvinfo : EIATTR_KPARAM_INFO
	.align		4
.L_2101:
        /*0128*/ 	.byte	0x04, 0x17
        /*012a*/ 	.short	(.L_2103 - .L_2102)
.L_2102:
        /*012c*/ 	.word	0x00000000
        /*0130*/ 	.short	0x0000
        /*0132*/ 	.short	0x0000
        /*0134*/ 	.byte	0x00, 0xf0, 0xa1, 0x00


	//----- nvinfo : EIATTR_SPARSE_MMA_MASK
	.align		4
.L_2103:
        /*0138*/ 	.byte	0x03, 0x50
        /*013a*/ 	.short	0x0000


	//----- nvinfo : EIATTR_MAXREG_COUNT
	.align		4
        /*013c*/ 	.byte	0x03, 0x1b
        /*013e*/ 	.short	0x0040


	//----- nvinfo : EIATTR_MERCURY_ISA_VERSION
	.align		4
        /*0140*/ 	.byte	0x03, 0x5f
        /*0142*/ 	.short	0x0101


	//----- nvinfo : EIATTR_VRC_CTA_INIT_COUNT
	.align		4
        /*0144*/ 	.byte	0x02, 0x4a
	.zero		1
	.zero		1


	//----- nvinfo : EIATTR_EXIT_INSTR_OFFSETS
	.align		4
        /*0148*/ 	.byte	0x04, 0x1c
        /*014a*/ 	.short	(.L_2105 - .L_2104)


	//   ....[0]....
.L_2104:
        /*014c*/ 	.word	0x000000a0


	//   ....[1]....
        /*0150*/ 	.word	0x00000220


	//   ....[2]....
        /*0154*/ 	.word	0x00001850


	//   ....[3]....
        /*0158*/ 	.word	0x00001c70


	//   ....[4]....
        /*015c*/ 	.word	0x00001dd0


	//   ....[5]....
        /*0160*/ 	.word	0x000021f0


	//   ....[6]....
        /*0164*/ 	.word	0x00002350


	//----- nvinfo : EIATTR_MAX_THREADS
	.align		4
.L_2105:
        /*0168*/ 	.byte	0x04, 0x05
        /*016a*/ 	.short	(.L_2107 - .L_2106)
.L_2106:
        /*016c*/ 	.word	0x00000400
        /*0170*/ 	.word	0x00000001
        /*0174*/ 	.word	0x00000001


	//----- nvinfo : EIATTR_CRS_STACK_SIZE
	.align		4
.L_2107:
        /*0178*/ 	.byte	0x04, 0x1e
        /*017a*/ 	.short	(.L_2109 - .L_2108)
.L_2108:
        /*017c*/ 	.word	0x00000000


	//----- nvinfo : EIATTR_CBANK_PARAM_SIZE
	.align		4
.L_2109:
        /*0180*/ 	.byte	0x03, 0x19
        /*0182*/ 	.short	0x00b8


	//----- nvinfo : EIATTR_PARAM_CBANK
	.align		4
        /*0184*/ 	.byte	0x04, 0x0a
        /*0186*/ 	.short	(.L_2111 - .L_2110)
	.align		4
.L_2110:
        /*0188*/ 	.word	index@(.nv.constant0._ZN2at6native51_GLOBAL__N__2c613397_18_DepthwiseConv2d_cu_9959487032conv_depthwise2d_backward_kernelILi0ELi1EfiEEvNS_27GenericPackedTensorAccessorIKT1_Lm4ENS_16DefaultPtrTraitsEiEENS3_IS4_Lm4ES6_iEES7_T2_iiiiiiiiiiiiiii)
        /*018c*/ 	.short	0x0380
        /*018e*/ 	.short	0x00b8


	//----- nvinfo : EIATTR_SW_WAR
	.align		4
.L_2111:
        /*0190*/ 	.byte	0x04, 0x36
        /*0192*/ 	.short	(.L_2113 - .L_2112)
.L_2112:
        /*0194*/ 	.word	0x00000008
.L_2113:


//--------------------- .nv.info._ZN2at6native51_GLOBAL__N__2c613397_18_DepthwiseConv2d_cu_9959487032conv_depthwise2d_backward_kernelILi1ELi0EfiEEvNS_27GenericPackedTensorAccessorIKT1_Lm4ENS_16DefaultPtrTraitsEiEENS3_IS4_Lm4ES6_iEES7_T2_iiiiiiiiiiiiiii --------------------------
	.section	.nv.info._ZN2at6native51_GLOBAL__N__2c613397_18_DepthwiseConv2d_cu_9959487032conv_depthwise2d_backward_kernelILi1ELi0EfiEEvNS_27GenericPackedTensorAccessorIKT1_Lm4ENS_16DefaultPtrTraitsEiEENS3_IS4_Lm4ES6_iEES7_T2_iiiiiiiiiiiiiii,"",@"SHT_CUDA_INFO"
	.sectionflags	@""
	.align	4


	//----- nvinfo : EIATTR_CUDA_API_VERSION
	.align		4
        /*0000*/ 	.byte	0x04, 0x37
        /*0002*/ 	.short	(.L_2115 - .L_2114)
.L_2114:
        /*0004*/ 	.word	0x00000082


	//----- nvinfo : EIATTR_KPARAM_INFO
	.align		4
.L_2115:
        /*0008*/ 	.byte	0x04, 0x17
        /*000a*/ 	.short	(.L_2117 - .L_2116)
.L_2116:
        /*000c*/ 	.word	0x00000000
        /*0010*/ 	.short	0x0012
        /*0012*/ 	.short	0x00b4
        /*0014*/ 	.byte	0x00, 0xf0, 0x11, 0x00


	//----- nvinfo : EIATTR_KPARAM_INFO
	.align		4
.L_2117:
        /*0018*/ 	.byte	0x04, 0x17
        /*001a*/ 	.short	(.L_2119 - .L_2118)
.L_2118:
        /*001c*/ 	.word	0x00000000
        /*0020*/ 	.short	0x0011
        /*0022*/ 	.short	0x00b0
        /*0024*/ 	.byte	0x00, 0xf0, 0x11, 0x00


	//----- nvinfo : EIATTR_KPARAM_INFO
	.align		4
.L_2119:
        /*0028*/ 	.byte	0x04, 0x17
        /*002a*/ 	.short	(.L_2121 - .L_2120)
.L_2120:
        /*002c*/ 	.word	0x00000000
        /*0030*/ 	.short	0x0010
        /*0032*/ 	.short	0x00ac
        /*0034*/ 	.byte	0x00, 0xf0, 0x11, 0x00


	//----- nvinfo : EIATTR_KPARAM_INFO
	.align		4
.L_2121:
        /*0038*/ 	.byte	0x04, 0x17
        /*003a*/ 	.short	(.L_2123 - .L_2122)
.L_2122:
        /*003c*/ 	.word	0x00000000
        /*0040*/ 	.short	0x000f
        /*0042*/ 	.short	0x00a8
        /*0044*/ 	.byte	0x00, 0xf0, 0x11, 0x00


	//----- nvinfo : EIATTR_KPARAM_INFO
	.align		4
.L_2123:
        /*0048*/ 	.byte	0x04, 0x17
        /*004a*/ 	.short	(.L_2125 - .L_2124)
.L_2124:
        /*004c*/ 	.word	0x00000000
        /*0050*/ 	.short	0x000e
        /*0052*/ 	.short	0x00a4
        /*0054*/ 	.byte	0x00, 0xf0, 0x11, 0x00


	//----- nvinfo : EIATTR_KPARAM_INFO
	.align		4
.L_2125:
        /*0058*/ 	.byte	0x04, 0x17
        /*005a*/ 	.short	(.L_2127 - .L_2126)
.L_2126:
        /*005c*/ 	.word	0x00000000
        /*0060*/ 	.short	0x000d
        /*0062*/ 	.short	0x00a0
        /*0064*/ 	.byte	0x00, 0xf0, 0x11, 0x00


	//----- nvinfo : EIATTR_KPARAM_INFO
	.align		4
.L_2127:
        /*0068*/ 	.byte	0x04, 0x17
        /*006a*/ 	.short	(.L_2129 - .L_2128)
.L_2128:
        /*006c*/ 	.word	0x00000000
        /*0070*/ 	.short	0x000c
        /*0072*/ 	.short	0x009c
        /*0074*/ 	.byte	0x00, 0xf0, 0x11, 0x00


	//----- nvinfo : EIATTR_KPARAM_INFO
	.align		4
.L_2129:
        /*0078*/ 	.byte	0x04, 0x17
        /*007a*/ 	.short	(.L_2131 - .L_2130)
.L_2130:
        /*007c*/ 	.word	0x00000000
        /*0080*/ 	.short	0x000b
        /*0082*/ 	.short	0x0098
        /*0084*/ 	.byte	0x00, 0xf0, 0x11, 0x00


	//----- nvinfo : EIATTR_KPARAM_INFO
	.align		4
.L_2131:
        /*0088*/ 	.byte	0x04, 0x17
        /*008a*/ 	.short	(.L_2133 - .L_2132)
.L_2132:
        /*008c*/ 	.word	0x00000000
        /*0090*/ 	.short	0x000a
        /*0092*/ 	.short	0x0094
        /*0094*/ 	.byte	0x00, 0xf0, 0x11, 0x00


	//----- nvinfo : EIATTR_KPARAM_INFO
	.align		4
.L_2133:
        /*0098*/ 	.byte	0x04, 0x17
        /*009a*/ 	.short	(.L_2135 - .L_2134)
.L_2134:
        /*009c*/ 	.word	0x00000000
        /*00a0*/ 	.short	0x0009
        /*00a2*/ 	.short	0x0090
        /*00a4*/ 	.byte	0x00, 0xf0, 0x11, 0x00


	//----- nvinfo : EIATTR_KPARAM_INFO
	.align		4
.L_2135:
        /*00a8*/ 	.byte	0x04, 0x17
        /*00aa*/ 	.short	(.L_2137 - .L_2136)
.L_2136:
        /*00ac*/ 	.word	0x00000000
        /*00b0*/ 	.short	0x0008
        /*00b2*/ 	.short	0x008c
        /*00b4*/ 	.byte	0x00, 0xf0, 0x11, 0x00


	//----- nvinfo : EIATTR_KPARAM_INFO
	.align		4
.L_2137:
        /*00b8*/ 	.byte	0x04, 0x17
        /*00ba*/ 	.short	(.L_2139 - .L_2138)
.L_2138:
        /*00bc*/ 	.word	0x00000000
        /*00c0*/ 	.short	0x0007
        /*00c2*/ 	.short	0x0088
        /*00c4*/ 	.byte	0x00, 0xf0, 0x11, 0x00


	//----- nvinfo : EIATTR_KPARAM_INFO
	.align		4
.L_2139:
        /*00c8*/ 	.byte	0x04, 0x17
        /*00ca*/ 	.short	(.L_2141 - .L_2140)
.L_2140:
        /*00cc*/ 	.word	0x00000000
        /*00d0*/ 	.short	0x0006
        /*00d2*/ 	.short	0x0084
        /*00d4*/ 	.byte	0x00, 0xf0, 0x11, 0x00


	//----- nvinfo : EIATTR_KPARAM_INFO
	.align		4
.L_2141:
        /*00d8*/ 	.byte	0x04, 0x17
        /*00da*/ 	.short	(.L_2143 - .L_2142)
.L_2142:
        /*00dc*/ 	.word	0x00000000
        /*00e0*/ 	.short	0x0005
        /*00e2*/ 	.short	0x0080
        /*00e4*/ 	.byte	0x00, 0xf0, 0x11, 0x00


	//----- nvinfo : EIATTR_KPARAM_INFO
	.align		4
.L_2143:
        /*00e8*/ 	.byte	0x04, 0x17
        /*00ea*/ 	.short	(.L_2145 - .L_2144)
.L_2144:
        /*00ec*/ 	.word	0x00000000
        /*00f0*/ 	.short	0x0004
        /*00f2*/ 	.short	0x007c
        /*00f4*/ 	.byte	0x00, 0xf0, 0x11, 0x00


	//----- nvinfo : EIATTR_KPARAM_INFO
	.align		4
.L_2145:
        /*00f8*/ 	.byte	0x04, 0x17
        /*00fa*/ 	.short	(.L_2147 - .L_2146)
.L_2146:
        /*00fc*/ 	.word	0x00000000
        /*0100*/ 	.short	0x0003
        /*0102*/ 	.short	0x0078
        /*0104*/ 	.byte	0x00, 0xf0, 0x11, 0x00


	//----- nvinfo : EIATTR_KPARAM_INFO
	.align		4
.L_2147:
        /*0108*/ 	.byte	0x04, 0x17
        /*010a*/ 	.short	(.L_2149 - .L_2148)
.L_2148:
        /*010c*/ 	.word	0x00000000
        /*0110*/ 	.short	0x0002
        /*0112*/ 	.short	0x0050
        /*0114*/ 	.byte	0x00, 0xf0, 0xa1, 0x00


	//----- nvinfo : EIATTR_KPARAM_INFO
	.align		4
.L_2149:
        /*0118*/ 	.byte	0x04, 0x17
        /*011a*/ 	.short	(.L_2151 - .L_2150)
.L_2150:
        /*011c*/ 	.word	0x00000000
        /*0120*/ 	.short	0x0001
        /*0122*/ 	.short	0x0028
        /*0124*/ 	.byte	0x00, 0xf0, 0xa1, 0x00


	//----- nvinfo : EIATTR_KPARAM_INFO
	.align		4
.L_2151:
        /*0128*/ 	.byte	0x04, 0x17
        /*012a*/ 	.short	(.L_2153 - .L_2152)
.L_2152:
        /*012c*/ 	.word	0x00000000
        /*0130*/ 	.short	0x0000
        /*0132*/ 	.short	0x0000
        /*0134*/ 	.byte	0x00, 0xf0, 0xa1, 0x00


	//----- nvinfo : EIATTR_SPARSE_MMA_MASK
	.align		4
.L_2153:
        /*0138*/ 	.byte	0x03, 0x50
        /*013a*/ 	.short	0x0000


	//----- nvinfo : EIATTR_MAXREG_COUNT
	.align		4
        /*013c*/ 	.byte	0x03, 0x1b
        /*013e*/ 	.short	0x0040


	//----- nvinfo : EIATTR_MERCURY_ISA_VERSION
	.align		4
        /*0140*/ 	.byte	0x03, 0x5f
        /*0142*/ 	.short	0x0101


	//----- nvinfo : EIATTR_VRC_CTA_INIT_COUNT
	.align		4
        /*0144*/ 	.byte	0x02, 0x4a
	.zero		1
	.zero		1


	//----- nvinfo : EIATTR_EXIT_INSTR_OFFSETS
	.align		4
        /*0148*/ 	.byte	0x04, 0x1c
        /*014a*/ 	.short	(.L_2155 - .L_2154)


	//   ....[0]....
.L_2154:
        /*014c*/ 	.word	0x000000b0


	//   ....[1]....
        /*0150*/ 	.word	0x00003e80


	//   ....[2]....
        /*0154*/ 	.word	0x00004280


	//   ....[3]....
        /*0158*/ 	.word	0x000043e0


	//----- nvinfo : EIATTR_MAX_THREADS
	.align		4
.L_2155:
        /*015c*/ 	.byte	0x04, 0x05
        /*015e*/ 	.short	(.L_2157 - .L_2156)
.L_2156:
        /*0160*/ 	.word	0x00000400
        /*0164*/ 	.word	0x00000001
        /*0168*/ 	.word	0x00000001


	//----- nvinfo : EIATTR_CRS_STACK_SIZE
	.align		4
.L_2157:
        /*016c*/ 	.byte	0x04, 0x1e
        /*016e*/ 	.short	(.L_2159 - .L_2158)
.L_2158:
        /*0170*/ 	.word	0x00000000


	//----- nvinfo : EIATTR_CBANK_PARAM_SIZE
	.align		4
.L_2159:
        /*0174*/ 	.byte	0x03, 0x19
        /*0176*/ 	.short	0x00b8


	//----- nvinfo : EIATTR_PARAM_CBANK
	.align		4
        /*0178*/ 	.byte	0x04, 0x0a
        /*017a*/ 	.short	(.L_2161 - .L_2160)
	.align		4
.L_2160:
        /*017c*/ 	.word	index@(.nv.constant0._ZN2at6native51_GLOBAL__N__2c613397_18_DepthwiseConv2d_cu_9959487032conv_depthwise2d_backward_kernelILi1ELi0EfiEEvNS_27GenericPackedTensorAccessorIKT1_Lm4ENS_16DefaultPtrTraitsEiEENS3_IS4_Lm4ES6_iEES7_T2_iiiiiiiiiiiiiii)
        /*0180*/ 	.short	0x0380
        /*0182*/ 	.short	0x00b8


	//----- nvinfo : EIATTR_SW_WAR
	.align		4
.L_2161:
        /*0184*/ 	.byte	0x04, 0x36
        /*0186*/ 	.short	(.L_2163 - .L_2162)
.L_2162:
        /*0188*/ 	.word	0x00000008
.L_2163:


//--------------------- .nv.info._ZN2at6native51_GLOBAL__N__2c613397_18_DepthwiseConv2d_cu_9959487032conv_depthwise2d_backward_kernelILi1ELi2EfiEEvNS_27GenericPackedTensorAccessorIKT1_Lm4ENS_16DefaultPtrTraitsEiEENS3_IS4_Lm4ES6_iEES7_T2_iiiiiiiiiiiiiii --------------------------
	.section	.nv.info._ZN2at6native51_GLOBAL__N__2c613397_18_DepthwiseConv2d_cu_9959487032conv_depthwise2d_backward_kernelILi1ELi2EfiEEvNS_27GenericPackedTensorAccessorIKT1_Lm4ENS_16DefaultPtrTraitsEiEENS3_IS4_Lm4ES6_iEES7_T2_iiiiiiiiiiiiiii,"",@"SHT_CUDA_INFO"
	.sectionflags	@""
	.align	4


	//----- nvinfo : EIATTR_CUDA_API_VERSION
	.align		4
        /*0000*/ 	.byte	0x04, 0x37
        /*0002*/ 	.short	(.L_2165 - .L_2164)
.L_2164:
        /*0004*/ 	.word	0x00000082


	//----- nvinfo : EIATTR_KPARAM_INFO
	.align		4
.L_2165:
        /*0008*/ 	.byte	0x04, 0x17
        /*000a*/ 	.short	(.L_2167 - .L_2166)
.L_2166:
        /*000c*/ 	.word	0x00000000
        /*0010*/ 	.short	0x0012
        /*0012*/ 	.short	0x00b4
        /*0014*/ 	.byte	0x00, 0xf0, 0x11, 0x00


	//----- nvinfo : EIATTR_KPARAM_INFO
	.align		4
.L_2167:
        /*0018*/ 	.byte	0x04, 0x17
        /*001a*/ 	.short	(.L_2169 - .L_2168)
.L_2168:
        /*001c*/ 	.word	0x00000000
        /*0020*/ 	.short	0x0011
        /*0022*/ 	.short	0x00b0
        /*0024*/ 	.byte	0x00, 0xf0, 0x11, 0x00


	//----- nvinfo : EIATTR_KPARAM_INFO
	.align		4
.L_2169:
        /*0028*/ 	.byte	0x04, 0x17
        /*002a*/ 	.short	(.L_2171 - .L_2170)
.L_2170:
        /*002c*/ 	.word	0x00000000
        /*0030*/ 	.short	0x0010
        /*0032*/ 	.short	0x00ac
        /*0034*/ 	.byte	0x00, 0xf0, 0x11, 0x00


	//----- nvinfo : EIATTR_KPARAM_INFO
	.align		4
.L_2171:
        /*0038*/ 	.byte	0x04, 0x17
        /*003a*/ 	.short	(.L_2173 - .L_2172)
.L_2172:
        /*003c*/ 	.word	0x00000000
        /*0040*/ 	.short	0x000f
        /*0042*/ 	.short	0x00a8
        /*0044*/ 	.byte	0x00, 0xf0, 0x11, 0x00


	//----- nvinfo : EIATTR_KPARAM_INFO
	.align		4
.L_2173:
        /*0048*/ 	.byte	0x04, 0x17
        /*004a*/ 	.short	(.L_2175 - .L_2174)
.L_2174:
        /*004c*/ 	.word	0x00000000
        /*0050*/ 	.short	0x000e
        /*0052*/ 	.short	0x00a4
        /*0054*/ 	.byte	0x00, 0xf0, 0x11, 0x00


	//----- nvinfo : EIATTR_KPARAM_INFO
	.align		4
.L_2175:
        /*0058*/ 	.byte	0x04, 0x17
        /*005a*/ 	.short	(.L_2177 - .L_2176)
.L_2176:
        /*005c*/ 	.word	0x00000000
        /*0060*/ 	.short	0x000d
        /*0062*/ 	.short	0x00a0
        /*0064*/ 	.byte	0x00, 0xf0, 0x11, 0x00


	//----- nvinfo : EIATTR_KPARAM_INFO
	.align		4
.L_2177:
        /*0068*/ 	.byte	0x04, 0x17
        /*006a*/ 	.short	(.L_2179 - .L_2178)
.L_2178:
        /*006c*/ 	.word	0x00000000
        /*0070*/ 	.short	0x000c
        /*0072*/ 	.short	0x009c
        /*0074*/ 	.byte	0x00, 0xf0, 0x11, 0x00


	//----- nvinfo : EIATTR_KPARAM_INFO
	.align		4
.L_2179:
        /*0078*/ 	.byte	0x04, 0x17
        /*007a*/ 	.short	(.L_2181 - .L_2180)
.L_2180:
        /*007c*/ 	.word	0x00000000
        /*0080*/ 	.short	0x000b
        /*0082*/ 	.short	0x0098
        /*0084*/ 	.byte	0x00, 0xf0, 0x11, 0x00


	//----- nvinfo : EIATTR_KPARAM_INFO
	.align		4
.L_2181:
        /*0088*/ 	.byte	0x04, 0x17
        /*008a*/ 	.short	(.L_2183 - .L_2182)
.L_2182:
        /*008c*/ 	.word	0x00000000
        /*0090*/ 	.short	0x000a
        /*0092*/ 	.short	0x0094
        /*0094*/ 	.byte	0x00, 0xf0, 0x11, 0x00


	//----- nvinfo : EIATTR_KPARAM_INFO
	.align		4
.L_2183:
        /*0098*/ 	.byte	0x04, 0x17
        /*009a*/ 	.short	(.L_2185 - .L_2184)
.L_2184:
        /*009c*/ 	.word	0x00000000
        /*00a0*/ 	.short	0x0009
        /*00a2*/ 	.short	0x0090
        /*00a4*/ 	.byte	0x00, 0xf0, 0x11, 0x00


	//----- nvinfo : EIATTR_KPARAM_INFO
	.align		4
.L_2185:
        /*00a8*/ 	.byte	0x04, 0x17
        /*00aa*/ 	.short	(.L_2187 - .L_2186)
.L_2186:
        /*00ac*/ 	.word	0x00000000
        /*00b0*/ 	.short	0x0008
        /*00b2*/ 	.short	0x008c
        /*00b4*/ 	.byte	0x00, 0xf0, 0x11, 0x00


	//----- nvinfo : EIATTR_KPARAM_INFO
	.align		4
.L_2187:
        /*00b8*/ 	.byte	0x04, 0x17
        /*00ba*/ 	.short	(.L_2189 - .L_2188)
.L_2188:
        /*00bc*/ 	.word	0x00000000
        /*00c0*/ 	.short	0x0007
        /*00c2*/ 	.short	0x0088
        /*00c4*/ 	.byte	0x00, 0xf0, 0x11, 0x00


	//----- nvinfo : EIATTR_KPARAM_INFO
	.align		4
.L_2189:
        /*00c8*/ 	.byte	0x04, 0x17
        /*00ca*/ 	.short	(.L_2191 - .L_2190)
.L_2190:
        /*00cc*/ 	.word	0x00000000
        /*00d0*/ 	.short	0x0006
        /*00d2*/ 	.short	0x0084
        /*00d4*/ 	.byte	0x00, 0xf0, 0x11, 0x00


	//----- nvinfo : EIATTR_KPARAM_INFO
	.align		4
.L_2191:
        /*00d8*/ 	.byte	0x04, 0x17
        /*00da*/ 	.short	(.L_2193 - .L_2192)
.L_2192:
        /*00dc*/ 	.word	0x00000000
        /*00e0*/ 	.short	0x0005
        /*00e2*/ 	.short	0x0080
        /*00e4*/ 	.byte	0x00, 0xf0, 0x11, 0x00


	//----- nvinfo : EIATTR_KPARAM_INFO
	.align		4
.L_2193:
        /*00e8*/ 	.byte	0x04, 0x17
        /*00ea*/ 	.short	(.L_2195 - .L_2194)
.L_2194:
        /*00ec*/ 	.word	0x00000000
        /*00f0*/ 	.short	0x0004
        /*00f2*/ 	.short	0x007c
        /*00f4*/ 	.byte	0x00, 0xf0, 0x11, 0x00


	//----- nvinfo : EIATTR_KPARAM_INFO
	.align		4
.L_2195:
        /*00f8*/ 	.byte	0x04, 0x17
        /*00fa*/ 	.short	(.L_2197 - .L_2196)
.L_2196:
        /*00fc*/ 	.word	0x00000000
        /*0100*/ 	.short	0x0003
        /*0102*/ 	.short	0x0078
        /*0104*/ 	.byte	0x00, 0xf0, 0x11, 0x00


	//----- nvinfo : EIATTR_KPARAM_INFO
	.align		4
.L_2197:
        /*0108*/ 	.byte	0x04, 0x17
        /*010a*/ 	.short	(.L_2199 - .L_2198)
.L_2198:
        /*010c*/ 	.word	0x00000000
        /*0110*/ 	.short	0x0002
        /*0112*/ 	.short	0x0050
        /*0114*/ 	.byte	0x00, 0xf0, 0xa1, 0x00


	//----- nvinfo : EIATTR_KPARAM_INFO
	.align		4
.L_2199:
        /*0118*/ 	.byte	0x04, 0x17
        /*011a*/ 	.short	(.L_2201 - .L_2200)
.L_2200:
        /*011c*/ 	.word	0x00000000
        /*0120*/ 	.short	0x0001
        /*0122*/ 	.short	0x0028
        /*0124*/ 	.byte	0x00, 0xf0, 0xa1, 0x00


	//----- nvinfo : EIATTR_KPARAM_INFO
	.align		4
.L_2201:
        /*0128*/ 	.byte	0x04, 0x17
        /*012a*/ 	.short	(.L_2203 - .L_2202)
.L_2202:
        /*012c*/ 	.word	0x00000000
        /*0130*/ 	.short	0x0000
        /*0132*/ 	.short	0x0000
        /*0134*/ 	.byte	0x00, 0xf0, 0xa1, 0x00


	//----- nvinfo : EIATTR_SPARSE_MMA_MASK
	.align		4
.L_2203:
        /*0138*/ 	.byte	0x03, 0x50
        /*013a*/ 	.short	0x0000


	//----- nvinfo : EIATTR_MAXREG_COUNT
	.align		4
        /*013c*/ 	.byte	0x03, 0x1b
        /*013e*/ 	.short	0x0040


	//----- nvinfo : EIATTR_MERCURY_ISA_VERSION
	.align		4
        /*0140*/ 	.byte	0x03, 0x5f
        /*0142*/ 	.short	0x0101


	//----- nvinfo : EIATTR_VRC_CTA_INIT_COUNT
	.align		4
        /*0144*/ 	.byte	0x02, 0x4a
	.zero		1
	.zero		1


	//----- nvinfo : EIATTR_EXIT_INSTR_OFFSETS
	.align		4
        /*0148*/ 	.byte	0x04, 0x1c
        /*014a*/ 	.short	(.L_2205 - .L_2204)


	//   ....[0]....
.L_2204:
        /*014c*/ 	.word	0x000000a0


	//   ....[1]....
        /*0150*/ 	.word	0x00002120


	//   ....[2]....
        /*0154*/ 	.word	0x00002530


	//   ....[3]....
        /*0158*/ 	.word	0x00002690


	//----- nvinfo : EIATTR_MAX_THREADS
	.align		4
.L_2205:
        /*015c*/ 	.byte	0x04, 0x05
        /*015e*/ 	.short	(.L_2207 - .L_2206)
.L_2206:
        /*0160*/ 	.word	0x00000400
        /*0164*/ 	.word	0x00000001
        /*0168*/ 	.word	0x00000001


	//----- nvinfo : EIATTR_CRS_STACK_SIZE
	.align		4
.L_2207:
        /*016c*/ 	.byte	0x04, 0x1e
        /*016e*/ 	.short	(.L_2209 - .L_2208)
.L_2208:
        /*0170*/ 	.word	0x00000000


	//----- nvinfo : EIATTR_CBANK_PARAM_SIZE
	.align		4
.L_2209:
        /*0174*/ 	.byte	0x03, 0x19
        /*0176*/ 	.short	0x00b8


	//----- nvinfo : EIATTR_PARAM_CBANK
	.align		4
        /*0178*/ 	.byte	0x04, 0x0a
        /*017a*/ 	.short	(.L_2211 - .L_2210)
	.align		4
.L_2210:
        /*017c*/ 	.word	index@(.nv.constant0._ZN2at6native51_GLOBAL__N__2c613397_18_DepthwiseConv2d_cu_9959487032conv_depthwise2d_backward_kernelILi1ELi2EfiEEvNS_27GenericPackedTensorAccessorIKT1_Lm4ENS_16DefaultPtrTraitsEiEENS3_IS4_Lm4ES6_iEES7_T2_iiiiiiiiiiiiiii)
        /*0180*/ 	.short	0x0380
        /*0182*/ 	.short	0x00b8


	//----- nvinfo : EIATTR_SW_WAR
	.align		4
.L_2211:
        /*0184*/ 	.byte	0x04, 0x36
        /*0186*/ 	.short	(.L_2213 - .L_2212)
.L_2212:
        /*0188*/ 	.word	0x00000008
.L_2213:


//--------------------- .nv.info._ZN2at6native51_GLOBAL__N__2c613397_18_DepthwiseConv2d_cu_9959487032conv_depthwise2d_backward_kernelILi1ELi1EfiEEvNS_27GenericPackedTensorAccessorIKT1_Lm4ENS_16DefaultPtrTraitsEiEENS3_IS4_Lm4ES6_iEES7_T2_iiiiiiiiiiiiiii --------------------------
	.section	.nv.info._ZN2at6native51_GLOBAL__N__2c613397_18_DepthwiseConv2d_cu_9959487032conv_depthwise2d_backward_kernelILi1ELi1EfiEEvNS_27GenericPackedTensorAccessorIKT1_Lm4ENS_16DefaultPtrTraitsEiEENS3_IS4_Lm4ES6_iEES7_T2_iiiiiiiiiiiiiii,"",@"SHT_CUDA_INFO"
	.sectionflags	@""
	.align	4


	//----- nvinfo : EIATTR_CUDA_API_VERSION
	.align		4
        /*0000*/ 	.byte	0x04, 0x37
        /*0002*/ 	.short	(.L_2215 - .L_2214)
.L_2214:
        /*0004*/ 	.word	0x00000082


	//----- nvinfo : EIATTR_KPARAM_INFO
	.align		4
.L_2215:
        /*0008*/ 	.byte	0x04, 0x17
        /*000a*/ 	.short	(.L_2217 - .L_2216)
.L_2216:
        /*000c*/ 	.word	0x00000000
        /*0010*/ 	.short	0x0012
        /*0012*/ 	.short	0x00b4
        /*0014*/ 	.byte	0x00, 0xf0, 0x11, 0x00


	//----- nvinfo : EIATTR_KPARAM_INFO
	.align		4
.L_2217:
        /*0018*/ 	.byte	0x04, 0x17
        /*001a*/ 	.short	(.L_2219 - .L_2218)
.L_2218:
        /*001c*/ 	.word	0x00000000
        /*0020*/ 	.short	0x0011
        /*0022*/ 	.short	0x00b0
        /*0024*/ 	.byte	0x00, 0xf0, 0x11, 0x00


	//----- nvinfo : EIATTR_KPARAM_INFO
	.align		4
.L_2219:
        /*0028*/ 	.byte	0x04, 0x17
        /*002a*/ 	.short	(.L_2221 - .L_2220)
.L_2220:
        /*002c*/ 	.word	0x00000000
        /*0030*/ 	.short	0x0010
        /*0032*/ 	.short	0x00ac
        /*0034*/ 	.byte	0x00, 0xf0, 0x11, 0x00


	//----- nvinfo : EIATTR_KPARAM_INFO
	.align		4
.L_2221:
        /*0038*/ 	.byte	0x04, 0x17
        /*003a*/ 	.short	(.L_2223 - .L_2222)
.L_2222:
        /*003c*/ 	.word	0x00000000
        /*0040*/ 	.short	0x000f
        /*0042*/ 	.short	0x00a8
        /*0044*/ 	.byte	0x00, 0xf0, 0x11, 0x00


	//----- nvinfo : EIATTR_KPARAM_INFO
	.align		4
.L_2223:
        /*0048*/ 	.byte	0x04, 0x17
        /*004a*/ 	.short	(.L_2225 - .L_2224)
.L_2224:
        /*004c*/ 	.word	0x00000000
        /*0050*/ 	.short	0x000e
        /*0052*/ 	.short	0x00a4
        /*0054*/ 	.byte	0x00, 0xf0, 0x11, 0x00


	//----- nvinfo : EIATTR_KPARAM_INFO
	.align		4
.L_2225:
        /*0058*/ 	.byte	0x04, 0x17
        /*005a*/ 	.short	(.L_2227 - .L_2226)
.L_2226:
        /*005c*/ 	.word	0x00000000
        /*0060*/ 	.short	0x000d
        /*0062*/ 	.short	0x00a0
        /*0064*/ 	.byte	0x00, 0xf0, 0x11, 0x00


	//----- nvinfo : EIATTR_KPARAM_INFO
	.align		4
.L_2227:
        /*0068*/ 	.byte	0x04, 0x17
        /*006a*/ 	.short	(.L_2229 - .L_2228)
.L_2228:
        /*006c*/ 	.word	0x00000000
        /*0070*/ 	.short	0x000c
        /*0072*/ 	.short	0x009c
        /*0074*/ 	.byte	0x00, 0xf0, 0x11, 0x00


	//----- nvinfo : EIATTR_KPARAM_INFO
	.align		4
.L_2229:
        /*0078*/ 	.byte	0x04, 0x17
        /*007a*/ 	.short	(.L_2231 - .L_2230)
.L_2230:
        /*007c*/ 	.word	0x00000000
        /*0080*/ 	.short	0x000b
        /*0082*/ 	.short	0x0098
        /*0084*/ 	.byte	0x00, 0xf0, 0x11, 0x00


	//----- nvinfo : EIATTR_KPARAM_INFO
	.align		4
.L_2231:
        /*0088*/ 	.byte	0x04, 0x17
        /*008a*/ 	.short	(.L_2233 - .L_2232)
.L_2232:
        /*008c*/ 	.word	0x00000000
        /*0090*/ 	.short	0x000a
        /*0092*/ 	.short	0x0094
        /*0094*/ 	.byte	0x00, 0xf0, 0x11, 0x00


	//----- nvinfo : EIATTR_KPARAM_INFO
	.align		4
.L_2233:
        /*0098*/ 	.byte	0x04, 0x17
        /*009a*/ 	.short	(.L_2235 - .L_2234)
.L_2234:
        /*009c*/ 	.word	0x00000000
        /*00a0*/ 	.short	0x0009
        /*00a2*/ 	.short	0x0090
        /*00a4*/ 	.byte	0x00, 0xf0, 0x11, 0x00


	//----- nvinfo : EIATTR_KPARAM_INFO
	.align		4
.L_2235:
        /*00a8*/ 	.byte	0x04, 0x17
        /*00aa*/ 	.short	(.L_2237 - .L_2236)
.L_2236:
        /*00ac*/ 	.word	0x00000000
        /*00b0*/ 	.short	0x0008
        /*00b2*/ 	.short	0x008c
        /*00b4*/ 	.byte	0x00, 0xf0, 0x11, 0x00


	//----- nvinfo : EIATTR_KPARAM_INFO
	.align		4
.L_2237:
        /*00b8*/ 	.byte	0x04, 0x17
        /*00ba*/ 	.short	(.L_2239 - .L_2238)
.L_2238:
        /*00bc*/ 	.word	0x00000000
        /*00c0*/ 	.short	0x0007
        /*00c2*/ 	.short	0x0088
        /*00c4*/ 	.byte	0x00, 0xf0, 0x11, 0x00


	//----- nvinfo : EIATTR_KPARAM_INFO
	.align		4
.L_2239:
        /*00c8*/ 	.byte	0x04, 0x17
        /*00ca*/ 	.short	(.L_2241 - .L_2240)
.L_2240:
        /*00cc*/ 	.word	0x00000000
        /*00d0*/ 	.short	0x0006
        /*00d2*/ 	.short	0x0084
        /*00d4*/ 	.byte	0x00, 0xf0, 0x11, 0x00


	//----- nvinfo : EIATTR_KPARAM_INFO
	.align		4
.L_2241:
        /*00d8*/ 	.byte	0x04, 0x17
        /*00da*/ 	.short	(.L_2243 - .L_2242)
.L_2242:
        /*00dc*/ 	.word	0x00000000
        /*00e0*/ 	.short	0x0005
        /*00e2*/ 	.short	0x0080
        /*00e4*/ 	.byte	0x00, 0xf0, 0x11, 0x00


	//----- nvinfo : EIATTR_KPARAM_INFO
	.align		4
.L_2243:
        /*00e8*/ 	.byte	0x04, 0x17
        /*00ea*/ 	.short	(.L_2245 - .L_2244)
.L_2244:
        /*00ec*/ 	.word	0x00000000
        /*00f0*/ 	.short	0x0004
        /*00f2*/ 	.short	0x007c
        /*00f4*/ 	.byte	0x00, 0xf0, 0x11, 0x00


	//----- nvinfo : EIATTR_KPARAM_INFO
	.align		4
.L_2245:
        /*00f8*/ 	.byte	0x04, 0x17
        /*00fa*/ 	.short	(.L_2247 - .L_2246)
.L_2246:
        /*00fc*/ 	.word	0x00000000
        /*0100*/ 	.short	0x0003
        /*0102*/ 	.short	0x0078
        /*0104*/ 	.byte	0x00, 0xf0, 0x11, 0x00


	//----- nvinfo : EIATTR_KPARAM_INFO
	.align		4
.L_2247:
        /*0108*/ 	.byte	0x04, 0x17
        /*010a*/ 	.short	(.L_2249 - .L_2248)
.L_2248:
        /*010c*/ 	.word	0x00000000
        /*0110*/ 	.short	0x0002
        /*0112*/ 	.short	0x0050
        /*0114*/ 	.byte	0x00, 0xf0, 0xa1, 0x00


	//----- nvinfo : EIATTR_KPARAM_INFO
	.align		4
.L_2249:
        /*0118*/ 	.byte	0x04, 0x17
        /*011a*/ 	.short	(.L_2251 - .L_2250)
.L_2250:
        /*011c*/ 	.word	0x00000000
        /*0120*/ 	.short	0x0001
        /*0122*/ 	.short	0x0028
        /*0124*/ 	.byte	0x00, 0xf0, 0xa1, 0x00


	//----- nvinfo : EIATTR_KPARAM_INFO
	.align		4
.L_2251:
        /*0128*/ 	.byte	0x04, 0x17
        /*012a*/ 	.short	(.L_2253 - .L_2252)
.L_2252:
        /*012c*/ 	.word	0x00000000
        /*0130*/ 	.short	0x0000
        /*0132*/ 	.short	0x0000
        /*0134*/ 	.byte	0x00, 0xf0, 0xa1, 0x00


	//----- nvinfo : EIATTR_SPARSE_MMA_MASK
	.align		4
.L_2253:
        /*0138*/ 	.byte	0x03, 0x50
        /*013a*/ 	.short	0x0000


	//----- nvinfo : EIATTR_MAXREG_COUNT
	.align		4
        /*013c*/ 	.byte	0x03, 0x1b
        /*013e*/ 	.short	0x0040


	//----- nvinfo : EIATTR_MERCURY_ISA_VERSION
	.align		4
        /*0140*/ 	.byte	0x03, 0x5f
        /*0142*/ 	.short	0x0101


	//----- nvinfo : EIATTR_VRC_CTA_INIT_COUNT
	.align		4
        /*0144*/ 	.byte	0x02, 0x4a
	.zero		1
	.zero		1


	//----- nvinfo : EIATTR_EXIT_INSTR_OFFSETS
	.align		4
        /*0148*/ 	.byte	0x04, 0x1c
        /*014a*/ 	.short	(.L_2255 - .L_2254)


	//   ....[0]....
.L_2254:
        /*014c*/ 	.word	0x000000a0


	//   ....[1]....
        /*0150*/ 	.word	0x00001e10


	//   ....[2]....
        /*0154*/ 	.word	0x00002250


	//   ....[3]....
        /*0158*/ 	.word	0x000023b0


	//----- nvinfo : EIATTR_MAX_THREADS
	.align		4
.L_2255:
        /*015c*/ 	.byte	0x04, 0x05
        /*015e*/ 	.short	(.L_2257 - .L_2256)
.L_2256:
        /*0160*/ 	.word	0x00000400
        /*0164*/ 	.word	0x00000001
        /*0168*/ 	.word	0x00000001


	//----- nvinfo : EIATTR_CRS_STACK_SIZE
	.align		4
.L_2257:
        /*016c*/ 	.byte	0x04, 0x1e
        /*016e*/ 	.short	(.L_2259 - .L_2258)
.L_2258:
        /*0170*/ 	.word	0x00000000


	//----- nvinfo : EIATTR_CBANK_PARAM_SIZE
	.align		4
.L_2259:
        /*0174*/ 	.byte	0x03, 0x19
        /*0176*/ 	.short	0x00b8


	//----- nvinfo : EIATTR_PARAM_CBANK
	.align		4
        /*0178*/ 	.byte	0x04, 0x0a
        /*017a*/ 	.short	(.L_2261 - .L_2260)
	.align		4
.L_2260:
        /*017c*/ 	.word	index@(.nv.constant0._ZN2at6native51_GLOBAL__N__2c613397_18_DepthwiseConv2d_cu_9959487032conv_depthwise2d_backward_kernelILi1ELi1EfiEEvNS_27GenericPackedTensorAccessorIKT1_Lm4ENS_16DefaultPtrTraitsEiEENS3_IS4_Lm4ES6_iEES7_T2_iiiiiiiiiiiiiii)
        /*0180*/ 	.short	0x0380
        /*0182*/ 	.short	0x00b8


	//----- nvinfo : EIATTR_SW_WAR
	.align		4
.L_2261:
        /*0184*/ 	.byte	0x04, 0x36
        /*0186*/ 	.short	(.L_2263 - .L_2262)
.L_2262:
        /*0188*/ 	.word	0x00000008
.L_2263:


//--------------------- .nv.info._ZN2at6native51_GLOBAL__N__2c613397_18_DepthwiseConv2d_cu_9959487032conv_depthwise2d_backward_kernelILi3ELi0EfiEEvNS_27GenericPackedTensorAccessorIKT1_Lm4ENS_16DefaultPtrTraitsEiEENS3_IS4_Lm4ES6_iEES7_T2_iiiiiiiiiiiiiii --------------------------
	.section	.nv.info._ZN2at6native51_GLOBAL__N__2c613397_18_DepthwiseConv2d_cu_9959487032conv_depthwise2d_backward_kernelILi3ELi0EfiEEvNS_27GenericPackedTensorAccessorIKT1_Lm4ENS_16DefaultPtrTraitsEiEENS3_IS4_Lm4ES6_iEES7_T2_iiiiiiiiiiiiiii,"",@"SHT_CUDA_INFO"
	.sectionflags	@""
	.align	4


	//----- nvinfo : EIATTR_CUDA_API_VERSION
	.align		4
        /*0000*/ 	.byte	0x04, 0x37
        /*0002*/ 	.short	(.L_2265 - .L_2264)
.L_2264:
        /*0004*/ 	.word	0x00000082


	//----- nvinfo : EIATTR_KPARAM_INFO
	.align		4
.L_2265:
        /*0008*/ 	.byte	0x04, 0x17
        /*000a*/ 	.short	(.L_2267 - .L_2266)
.L_2266:
        /*000c*/ 	.word	0x00000000
        /*0010*/ 	.short	0x0012
        /*0012*/ 	.short	0x00b4
        /*0014*/ 	.byte	0x00, 0xf0, 0x11, 0x00


	//----- nvinfo : EIATTR_KPARAM_INFO
	.align		4
.L_2267:
        /*0018*/ 	.byte	0x04, 0x17
        /*001a*/ 	.short	(.L_2269 - .L_2268)
.L_2268:
        /*001c*/ 	.word	0x00000000
        /*0020*/ 	.short	0x0011
        /*0022*/ 	.short	0x00b0
        /*0024*/ 	.byte	0x00, 0xf0, 0x11, 0x00


	//----- nvinfo : EIATTR_KPARAM_INFO
	.align		4
.L_2269:
        /*0028*/ 	.byte	0x04, 0x17
        /*002a*/ 	.short	(.L_2271 - .L_2270)
.L_2270:
        /*002c*/ 	.word	0x00000000
        /*0030*/ 	.short	0x0010
        /*0032*/ 	.short	0x00ac
        /*0034*/ 	.byte	0x00, 0xf0, 0x11, 0x00


	//----- nvinfo : EIATTR_KPARAM_INFO
	.align		4
.L_2271:
        /*0038*/ 	.byte	0x04, 0x17
        /*003a*/ 	.short	(.L_2273 - .L_2272)
.L_2272:
        /*003c*/ 	.word	0x00000000
        /*0040*/ 	.short	0x000f
        /*0042*/ 	.short	0x00a8
        /*0044*/ 	.byte	0x00, 0xf0, 0x11, 0x00


	//----- nvinfo : EIATTR_KPARAM_INFO
	.align		4
.L_2273:
        /*0048*/ 	.byte	0x04, 0x17
        /*004a*/ 	.short	(.L_2275 - .L_2274)
.L_2274:
        /*004c*/ 	.word	0x00000000
        /*0050*/ 	.short	0x000e
        /*0052*/ 	.short	0x00a4
        /*0054*/ 	.byte	0x00, 0xf0, 0x11, 0x00


	//----- nvinfo : EIATTR_KPARAM_INFO
	.align		4
.L_2275:
        /*0058*/ 	.byte	0x04, 0x17
        /*005a*/ 	.short	(.L_2277 - .L_2276)
.L_2276:
        /*005c*/ 	.word	0x00000000
        /*0060*/ 	.short	0x000d
        /*0062*/ 	.short	0x00a0
        /*0064*/ 	.byte	0x00, 0xf0, 0x11, 0x00


	//----- nvinfo : EIATTR_KPARAM_INFO
	.align		4
.L_2277:
        /*0068*/ 	.byte	0x04, 0x17
        /*006a*/ 	.short	(.L_2279 - .L_2278)
.L_2278:
        /*006c*/ 	.word	0x00000000
        /*0070*/ 	.short	0x000c
        /*0072*/ 	.short	0x009c
        /*0074*/ 	.byte	0x00, 0xf0, 0x11, 0x00


	//----- nvinfo : EIATTR_KPARAM_INFO
	.align		4
.L_2279:
        /*0078*/ 	.byte	0x04, 0x17
        /*007a*/ 	.short	(.L_2281 - .L_2280)
.L_2280:
        /*007c*/ 	.word	0x00000000
        /*0080*/ 	.short	0x000b
        /*0082*/ 	.short	0x0098
        /*0084*/ 	.byte	0x00, 0xf0, 0x11, 0x00


	//----- nvinfo : EIATTR_KPARAM_INFO
	.align		4
.L_2281:
        /*0088*/ 	.byte	0x04, 0x17
        /*008a*/ 	.short	(.L_2283 - .L_2282)
.L_2282:
        /*008c*/ 	.word	0x00000000
        /*0090*/ 	.short	0x000a
        /*0092*/ 	.short	0x0094
        /*0094*/ 	.byte	0x00, 0xf0, 0x11, 0x00


	//----- nvinfo : EIATTR_KPARAM_INFO
	.align		4
.L_2283:
        /*0098*/ 	.byte	0x04, 0x17
        /*009a*/ 	.short	(.L_2285 - .L_2284)
.L_2284:
        /*009c*/ 	.word	0x00000000
        /*00a0*/ 	.short	0x0009
        /*00a2*/ 	.short	0x0090
        /*00a4*/ 	.byte	0x00, 0xf0, 0x11, 0x00


	//----- nvinfo : EIATTR_KPARAM_INFO
	.align		4
.L_2285:
        /*00a8*/ 	.byte	0x04, 0x17
        /*00aa*/ 	.short	(.L_2287 - .L_2286)
.L_2286:
        /*00ac*/ 	.word	0x00000000
        /*00b0*/ 	.short	0x0008
        /*00b2*/ 	.short	0x008c
        /*00b4*/ 	.byte	0x00, 0xf0, 0x11, 0x00


	//----- nvinfo : EIATTR_KPARAM_INFO
	.align		4
.L_2287:
        /*00b8*/ 	.byte	0x04, 0x17
        /*00ba*/ 	.short	(.L_2289 - .L_2288)
.L_2288:
        /*00bc*/ 	.word	0x00000000
        /*00c0*/ 	.short	0x0007
        /*00c2*/ 	.short	0x0088
        /*00c4*/ 	.byte	0x00, 0xf0, 0x11, 0x00


	//----- nvinfo : EIATTR_KPARAM_INFO
	.align		4
.L_2289:
        /*00c8*/ 	.byte	0x04, 0x17
        /*00ca*/ 	.short	(.L_2291 - .L_2290)
.L_2290:
        /*00cc*/ 	.word	0x00000000
        /*00d0*/ 	.short	0x0006
        /*00d2*/ 	.short	0x0084
        /*00d4*/ 	.byte	0x00, 0xf0, 0x11, 0x00


	//----- nvinfo : EIATTR_KPARAM_INFO
	.align		4
.L_2291:
        /*00d8*/ 	.byte	0x04, 0x17
        /*00da*/ 	.short	(.L_2293 - .L_2292)
.L_2292:
        /*00dc*/ 	.word	0x00000000
        /*00e0*/ 	.short	0x0005
        /*00e2*/ 	.short	0x0080
        /*00e4*/ 	.byte	0x00, 0xf0, 0x11, 0x00


	//----- nvinfo : EIATTR_KPARAM_INFO
	.align		4
.L_2293:
        /*00e8*/ 	.byte	0x04, 0x17
        /*00ea*/ 	.short	(.L_2295 - .L_2294)
.L_2294:
        /*00ec*/ 	.word	0x00000000
        /*00f0*/ 	.short	0x0004
        /*00f2*/ 	.short	0x007c
        /*00f4*/ 	.byte	0x00, 0xf0, 0x11, 0x00


	//----- nvinfo : EIATTR_KPARAM_INFO
	.align		4
.L_2295:
        /*00f8*/ 	.byte	0x04, 0x17
        /*00fa*/ 	.short	(.L_2297 - .L_2296)
.L_2296:
        /*00fc*/ 	.word	0x00000000
        /*0100*/ 	.short	0x0003
        /*0102*/ 	.short	0x0078
        /*0104*/ 	.byte	0x00, 0xf0, 0x11, 0x00


	//----- nvinfo : EIATTR_KPARAM_INFO
	.align		4
.L_2297:
        /*0108*/ 	.byte	0x04, 0x17
        /*010a*/ 	.short	(.L_2299 - .L_2298)
.L_2298:
        /*010c*/ 	.word	0x00000000
        /*0110*/ 	.short	0x0002
        /*0112*/ 	.short	0x0050
        /*0114*/ 	.byte	0x00, 0xf0, 0xa1, 0x00


	//----- nvinfo : EIATTR_KPARAM_INFO
	.align		4
.L_2299:
        /*0118*/ 	.byte	0x04, 0x17
        /*011a*/ 	.short	(.L_2301 - .L_2300)
.L_2300:
        /*011c*/ 	.word	0x00000000
        /*0120*/ 	.short	0x0001
        /*0122*/ 	.short	0x0028
        /*0124*/ 	.byte	0x00, 0xf0, 0xa1, 0x00


	//----- nvinfo : EIATTR_KPARAM_INFO
	.align		4
.L_2301:
        /*0128*/ 	.byte	0x04, 0x17
        /*012a*/ 	.short	(.L_2303 - .L_2302)
.L_2302:
        /*012c*/ 	.word	0x00000000
        /*0130*/ 	.short	0x0000
        /*0132*/ 	.short	0x0000
        /*0134*/ 	.byte	0x00, 0xf0, 0xa1, 0x00


	//----- nvinfo : EIATTR_SPARSE_MMA_MASK
	.align		4
.L_2303:
        /*0138*/ 	.byte	0x03, 0x50
        /*013a*/ 	.short	0x0000


	//----- nvinfo : EIATTR_MAXREG_COUNT
	.align		4
        /*013c*/ 	.byte	0x03, 0x1b
        /*013e*/ 	.short	0x0040


	//----- nvinfo : EIATTR_MERCURY_ISA_VERSION
	.align		4
        /*0140*/ 	.byte	0x03, 0x5f
        /*0142*/ 	.short	0x0101


	//----- nvinfo : EIATTR_VRC_CTA_INIT_COUNT
	.align		4
        /*0144*/ 	.byte	0x02, 0x4a
	.zero		1
	.zero		1


	//----- nvinfo : EIATTR_EXIT_INSTR_OFFSETS
	.align		4
        /*0148*/ 	.byte	0x04, 0x1c
        /*014a*/ 	.short	(.L_2305 - .L_2304)


	//   ....[0]....
.L_2304:
        /*014c*/ 	.word	0x000000b0


	//   ....[1]....
        /*0150*/ 	.word	0x000035c0


	//   ....[2]....
        /*0154*/ 	.word	0x000039c0


	//   ....[3]....
        /*0158*/ 	.word	0x00003b20


	//----- nvinfo : EIATTR_MAX_THREADS
	.align		4
.L_2305:
        /*015c*/ 	.byte	0x04, 0x05
        /*015e*/ 	.short	(.L_2307 - .L_2306)
.L_2306:
        /*0160*/ 	.word	0x00000400
        /*0164*/ 	.word	0x00000001
        /*0168*/ 	.word	0x00000001


	//----- nvinfo : EIATTR_CRS_STACK_SIZE
	.align		4
.L_2307:
        /*016c*/ 	.byte	0x04, 0x1e
        /*016e*/ 	.short	(.L_2309 - .L_2308)
.L_2308:
        /*0170*/ 	.word	0x00000000


	//----- nvinfo : EIATTR_CBANK_PARAM_SIZE
	.align		4
.L_2309:
        /*0174*/ 	.byte	0x03, 0x19
        /*0176*/ 	.short	0x00b8


	//----- nvinfo : EIATTR_PARAM_CBANK
	.align		4
        /*0178*/ 	.byte	0x04, 0x0a
        /*017a*/ 	.short	(.L_2311 - .L_2310)
	.align		4
.L_2310:
        /*017c*/ 	.word	index@(.nv.constant0._ZN2at6native51_GLOBAL__N__2c613397_18_DepthwiseConv2d_cu_9959487032conv_depthwise2d_backward_kernelILi3ELi0EfiEEvNS_27GenericPackedTensorAccessorIKT1_Lm4ENS_16DefaultPtrTraitsEiEENS3_IS4_Lm4ES6_iEES7_T2_iiiiiiiiiiiiiii)
        /*0180*/ 	.short	0x0380
        /*0182*/ 	.short	0x00b8


	//----- nvinfo : EIATTR_SW_WAR
	.align		4
.L_2311:
        /*0184*/ 	.byte	0x04, 0x36
        /*0186*/ 	.short	(.L_2313 - .L_2312)
.L_2312:
        /*0188*/ 	.word	0x00000008
.L_2313:


//--------------------- .nv.info._ZN2at6native51_GLOBAL__N__2c613397_18_DepthwiseConv2d_cu_9959487032conv_depthwise2d_backward_kernelILi3ELi2EfiEEvNS_27GenericPackedTensorAccessorIKT1_Lm4ENS_16DefaultPtrTraitsEiEENS3_IS4_Lm4ES6_iEES7_T2_iiiiiiiiiiiiiii --------------------------
	.section	.nv.info._ZN2at6native51_GLOBAL__N__2c613397_18_DepthwiseConv2d_cu_9959487032conv_depthwise2d_backward_kernelILi3ELi2EfiEEvNS_27GenericPackedTensorAccessorIKT1_Lm4ENS_16DefaultPtrTraitsEiEENS3_IS4_Lm4ES6_iEES7_T2_iiiiiiiiiiiiiii,"",@"SHT_CUDA_INFO"
	.sectionflags	@""
	.align	4


	//----- nvinfo : EIATTR_CUDA_API_VERSION
	.align		4
        /*0000*/ 	.byte	0x04, 0x37
        /*0002*/ 	.short	(.L_2315 - .L_2314)
.L_2314:
        /*0004*/ 	.word	0x00000082


	//----- nvinfo : EIATTR_KPARAM_INFO
	.align		4
.L_2315:
        /*0008*/ 	.byte	0x04, 0x17
        /*000a*/ 	.short	(.L_2317 - .L_2316)
.L_2316:
        /*000c*/ 	.word	0x00000000
        /*0010*/ 	.short	0x0012
        /*0012*/ 	.short	0x00b4
        /*0014*/ 	.byte	0x00, 0xf0, 0x11, 0x00


	//----- nvinfo : EIATTR_KPARAM_INFO
	.align		4
.L_2317:
        /*0018*/ 	.byte	0x04, 0x17
        /*001a*/ 	.short	(.L_2319 - .L_2318)
.L_2318:
        /*001c*/ 	.word	0x00000000
        /*0020*/ 	.short	0x0011
        /*0022*/ 	.short	0x00b0
        /*0024*/ 	.byte	0x00, 0xf0, 0x11, 0x00


	//----- nvinfo : EIATTR_KPARAM_INFO
	.align		4
.L_2319:
        /*0028*/ 	.byte	0x04, 0x17
        /*002a*/ 	.short	(.L_2321 - .L_2320)
.L_2320:
        /*002c*/ 	.word	0x00000000
        /*0030*/ 	.short	0x0010
        /*0032*/ 	.short	0x00ac
        /*0034*/ 	.byte	0x00, 0xf0, 0x11, 0x00


	//----- nvinfo : EIATTR_KPARAM_INFO
	.align		4
.L_2321:
        /*0038*/ 	.byte	0x04, 0x17
        /*003a*/ 	.short	(.L_2323 - .L_2322)
.L_2322:
        /*003c*/ 	.word	0x00000000
        /*0040*/ 	.short	0x000f
        /*0042*/ 	.short	0x00a8
        /*0044*/ 	.byte	0x00, 0xf0, 0x11, 0x00


	//----- nvinfo : EIATTR_KPARAM_INFO
	.align		4
.L_2323:
        /*0048*/ 	.byte	0x04, 0x17
        /*004a*/ 	.short	(.L_2325 - .L_2324)
.L_2324:
        /*004c*/ 	.word	0x00000000
        /*0050*/ 	.short	0x000e
        /*0052*/ 	.short	0x00a4
        /*0054*/ 	.byte	0x00, 0xf0, 0x11, 0x00


	//----- nvinfo : EIATTR_KPARAM_INFO
	.align		4
.L_2325:
        /*0058*/ 	.byte	0x04, 0x17
        /*005a*/ 	.short	(.L_2327 - .L_2326)
.L_2326:
        /*005c*/ 	.word	0x00000000
        /*0060*/ 	.short	0x000d
        /*0062*/ 	.short	0x00a0
        /*0064*/ 	.byte	0x00, 0xf0, 0x11, 0x00


	//----- nvinfo : EIATTR_KPARAM_INFO
	.align		4
.L_2327:
        /*0068*/ 	.byte	0x04, 0x17
        /*006a*/ 	.short	(.L_2329 - .L_2328)
.L_2328:
        /*006c*/ 	.word	0x00000000
        /*0070*/ 	.short	0x000c
        /*0072*/ 	.short	0x009c
        /*0074*/ 	.byte	0x00, 0xf0, 0x11, 0x00


	//----- nvinfo : EIATTR_KPARAM_INFO
	.align		4
.L_2329:
        /*0078*/ 	.byte	0x04, 0x17
        /*007a*/ 	.short	(.L_2331 - .L_2330)
.L_2330:
        /*007c*/ 	.word	0x00000000
        /*0080*/ 	.short	0x000b
        /*0082*/ 	.short	0x0098
        /*0084*/ 	.byte	0x00, 0xf0, 0x11, 0x00


	//----- nvinfo : EIATTR_KPARAM_INFO
	.align		4
.L_2331:
        /*0088*/ 	.byte	0x04, 0x17
        /*008a*/ 	.short	(.L_2333 - .L_2332)
.L_2332:
        /*008c*/ 	.word	0x00000000
        /*0090*/ 	.short	0x000a
        /*0092*/ 	.short	0x0094
        /*0094*/ 	.byte	0x00, 0xf0, 0x11, 0x00


	//----- nvinfo : EIATTR_KPARAM_INFO
	.align		4
.L_2333:
        /*0098*/ 	.byte	0x04, 0x17
        /*009a*/ 	.short	(.L_2335 - .L_2334)
.L_2334:
        /*009c*/ 	.word	0x00000000
        /*00a0*/ 	.short	0x0009
        /*00a2*/ 	.short	0x0090
        /*00a4*/ 	.byte	0x00, 0xf0, 0x11, 0x00


	//----- nvinfo : EIATTR_KPARAM_INFO
	.align		4
.L_2335:
        /*00a8*/ 	.byte	0x04, 0x17
        /*00aa*/ 	.short	(.L_2337 - .L_2336)
.L_2336:
        /*00ac*/ 	.word	0x00000000
        /*00b0*/ 	.short	0x0008
        /*00b2*/ 	.short	0x008c
        /*00b4*/ 	.byte	0x00, 0xf0, 0x11, 0x00


	//----- nvinfo : EIATTR_KPARAM_INFO
	.align		4
.L_2337:
        /*00b8*/ 	.byte	0x04, 0x17
        /*00ba*/ 	.short	(.L_2339 - .L_2338)
.L_2338:
        /*00bc*/ 	.word	0x00000000
        /*00c0*/ 	.short	0x0007
        /*00c2*/ 	.short	0x0088
        /*00c4*/ 	.byte	0x00, 0xf0, 0x11, 0x00


	//----- nvinfo : EIATTR_KPARAM_INFO
	.align		4
.L_2339:
        /*00c8*/ 	.byte	0x04, 0x17
        /*00ca*/ 	.short	(.L_2341 - .L_2340)
.L_2340:
        /*00cc*/ 	.word	0x00000000
        /*00d0*/ 	.short	0x0006
        /*00d2*/ 	.short	0x0084
        /*00d4*/ 	.byte	0x00, 0xf0, 0x11, 0x00


	//----- nvinfo : EIATTR_KPARAM_INFO
	.align		4
.L_2341:
        /*00d8*/ 	.byte	0x04, 0x17
        /*00da*/ 	.short	(.L_2343 - .L_2342)
.L_2342:
        /*00dc*/ 	.word	0x00000000
        /*00e0*/ 	.short	0x0005
        /*00e2*/ 	.short	0x0080
        /*00e4*/ 	.byte	0x00, 0xf0, 0x11, 0x00


	//----- nvinfo : EIATTR_KPARAM_INFO
	.align		4
.L_2343:
        /*00e8*/ 	.byte	0x04, 0x17
        /*00ea*/ 	.short	(.L_2345 - .L_2344)
.L_2344:
        /*00ec*/ 	.word	0x00000000
        /*00f0*/ 	.short	0x0004
        /*00f2*/ 	.short	0x007c
        /*00f4*/ 	.byte	0x00, 0xf0, 0x11, 0x00


	//----- nvinfo : EIATTR_KPARAM_INFO
	.align		4
.L_2345:
        /*00f8*/ 	.byte	0x04, 0x17
        /*00fa*/ 	.short	(.L_2347 - .L_2346)
.L_2346:
        /*00fc*/ 	.word	0x00000000
        /*0100*/ 	.short	0x0003
        /*0102*/ 	.short	0x0078
        /*0104*/ 	.byte	0x00, 0xf0, 0x11, 0x00


	//----- nvinfo : EIATTR_KPARAM_INFO
	.align		4
.L_2347:
        /*0108*/ 	.byte	0x04, 0x17
        /*010a*/ 	.short	(.L_2349 - .L_2348)
.L_2348:
        /*010c*/ 	.word	0x00000000
        /*0110*/ 	.short	0x0002
        /*0112*/ 	.short	0x0050
        /*0114*/ 	.byte	0x00, 0xf0, 0xa1, 0x00


	//----- nvinfo : EIATTR_KPARAM_INFO
	.align		4
.L_2349:
        /*0118*/ 	.byte	0x04, 0x17
        /*011a*/ 	.short	(.L_2351 - .L_2350)
.L_2350:
        /*011c*/ 	.word	0x00000000
        /*0120*/ 	.short	0x0001
        /*0122*/ 	.short	0x0028
        /*0124*/ 	.byte	0x00, 0xf0, 0xa1, 0x00


	//----- nvinfo : EIATTR_KPARAM_INFO
	.align		4
.L_2351:
        /*0128*/ 	.byte	0x04, 0x17
        /*012a*/ 	.short	(.L_2353 - .L_2352)
.L_2352:
        /*012c*/ 	.word	0x00000000
        /*0130*/ 	.short	0x0000
        /*0132*/ 	.short	0x0000
        /*0134*/ 	.byte	0x00, 0xf0, 0xa1, 0x00


	//----- nvinfo : EIATTR_SPARSE_MMA_MASK
	.align		4
.L_2353:
        /*0138*/ 	.byte	0x03, 0x50
        /*013a*/ 	.short	0x0000


	//----- nvinfo : EIATTR_MAXREG_COUNT
	.align		4
        /*013c*/ 	.byte	0x03, 0x1b
        /*013e*/ 	.short	0x0040


	//----- nvinfo : EIATTR_MERCURY_ISA_VERSION
	.align		4
        /*0140*/ 	.byte	0x03, 0x5f
        /*0142*/ 	.short	0x0101


	//----- nvinfo : EIATTR_VRC_CTA_INIT_COUNT
	.align		4
        /*0144*/ 	.byte	0x02, 0x4a
	.zero		1
	.zero		1


	//----- nvinfo : EIATTR_EXIT_INSTR_OFFSETS
	.align		4
        /*0148*/ 	.byte	0x04, 0x1c
        /*014a*/ 	.short	(.L_2355 - .L_2354)


	//   ....[0]....
.L_2354:
        /*014c*/ 	.word	0x000000a0


	//   ....[1]....
        /*0150*/ 	.word	0x00001040


	//   ....[2]....
        /*0154*/ 	.word	0x00001430


	//   ....[3]....
        /*0158*/ 	.word	0x00001590


	//----- nvinfo : EIATTR_MAX_THREADS
	.align		4
.L_2355:
        /*015c*/ 	.byte	0x04, 0x05
        /*015e*/ 	.short	(.L_2357 - .L_2356)
.L_2356:
        /*0160*/ 	.word	0x00000400
        /*0164*/ 	.word	0x00000001
        /*0168*/ 	.word	0x00000001


	//----- nvinfo : EIATTR_CRS_STACK_SIZE
	.align		4
.L_2357:
        /*016c*/ 	.byte	0x04, 0x1e
        /*016e*/ 	.short	(.L_2359 - .L_2358)
.L_2358:
        /*0170*/ 	.word	0x00000000


	//----- nvinfo : EIATTR_CBANK_PARAM_SIZE
	.align		4
.L_2359:
        /*0174*/ 	.byte	0x03, 0x19
        /*0176*/ 	.short	0x00b8


	//----- nvinfo : EIATTR_PARAM_CBANK
	.align		4
        /*0178*/ 	.byte	0x04, 0x0a
        /*017a*/ 	.short	(.L_2361 - .L_2360)
	.align		4
.L_2360:
        /*017c*/ 	.word	index@(.nv.constant0._ZN2at6native51_GLOBAL__N__2c613397_18_DepthwiseConv2d_cu_9959487032conv_depthwise2d_backward_kernelILi3ELi2EfiEEvNS_27GenericPackedTensorAccessorIKT1_Lm4ENS_16DefaultPtrTraitsEiEENS3_IS4_Lm4ES6_iEES7_T2_iiiiiiiiiiiiiii)
        /*0180*/ 	.short	0x0380
        /*0182*/ 	.short	0x00b8


	//----- nvinfo : EIATTR_SW_WAR
	.align		4
.L_2361:
        /*0184*/ 	.byte	0x04, 0x36
        /*0186*/ 	.short	(.L_2363 - .L_2362)
.L_2362:
        /*0188*/ 	.word	0x00000008
.L_2363:


//--------------------- .nv.info._ZN2at6native51_GLOBAL__N__2c613397_18_DepthwiseConv2d_cu_9959487032conv_depthwise2d_backward_kernelILi3ELi1EfiEEvNS_27GenericPackedTensorAccessorIKT1_Lm4ENS_16DefaultPtrTraitsEiEENS3_IS4_Lm4ES6_iEES7_T2_iiiiiiiiiiiiiii --------------------------
	.section	.nv.info._ZN2at6native51_GLOBAL__N__2c613397_18_DepthwiseConv2d_cu_9959487032conv_depthwise2d_backward_kernelILi3ELi1EfiEEvNS_27GenericPackedTensorAccessorIKT1_Lm4ENS_16DefaultPtrTraitsEiEENS3_IS4_Lm4ES6_iEES7_T2_iiiiiiiiiiiiiii,"",@"SHT_CUDA_INFO"
	.sectionflags	@""
	.align	4


	//----- nvinfo : EIATTR_CUDA_API_VERSION
	.align		4
        /*0000*/ 	.byte	0x04, 0x37
        /*0002*/ 	.short	(.L_2365 - .L_2364)
.L_2364:
        /*0004*/ 	.word	0x00000082


	//----- nvinfo : EIATTR_KPARAM_INFO
	.align		4
.L_2365:
        /*0008*/ 	.byte	0x04, 0x17
        /*000a*/ 	.short	(.L_2367 - .L_2366)
.L_2366:
        /*000c*/ 	.word	0x00000000
        /*0010*/ 	.short	0x0012
        /*0012*/ 	.short	0x00b4
        /*0014*/ 	.byte	0x00, 0xf0, 0x11, 0x00


	//----- nvinfo : EIATTR_KPARAM_INFO
	.align		4
.L_2367:
        /*0018*/ 	.byte	0x04, 0x17
        /*001a*/ 	.short	(.L_2369 - .L_2368)
.L_2368:
        /*001c*/ 	.word	0x00000000
        /*0020*/ 	.short	0x0011
        /*0022*/ 	.short	0x00b0
        /*0024*/ 	.byte	0x00, 0xf0, 0x11, 0x00


	//----- nvinfo : EIATTR_KPARAM_INFO
	.align		4
.L_2369:
        /*0028*/ 	.byte	0x04, 0x17
        /*002a*/ 	.short	(.L_2371 - .L_2370)
.L_2370:
        /*002c*/ 	.word	0x00000000
        /*0030*/ 	.short	0x0010
        /*0032*/ 	.short	0x00ac
        /*0034*/ 	.byte	0x00, 0xf0, 0x11, 0x00


	//----- nvinfo : EIATTR_KPARAM_INFO
	.align		4
.L_2371:
        /*0038*/ 	.byte	0x04, 0x17
        /*003a*/ 	.short	(.L_2373 - .L_2372)
.L_2372:
        /*003c*/ 	.word	0x00000000
        /*0040*/ 	.short	0x000f
        /*0042*/ 	.short	0x00a8
        /*0044*/ 	.byte	0x00, 0xf0, 0x11, 0x00


	//----- nvinfo : EIATTR_KPARAM_INFO
	.align		4
.L_2373:
        /*0048*/ 	.byte	0x04, 0x17
        /*004a*/ 	.short	(.L_2375 - .L_2374)
.L_2374:
        /*004c*/ 	.word	0x00000000
        /*0050*/ 	.short	0x000e
        /*0052*/ 	.short	0x00a4
        /*0054*/ 	.byte	0x00, 0xf0, 0x11, 0x00


	//----- nvinfo : EIATTR_KPARAM_INFO
	.align		4
.L_2375:
        /*0058*/ 	.byte	0x04, 0x17
        /*005a*/ 	.short	(.L_2377 - .L_2376)
.L_2376:
        /*005c*/ 	.word	0x00000000
        /*0060*/ 	.short	0x000d
        /*0062*/ 	.short	0x00a0
        /*0064*/ 	.byte	0x00, 0xf0, 0x11, 0x00


	//----- nvinfo : EIATTR_KPARAM_INFO
	.align		4
.L_2377:
        /*0068*/ 	.byte	0x04, 0x17
        /*006a*/ 	.short	(.L_2379 - .L_2378)
.L_2378:
        /*006c*/ 	.word	0x00000000
        /*0070*/ 	.short	0x000c
        /*0072*/ 	.short	0x009c
        /*0074*/ 	.byte	0x00, 0xf0, 0x11, 0x00


	//----- nvinfo : EIATTR_KPARAM_INFO
	.align		4
.L_2379:
        /*0078*/ 	.byte	0x04, 0x17
        /*007a*/ 	.short	(.L_2381 - .L_2380)
.L_2380:
        /*007c*/ 	.word	0x00000000
        /*0080*/ 	.short	0x000b
        /*0082*/ 	.short	0x0098
        /*0084*/ 	.byte	0x00, 0xf0, 0x11, 0x00


	//----- nvinfo : EIATTR_KPARAM_INFO
	.align		4
.L_2381:
        /*0088*/ 	.byte	0x04, 0x17
        /*008a*/ 	.short	(.L_2383 - .L_2382)
.L_2382:
        /*008c*/ 	.word	0x00000000
        /*0090*/ 	.short	0x000a
        /*0092*/ 	.short	0x0094
        /*0094*/ 	.byte	0x00, 0xf0, 0x11, 0x00


	//----- nvinfo : EIATTR_KPARAM_INFO
	.align		4
.L_2383:
        /*0098*/ 	.byte	0x04, 0x17
        /*009a*/ 	.short	(.L_2385 - .L_2384)
.L_2384:
        /*009c*/ 	.word	0x00000000
        /*00a0*/ 	.short	0x0009
        /*00a2*/ 	.short	0x0090
        /*00a4*/ 	.byte	0x00, 0xf0, 0x11, 0x00


	//----- nvinfo : EIATTR_KPARAM_INFO
	.align		4
.L_2385:
        /*00a8*/ 	.byte	0x04, 0x17
        /*00aa*/ 	.short	(.L_2387 - .L_2386)
.L_2386:
        /*00ac*/ 	.word	0x00000000
        /*00b0*/ 	.short	0x0008
        /*00b2*/ 	.short	0x008c
        /*00b4*/ 	.byte	0x00, 0xf0, 0x11, 0x00


	//----- nvinfo : EIATTR_KPARAM_INFO
	.align		4
.L_2387:
        /*00b8*/ 	.byte	0x04, 0x17
        /*00ba*/ 	.short	(.L_2389 - .L_2388)
.L_2388:
        /*00bc*/ 	.word	0x00000000
        /*00c0*/ 	.short	0x0007
        /*00c2*/ 	.short	0x0088
        /*00c4*/ 	.byte	0x00, 0xf0, 0x11, 0x00


	//----- nvinfo : EIATTR_KPARAM_INFO
	.align		4
.L_2389:
        /*00c8*/ 	.byte	0x04, 0x17
        /*00ca*/ 	.short	(.L_2391 - .L_2390)
.L_2390:
        /*00cc*/ 	.word	0x00000000
        /*00d0*/ 	.short	0x0006
        /*00d2*/ 	.short	0x0084
        /*00d4*/ 	.byte	0x00, 0xf0, 0x11, 0x00


	//----- nvinfo : EIATTR_KPARAM_INFO
	.align		4
.L_2391:
        /*00d8*/ 	.byte	0x04, 0x17
        /*00da*/ 	.short	(.L_2393 - .L_2392)
.L_2392:
        /*00dc*/ 	.word	0x00000000
        /*00e0*/ 	.short	0x0005
        /*00e2*/ 	.short	0x0080
        /*00e4*/ 	.byte	0x00, 0xf0, 0x11, 0x00


	//----- nvinfo : EIATTR_KPARAM_INFO
	.align		4
.L_2393:
        /*00e8*/ 	.byte	0x04, 0x17
        /*00ea*/ 	.short	(.L_2395 - .L_2394)
.L_2394:
        /*00ec*/ 	.word	0x00000000
        /*00f0*/ 	.short	0x0004
        /*00f2*/ 	.short	0x007c
        /*00f4*/ 	.byte	0x00, 0xf0, 0x11, 0x00


	//----- nvinfo : EIATTR_KPARAM_INFO
	.align		4
.L_2395:
        /*00f8*/ 	.byte	0x04, 0x17
        /*00fa*/ 	.short	(.L_2397 - .L_2396)
.L_2396:
        /*00fc*/ 	.word	0x00000000
        /*0100*/ 	.short	0x0003
        /*0102*/ 	.short	0x0078
        /*0104*/ 	.byte	0x00, 0xf0, 0x11, 0x00


	//----- nvinfo : EIATTR_KPARAM_INFO
	.align		4
.L_2397:
        /*0108*/ 	.byte	0x04, 0x17
        /*010a*/ 	.short	(.L_2399 - .L_2398)
.L_2398:
        /*010c*/ 	.word	0x00000000
        /*0110*/ 	.short	0x0002
        /*0112*/ 	.short	0x0050
        /*0114*/ 	.byte	0x00, 0xf0, 0xa1, 0x00


	//----- nvinfo : EIATTR_KPARAM_INFO
	.align		4
.L_2399:
        /*0118*/ 	.byte	0x04, 0x17
        /*011a*/ 	.short	(.L_2401 - .L_2400)
.L_2400:
        /*011c*/ 	.word	0x00000000
        /*0120*/ 	.short	0x0001
        /*0122*/ 	.short	0x0028
        /*0124*/ 	.byte	0x00, 0xf0, 0xa1, 0x00


	//----- nvinfo : EIATTR_KPARAM_INFO
	.align		4
.L_2401:
        /*0128*/ 	.byte	0x04, 0x17
        /*012a*/ 	.short	(.L_2403 - .L_2402)
.L_2402:
        /*012c*/ 	.word	0x00000000
        /*0130*/ 	.short	0x0000
        /*0132*/ 	.short	0x0000
        /*0134*/ 	.byte	0x00, 0xf0, 0xa1, 0x00


	//----- nvinfo : EIATTR_SPARSE_MMA_MASK
	.align		4
.L_2403:
        /*0138*/ 	.byte	0x03, 0x50
        /*013a*/ 	.short	0x0000


	//----- nvinfo : EIATTR_MAXREG_COUNT
	.align		4
        /*013c*/ 	.byte	0x03, 0x1b
        /*013e*/ 	.short	0x0040


	//----- nvinfo : EIATTR_MERCURY_ISA_VERSION
	.align		4
        /*0140*/ 	.byte	0x03, 0x5f
        /*0142*/ 	.short	0x0101


	//----- nvinfo : EIATTR_VRC_CTA_INIT_COUNT
	.align		4
        /*0144*/ 	.byte	0x02, 0x4a
	.zero		1
	.zero		1


	//----- nvinfo : EIATTR_EXIT_INSTR_OFFSETS
	.align		4
        /*0148*/ 	.byte	0x04, 0x1c
        /*014a*/ 	.short	(.L_2405 - .L_2404)


	//   ....[0]....
.L_2404:
        /*014c*/ 	.word	0x000000a0


	//   ....[1]....
        /*0150*/ 	.word	0x00001010


	//   ....[2]....
        /*0154*/ 	.word	0x00001450


	//   ....[3]....
        /*0158*/ 	.word	0x000015b0


	//----- nvinfo : EIATTR_MAX_THREADS
	.align		4
.L_2405:
        /*015c*/ 	.byte	0x04, 0x05
        /*015e*/ 	.short	(.L_2407 - .L_2406)
.L_2406:
        /*0160*/ 	.word	0x00000400
        /*0164*/ 	.word	0x00000001
        /*0168*/ 	.word	0x00000001


	//----- nvinfo : EIATTR_CRS_STACK_SIZE
	.align		4
.L_2407:
        /*016c*/ 	.byte	0x04, 0x1e
        /*016e*/ 	.short	(.L_2409 - .L_2408)
.L_2408:
        /*0170*/ 	.word	0x00000000


	//----- nvinfo : EIATTR_CBANK_PARAM_SIZE
	.align		4
.L_2409:
        /*0174*/ 	.byte	0x03, 0x19
        /*0176*/ 	.short	0x00b8


	//----- nvinfo : EIATTR_PARAM_CBANK
	.align		4
        /*0178*/ 	.byte	0x04, 0x0a
        /*017a*/ 	.short	(.L_2411 - .L_2410)
	.align		4
.L_2410:
        /*017c*/ 	.word	index@(.nv.constant0._ZN2at6native51_GLOBAL__N__2c613397_18_DepthwiseConv2d_cu_9959487032conv_depthwise2d_backward_kernelILi3ELi1EfiEEvNS_27GenericPackedTensorAccessorIKT1_Lm4ENS_16DefaultPtrTraitsEiEENS3_IS4_Lm4ES6_iEES7_T2_iiiiiiiiiiiiiii)
        /*0180*/ 	.short	0x0380
        /*0182*/ 	.short	0x00b8


	//----- nvinfo : EIATTR_SW_WAR
	.align		4
.L_2411:
        /*0184*/ 	.byte	0x04, 0x36
        /*0186*/ 	.short	(.L_2413 - .L_2412)
.L_2412:
        /*0188*/ 	.word	0x00000008
.L_2413:


//--------------------- .nv.info._ZN2at6native51_GLOBAL__N__2c613397_18_DepthwiseConv2d_cu_9959487032conv_depthwise2d_backward_kernelILi5ELi0EfiEEvNS_27GenericPackedTensorAccessorIKT1_Lm4ENS_16DefaultPtrTraitsEiEENS3_IS4_Lm4ES6_iEES7_T2_iiiiiiiiiiiiiii --------------------------
	.section	.nv.info._ZN2at6native51_GLOBAL__N__2c613397_18_DepthwiseConv2d_cu_9959487032conv_depthwise2d_backward_kernelILi5ELi0EfiEEvNS_27GenericPackedTensorAccessorIKT1_Lm4ENS_16DefaultPtrTraitsEiEENS3_IS4_Lm4ES6_iEES7_T2_iiiiiiiiiiiiiii,"",@"SHT_CUDA_INFO"
	.sectionflags	@""
	.align	4


	//----- nvinfo : EIATTR_CUDA_API_VERSION
	.align		4
        /*0000*/ 	.byte	0x04, 0x37
        /*0002*/ 	.short	(.L_2415 - .L_2414)
.L_2414:
        /*0004*/ 	.word	0x00000082


	//----- nvinfo : EIATTR_KPARAM_INFO
	.align		4
.L_2415:
        /*0008*/ 	.byte	0x04, 0x17
        /*000a*/ 	.short	(.L_2417 - .L_2416)
.L_2416:
        /*000c*/ 	.word	0x00000000
        /*0010*/ 	.short	0x0012
        /*0012*/ 	.short	0x00b4
        /*0014*/ 	.byte	0x00, 0xf0, 0x11, 0x00


	//----- nvinfo : EIATTR_KPARAM_INFO
	.align		4
.L_2417:
        /*0018*/ 	.byte	0x04, 0x17
        /*001a*/ 	.short	(.L_2419 - .L_2418)
.L_2418:
        /*001c*/ 	.word	0x00000000
        /*0020*/ 	.short	0x0011
        /*0022*/ 	.short	0x00b0
        /*0024*/ 	.byte	0x00, 0xf0, 0x11, 0x00


	//----- nvinfo : EIATTR_KPARAM_INFO
	.align		4
.L_2419:
        /*0028*/ 	.byte	0x04, 0x17
        /*002a*/ 	.short	(.L_2421 - .L_2420)
.L_2420:
        /*002c*/ 	.word	0x00000000
        /*0030*/ 	.short	0x0010
        /*0032*/ 	.short	0x00ac
        /*0034*/ 	.byte	0x00, 0xf0, 0x11, 0x00


	//----- nvinfo : EIATTR_KPARAM_INFO
	.align		4
.L_2421:
        /*0038*/ 	.byte	0x04, 0x17
        /*003a*/ 	.short	(.L_2423 - .L_2422)
.L_2422:
        /*003c*/ 	.word	0x00000000
        /*0040*/ 	.short	0x000f
        /*0042*/ 	.short	0x00a8
        /*0044*/ 	.byte	0x00, 0xf0, 0x11, 0x00


	//----- nvinfo : EIATTR_KPARAM_INFO
	.align		4
.L_2423:
        /*0048*/ 	.byte	0x04, 0x17
        /*004a*/ 	.short	(.L_2425 - .L_2424)
.L_2424:
        /*004c*/ 	.word	0x00000000
        /*0050*/ 	.short	0x000e
        /*0052*/ 	.short	0x00a4
        /*0054*/ 	.byte	0x00, 0xf0, 0x11, 0x00


	//----- nvinfo : EIATTR_KPARAM_INFO
	.align		4
.L_2425:
        /*0058*/ 	.byte	0x04, 0x17
        /*005a*/ 	.short	(.L_2427 - .L_2426)
.L_2426:
        /*005c*/ 	.word	0x00000000
        /*0060*/ 	.short	0x000d
        /*0062*/ 	.short	0x00a0
        /*0064*/ 	.byte	0x00, 0xf0, 0x11, 0x00


	//----- nvinfo : EIATTR_KPARAM_INFO
	.align		4
.L_2427:
        /*0068*/ 	.byte	0x04, 0x17
        /*006a*/ 	.short	(.L_2429 - .L_2428)
.L_2428:
        /*006c*/ 	.word	0x00000000
        /*0070*/ 	.short	0x000c
        /*0072*/ 	.short	0x009c
        /*0074*/ 	.byte	0x00, 0xf0, 0x11, 0x00


	//----- nvinfo : EIATTR_KPARAM_INFO
	.align		4
.L_2429:
        /*0078*/ 	.byte	0x04, 0x17
        /*007a*/ 	.short	(.L_2431 - .L_2430)
.L_2430:
        /*007c*/ 	.word	0x00000000
        /*0080*/ 	.short	0x000b
        /*0082*/ 	.short	0x0098
        /*0084*/ 	.byte	0x00, 0xf0, 0x11, 0x00


	//----- nvinfo : EIATTR_KPARAM_INFO
	.align		4
.L_2431:
        /*0088*/ 	.byte	0x04, 0x17
        /*008a*/ 	.short	(.L_2433 - .L_2432)
.L_2432:
        /*008c*/ 	.word	0x00000000
        /*0090*/ 	.short	0x000a
        /*0092*/ 	.short	0x0094
        /*0094*/ 	.byte	0x00, 0xf0, 0x11, 0x00


	//----- nvinfo : EIATTR_KPARAM_INFO
	.align		4
.L_2433:
        /*0098*/ 	.byte	0x04, 0x17
        /*009a*/ 	.short	(.L_2435 - .L_2434)
.L_2434:
        /*009c*/ 	.word	0x00000000
        /*00a0*/ 	.short	0x0009
        /*00a2*/ 	.short	0x0090
        /*00a4*/ 	.byte	0x00, 0xf0, 0x11, 0x00


	//----- nvinfo : EIATTR_KPARAM_INFO
	.align		4
.L_2435:
        /*00a8*/ 	.byte	0x04, 0x17
        /*00aa*/ 	.short	(.L_2437 - .L_2436)
.L_2436:
        /*00ac*/ 	.word	0x00000000
        /*00b0*/ 	.short	0x0008
        /*00b2*/ 	.short	0x008c
        /*00b4*/ 	.byte	0x00, 0xf0, 0x11, 0x00


	//----- nvinfo : EIATTR_KPARAM_INFO
	.align		4
.L_2437:
        /*00b8*/ 	.byte	0x04, 0x17
        /*00ba*/ 	.short	(.L_2439 - .L_2438)
.L_2438:
        /*00bc*/ 	.word	0x00000000
        /*00c0*/ 	.short	0x0007
        /*00c2*/ 	.short	0x0088
        /*00c4*/ 	.byte	0x00, 0xf0, 0x11, 0x00


	//----- nvinfo : EIATTR_KPARAM_INFO
	.align		4
.L_2439:
        /*00c8*/ 	.byte	0x04, 0x17
        /*00ca*/ 	.short	(.L_2441 - .L_2440)
.L_2440:
        /*00cc*/ 	.word	0x00000000
        /*00d0*/ 	.short	0x0006
        /*00d2*/ 	.short	0x0084
        /*00d4*/ 	.byte	0x00, 0xf0, 0x11, 0x00


	//----- nvinfo : EIATTR_KPARAM_INFO
	.align		4
.L_2441:
        /*00d8*/ 	.byte	0x04, 0x17
        /*00da*/ 	.short	(.L_2443 - .L_2442)
.L_2442:
        /*00dc*/ 	.word	0x00000000
        /*00e0*/ 	.short	0x0005
        /*00e2*/ 	.short	0x0080
        /*00e4*/ 	.byte	0x00, 0xf0, 0x11, 0x00


	//----- nvinfo : EIATTR_KPARAM_INFO
	.align		4
.L_2443:
        /*00e8*/ 	.byte	0x04, 0x17
        /*00ea*/ 	.short	(.L_2445 - .L_2444)
.L_2444:
        /*00ec*/ 	.word	0x00000000
        /*00f0*/ 	.short	0x0004
        /*00f2*/ 	.short	0x007c
        /*00f4*/ 	.byte	0x00, 0xf0, 0x11, 0x00


	//----- nvinfo : EIATTR_KPARAM_INFO
	.align		4
.L_2445:
        /*00f8*/ 	.byte	0x04, 0x17
        /*00fa*/ 	.short	(.L_2447 - .L_2446)
.L_2446:
        /*00fc*/ 	.word	0x00000000
        /*0100*/ 	.short	0x0003
        /*0102*/ 	.short	0x0078
        /*0104*/ 	.byte	0x00, 0xf0, 0x11, 0x00


	//----- nvinfo : EIATTR_KPARAM_INFO
	.align		4
.L_2447:
        /*0108*/ 	.byte	0x04, 0x17
        /*010a*/ 	.short	(.L_2449 - .L_2448)
.L_2448:
        /*010c*/ 	.word	0x00000000
        /*0110*/ 	.short	0x0002
        /*0112*/ 	.short	0x0050
        /*0114*/ 	.byte	0x00, 0xf0, 0xa1, 0x00


	//----- nvinfo : EIATTR_KPARAM_INFO
	.align		4
.L_2449:
        /*0118*/ 	.byte	0x04, 0x17
        /*011a*/ 	.short	(.L_2451 - .L_2450)
.L_2450:
        /*011c*/ 	.word	0x00000000
        /*0120*/ 	.short	0x0001
        /*0122*/ 	.short	0x0028
        /*0124*/ 	.byte	0x00, 0xf0, 0xa1, 0x00


	//----- nvinfo : EIATTR_KPARAM_INFO
	.align		4
.L_2451:
        /*0128*/ 	.byte	0x04, 0x17
        /*012a*/ 	.short	(.L_2453 - .L_2452)
.L_2452:
        /*012c*/ 	.word	0x00000000
        /*0130*/ 	.short	0x0000
        /*0132*/ 	.short	0x0000
        /*0134*/ 	.byte	0x00, 0xf0, 0xa1, 0x00


	//----- nvinfo : EIATTR_SPARSE_MMA_MASK
	.align		4
.L_2453:
        /*0138*/ 	.byte	0x03, 0x50
        /*013a*/ 	.short	0x0000


	//----- nvinfo : EIATTR_MAXREG_COUNT
	.align		4
        /*013c*/ 	.byte	0x03, 0x1b
        /*013e*/ 	.short	0x0040


	//----- nvinfo : EIATTR_ANNOTATIONS
	.align		4
        /*0140*/ 	.byte	0x04, 0x55
        /*0142*/ 	.short	(.L_2455 - .L_2454)


	//   ....[0]....
.L_2454:
        /* <DEDUP_REMOVED lines=14> */


	//----- nvinfo : EIATTR_MERCURY_ISA_VERSION
	.align		4
.L_2455:
        /*020c*/ 	.byte	0x03, 0x5f
        /*020e*/ 	.short	0x0101


	//----- nvinfo : EIATTR_VRC_CTA_INIT_COUNT
	.align		4
        /*0210*/ 	.byte	0x02, 0x4a
	.zero		1
	.zero		1


	//----- nvinfo : EIATTR_EXIT_INSTR_OFFSETS
	.align		4
        /*0214*/ 	.byte	0x04, 0x1c
        /*0216*/ 	.short	(.L_2457 - .L_2456)


	//   ....[0]....
.L_2456:
        /*0218*/ 	.word	0x000000c0


	//   ....[1]....
        /*021c*/ 	.word	0x00002070


	//   ....[2]....
        /*0220*/ 	.word	0x000024d0


	//   ....[3]....
        /*0224*/ 	.word	0x00002670


	//----- nvinfo : EIATTR_MAX_THREADS
	.align		4
.L_2457:
        /*0228*/ 	.byte	0x04, 0x05
        /*022a*/ 	.short	(.L_2459 - .L_2458)
.L_2458:
        /*022c*/ 	.word	0x00000400
        /*0230*/ 	.word	0x00000001
        /*0234*/ 	.word	0x00000001


	//----- nvinfo : EIATTR_CRS_STACK_SIZE
	.align		4
.L_2459:
        /*0238*/ 	.byte	0x04, 0x1e
        /*023a*/ 	.short	(.L_2461 - .L_2460)
.L_2460:
        /*023c*/ 	.word	0x00000000


	//----- nvinfo : EIATTR_CBANK_PARAM_SIZE
	.align		4
.L_2461:
        /*0240*/ 	.byte	0x03, 0x19
        /*0242*/ 	.short	0x00b8


	//----- nvinfo : EIATTR_PARAM_CBANK
	.align		4
        /*0244*/ 	.byte	0x04, 0x0a
        /*0246*/ 	.short	(.L_2463 - .L_2462)
	.align		4
.L_2462:
        /*0248*/ 	.word	index@(.nv.constant0._ZN2at6native51_GLOBAL__N__2c613397_18_DepthwiseConv2d_cu_9959487032conv_depthwise2d_backward_kernelILi5ELi0EfiEEvNS_27GenericPackedTensorAccessorIKT1_Lm4ENS_16DefaultPtrTraitsEiEENS3_IS4_Lm4ES6_iEES7_T2_iiiiiiiiiiiiiii)
        /*024c*/ 	.short	0x0380
        /*024e*/ 	.short	0x00b8


	//----- nvinfo : EIATTR_SW_WAR
	.align		4
.L_2463:
        /*0250*/ 	.byte	0x04, 0x36
        /*0252*/ 	.short	(.L_2465 - .L_2464)
.L_2464:
        /*0254*/ 	.word	0x00000008
.L_2465:


//--------------------- .nv.info._ZN2at6native51_GLOBAL__N__2c613397_18_DepthwiseConv2d_cu_9959487032conv_depthwise2d_backward_kernelILi5ELi2EfiEEvNS_27GenericPackedTensorAccessorIKT1_Lm4ENS_16DefaultPtrTraitsEiEENS3_IS4_Lm4ES6_iEES7_T2_iiiiiiiiiiiiiii --------------------------
	.section	.nv.info._ZN2at6native51_GLOBAL__N__2c613397_18_DepthwiseConv2d_cu_9959487032conv_depthwise2d_backward_kernelILi5ELi2EfiEEvNS_27GenericPackedTensorAccessorIKT1_Lm4ENS_16DefaultPtrTraitsEiEENS3_IS4_Lm4ES6_iEES7_T2_iiiiiiiiiiiiiii,"",@"SHT_CUDA_INFO"
	.sectionflags	@""
	.align	4


	//----- nvinfo : EIATTR_CUDA_API_VERSION
	.align		4
        /*0000*/ 	.byte	0x04, 0x37
        /*0002*/ 	.short	(.L_2467 - .L_2466)
.L_2466:
        /*0004*/ 	.word	0x00000082


	//----- nvinfo : EIATTR_KPARAM_INFO
	.align		4
.L_2467:
        /*0008*/ 	.byte	0x04, 0x17
        /*000a*/ 	.short	(.L_2469 - .L_2468)
.L_2468:
        /*000c*/ 	.word	0x00000000
        /*0010*/ 	.short	0x0012
        /*0012*/ 	.short	0x00b4
        /*0014*/ 	.byte	0x00, 0xf0, 0x11, 0x00


	//----- nvinfo : EIATTR_KPARAM_INFO
	.align		4
.L_2469:
        /*0018*/ 	.byte	0x04, 0x17
        /*001a*/ 	.short	(.L_2471 - .L_2470)
.L_2470:
        /*001c*/ 	.word	0x00000000
        /*0020*/ 	.short	0x0011
        /*0022*/ 	.short	0x00b0
        /*0024*/ 	.byte	0x00, 0xf0, 0x11, 0x00


	//----- nvinfo : EIATTR_KPARAM_INFO
	.align		4
.L_2471:
        /*0028*/ 	.byte	0x04, 0x17
        /*002a*/ 	.short	(.L_2473 - .L_2472)
.L_2472:
        /*002c*/ 	.word	0x00000000
        /*0030*/ 	.short	0x0010
        /*0032*/ 	.short	0x00ac
        /*0034*/ 	.byte	0x00, 0xf0, 0x11, 0x00


	//----- nvinfo : EIATTR_KPARAM_INFO
	.align		4
.L_2473:
        /*0038*/ 	.byte	0x04, 0x17
        /*003a*/ 	.short	(.L_2475 - .L_2474)
.L_2474:
        /*003c*/ 	.word	0x00000000
        /*0040*/ 	.short	0x000f
        /*0042*/ 	.short	0x00a8
        /*0044*/ 	.byte	0x00, 0xf0, 0x11, 0x00


	//----- nvinfo : EIATTR_KPARAM_INFO
	.align		4
.L_2475:
        /*0048*/ 	.byte	0x04, 0x17
        /*004a*/ 	.short	(.L_2477 - .L_2476)
.L_2476:
        /*004c*/ 	.word	0x00000000
        /*0050*/ 	.short	0x000e
        /*0052*/ 	.short	0x00a4
        /*0054*/ 	.byte	0x00, 0xf0, 0x11, 0x00


	//----- nvinfo : EIATTR_KPARAM_INFO
	.align		4
.L_2477:
        /*0058*/ 	.byte	0x04, 0x17
        /*005a*/ 	.short	(.L_2479 - .L_2478)
.L_2478:
        /*005c*/ 	.word	0x00000000
        /*0060*/ 	.short	0x000d
        /*0062*/ 	.short	0x00a0
        /*0064*/ 	.byte	0x00, 0xf0, 0x11, 0x00


	//----- nvinfo : EIATTR_KPARAM_INFO
	.align		4
.L_2479:
        /*0068*/ 	.byte	0x04, 0x17
        /*006a*/ 	.short	(.L_2481 - .L_2480)
.L_2480:
        /*006c*/ 	.word	0x00000000
        /*0070*/ 	.short	0x000c
        /*0072*/ 	.short	0x009c
        /*0074*/ 	.byte	0x00, 0xf0, 0x11, 0x00


	//----- nvinfo : EIATTR_KPARAM_INFO
	.align		4
.L_2481:
        /*0078*/ 	.byte	0x04, 0x17
        /*007a*/ 	.short	(.L_2483 - .L_2482)
.L_2482:
        /*007c*/ 	.word	0x00000000
        /*0080*/ 	.short	0x000b
        /*0082*/ 	.short	0x0098
        /*0084*/ 	.byte	0x00, 0xf0, 0x11, 0x00


	//----- nvinfo : EIATTR_KPARAM_INFO
	.align		4
.L_2483:
        /*0088*/ 	.byte	0x04, 0x17
        /*008a*/ 	.short	(.L_2485 - .L_2484)
.L_2484:
        /*008c*/ 	.word	0x00000000
        /*0090*/ 	.short	0x000a
        /*0092*/ 	.short	0x0094
        /*0094*/ 	.byte	0x00, 0xf0, 0x11, 0x00


	//----- nvinfo : EIATTR_KPARAM_INFO
	.align		4
.L_2485:
        /*0098*/ 	.byte	0x04, 0x17
        /*009a*/ 	.short	(.L_2487 - .L_2486)
.L_2486:
        /*009c*/ 	.word	0x00000000
        /*00a0*/ 	.short	0x0009
        /*00a2*/ 	.short	0x0090
        /*00a4*/ 	.byte	0x00, 0xf0, 0x11, 0x00


	//----- nvinfo : EIATTR_KPARAM_INFO
	.align		4
.L_2487:
        /*00a8*/ 	.byte	0x04, 0x17
        /*00aa*/ 	.short	(.L_2489 - .L_2488)
.L_2488:
        /*00ac*/ 	.word	0x00000000
        /*00b0*/ 	.short	0x0008
        /*00b2*/ 	.short	0x008c
        /*00b4*/ 	.byte	0x00, 0xf0, 0x11, 0x00


	//----- nvinfo : EIATTR_KPARAM_INFO
	.align		4
.L_2489:
        /*00b8*/ 	.byte	0x04, 0x17
        /*00ba*/ 	.short	(.L_2491 - .L_2490)
.L_2490:
        /*00bc*/ 	.word	0x00000000
        /*00c0*/ 	.short	0x0007
        /*00c2*/ 	.short	0x0088
        /*00c4*/ 	.byte	0x00, 0xf0, 0x11, 0x00


	//----- nvinfo : EIATTR_KPARAM_INFO
	.align		4
.L_2491:
        /*00c8*/ 	.byte	0x04, 0x17
        /*00ca*/ 	.short	(.L_2493 - .L_2492)
.L_2492:
        /*00cc*/ 	.word	0x00000000
        /*00d0*/ 	.short	0x0006
        /*00d2*/ 	.short	0x0084
        /*00d4*/ 	.byte	0x00, 0xf0, 0x11, 0x00


	//----- nvinfo : EIATTR_KPARAM_INFO
	.align		4
.L_2493:
        /*00d8*/ 	.byte	0x04, 0x17
        /*00da*/ 	.short	(.L_2495 - .L_2494)
.L_2494:
        /*00dc*/ 	.word	0x00000000
        /*00e0*/ 	.short	0x0005
        /*00e2*/ 	.short	0x0080
        /*00e4*/ 	.byte	0x00, 0xf0, 0x11, 0x00


	//----- nvinfo : EIATTR_KPARAM_INFO
	.align		4
.L_2495:
        /*00e8*/ 	.byte	0x04, 0x17
        /*00ea*/ 	.short	(.L_2497 - .L_2496)
.L_2496:
        /*00ec*/ 	.word	0x00000000
        /*00f0*/ 	.short	0x0004
        /*00f2*/ 	.short	0x007c
        /*00f4*/ 	.byte	0x00, 0xf0, 0x11, 0x00


	//----- nvinfo : EIATTR_KPARAM_INFO
	.align		4
.L_2497:
        /*00f8*/ 	.byte	0x04, 0x17
        /*00fa*/ 	.short	(.L_2499 - .L_2498)
.L_2498:
        /*00fc*/ 	.word	0x00000000
        /*0100*/ 	.short	0x0003
        /*0102*/ 	.short	0x0078
        /*0104*/ 	.byte	0x00, 0xf0, 0x11, 0x00


	//----- nvinfo : EIATTR_KPARAM_INFO
	.align		4
.L_2499:
        /*0108*/ 	.byte	0x04, 0x17
        /*010a*/ 	.short	(.L_2501 - .L_2500)
.L_2500:
        /*010c*/ 	.word	0x00000000
        /*0110*/ 	.short	0x0002
        /*0112*/ 	.short	0x0050
        /*0114*/ 	.byte	0x00, 0xf0, 0xa1, 0x00


	//----- nvinfo : EIATTR_KPARAM_INFO
	.align		4
.L_2501:
        /*0118*/ 	.byte	0x04, 0x17
        /*011a*/ 	.short	(.L_2503 - .L_2502)
.L_2502:
        /*011c*/ 	.word	0x00000000
        /*0120*/ 	.short	0x0001
        /*0122*/ 	.short	0x0028
        /*0124*/ 	.byte	0x00, 0xf0, 0xa1, 0x00


	//----- nvinfo : EIATTR_KPARAM_INFO
	.align		4
.L_2503:
        /*0128*/ 	.byte	0x04, 0x17
        /*012a*/ 	.short	(.L_2505 - .L_2504)
.L_2504:
        /*012c*/ 	.word	0x00000000
        /*0130*/ 	.short	0x0000
        /*0132*/ 	.short	0x0000
        /*0134*/ 	.byte	0x00, 0xf0, 0xa1, 0x00


	//----- nvinfo : EIATTR_SPARSE_MMA_MASK
	.align		4
.L_2505:
        /*0138*/ 	.byte	0x03, 0x50
        /*013a*/ 	.short	0x0000


	//----- nvinfo : EIATTR_MAXREG_COUNT
	.align		4
        /*013c*/ 	.byte	0x03, 0x1b
        /*013e*/ 	.short	0x0040


	//----- nvinfo : EIATTR_MERCURY_ISA_VERSION
	.align		4
        /*0140*/ 	.byte	0x03, 0x5f
        /*0142*/ 	.short	0x0101


	//----- nvinfo : EIATTR_VRC_CTA_INIT_COUNT
	.align		4
        /*0144*/ 	.byte	0x02, 0x4a
	.zero		1
	.zero		1


	//----- nvinfo : EIATTR_EXIT_INSTR_OFFSETS
	.align		4
        /*0148*/ 	.byte	0x04, 0x1c
        /*014a*/ 	.short	(.L_2507 - .L_2506)


	//   ....[0]....
.L_2506:
        /*014c*/ 	.word	0x000000a0


	//   ....[1]....
        /*0150*/ 	.word	0x00000d90


	//   ....[2]....
        /*0154*/ 	.word	0x000011b0


	//   ....[3]....
        /*0158*/ 	.word	0x00001310


	//----- nvinfo : EIATTR_MAX_THREADS
	.align		4
.L_2507:
        /*015c*/ 	.byte	0x04, 0x05
        /*015e*/ 	.short	(.L_2509 - .L_2508)
.L_2508:
        /*0160*/ 	.word	0x00000400
        /*0164*/ 	.word	0x00000001
        /*0168*/ 	.word	0x00000001


	//----- nvinfo : EIATTR_CRS_STACK_SIZE
	.align		4
.L_2509:
        /*016c*/ 	.byte	0x04, 0x1e
        /*016e*/ 	.short	(.L_2511 - .L_2510)
.L_2510:
        /*0170*/ 	.word	0x00000000


	//----- nvinfo : EIATTR_CBANK_PARAM_SIZE
	.align		4
.L_2511:
        /*0174*/ 	.byte	0x03, 0x19
        /*0176*/ 	.short	0x00b8


	//----- nvinfo : EIATTR_PARAM_CBANK
	.align		4
        /*0178*/ 	.byte	0x04, 0x0a
        /*017a*/ 	.short	(.L_2513 - .L_2512)
	.align		4
.L_2512:
        /*017c*/ 	.word	index@(.nv.constant0._ZN2at6native51_GLOBAL__N__2c613397_18_DepthwiseConv2d_cu_9959487032conv_depthwise2d_backward_kernelILi5ELi2EfiEEvNS_27GenericPackedTensorAccessorIKT1_Lm4ENS_16DefaultPtrTraitsEiEENS3_IS4_Lm4ES6_iEES7_T2_iiiiiiiiiiiiiii)
        /*0180*/ 	.short	0x0380
        /*0182*/ 	.short	0x00b8


	//----- nvinfo : EIATTR_SW_WAR
	.align		4
.L_2513:
        /*0184*/ 	.byte	0x04, 0x36
        /*0186*/ 	.short	(.L_2515 - .L_2514)
.L_2514:
        /*0188*/ 	.word	0x00000008
.L_2515:


//--------------------- .nv.info._ZN2at6native51_GLOBAL__N__2c613397_18_DepthwiseConv2d_cu_9959487032conv_depthwise2d_backward_kernelILi5ELi1EfiEEvNS_27GenericPackedTensorAccessorIKT1_Lm4ENS_16DefaultPtrTraitsEiEENS3_IS4_Lm4ES6_iEES7_T2_iiiiiiiiiiiiiii --------------------------
	.section	.nv.info._ZN2at6native51_GLOBAL__N__2c613397_18_DepthwiseConv2d_cu_9959487032conv_depthwise2d_backward_kernelILi5ELi1EfiEEvNS_27GenericPackedTensorAccessorIKT1_Lm4ENS_16DefaultPtrTraitsEiEENS3_IS4_Lm4ES6_iEES7_T2_iiiiiiiiiiiiiii,"",@"SHT_CUDA_INFO"
	.sectionflags	@""
	.align	4


	//----- nvinfo : EIATTR_CUDA_API_VERSION
	.align		4
        /*0000*/ 	.byte	0x04, 0x37
        /*0002*/ 	.short	(.L_2517 - .L_2516)
.L_2516:
        /*0004*/ 	.word	0x00000082


	//----- nvinfo : EIATTR_KPARAM_INFO
	.align		4
.L_2517:
        /*0008*/ 	.byte	0x04, 0x17
        /*000a*/ 	.short	(.L_2519 - .L_2518)
.L_2518:
        /*000c*/ 	.word	0x00000000
        /*0010*/ 	.short	0x0012
        /*0012*/ 	.short	0x00b4
        /*0014*/ 	.byte	0x00, 0xf0, 0x11, 0x00


	//----- nvinfo : EIATTR_KPARAM_INFO
	.align		4
.L_2519:
        /*0018*/ 	.byte	0x04, 0x17
        /*001a*/ 	.short	(.L_2521 - .L_2520)
.L_2520:
        /*001c*/ 	.word	0x00000000
        /*0020*/ 	.short	0x0011
        /*0022*/ 	.short	0x00b0
        /*0024*/ 	.byte	0x00, 0xf0, 0x11, 0x00


	//----- nvinfo : EIATTR_KPARAM_INFO
	.align		4
.L_2521:
        /*0028*/ 	.byte	0x04, 0x17
        /*002a*/ 	.short	(.L_2523 - .L_2522)
.L_2522:
        /*002c*/ 	.word	0x00000000
        /*0030*/ 	.short	0x0010
        /*0032*/ 	.short	0x00ac
        /*0034*/ 	.byte	0x00, 0xf0, 0x11, 0x00


	//----- nvinfo : EIATTR_KPARAM_INFO
	.align		4
.L_2523:
        /*0038*/ 	.byte	0x04, 0x17
        /*003a*/ 	.short	(.L_2525 - .L_2524)
.L_2524:
        /*003c*/ 	.word	0x00000000
        /*0040*/ 	.short	0x000f
        /*0042*/ 	.short	0x00a8
        /*0044*/ 	.byte	0x00, 0xf0, 0x11, 0x00


	//----- nvinfo : EIATTR_KPARAM_INFO
	.align		4
.L_2525:
        /*0048*/ 	.byte	0x04, 0x17
        /*004a*/ 	.short	(.L_2527 - .L_2526)
.L_2526:
        /*004c*/ 	.word	0x00000000
        /*0050*/ 	.short	0x000e
        /*0052*/ 	.short	0x00a4
        /*0054*/ 	.byte	0x00, 0xf0, 0x11, 0x00


	//----- nvinfo : EIATTR_KPARAM_INFO
	.align		4
.L_2527:
        /*0058*/ 	.byte	0x04, 0x17
        /*005a*/ 	.short	(.L_2529 - .L_2528)
.L_2528:
        /*005c*/ 	.word	0x00000000
        /*0060*/ 	.short	0x000d
        /*0062*/ 	.short	0x00a0
        /*0064*/ 	.byte	0x00, 0xf0, 0x11, 0x00


	//----- nvinfo : EIATTR_KPARAM_INFO
	.align		4
.L_2529:
        /*0068*/ 	.byte	0x04, 0x17
        /*006a*/ 	.short	(.L_2531 - .L_2530)
.L_2530:
        /*006c*/ 	.word	0x00000000
        /*0070*/ 	.short	0x000c
        /*0072*/ 	.short	0x009c
        /*0074*/ 	.byte	0x00, 0xf0, 0x11, 0x00


	//----- nvinfo : EIATTR_KPARAM_INFO
	.align		4
.L_2531:
        /*0078*/ 	.byte	0x04, 0x17
        /*007a*/ 	.short	(.L_2533 - .L_2532)
.L_2532:
        /*007c*/ 	.word	0x00000000
        /*0080*/ 	.short	0x000b
        /*0082*/ 	.short	0x0098
        /*0084*/ 	.byte	0x00, 0xf0, 0x11, 0x00


	//----- nvinfo : EIATTR_KPARAM_INFO
	.align		4
.L_2533:
        /*0088*/ 	.byte	0x04, 0x17
        /*008a*/ 	.short	(.L_2535 - .L_2534)
.L_2534:
        /*008c*/ 	.word	0x00000000
        /*0090*/ 	.short	0x000a
        /*0092*/ 	.short	0x0094
        /*0094*/ 	.byte	0x00, 0xf0, 0x11, 0x00


	//----- nvinfo : EIATTR_KPARAM_INFO
	.align		4
.L_2535:
        /*0098*/ 	.byte	0x04, 0x17
        /*009a*/ 	.short	(.L_2537 - .L_2536)
.L_2536:
        /*009c*/ 	.word	0x00000000
        /*00a0*/ 	.short	0x0009
        /*00a2*/ 	.short	0x0090
        /*00a4*/ 	.byte	0x00, 0xf0, 0x11, 0x00


	//----- nvinfo : EIATTR_KPARAM_INFO
	.align		4
.L_2537:
        /*00a8*/ 	.byte	0x04, 0x17
        /*00aa*/ 	.short	(.L_2539 - .L_2538)
.L_2538:
        /*00ac*/ 	.word	0x00000000
        /*00b0*/ 	.short	0x0008
        /*00b2*/ 	.short	0x008c
        /*00b4*/ 	.byte	0x00, 0xf0, 0x11, 0x00


	//----- nvinfo : EIATTR_KPARAM_INFO
	.align		4
.L_2539:
        /*00b8*/ 	.byte	0x04, 0x17
        /*00ba*/ 	.short	(.L_2541 - .L_2540)
.L_2540:
        /*00bc*/ 	.word	0x00000000
        /*00c0*/ 	.short	0x0007
        /*00c2*/ 	.short	0x0088
        /*00c4*/ 	.byte	0x00, 0xf0, 0x11, 0x00


	//----- nvinfo : EIATTR_KPARAM_INFO
	.align		4
.L_2541:
        /*00c8*/ 	.byte	0x04, 0x17
        /*00ca*/ 	.short	(.L_2543 - .L_2542)
.L_2542:
        /*00cc*/ 	.word	0x00000000
        /*00d0*/ 	.short	0x0006
        /*00d2*/ 	.short	0x0084
        /*00d4*/ 	.byte	0x00, 0xf0, 0x11, 0x00


	//----- nvinfo : EIATTR_KPARAM_INFO
	.align		4
.L_2543:
        /*00d8*/ 	.byte	0x04, 0x17
        /*00da*/ 	.short	(.L_2545 - .L_2544)
.L_2544:
        /*00dc*/ 	.word	0x00000000
        /*00e0*/ 	.short	0x0005
        /*00e2*/ 	.short	0x0080
        /*00e4*/ 	.byte	0x00, 0xf0, 0x11, 0x00


	//----- nvinfo : EIATTR_KPARAM_INFO
	.align		4
.L_2545:
        /*00e8*/ 	.byte	0x04, 0x17
        /*00ea*/ 	.short	(.L_2547 - .L_2546)
.L_2546:
        /*00ec*/ 	.word	0x00000000
        /*00f0*/ 	.short	0x0004
        /*00f2*/ 	.short	0x007c
        /*00f4*/ 	.byte	0x00, 0xf0, 0x11, 0x00


	//----- nvinfo : EIATTR_KPARAM_INFO
	.align		4
.L_2547:
        /*00f8*/ 	.byte	0x04, 0x17
        /*00fa*/ 	.short	(.L_2549 - .L_2548)
.L_2548:
        /*00fc*/ 	.word	0x00000000
        /*0100*/ 	.short	0x0003
        /*0102*/ 	.short	0x0078
        /*0104*/ 	.byte	0x00, 0xf0, 0x11, 0x00


	//----- nvinfo : EIATTR_KPARAM_INFO
	.align		4
.L_2549:
        /*0108*/ 	.byte	0x04, 0x17
        /*010a*/ 	.short	(.L_2551 - .L_2550)
.L_2550:
        /*010c*/ 	.word	0x00000000
        /*0110*/ 	.short	0x0002
        /*0112*/ 	.short	0x0050
        /*0114*/ 	.byte	0x00, 0xf0, 0xa1, 0x00


	//----- nvinfo : EIATTR_KPARAM_INFO
	.align		4
.L_2551:
        /*0118*/ 	.byte	0x04, 0x17
        /*011a*/ 	.short	(.L_2553 - .L_2552)
.L_2552:
        /*011c*/ 	.word	0x00000000
        /*0120*/ 	.short	0x0001
        /*0122*/ 	.short	0x0028
        /*0124*/ 	.byte	0x00, 0xf0, 0xa1, 0x00


	//----- nvinfo : EIATTR_KPARAM_INFO
	.align		4
.L_2553:
        /*0128*/ 	.byte	0x04, 0x17
        /*012a*/ 	.short	(.L_2555 - .L_2554)
.L_2554:
        /*012c*/ 	.word	0x00000000
        /*0130*/ 	.short	0x0000
        /*0132*/ 	.short	0x0000
        /*0134*/ 	.byte	0x00, 0xf0, 0xa1, 0x00


	//----- nvinfo : EIATTR_SPARSE_MMA_MASK
	.align		4
.L_2555:
        /*0138*/ 	.byte	0x03, 0x50
        /*013a*/ 	.short	0x0000


	//----- nvinfo : EIATTR_MAXREG_COUNT
	.align		4
        /*013c*/ 	.byte	0x03, 0x1b
        /*013e*/ 	.short	0x0040


	//----- nvinfo : EIATTR_MERCURY_ISA_VERSION
	.align		4
        /*0140*/ 	.byte	0x03, 0x5f
        /*0142*/ 	.short	0x0101


	//----- nvinfo : EIATTR_VRC_CTA_INIT_COUNT
	.align		4
        /*0144*/ 	.byte	0x02, 0x4a
	.zero		1
	.zero		1


	//----- nvinfo : EIATTR_EXIT_INSTR_OFFSETS
	.align		4
        /*0148*/ 	.byte	0x04, 0x1c
        /*014a*/ 	.short	(.L_2557 - .L_2556)


	//   ....[0]....
.L_2556:
        /*014c*/ 	.word	0x000000a0


	//   ....[1]....
        /*0150*/ 	.word	0x00001fd0


	//   ....[2]....
        /*0154*/ 	.word	0x00002410


	//   ....[3]....
        /*0158*/ 	.word	0x00002570


	//----- nvinfo : EIATTR_MAX_THREADS
	.align		4
.L_2557:
        /*015c*/ 	.byte	0x04, 0x05
        /*015e*/ 	.short	(.L_2559 - .L_2558)
.L_2558:
        /*0160*/ 	.word	0x00000400
        /*0164*/ 	.word	0x00000001
        /*0168*/ 	.word	0x00000001


	//----- nvinfo : EIATTR_CRS_STACK_SIZE
	.align		4
.L_2559:
        /*016c*/ 	.byte	0x04, 0x1e
        /*016e*/ 	.short	(.L_2561 - .L_2560)
.L_2560:
        /*0170*/ 	.word	0x00000000


	//----- nvinfo : EIATTR_CBANK_PARAM_SIZE
	.align		4
.L_2561:
        /*0174*/ 	.byte	0x03, 0x19
        /*0176*/ 	.short	0x00b8


	//----- nvinfo : EIATTR_PARAM_CBANK
	.align		4
        /*0178*/ 	.byte	0x04, 0x0a
        /*017a*/ 	.short	(.L_2563 - .L_2562)
	.align		4
.L_2562:
        /*017c*/ 	.word	index@(.nv.constant0._ZN2at6native51_GLOBAL__N__2c613397_18_DepthwiseConv2d_cu_9959487032conv_depthwise2d_backward_kernelILi5ELi1EfiEEvNS_27GenericPackedTensorAccessorIKT1_Lm4ENS_16DefaultPtrTraitsEiEENS3_IS4_Lm4ES6_iEES7_T2_iiiiiiiiiiiiiii)
        /*0180*/ 	.short	0x0380
        /*0182*/ 	.short	0x00b8


	//----- nvinfo : EIATTR_SW_WAR
	.align		4
.L_2563:
        /*0184*/ 	.byte	0x04, 0x36
        /*0186*/ 	.short	(.L_2565 - .L_2564)
.L_2564:
        /*0188*/ 	.word	0x00000008
.L_2565:


//--------------------- .nv.info._ZN2at6native51_GLOBAL__N__2c613397_18_DepthwiseConv2d_cu_9959487032conv_depthwise2d_backward_kernelILi0ELi0EdiEEvNS_27GenericPackedTensorAccessorIKT1_Lm4ENS_16DefaultPtrTraitsEiEENS3_IS4_Lm4ES6_iEES7_T2_iiiiiiiiiiiiiii --------------------------
	.section	.nv.info._ZN2at6native51_GLOBAL__N__2c613397_18_DepthwiseConv2d_cu_9959487032conv_depthwise2d_backward_kernelILi0ELi0EdiEEvNS_27GenericPackedTensorAccessorIKT1_Lm4ENS_16DefaultPtrTraitsEiEENS3_IS4_Lm4ES6_iEES7_T2_iiiiiiiiiiiiiii,"",@"SHT_CUDA_INFO"
	.sectionflags	@""
	.align	4


	//----- nvinfo : EIATTR_CUDA_API_VERSION
	.align		4
        /*0000*/ 	.byte	0x04, 0x37
        /*0002*/ 	.short	(.L_2567 - .L_2566)
.L_2566:
        /*0004*/ 	.word	0x00000082


	//----- nvinfo : EIATTR_KPARAM_INFO
	.align		4
.L_2567:
        /*0008*/ 	.byte	0x04, 0x17
        /*000a*/ 	.short	(.L_2569 - .L_2568)
.L_2568:
        /*000c*/ 	.word	0x00000000
        /*0010*/ 	.short	0x0012
        /*0012*/ 	.short	0x00b4
        /*0014*/ 	.byte	0x00, 0xf0, 0x11, 0x00


	//----- nvinfo : EIATTR_KPARAM_INFO
	.align		4
.L_2569:
        /*0018*/ 	.byte	0x04, 0x17
        /*001a*/ 	.short	(.L_2571 - .L_2570)
.L_2570:
        /*001c*/ 	.word	0x00000000
        /*0020*/ 	.short	0x0011
        /*0022*/ 	.short	0x00b0
        /*0024*/ 	.byte	0x00, 0xf0, 0x11, 0x00


	//----- nvinfo : EIATTR_KPARAM_INFO
	.align		4
.L_2571:
        /*0028*/ 	.byte	0x04, 0x17
        /*002a*/ 	.short	(.L_2573 - .L_2572)
.L_2572:
        /*002c*/ 	.word	0x00000000
        /*0030*/ 	.short	0x0010
        /*0032*/ 	.short	0x00ac
        /*0034*/ 	.byte	0x00, 0xf0, 0x11, 0x00


	//----- nvinfo : EIATTR_KPARAM_INFO
	.align		4
.L_2573:
        /*0038*/ 	.byte	0x04, 0x17
        /*003a*/ 	.short	(.L_2575 - .L_2574)
.L_2574:
        /*003c*/ 	.word	0x00000000
        /*0040*/ 	.short	0x000f
        /*0042*/ 	.short	0x00a8
        /*0044*/ 	.byte	0x00, 0xf0, 0x11, 0x00


	//----- nvinfo : EIATTR_KPARAM_INFO
	.align		4
.L_2575:
        /*0048*/ 	.byte	0x04, 0x17
        /*004a*/ 	.short	(.L_2577 - .L_2576)
.L_2576:
        /*004c*/ 	.word	0x00000000
        /*0050*/ 	.short	0x000e
        /*0052*/ 	.short	0x00a4
        /*0054*/ 	.byte	0x00, 0xf0, 0x11, 0x00


	//----- nvinfo : EIATTR_KPARAM_INFO
	.align		4
.L_2577:
        /*0058*/ 	.byte	0x04, 0x17
        /*005a*/ 	.short	(.L_2579 - .L_2578)
.L_2578:
        /*005c*/ 	.word	0x00000000
        /*0060*/ 	.short	0x000d
        /*0062*/ 	.short	0x00a0
        /*0064*/ 	.byte	0x00, 0xf0, 0x11, 0x00


	//----- nvinfo : EIATTR_KPARAM_INFO
	.align		4
.L_2579:
        /*0068*/ 	.byte	0x04, 0x17
        /*006a*/ 	.short	(.L_2581 - .L_2580)
.L_2580:
        /*006c*/ 	.word	0x00000000
        /*0070*/ 	.short	0x000c
        /*0072*/ 	.short	0x009c
        /*0074*/ 	.byte	0x00, 0xf0, 0x11, 0x00


	//----- nvinfo : EIATTR_KPARAM_INFO
	.align		4
.L_2581:
        /*0078*/ 	.byte	0x04, 0x17
        /*007a*/ 	.short	(.L_2583 - .L_2582)
.L_2582:
        /*007c*/ 	.word	0x00000000
        /*0080*/ 	.short	0x000b
        /*0082*/ 	.short	0x0098
        /*0084*/ 	.byte	0x00, 0xf0, 0x11, 0x00


	//----- nvinfo : EIATTR_KPARAM_INFO
	.align		4
.L_2583:
        /*0088*/ 	.byte	0x04, 0x17
        /*008a*/ 	.short	(.L_2585 - .L_2584)
.L_2584:
        /*008c*/ 	.word	0x00000000
        /*0090*/ 	.short	0x000a
        /*0092*/ 	.short	0x0094
        /*0094*/ 	.byte	0x00, 0xf0, 0x11, 0x00


	//----- nvinfo : EIATTR_KPARAM_INFO
	.align		4
.L_2585:
        /*0098*/ 	.byte	0x04, 0x17
        /*009a*/ 	.short	(.L_2587 - .L_2586)
.L_2586:
        /*009c*/ 	.word	0x00000000
        /*00a0*/ 	.short	0x0009
        /*00a2*/ 	.short	0x0090
        /*00a4*/ 	.byte	0x00, 0xf0, 0x11, 0x00


	//----- nvinfo : EIATTR_KPARAM_INFO
	.align		4
.L_2587:
        /*00a8*/ 	.byte	0x04, 0x17
        /*00aa*/ 	.short	(.L_2589 - .L_2588)
.L_2588:
        /*00ac*/ 	.word	0x00000000
        /*00b0*/ 	.short	0x0008
        /*00b2*/ 	.short	0x008c
        /*00b4*/ 	.byte	0x00, 0xf0, 0x11, 0x00


	//----- nvinfo : EIATTR_KPARAM_INFO
	.align		4
.L_2589:
        /*00b8*/ 	.byte	0x04, 0x17
        /*00ba*/ 	.short	(.L_2591 - .L_2590)
.L_2590:
        /*00bc*/ 	.word	0x00000000
        /*00c0*/ 	.short	0x0007
        /*00c2*/ 	.short	0x0088
        /*00c4*/ 	.byte	0x00, 0xf0, 0x11, 0x00


	//----- nvinfo : EIATTR_KPARAM_INFO
	.align		4
.L_2591:
        /*00c8*/ 	.byte	0x04, 0x17
        /*00ca*/ 	.short	(.L_2593 - .L_2592)
.L_2592:
        /*00cc*/ 	.word	0x00000000
        /*00d0*/ 	.short	0x0006
        /*00d2*/ 	.short	0x0084
        /*00d4*/ 	.byte	0x00, 0xf0, 0x11, 0x00


	//----- nvinfo : EIATTR_KPARAM_INFO
	.align		4
.L_2593:
        /*00d8*/ 	.byte	0x04, 0x17
        /*00da*/ 	.short	(.L_2595 - .L_2594)
.L_2594:
        /*00dc*/ 	.word	0x00000000
        /*00e0*/ 	.short	0x0005
        /*00e2*/ 	.short	0x0080
        /*00e4*/ 	.byte	0x00, 0xf0, 0x11, 0x00


	//----- nvinfo : EIATTR_KPARAM_INFO
	.align		4
.L_2595:
        /*00e8*/ 	.byte	0x04, 0x17
        /*00ea*/ 	.short	(.L_2597 - .L_2596)
.L_2596:
        /*00ec*/ 	.word	0x00000000
        /*00f0*/ 	.short	0x0004
        /*00f2*/ 	.short	0x007c
        /*00f4*/ 	.byte	0x00, 0xf0, 0x11, 0x00


	//----- nvinfo : EIATTR_KPARAM_INFO
	.align		4
.L_2597:
        /*00f8*/ 	.byte	0x04, 0x17
        /*00fa*/ 	.short	(.L_2599 - .L_2598)
.L_2598:
        /*00fc*/ 	.word	0x00000000
        /*0100*/ 	.short	0x0003
        /*0102*/ 	.short	0x0078
        /*0104*/ 	.byte	0x00, 0xf0, 0x11, 0x00


	//----- nvinfo : EIATTR_KPARAM_INFO
	.align		4
.L_2599:
        /*0108*/ 	.byte	0x04, 0x17
        /*010a*/ 	.short	(.L_2601 - .L_2600)
.L_2600:
        /*010c*/ 	.word	0x00000000
        /*0110*/ 	.short	0x0002
        /*0112*/ 	.short	0x0050
        /*0114*/ 	.byte	0x00, 0xf0, 0xa1, 0x00


	//----- nvinfo : EIATTR_KPARAM_INFO
	.align		4
.L_2601:
        /*0118*/ 	.byte	0x04, 0x17
        /*011a*/ 	.short	(.L_2603 - .L_2602)
.L_2602:
        /*011c*/ 	.word	0x00000000
        /*0120*/ 	.short	0x0001
        /*0122*/ 	.short	0x0028
        /*0124*/ 	.byte	0x00, 0xf0, 0xa1, 0x00


	//----- nvinfo : EIATTR_KPARAM_INFO
	.align		4
.L_2603:
        /*0128*/ 	.byte	0x04, 0x17
        /*012a*/ 	.short	(.L_2605 - .L_2604)
.L_2604:
        /*012c*/ 	.word	0x00000000
        /*0130*/ 	.short	0x0000
        /*0132*/ 	.short	0x0000
        /*0134*/ 	.byte	0x00, 0xf0, 0xa1, 0x00


	//----- nvinfo : EIATTR_SPARSE_MMA_MASK
	.align		4
.L_2605:
        /*0138*/ 	.byte	0x03, 0x50
        /*013a*/ 	.short	0x0000


	//----- nvinfo : EIATTR_MAXREG_COUNT
	.align		4
        /*013c*/ 	.byte	0x03, 0x1b
        /*013e*/ 	.short	0x0040


	//----- nvinfo : EIATTR_ANNOTATIONS
	.align		4
        /*0140*/ 	.byte	0x04, 0x55
        /*0142*/ 	.short	(.L_2607 - .L_2606)


	//   ....[0]....
.L_2606:
        /* <DEDUP_REMOVED lines=26> */


	//----- nvinfo : EIATTR_MERCURY_ISA_VERSION
	.align		4
.L_2607:
        /*02cc*/ 	.byte	0x03, 0x5f
        /*02ce*/ 	.short	0x0101


	//----- nvinfo : EIATTR_VRC_CTA_INIT_COUNT
	.align		4
        /*02d0*/ 	.byte	0x02, 0x4a
	.zero		1
	.zero		1


	//----- nvinfo : EIATTR_EXIT_INSTR_OFFSETS
	.align		4
        /*02d4*/ 	.byte	0x04, 0x1c
        /*02d6*/ 	.short	(.L_2609 - .L_2608)


	//   ....[0]....
.L_2608:
        /*02d8*/ 	.word	0x000000b0


	//   ....[1]....
        /*02dc*/ 	.word	0x000002a0


	//   ....[2]....
        /*02e0*/ 	.word	0x00003030


	//   ....[3]....
        /*02e4*/ 	.word	0x000034d0


	//   ....[4]....
        /*02e8*/ 	.word	0x00003690


	//   ....[5]....
        /*02ec*/ 	.word	0x00003b30


	//   ....[6]....
        /*02f0*/ 	.word	0x00003cf0


	//----- nvinfo : EIATTR_MAX_THREADS
	.align		4
.L_2609:
        /*02f4*/ 	.byte	0x04, 0x05
        /*02f6*/ 	.short	(.L_2611 - .L_2610)
.L_2610:
        /*02f8*/ 	.word	0x00000400
        /*02fc*/ 	.word	0x00000001
        /*0300*/ 	.word	0x00000001


	//----- nvinfo : EIATTR_CRS_STACK_SIZE
	.align		4
.L_2611:
        /*0304*/ 	.byte	0x04, 0x1e
        /*0306*/ 	.short	(.L_2613 - .L_2612)
.L_2612:
        /*0308*/ 	.word	0x00000000


	//----- nvinfo : EIATTR_CBANK_PARAM_SIZE
	.align		4
.L_2613:
        /*030c*/ 	.byte	0x03, 0x19
        /*030e*/ 	.short	0x00b8


	//----- nvinfo : EIATTR_PARAM_CBANK
	.align		4
        /*0310*/ 	.byte	0x04, 0x0a
        /*0312*/ 	.short	(.L_2615 - .L_2614)
	.align		4
.L_2614:
        /*0314*/ 	.word	index@(.nv.constant0._ZN2at6native51_GLOBAL__N__2c613397_18_DepthwiseConv2d_cu_9959487032conv_depthwise2d_backward_kernelILi0ELi0EdiEEvNS_27GenericPackedTensorAccessorIKT1_Lm4ENS_16DefaultPtrTraitsEiEENS3_IS4_Lm4ES6_iEES7_T2_iiiiiiiiiiiiiii)
        /*0318*/ 	.short	0x0380
        /*031a*/ 	.short	0x00b8


	//----- nvinfo : EIATTR_SW_WAR
	.align		4
.L_2615:
        /*031c*/ 	.byte	0x04, 0x36
        /*031e*/ 	.short	(.L_2617 - .L_2616)
.L_2616:
        /*0320*/ 	.word	0x00000008
.L_2617:


//--------------------- .nv.info._ZN2at6native51_GLOBAL__N__2c613397_18_DepthwiseConv2d_cu_9959487032conv_depthwise2d_backward_kernelILi0ELi2EdiEEvNS_27GenericPackedTensorAccessorIKT1_Lm4ENS_16DefaultPtrTraitsEiEENS3_IS4_Lm4ES6_iEES7_T2_iiiiiiiiiiiiiii --------------------------
	.section	.nv.info._ZN2at6native51_GLOBAL__N__2c613397_18_DepthwiseConv2d_cu_9959487032conv_depthwise2d_backward_kernelILi0ELi2EdiEEvNS_27GenericPackedTensorAccessorIKT1_Lm4ENS_16DefaultPtrTraitsEiEENS3_IS4_Lm4ES6_iEES7_T2_iiiiiiiiiiiiiii,"",@"SHT_CUDA_INFO"
	.sectionflags	@""
	.align	4


	//----- nvinfo : EIATTR_CUDA_API_VERSION
	.align		4
        /*0000*/ 	.byte	0x04, 0x37
        /*0002*/ 	.short	(.L_2619 - .L_2618)
.L_2618:
        /*0004*/ 	.word	0x00000082


	//----- nvinfo : EIATTR_KPARAM_INFO
	.align		4
.L_2619:
        /*0008*/ 	.byte	0x04, 0x17
        /*000a*/ 	.short	(.L_2621 - .L_2620)
.L_2620:
        /*000c*/ 	.word	0x00000000
        /*0010*/ 	.short	0x0012
        /*0012*/ 	.short	0x00b4
        /*0014*/ 	.byte	0x00, 0xf0, 0x11, 0x00


	//----- nvinfo : EIATTR_KPARAM_INFO
	.align		4
.L_2621:
        /*0018*/ 	.byte	0x04, 0x17
        /*001a*/ 	.short	(.L_2623 - .L_2622)
.L_2622:
        /*001c*/ 	.word	0x00000000
        /*0020*/ 	.short	0x0011
        /*0022*/ 	.short	0x00b0
        /*0024*/ 	.byte	0x00, 0xf0, 0x11, 0x00


	//----- nvinfo : EIATTR_KPARAM_INFO
	.align		4
.L_2623:
        /*0028*/ 	.byte	0x04, 0x17
        /*002a*/ 	.short	(.L_2625 - .L_2624)
.L_2624:
        /*002c*/ 	.word	0x00000000
        /*0030*/ 	.short	0x0010
        /*0032*/ 	.short	0x00ac
        /*0034*/ 	.byte	0x00, 0xf0, 0x11, 0x00


	//----- nvinfo : EIATTR_KPARAM_INFO
	.align		4
.L_2625:
        /*0038*/ 	.byte	0x04, 0x17
        /*003a*/ 	.short	(.L_2627 - .L_2626)
.L_2626:
        /*003c*/ 	.word	0x00000000
        /*0040*/ 	.short	0x000f
        /*0042*/ 	.short	0x00a8
        /*0044*/ 	.byte	0x00, 0xf0, 0x11, 0x00


	//----- nvinfo : EIATTR_KPARAM_INFO
	.align		4
.L_2627:
        /*0048*/ 	.byte	0x04, 0x17
        /*004a*/ 	.short	(.L_2629 - .L_2628)
.L_2628:
        /*004c*/ 	.word	0x00000000
        /*0050*/ 	.short	0x000e
        /*0052*/ 	.short	0x00a4
        /*0054*/ 	.byte	0x00, 0xf0, 0x11, 0x00


	//----- nvinfo : EIATTR_KPARAM_INFO
	.align		4
.L_2629:
        /*0058*/ 	.byte	0x04, 0x17
        /*005a*/ 	.short	(.L_2631 - .L_2630)
.L_2630:
        /*005c*/ 	.word	0x00000000
        /*0060*/ 	.short	0x000d
        /*0062*/ 	.short	0x00a0
        /*0064*/ 	.byte	0x00, 0xf0, 0x11, 0x00


	//----- nvinfo : EIATTR_KPARAM_INFO
	.align		4
.L_2631:
        /*0068*/ 	.byte	0x04, 0x17
        /*006a*/ 	.short	(.L_2633 - .L_2632)
.L_2632:
        /*006c*/ 	.word	0x00000000
        /*0070*/ 	.short	0x000c
        /*0072*/ 	.short	0x009c
        /*0074*/ 	.byte	0x00, 0xf0, 0x11, 0x00


	//----- nvinfo : EIATTR_KPARAM_INFO
	.align		4
.L_2633:
        /*0078*/ 	.byte	0x04, 0x17
        /*007a*/ 	.short	(.L_2635 - .L_2634)
.L_2634:
        /*007c*/ 	.word	0x00000000
        /*0080*/ 	.short	0x000b
        /*0082*/ 	.short	0x0098
        /*0084*/ 	.byte	0x00, 0xf0, 0x11, 0x00


	//----- nvinfo : EIATTR_KPARAM_INFO
	.align		4
.L_2635:
        /*0088*/ 	.byte	0x04, 0x17
        /*008a*/ 	.short	(.L_2637 - .L_2636)
.L_2636:
        /*008c*/ 	.word	0x00000000
        /*0090*/ 	.short	0x000a
        /*0092*/ 	.short	0x0094
        /*0094*/ 	.byte	0x00, 0xf0, 0x11, 0x00


	//----- nvinfo : EIATTR_KPARAM_INFO
	.align		4
.L_2637:
        /*0098*/ 	.byte	0x04, 0x17
        /*009a*/ 	.short	(.L_2639 - .L_2638)
.L_2638:
        /*009c*/ 	.word	0x00000000
        /*00a0*/ 	.short	0x0009
        /*00a2*/ 	.short	0x0090
        /*00a4*/ 	.byte	0x00, 0xf0, 0x11, 0x00


	//----- nvinfo : EIATTR_KPARAM_INFO
	.align		4
.L_2639:
        /*00a8*/ 	.byte	0x04, 0x17
        /*00aa*/ 	.short	(.L_2641 - .L_2640)
.L_2640:
        /*00ac*/ 	.word	0x00000000
        /*00b0*/ 	.short	0x0008
        /*00b2*/ 	.short	0x008c
        /*00b4*/ 	.byte	0x00, 0xf0, 0x11, 0x00


	//----- nvinfo : EIATTR_KPARAM_INFO
	.align		4
.L_2641:
        /*00b8*/ 	.byte	0x04, 0x17
        /*00ba*/ 	.short	(.L_2643 - .L_2642)
.L_2642:
        /*00bc*/ 	.word	0x00000000
        /*00c0*/ 	.short	0x0007
        /*00c2*/ 	.short	0x0088
        /*00c4*/ 	.byte	0x00, 0xf0, 0x11, 0x00


	//----- nvinfo : EIATTR_KPARAM_INFO
	.align		4
.L_2643:
        /*00c8*/ 	.byte	0x04, 0x17
        /*00ca*/ 	.short	(.L_2645 - .L_2644)
.L_2644:
        /*00cc*/ 	.word	0x00000000
        /*00d0*/ 	.short	0x0006
        /*00d2*/ 	.short	0x0084
        /*00d4*/ 	.byte	0x00, 0xf0, 0x11, 0x00


	//----- nvinfo : EIATTR_KPARAM_INFO
	.align		4
.L_2645:
        /*00d8*/ 	.byte	0x04, 0x17
        /*00da*/ 	.short	(.L_2647 - .L_2646)
.L_2646:
        /*00dc*/ 	.word	0x00000000
        /*00e0*/ 	.short	0x0005
        /*00e2*/ 	.short	0x0080
        /*00e4*/ 	.byte	0x00, 0xf0, 0x11, 0x00


	//----- nvinfo : EIATTR_KPARAM_INFO
	.align		4
.L_2647:
        /*00e8*/ 	.byte	0x04, 0x17
        /*00ea*/ 	.short	(.L_2649 - .L_2648)
.L_2648:
        /*00ec*/ 	.word	0x00000000
        /*00f0*/ 	.short	0x0004
        /*00f2*/ 	.short	0x007c
        /*00f4*/ 	.byte	0x00, 0xf0, 0x11, 0x00


	//----- nvinfo : EIATTR_KPARAM_INFO
	.align		4
.L_2649:
        /*00f8*/ 	.byte	0x04, 0x17
        /*00fa*/ 	.short	(.L_2651 - .L_2650)
.L_2650:
        /*00fc*/ 	.word	0x00000000
        /*0100*/ 	.short	0x0003
        /*0102*/ 	.short	0x0078
        /*0104*/ 	.byte	0x00, 0xf0, 0x11, 0x00


	//----- nvinfo : EIATTR_KPARAM_INFO
	.align		4
.L_2651:
        /*0108*/ 	.byte	0x04, 0x17
        /*010a*/ 	.short	(.L_2653 - .L_2652)
.L_2652:
        /*010c*/ 	.word	0x00000000
        /*0110*/ 	.short	0x0002
        /*0112*/ 	.short	0x0050
        /*0114*/ 	.byte	0x00, 0xf0, 0xa1, 0x00


	//----- nvinfo : EIATTR_KPARAM_INFO
	.align		4
.L_2653:
        /*0118*/ 	.byte	0x04, 0x17
        /*011a*/ 	.short	(.L_2655 - .L_2654)
.L_2654:
        /*011c*/ 	.word	0x00000000
        /*0120*/ 	.short	0x0001
        /*0122*/ 	.short	0x0028
        /*0124*/ 	.byte	0x00, 0xf0, 0xa1, 0x00


	//----- nvinfo : EIATTR_KPARAM_INFO
	.align		4
.L_2655:
        /*0128*/ 	.byte	0x04, 0x17
        /*012a*/ 	.short	(.L_2657 - .L_2656)
.L_2656:
        /*012c*/ 	.word	0x00000000
        /*0130*/ 	.short	0x0000
        /*0132*/ 	.short	0x0000
        /*0134*/ 	.byte	0x00, 0xf0, 0xa1, 0x00


	//----- nvinfo : EIATTR_SPARSE_MMA_MASK
	.align		4
.L_2657:
        /*0138*/ 	.byte	0x03, 0x50
        /*013a*/ 	.short	0x0000


	//----- nvinfo : EIATTR_MAXREG_COUNT
	.align		4
        /*013c*/ 	.byte	0x03, 0x1b
        /*013e*/ 	.short	0x0040


	//----- nvinfo : EIATTR_ANNOTATIONS
	.align		4
        /*0140*/ 	.byte	0x04, 0x55
        /*0142*/ 	.short	(.L_2659 - .L_2658)


	//   ....[0]....
.L_2658:
        /* <DEDUP_REMOVED lines=16> */


	//----- nvinfo : EIATTR_MERCURY_ISA_VERSION
	.align		4
.L_2659:
        /*0234*/ 	.byte	0x03, 0x5f
        /*0236*/ 	.short	0x0101


	//----- nvinfo : EIATTR_VRC_CTA_INIT_COUNT
	.align		4
        /*0238*/ 	.byte	0x02, 0x4a
	.zero		1
	.zero		1


	//----- nvinfo : EIATTR_EXIT_INSTR_OFFSETS
	.align		4
        /*023c*/ 	.byte	0x04, 0x1c
        /*023e*/ 	.short	(.L_2661 - .L_2660)


	//   ....[0]....
.L_2660:
        /*0240*/ 	.word	0x000000b0


	//   ....[1]....
        /*0244*/ 	.word	0x00000280


	//   ....[2]....
        /*0248*/ 	.word	0x000014f0


	//   ....[3]....
        /*024c*/ 	.word	0x00001950


	//   ....[4]....
        /*0250*/ 	.word	0x00001af0


	//   ....[5]....
        /*0254*/ 	.word	0x00001f50


	//   ....[6]....
        /*0258*/ 	.word	0x000020f0


	//----- nvinfo : EIATTR_MAX_THREADS
	.align		4
.L_2661:
        /*025c*/ 	.byte	0x04, 0x05
        /*025e*/ 	.short	(.L_2663 - .L_2662)
.L_2662:
        /*0260*/ 	.word	0x00000400
        /*0264*/ 	.word	0x00000001
        /*0268*/ 	.word	0x00000001


	//----- nvinfo : EIATTR_CRS_STACK_SIZE
	.align		4
.L_2663:
        /*026c*/ 	.byte	0x04, 0x1e
        /*026e*/ 	.short	(.L_2665 - .L_2664)
.L_2664:
        /*0270*/ 	.word	0x00000000


	//----- nvinfo : EIATTR_CBANK_PARAM_SIZE
	.align		4
.L_2665:
        /*0274*/ 	.byte	0x03, 0x19
        /*0276*/ 	.short	0x00b8


	//----- nvinfo : EIATTR_PARAM_CBANK
	.align		4
        /*0278*/ 	.byte	0x04, 0x0a
        /*027a*/ 	.short	(.L_2667 - .L_2666)
	.align		4
.L_2666:
        /*027c*/ 	.word	index@(.nv.constant0._ZN2at6native51_GLOBAL__N__2c613397_18_DepthwiseConv2d_cu_9959487032conv_depthwise2d_backward_kernelILi0ELi2EdiEEvNS_27GenericPackedTensorAccessorIKT1_Lm4ENS_16DefaultPtrTraitsEiEENS3_IS4_Lm4ES6_iEES7_T2_iiiiiiiiiiiiiii)
        /*0280*/ 	.short	0x0380
        /*0282*/ 	.short	0x00b8


	//----- nvinfo : EIATTR_SW_WAR
	.align		4
.L_2667:
        /*0284*/ 	.byte	0x04, 0x36
        /*0286*/ 	.short	(.L_2669 - .L_2668)
.L_2668:
        /*0288*/ 	.word	0x00000008
.L_2669:


//--------------------- .nv.info._ZN2at6native51_GLOBAL__N__2c613397_18_DepthwiseConv2d_cu_9959487032conv_depthwise2d_backward_kernelILi0ELi1EdiEEvNS_27GenericPackedTensorAccessorIKT1_Lm4ENS_16DefaultPtrTraitsEiEENS3_IS4_Lm4ES6_iEES7_T2_iiiiiiiiiiiiiii --------------------------
	.section	.nv.info._ZN2at6native51_GLOBAL__N__2c613397_18_DepthwiseConv2d_cu_9959487032conv_depthwise2d_backward_kernelILi0ELi1EdiEEvNS_27GenericPackedTensorAccessorIKT1_Lm4ENS_16DefaultPtrTraitsEiEENS3_IS4_Lm4ES6_iEES7_T2_iiiiiiiiiiiiiii,"",@"SHT_CUDA_INFO"
	.sectionflags	@""
	.align	4


	//----- nvinfo : EIATTR_CUDA_API_VERSION
	.align		4
        /*0000*/ 	.byte	0x04, 0x37
        /*0002*/ 	.short	(.L_2671 - .L_2670)
.L_2670:
        /*0004*/ 	.word	0x00000082


	//----- nvinfo : EIATTR_KPARAM_INFO
	.align		4
.L_2671:
        /*0008*/ 	.byte	0x04, 0x17
        /*000a*/ 	.short	(.L_2673 - .L_2672)
.L_2672:
        /*000c*/ 	.word	0x00000000
        /*0010*/ 	.short	0x0012
        /*0012*/ 	.short	0x00b4
        /*0014*/ 	.byte	0x00, 0xf0, 0x11, 0x00


	//----- nvinfo : EIATTR_KPARAM_INFO
	.align		4
.L_2673:
        /*0018*/ 	.byte	0x04, 0x17
        /*001a*/ 	.short	(.L_2675 - .L_2674)
.L_2674:
        /*001c*/ 	.word	0x00000000
        /*0020*/ 	.short	0x0011
        /*0022*/ 	.short	0x00b0
        /*0024*/ 	.byte	0x00, 0xf0, 0x11, 0x00


	//----- nvinfo : EIATTR_KPARAM_INFO
	.align		4
.L_2675:
        /*0028*/ 	.byte	0x04, 0x17
        /*002a*/ 	.short	(.L_2677 - .L_2676)
.L_2676:
        /*002c*/ 	.word	0x00000000
        /*0030*/ 	.short	0x0010
        /*0032*/ 	.short	0x00ac
        /*0034*/ 	.byte	0x00, 0xf0, 0x11, 0x00


	//----- nvinfo : EIATTR_KPARAM_INFO
	.align		4
.L_2677:
        /*0038*/ 	.byte	0x04, 0x17
        /*003a*/ 	.short	(.L_2679 - .L_2678)
.L_2678:
        /*003c*/ 	.word	0x00000000
        /*0040*/ 	.short	0x000f
        /*0042*/ 	.short	0x00a8
        /*0044*/ 	.byte	0x00, 0xf0, 0x11, 0x00


	//----- nvinfo : EIATTR_KPARAM_INFO
	.align		4
.L_2679:
        /*0048*/ 	.byte	0x04, 0x17
        /*004a*/ 	.short	(.L_2681 - .L_2680)
.L_2680:
        /*004c*/ 	.word	0x00000000
        /*0050*/ 	.short	0x000e
        /*0052*/ 	.short	0x00a4
        /*0054*/ 	.byte	0x00, 0xf0, 0x11, 0x00


	//----- nvinfo : EIATTR_KPARAM_INFO
	.align		4
.L_2681:
        /*0058*/ 	.byte	0x04, 0x17
        /*005a*/ 	.short	(.L_2683 - .L_2682)
.L_2682:
        /*005c*/ 	.word	0x00000000
        /*0060*/ 	.short	0x000d
        /*0062*/ 	.short	0x00a0
        /*0064*/ 	.byte	0x00, 0xf0, 0x11, 0x00


	//----- nvinfo : EIATTR_KPARAM_INFO
	.align		4
.L_2683:
        /*0068*/ 	.byte	0x04, 0x17
        /*006a*/ 	.short	(.L_2685 - .L_2684)
.L_2684:
        /*006c*/ 	.word	0x00000000
        /*0070*/ 	.short	0x000c
        /*0072*/ 	.short	0x009c
        /*0074*/ 	.byte	0x00, 0xf0, 0x11, 0x00


	//----- nvinfo : EIATTR_KPARAM_INFO
	.align		4
.L_2685:
        /*0078*/ 	.byte	0x04, 0x17
        /*007a*/ 	.short	(.L_2687 - .L_2686)
.L_2686:
        /*007c*/ 	.word	0x00000000
        /*0080*/ 	.short	0x000b
        /*0082*/ 	.short	0x0098
        /*0084*/ 	.byte	0x00, 0xf0, 0x11, 0x00


	//----- nvinfo : EIATTR_KPARAM_INFO
	.align		4
.L_2687:
        /*0088*/ 	.byte	0x04, 0x17
        /*008a*/ 	.short	(.L_2689 - .L_2688)
.L_2688:
        /*008c*/ 	.word	0x00000000
        /*0090*/ 	.short	0x000a
        /*0092*/ 	.short	0x0094
        /*0094*/ 	.byte	0x00, 0xf0, 0x11, 0x00


	//----- nvinfo : EIATTR_KPARAM_INFO
	.align		4
.L_2689:
        /*0098*/ 	.byte	0x04, 0x17
        /*009a*/ 	.short	(.L_2691 - .L_2690)
.L_2690:
        /*009c*/ 	.word	0x00000000
        /*00a0*/ 	.short	0x0009
        /*00a2*/ 	.short	0x0090
        /*00a4*/ 	.byte	0x00, 0xf0, 0x11, 0x00


	//----- nvinfo : EIATTR_KPARAM_INFO
	.align		4
.L_2691:
        /*00a8*/ 	.byte	0x04, 0x17
        /*00aa*/ 	.short	(.L_2693 - .L_2692)
.L_2692:
        /*00ac*/ 	.word	0x00000000
        /*00b0*/ 	.short	0x0008
        /*00b2*/ 	.short	0x008c
        /*00b4*/ 	.byte	0x00, 0xf0, 0x11, 0x00


	//----- nvinfo : EIATTR_KPARAM_INFO
	.align		4
.L_2693:
        /*00b8*/ 	.byte	0x04, 0x17
        /*00ba*/ 	.short	(.L_2695 - .L_2694)
.L_2694:
        /*00bc*/ 	.word	0x00000000
        /*00c0*/ 	.short	0x0007
        /*00c2*/ 	.short	0x0088
        /*00c4*/ 	.byte	0x00, 0xf0, 0x11, 0x00


	//----- nvinfo : EIATTR_KPARAM_INFO
	.align		4
.L_2695:
        /*00c8*/ 	.byte	0x04, 0x17
        /*00ca*/ 	.short	(.L_2697 - .L_2696)
.L_2696:
        /*00cc*/ 	.word	0x00000000
        /*00d0*/ 	.short	0x0006
        /*00d2*/ 	.short	0x0084
        /*00d4*/ 	.byte	0x00, 0xf0, 0x11, 0x00


	//----- nvinfo : EIATTR_KPARAM_INFO
	.align		4
.L_2697:
        /*00d8*/ 	.byte	0x04, 0x17
        /*00da*/ 	.short	(.L_2699 - .L_2698)
.L_2698:
        /*00dc*/ 	.word	0x00000000
        /*00e0*/ 	.short	0x0005
        /*00e2*/ 	.short	0x0080
        /*00e4*/ 	.byte	0x00, 0xf0, 0x11, 0x00


	//----- nvinfo : EIATTR_KPARAM_INFO
	.align		4
.L_2699:
        /*00e8*/ 	.byte	0x04, 0x17
        /*00ea*/ 	.short	(.L_2701 - .L_2700)
.L_2700:
        /*00ec*/ 	.word	0x00000000
        /*00f0*/ 	.short	0x0004
        /*00f2*/ 	.short	0x007c
        /*00f4*/ 	.byte	0x00, 0xf0, 0x11, 0x00


	//----- nvinfo : EIATTR_KPARAM_INFO
	.align		4
.L_2701:
        /*00f8*/ 	.byte	0x04, 0x17
        /*00fa*/ 	.short	(.L_2703 - .L_2702)
.L_2702:
        /*00fc*/ 	.word	0x00000000
        /*0100*/ 	.short	0x0003
        /*0102*/ 	.short	0x0078
        /*0104*/ 	.byte	0x00, 0xf0, 0x11, 0x00


	//----- nvinfo : EIATTR_KPARAM_INFO
	.align		4
.L_2703:
        /*0108*/ 	.byte	0x04, 0x17
        /*010a*/ 	.short	(.L_2705 - .L_2704)
.L_2704:
        /*010c*/ 	.word	0x00000000
        /*0110*/ 	.short	0x0002
        /*0112*/ 	.short	0x0050
        /*0114*/ 	.byte	0x00, 0xf0, 0xa1, 0x00


	//----- nvinfo : EIATTR_KPARAM_INFO
	.align		4
.L_2705:
        /*0118*/ 	.byte	0x04, 0x17
        /*011a*/ 	.short	(.L_2707 - .L_2706)
.L_2706:
        /*011c*/ 	.word	0x00000000
        /*0120*/ 	.short	0x0001
        /*0122*/ 	.short	0x0028
        /*0124*/ 	.byte	0x00, 0xf0, 0xa1, 0x00


	//----- nvinfo : EIATTR_KPARAM_INFO
	.align		4
.L_2707:
        /*0128*/ 	.byte	0x04, 0x17
        /*012a*/ 	.short	(.L_2709 - .L_2708)
.L_2708:
        /*012c*/ 	.word	0x00000000
        /*0130*/ 	.short	0x0000
        /*0132*/ 	.short	0x0000
        /*0134*/ 	.byte	0x00, 0xf0, 0xa1, 0x00


	//----- nvinfo : EIATTR_SPARSE_MMA_MASK
	.align		4
.L_2709:
        /*0138*/ 	.byte	0x03, 0x50
        /*013a*/ 	.short	0x0000


	//----- nvinfo : EIATTR_MAXREG_COUNT
	.align		4
        /*013c*/ 	.byte	0x03, 0x1b
        /*013e*/ 	.short	0x0040


	//----- nvinfo : EIATTR_MERCURY_ISA_VERSION
	.align		4
        /*0140*/ 	.byte	0x03, 0x5f
        /*0142*/ 	.short	0x0101


	//----- nvinfo : EIATTR_VRC_CTA_INIT_COUNT
	.align		4
        /*0144*/ 	.byte	0x02, 0x4a
	.zero		1
	.zero		1


	//----- nvinfo : EIATTR_EXIT_INSTR_OFFSETS
	.align		4
        /*0148*/ 	.byte	0x04, 0x1c
        /*014a*/ 	.short	(.L_2711 - .L_2710)


	//   ....[0]....
.L_2710:
        /*014c*/ 	.word	0x000000a0


	//   ....[1]....
        /*0150*/ 	.word	0x00000220


	//   ....[2]....
        /*0154*/ 	.word	0x00001a10


	//   ....[3]....
        /*0158*/ 	.word	0x00001e30


	//   ....[4]....
        /*015c*/ 	.word	0x00001f90


	//   ....[5]....
        /*0160*/ 	.word	0x000023b0


	//   ....[6]....
        /*0164*/ 	.word	0x00002510


	//----- nvinfo : EIATTR_MAX_THREADS
	.align		4
.L_2711:
        /*0168*/ 	.byte	0x04, 0x05
        /*016a*/ 	.short	(.L_2713 - .L_2712)
.L_2712:
        /*016c*/ 	.word	0x00000400
        /*0170*/ 	.word	0x00000001
        /*0174*/ 	.word	0x00000001


	//----- nvinfo : EIATTR_CRS_STACK_SIZE
	.align		4
.L_2713:
        /*0178*/ 	.byte	0x04, 0x1e
        /*017a*/ 	.short	(.L_2715 - .L_2714)
.L_2714:
        /*017c*/ 	.word	0x00000000


	//----- nvinfo : EIATTR_CBANK_PARAM_SIZE
	.align		4
.L_2715:
        /*0180*/ 	.byte	0x03, 0x19
        /*0182*/ 	.short	0x00b8


	//----- nvinfo : EIATTR_PARAM_CBANK
	.align		4
        /*0184*/ 	.byte	0x04, 0x0a
        /*0186*/ 	.short	(.L_2717 - .L_2716)
	.align		4
.L_2716:
        /*0188*/ 	.word	index@(.nv.constant0._ZN2at6native51_GLOBAL__N__2c613397_18_DepthwiseConv2d_cu_9959487032conv_depthwise2d_backward_kernelILi0ELi1EdiEEvNS_27GenericPackedTensorAccessorIKT1_Lm4ENS_16DefaultPtrTraitsEiEENS3_IS4_Lm4ES6_iEES7_T2_iiiiiiiiiiiiiii)
        /*018c*/ 	.short	0x0380
        /*018e*/ 	.short	0x00b8


	//----- nvinfo : EIATTR_SW_WAR
	.align		4
.L_2717:
        /*0190*/ 	.byte	0x04, 0x36
        /*0192*/ 	.short	(.L_2719 - .L_2718)
.L_2718:
        /*0194*/ 	.word	0x00000008
.L_2719:


//--------------------- .nv.info._ZN2at6native51_GLOBAL__N__2c613397_18_DepthwiseConv2d_cu_9959487032conv_depthwise2d_backward_kernelILi1ELi0EdiEEvNS_27GenericPackedTensorAccessorIKT1_Lm4ENS_16DefaultPtrTraitsEiEENS3_IS4_Lm4ES6_iEES7_T2_iiiiiiiiiiiiiii --------------------------
	.section	.nv.info._ZN2at6native51_GLOBAL__N__2c613397_18_DepthwiseConv2d_cu_9959487032conv_depthwise2d_backward_kernelILi1ELi0EdiEEvNS_27GenericPackedTensorAccessorIKT1_Lm4ENS_16DefaultPtrTraitsEiEENS3_IS4_Lm4ES6_iEES7_T2_iiiiiiiiiiiiiii,"",@"SHT_CUDA_INFO"
	.sectionflags	@""
	.align	4


	//----- nvinfo : EIATTR_CUDA_API_VERSION
	.align		4
        /*0000*/ 	.byte	0x04, 0x37
        /*0002*/ 	.short	(.L_2721 - .L_2720)
.L_2720:
        /*0004*/ 	.word	0x00000082


	//----- nvinfo : EIATTR_KPARAM_INFO
	.align		4
.L_2721:
        /*0008*/ 	.byte	0x04, 0x17
        /*000a*/ 	.short	(.L_2723 - .L_2722)
.L_2722:
        /*000c*/ 	.word	0x00000000
        /*0010*/ 	.short	0x0012
        /*0012*/ 	.short	0x00b4
        /*0014*/ 	.byte	0x00, 0xf0, 0x11, 0x00


	//----- nvinfo : EIATTR_KPARAM_INFO
	.align		4
.L_2723:
        /*0018*/ 	.byte	0x04, 0x17
        /*001a*/ 	.short	(.L_2725 - .L_2724)
.L_2724:
        /*001c*/ 	.word	0x00000000
        /*0020*/ 	.short	0x0011
        /*0022*/ 	.short	0x00b0
        /*0024*/ 	.byte	0x00, 0xf0, 0x11, 0x00


	//----- nvinfo : EIATTR_KPARAM_INFO
	.align		4
.L_2725:
        /*0028*/ 	.byte	0x04, 0x17
        /*002a*/ 	.short	(.L_2727 - .L_2726)
.L_2726:
        /*002c*/ 	.word	0x00000000
        /*0030*/ 	.short	0x0010
        /*0032*/ 	.short	0x00ac
        /*0034*/ 	.byte	0x00, 0xf0, 0x11, 0x00


	//----- nvinfo : EIATTR_KPARAM_INFO
	.align		4
.L_2727:
        /*0038*/ 	.byte	0x04, 0x17
        /*003a*/ 	.short	(.L_2729 - .L_2728)
.L_2728:
        /*003c*/ 	.word	0x00000000
        /*0040*/ 	.short	0x000f
        /*0042*/ 	.short	0x00a8
        /*0044*/ 	.byte	0x00, 0xf0, 0x11, 0x00


	//----- nvinfo : EIATTR_KPARAM_INFO
	.align		4
.L_2729:
        /*0048*/ 	.byte	0x04, 0x17
        /*004a*/ 	.short	(.L_2731 - .L_2730)
.L_2730:
        /*004c*/ 	.word	0x00000000
        /*0050*/ 	.short	0x000e
        /*0052*/ 	.short	0x00a4
        /*0054*/ 	.byte	0x00, 0xf0, 0x11, 0x00


	//----- nvinfo : EIATTR_KPARAM_INFO
	.align		4
.L_2731:
        /*0058*/ 	.byte	0x04, 0x17
        /*005a*/ 	.short	(.L_2733 - .L_2732)
.L_2732:
        /*005c*/ 	.word	0x00000000
        /*0060*/ 	.short	0x000d
        /*0062*/ 	.short	0x00a0
        /*0064*/ 	.byte	0x00, 0xf0, 0x11, 0x00


	//----- nvinfo : EIATTR_KPARAM_INFO
	.align		4
.L_2733:
        /*0068*/ 	.byte	0x04, 0x17
        /*006a*/ 	.short	(.L_2735 - .L_2734)
.L_2734:
        /*006c*/ 	.word	0x00000000
        /*0070*/ 	.short	0x000c
        /*0072*/ 	.short	0x009c
        /*0074*/ 	.byte	0x00, 0xf0, 0x11, 0x00


	//----- nvinfo : EIATTR_KPARAM_INFO
	.align		4
.L_2735:
        /*0078*/ 	.byte	0x04, 0x17
        /*007a*/ 	.short	(.L_2737 - .L_2736)
.L_2736:
        /*007c*/ 	.word	0x00000000
        /*0080*/ 	.short	0x000b
        /*0082*/ 	.short	0x0098
        /*0084*/ 	.byte	0x00, 0xf0, 0x11, 0x00


	//----- nvinfo : EIATTR_KPARAM_INFO
	.align		4
.L_2737:
        /*0088*/ 	.byte	0x04, 0x17
        /*008a*/ 	.short	(.L_2739 - .L_2738)
.L_2738:
        /*008c*/ 	.word	0x00000000
        /*0090*/ 	.short	0x000a
        /*0092*/ 	.short	0x0094
        /*0094*/ 	.byte	0x00, 0xf0, 0x11, 0x00


	//----- nvinfo : EIATTR_KPARAM_INFO
	.align		4
.L_2739:
        /*0098*/ 	.byte	0x04, 0x17
        /*009a*/ 	.short	(.L_2741 - .L_2740)
.L_2740:
        /*009c*/ 	.word	0x00000000
        /*00a0*/ 	.short	0x0009
        /*00a2*/ 	.short	0x0090
        /*00a4*/ 	.byte	0x00, 0xf0, 0x11, 0x00


	//----- nvinfo : EIATTR_KPARAM_INFO
	.align		4
.L_2741:
        /*00a8*/ 	.byte	0x04, 0x17
        /*00aa*/ 	.short	(.L_2743 - .L_2742)
.L_2742:
        /*00ac*/ 	.word	0x00000000
        /*00b0*/ 	.short	0x0008
        /*00b2*/ 	.short	0x008c
        /*00b4*/ 	.byte	0x00, 0xf0, 0x11, 0x00


	//----- nvinfo : EIATTR_KPARAM_INFO
	.align		4
.L_2743:
        /*00b8*/ 	.byte	0x04, 0x17
        /*00ba*/ 	.short	(.L_2745 - .L_2744)
.L_2744:
        /*00bc*/ 	.word	0x00000000
        /*00c0*/ 	.short	0x0007
        /*00c2*/ 	.short	0x0088
        /*00c4*/ 	.byte	0x00, 0xf0, 0x11, 0x00


	//----- nvinfo : EIATTR_KPARAM_INFO
	.align		4
.L_2745:
        /*00c8*/ 	.byte	0x04, 0x17
        /*00ca*/ 	.short	(.L_2747 - .L_2746)
.L_2746:
        /*00cc*/ 	.word	0x00000000
        /*00d0*/ 	.short	0x0006
        /*00d2*/ 	.short	0x0084
        /*00d4*/ 	.byte	0x00, 0xf0, 0x11, 0x00


	//----- nvinfo : EIATTR_KPARAM_INFO
	.align		4
.L_2747:
        /*00d8*/ 	.byte	0x04, 0x17
        /*00da*/ 	.short	(.L_2749 - .L_2748)
.L_2748:
        /*00dc*/ 	.word	0x00000000
        /*00e0*/ 	.short	0x0005
        /*00e2*/ 	.short	0x0080
        /*00e4*/ 	.byte	0x00, 0xf0, 0x11, 0x00


	//----- nvinfo : EIATTR_KPARAM_INFO
	.align		4
.L_2749:
        /*00e8*/ 	.byte	0x04, 0x17
        /*00ea*/ 	.short	(.L_2751 - .L_2750)
.L_2750:
        /*00ec*/ 	.word	0x00000000
        /*00f0*/ 	.short	0x0004
        /*00f2*/ 	.short	0x007c
        /*00f4*/ 	.byte	0x00, 0xf0, 0x11, 0x00


	//----- nvinfo : EIATTR_KPARAM_INFO
	.align		4
.L_2751:
        /*00f8*/ 	.byte	0x04, 0x17
        /*00fa*/ 	.short	(.L_2753 - .L_2752)
.L_2752:
        /*00fc*/ 	.word	0x00000000
        /*0100*/ 	.short	0x0003
        /*0102*/ 	.short	0x0078
        /*0104*/ 	.byte	0x00, 0xf0, 0x11, 0x00


	//----- nvinfo : EIATTR_KPARAM_INFO
	.align		4
.L_2753:
        /*0108*/ 	.byte	0x04, 0x17
        /*010a*/ 	.short	(.L_2755 - .L_2754)
.L_2754:
        /*010c*/ 	.word	0x00000000
        /*0110*/ 	.short	0x0002
        /*0112*/ 	.short	0x0050
        /*0114*/ 	.byte	0x00, 0xf0, 0xa1, 0x00


	//----- nvinfo : EIATTR_KPARAM_INFO
	.align		4
.L_2755:
        /*0118*/ 	.byte	0x04, 0x17
        /*011a*/ 	.short	(.L_2757 - .L_2756)
.L_2756:
        /*011c*/ 	.word	0x00000000
        /*0120*/ 	.short	0x0001
        /*0122*/ 	.short	0x0028
        /*0124*/ 	.byte	0x00, 0xf0, 0xa1, 0x00


	//----- nvinfo : EIATTR_KPARAM_INFO
	.align		4
.L_2757:
        /*0128*/ 	.byte	0x04, 0x17
        /*012a*/ 	.short	(.L_2759 - .L_2758)
.L_2758:
        /*012c*/ 	.word	0x00000000
        /*0130*/ 	.short	0x0000
        /*0132*/ 	.short	0x0000
        /*0134*/ 	.byte	0x00, 0xf0, 0xa1, 0x00


	//----- nvinfo : EIATTR_SPARSE_MMA_MASK
	.align		4
.L_2759:
        /*0138*/ 	.byte	0x03, 0x50
        /*013a*/ 	.short	0x0000


	//----- nvinfo : EIATTR_MAXREG_COUNT
	.align		4
        /*013c*/ 	.byte	0x03, 0x1b
        /*013e*/ 	.short	0x0040


	//----- nvinfo : EIATTR_MERCURY_ISA_VERSION
	.align		4
        /*0140*/ 	.byte	0x03, 0x5f
        /*0142*/ 	.short	0x0101


	//----- nvinfo : EIATTR_VRC_CTA_INIT_COUNT
	.align		4
        /*0144*/ 	.byte	0x02, 0x4a
	.zero		1
	.zero		1


	//----- nvinfo : EIATTR_EXIT_INSTR_OFFSETS
	.align		4
        /*0148*/ 	.byte	0x04, 0x1c
        /*014a*/ 	.short	(.L_2761 - .L_2760)


	//   ....[0]....
.L_2760:
        /*014c*/ 	.word	0x000000b0


	//   ....[1]....
        /*0150*/ 	.word	0x00003e40


	//   ....[2]....
        /*0154*/ 	.word	0x00004240


	//   ....[3]....
        /*0158*/ 	.word	0x000043c0


	//----- nvinfo : EIATTR_MAX_THREADS
	.align		4
.L_2761:
        /*015c*/ 	.byte	0x04, 0x05
        /*015e*/ 	.short	(.L_2763 - .L_2762)
.L_2762:
        /*0160*/ 	.word	0x00000400
        /*0164*/ 	.word	0x00000001
        /*0168*/ 	.word	0x00000001


	//----- nvinfo : EIATTR_CRS_STACK_SIZE
	.align		4
.L_2763:
        /*016c*/ 	.byte	0x04, 0x1e
        /*016e*/ 	.short	(.L_2765 - .L_2764)
.L_2764:
        /*0170*/ 	.word	0x00000000


	//----- nvinfo : EIATTR_CBANK_PARAM_SIZE
	.align		4
.L_2765:
        /*0174*/ 	.byte	0x03, 0x19
        /*0176*/ 	.short	0x00b8


	//----- nvinfo : EIATTR_PARAM_CBANK
	.align		4
        /*0178*/ 	.byte	0x04, 0x0a
        /*017a*/ 	.short	(.L_2767 - .L_2766)
	.align		4
.L_2766:
        /*017c*/ 	.word	index@(.nv.constant0._ZN2at6native51_GLOBAL__N__2c613397_18_DepthwiseConv2d_cu_9959487032conv_depthwise2d_backward_kernelILi1ELi0EdiEEvNS_27GenericPackedTensorAccessorIKT1_Lm4ENS_16DefaultPtrTraitsEiEENS3_IS4_Lm4ES6_iEES7_T2_iiiiiiiiiiiiiii)
        /*0180*/ 	.short	0x0380
        /*0182*/ 	.short	0x00b8


	//----- nvinfo : EIATTR_SW_WAR
	.align		4
.L_2767:
        /*0184*/ 	.byte	0x04, 0x36
        /*0186*/ 	.short	(.L_2769 - .L_2768)
.L_2768:
        /*0188*/ 	.word	0x00000008
.L_2769:


//--------------------- .nv.info._ZN2at6native51_GLOBAL__N__2c613397_18_DepthwiseConv2d_cu_9959487032conv_depthwise2d_backward_kernelILi1ELi2EdiEEvNS_27GenericPackedTensorAccessorIKT1_Lm4ENS_16DefaultPtrTraitsEiEENS3_IS4_Lm4ES6_iEES7_T2_iiiiiiiiiiiiiii --------------------------
	.section	.nv.info._ZN2at6native51_GLOBAL__N__2c613397_18_DepthwiseConv2d_cu_9959487032conv_depthwise2d_backward_kernelILi1ELi2EdiEEvNS_27GenericPackedTensorAccessorIKT1_Lm4ENS_16DefaultPtrTraitsEiEENS3_IS4_Lm4ES6_iEES7_T2_iiiiiiiiiiiiiii,"",@"SHT_CUDA_INFO"
	.sectionflags	@""
	.align	4


	//----- nvinfo : EIATTR_CUDA_API_VERSION
	.align		4
        /*0000*/ 	.byte	0x04, 0x37
        /*0002*/ 	.short	(.L_2771 - .L_2770)
.L_2770:
        /*0004*/ 	.word	0x00000082


	//----- nvinfo : EIATTR_KPARAM_INFO
	.align		4
.L_2771:
        /*0008*/ 	.byte	0x04, 0x17
        /*000a*/ 	.short	(.L_2773 - .L_2772)
.L_2772:
        /*000c*/ 	.word	0x00000000
        /*0010*/ 	.short	0x0012
        /*0012*/ 	.short	0x00b4
        /*0014*/ 	.byte	0x00, 0xf0, 0x11, 0x00


	//----- nvinfo : EIATTR_KPARAM_INFO
	.align		4
.L_2773:
        /*0018*/ 	.byte	0x04, 0x17
        /*001a*/ 	.short	(.L_2775 - .L_2774)
.L_2774:
        /*001c*/ 	.word	0x00000000
        /*0020*/ 	.short	0x0011
        /*0022*/ 	.short	0x00b0
        /*0024*/ 	.byte	0x00, 0xf0, 0x11, 0x00


	//----- nvinfo : EIATTR_KPARAM_INFO
	.align		4
.L_2775:
        /*0028*/ 	.byte	0x04, 0x17
        /*002a*/ 	.short	(.L_2777 - .L_2776)
.L_2776:
        /*002c*/ 	.word	0x00000000
        /*0030*/ 	.short	0x0010
        /*0032*/ 	.short	0x00ac
        /*0034*/ 	.byte	0x00, 0xf0, 0x11, 0x00


	//----- nvinfo : EIATTR_KPARAM_INFO
	.align		4
.L_2777:
        /*0038*/ 	.byte	0x04, 0x17
        /*003a*/ 	.short	(.L_2779 - .L_2778)
.L_2778:
        /*003c*/ 	.word	0x00000000
        /*0040*/ 	.short	0x000f
        /*0042*/ 	.short	0x00a8
        /*0044*/ 	.byte	0x00, 0xf0, 0x11, 0x00


	//----- nvinfo : EIATTR_KPARAM_INFO
	.align		4
.L_2779:
        /*0048*/ 	.byte	0x04, 0x17
        /*004a*/ 	.short	(.L_2781 - .L_2780)
.L_2780:
        /*004c*/ 	.word	0x00000000
        /*0050*/ 	.short	0x000e
        /*0052*/ 	.short	0x00a4
        /*0054*/ 	.byte	0x00, 0xf0, 0x11, 0x00


	//----- nvinfo : EIATTR_KPARAM_INFO
	.align		4
.L_2781:
        /*0058*/ 	.byte	0x04, 0x17
        /*005a*/ 	.short	(.L_2783 - .L_2782)
.L_2782:
        /*005c*/ 	.word	0x00000000
        /*0060*/ 	.short	0x000d
        /*0062*/ 	.short	0x00a0
        /*0064*/ 	.byte	0x00, 0xf0, 0x11, 0x00


	//----- nvinfo : EIATTR_KPARAM_INFO
	.align		4
.L_2783:
        /*0068*/ 	.byte	0x04, 0x17
        /*006a*/ 	.short	(.L_2785 - .L_2784)
.L_2784:
        /*006c*/ 	.word	0x00000000
        /*0070*/ 	.short	0x000c
        /*0072*/ 	.short	0x009c
        /*0074*/ 	.byte	0x00, 0xf0, 0x11, 0x00


	//----- nvinfo : EIATTR_KPARAM_INFO
	.align		4
.L_2785:
        /*0078*/ 	.byte	0x04, 0x17
        /*007a*/ 	.short	(.L_2787 - .L_2786)
.L_2786:
        /*007c*/ 	.word	0x00000000
        /*0080*/ 	.short	0x000b
        /*0082*/ 	.short	0x0098
        /*0084*/ 	.byte	0x00, 0xf0, 0x11, 0x00


	//----- nvinfo : EIATTR_KPARAM_INFO
	.align		4
.L_2787:
        /*0088*/ 	.byte	0x04, 0x17
        /*008a*/ 	.short	(.L_2789 - .L_2788)
.L_2788:
        /*008c*/ 	.word	0x00000000
        /*0090*/ 	.short	0x000a
        /*0092*/ 	.short	0x0094
        /*0094*/ 	.byte	0x00, 0xf0, 0x11, 0x00


	//----- nvinfo : EIATTR_KPARAM_INFO
	.align		4
.L_2789:
        /*0098*/ 	.byte	0x04, 0x17
        /*009a*/ 	.short	(.L_2791 - .L_2790)
.L_2790:
        /*009c*/ 	.word	0x00000000
        /*00a0*/ 	.short	0x0009
        /*00a2*/ 	.short	0x0090
        /*00a4*/ 	.byte	0x00, 0xf0, 0x11, 0x00


	//----- nvinfo : EIATTR_KPARAM_INFO
	.align		4
.L_2791:
        /*00a8*/ 	.byte	0x04, 0x17
        /*00aa*/ 	.short	(.L_2793 - .L_2792)
.L_2792:
        /*00ac*/ 	.word	0x00000000
        /*00b0*/ 	.short	0x0008
        /*00b2*/ 	.short	0x008c
        /*00b4*/ 	.byte	0x00, 0xf0, 0x11, 0x00


	//----- nvinfo : EIATTR_KPARAM_INFO
	.align		4
.L_2793:
        /*00b8*/ 	.byte	0x04, 0x17
        /*00ba*/ 	.short	(.L_2795 - .L_2794)
.L_2794:
        /*00bc*/ 	.word	0x00000000
        /*00c0*/ 	.short	0x0007
        /*00c2*/ 	.short	0x0088
        /*00c4*/ 	.byte	0x00, 0xf0, 0x11, 0x00


	//----- nvinfo : EIATTR_KPARAM_INFO
	.align		4
.L_2795:
        /*00c8*/ 	.byte	0x04, 0x17
        /*00ca*/ 	.short	(.L_2797 - .L_2796)
.L_2796:
        /*00cc*/ 	.word	0x00000000
        /*00d0*/ 	.short	0x0006
        /*00d2*/ 	.short	0x0084
        /*00d4*/ 	.byte	0x00, 0xf0, 0x11, 0x00


	//----- nvinfo : EIATTR_KPARAM_INFO
	.align		4
.L_2797:
        /*00d8*/ 	.byte	0x04, 0x17
        /*00da*/ 	.short	(.L_2799 - .L_2798)
.L_2798:
        /*00dc*/ 	.word	0x00000000
        /*00e0*/ 	.short	0x0005
        /*00e2*/ 	.short	0x0080
        /*00e4*/ 	.byte	0x00, 0xf0, 0x11, 0x00


	//----- nvinfo : EIATTR_KPARAM_INFO
	.align		4
.L_2799:
        /*00e8*/ 	.byte	0x04, 0x17
        /*00ea*/ 	.short	(.L_2801 - .L_2800)
.L_2800:
        /*00ec*/ 	.word	0x00000000
        /*00f0*/ 	.short	0x0004
        /*00f2*/ 	.short	0x007c
        /*00f4*/ 	.byte	0x00, 0xf0, 0x11, 0x00


	//----- nvinfo : EIATTR_KPARAM_INFO
	.align		4
.L_2801:
        /*00f8*/ 	.byte	0x04, 0x17
        /*00fa*/ 	.short	(.L_2803 - .L_2802)
.L_2802:
        /*00fc*/ 	.word	0x00000000
        /*0100*/ 	.short	0x0003
        /*0102*/ 	.short	0x0078
        /*0104*/ 	.byte	0x00, 0xf0, 0x11, 0x00


	//----- nvinfo : EIATTR_KPARAM_INFO
	.align		4
.L_2803:
        /*0108*/ 	.byte	0x04, 0x17
        /*010a*/ 	.short	(.L_2805 - .L_2804)
.L_2804:
        /*010c*/ 	.word	0x00000000
        /*0110*/ 	.short	0x0002
        /*0112*/ 	.short	0x0050
        /*0114*/ 	.byte	0x00, 0xf0, 0xa1, 0x00


	//----- nvinfo : EIATTR_KPARAM_INFO
	.align		4
.L_2805:
        /*0118*/ 	.byte	0x04, 0x17
        /*011a*/ 	.short	(.L_2807 - .L_2806)
.L_2806:
        /*011c*/ 	.word	0x00000000
        /*0120*/ 	.short	0x0001
        /*0122*/ 	.short	0x0028
        /*0124*/ 	.byte	0x00, 0xf0, 0xa1, 0x00


	//----- nvinfo : EIATTR_KPARAM_INFO
	.align		4
.L_2807:
        /*0128*/ 	.byte	0x04, 0x17
        /*012a*/ 	.short	(.L_2809 - .L_2808)
.L_2808:
        /*012c*/ 	.word	0x00000000
        /*0130*/ 	.short	0x0000
        /*0132*/ 	.short	0x0000
        /*0134*/ 	.byte	0x00, 0xf0, 0xa1, 0x00


	//----- nvinfo : EIATTR_SPARSE_MMA_MASK
	.align		4
.L_2809:
        /*0138*/ 	.byte	0x03, 0x50
        /*013a*/ 	.short	0x0000


	//----- nvinfo : EIATTR_MAXREG_COUNT
	.align		4
        /*013c*/ 	.byte	0x03, 0x1b
        /*013e*/ 	.short	0x0040


	//----- nvinfo : EIATTR_MERCURY_ISA_VERSION
	.align		4
        /*0140*/ 	.byte	0x03, 0x5f
        /*0142*/ 	.short	0x0101


	//----- nvinfo : EIATTR_VRC_CTA_INIT_COUNT
	.align		4
        /*0144*/ 	.byte	0x02, 0x4a
	.zero		1
	.zero		1


	//----- nvinfo : EIATTR_EXIT_INSTR_OFFSETS
	.align		4
        /*0148*/ 	.byte	0x04, 0x1c
        /*014a*/ 	.short	(.L_2811 - .L_2810)


	//   ....[0]....
.L_2810:
        /*014c*/ 	.word	0x000000a0


	//   ....[1]....
        /*0150*/ 	.word	0x00002480


	//   ....[2]....
        /*0154*/ 	.word	0x000028b0


	//   ....[3]....
        /*0158*/ 	.word	0x00002a10


	//----- nvinfo : EIATTR_MAX_THREADS
	.align		4
.L_2811:
        /*015c*/ 	.byte	0x04, 0x05
        /*015e*/ 	.short	(.L_2813 - .L_2812)
.L_2812:
        /*0160*/ 	.word	0x00000400
        /*0164*/ 	.word	0x00000001
        /*0168*/ 	.word	0x00000001


	//----- nvinfo : EIATTR_CRS_STACK_SIZE
	.align		4
.L_2813:
        /*016c*/ 	.byte	0x04, 0x1e
        /*016e*/ 	.short	(.L_2815 - .L_2814)
.L_2814:
        /*0170*/ 	.word	0x00000000


	//----- nvinfo : EIATTR_CBANK_PARAM_SIZE
	.align		4
.L_2815:
        /*0174*/ 	.byte	0x03, 0x19
        /*0176*/ 	.short	0x00b8


	//----- nvinfo : EIATTR_PARAM_CBANK
	.align		4
        /*0178*/ 	.byte	0x04, 0x0a
        /*017a*/ 	.short	(.L_2817 - .L_2816)
	.align		4
.L_2816:
        /*017c*/ 	.word	index@(.nv.constant0._ZN2at6native51_GLOBAL__N__2c613397_18_DepthwiseConv2d_cu_9959487032conv_depthwise2d_backward_kernelILi1ELi2EdiEEvNS_27GenericPackedTensorAccessorIKT1_Lm4ENS_16DefaultPtrTraitsEiEENS3_IS4_Lm4ES6_iEES7_T2_iiiiiiiiiiiiiii)
        /*0180*/ 	.short	0x0380
        /*0182*/ 	.short	0x00b8


	//----- nvinfo : EIATTR_SW_WAR
	.align		4
.L_2817:
        /*0184*/ 	.byte	0x04, 0x36
        /*0186*/ 	.short	(.L_2819 - .L_2818)
.L_2818:
        /*0188*/ 	.word	0x00000008
.L_2819:


//--------------------- .nv.info._ZN2at6native51_GLOBAL__N__2c613397_18_DepthwiseConv2d_cu_9959487032conv_depthwise2d_backward_kernelILi1ELi1EdiEEvNS_27GenericPackedTensorAccessorIKT1_Lm4ENS_16DefaultPtrTraitsEiEENS3_IS4_Lm4ES6_iEES7_T2_iiiiiiiiiiiiiii --------------------------
	.section	.nv.info._ZN2at6native51_GLOBAL__N__2c613397_18_DepthwiseConv2d_cu_9959487032conv_depthwise2d_backward_kernelILi1ELi1EdiEEvNS_27GenericPackedTensorAccessorIKT1_Lm4ENS_16DefaultPtrTraitsEiEENS3_IS4_Lm4ES6_iEES7_T2_iiiiiiiiiiiiiii,"",@"SHT_CUDA_INFO"
	.sectionflags	@""
	.align	4


	//----- nvinfo : EIATTR_CUDA_API_VERSION
	.align		4
        /*0000*/ 	.byte	0x04, 0x37
        /*0002*/ 	.short	(.L_2821 - .L_2820)
.L_2820:
        /*0004*/ 	.word	0x00000082


	//----- nvinfo : EIATTR_KPARAM_INFO
	.align		4
.L_2821:
        /*0008*/ 	.byte	0x04, 0x17
        /*000a*/ 	.short	(.L_2823 - .L_2822)
.L_2822:
        /*000c*/ 	.word	0x00000000
        /*0010*/ 	.short	0x0012
        /*0012*/ 	.short	0x00b4
        /*0014*/ 	.byte	0x00, 0xf0, 0x11, 0x00


	//----- nvinfo : EIATTR_KPARAM_INFO
	.align		4
.L_2823:
        /*0018*/ 	.byte	0x04, 0x17
        /*001a*/ 	.short	(.L_2825 - .L_2824)
.L_2824:
        /*001c*/ 	.word	0x00000000
        /*0020*/ 	.short	0x0011
        /*0022*/ 	.short	0x00b0
        /*0024*/ 	.byte	0x00, 0xf0, 0x11, 0x00


	//----- nvinfo : EIATTR_KPARAM_INFO
	.align		4
.L_2825:
        /*0028*/ 	.byte	0x04, 0x17
        /*002a*/ 	.short	(.L_2827 - .L_2826)
.L_2826:
        /*002c*/ 	.word	0x00000000
        /*0030*/ 	.short	0x0010
        /*0032*/ 	.short	0x00ac
        /*0034*/ 	.byte	0x00, 0xf0, 0x11, 0x00


	//----- nvinfo : EIATTR_KPARAM_INFO
	.align		4
.L_2827:
        /*0038*/ 	.byte	0x04, 0x17
        /*003a*/ 	.short	(.L_2829 - .L_2828)
.L_2828:
        /*003c*/ 	.word	0x00000000
        /*0040*/ 	.short	0x000f
        /*0042*/ 	.short	0x00a8
        /*0044*/ 	.byte	0x00, 0xf0, 0x11, 0x00


	//----- nvinfo : EIATTR_KPARAM_INFO
	.align		4
.L_2829:
        /*0048*/ 	.byte	0x04, 0x17
        /*004a*/ 	.short	(.L_2831 - .L_2830)
.L_2830:
        /*004c*/ 	.word	0x00000000
        /*0050*/ 	.short	0x000e
        /*0052*/ 	.short	0x00a4
        /*0054*/ 	.byte	0x00, 0xf0, 0x11, 0x00


	//----- nvinfo : EIATTR_KPARAM_INFO
	.align		4
.L_2831:
        /*0058*/ 	.byte	0x04, 0x17
        /*005a*/ 	.short	(.L_2833 - .L_2832)
.L_2832:
        /*005c*/ 	.word	0x00000000
        /*0060*/ 	.short	0x000d
        /*0062*/ 	.short	0x00a0
        /*0064*/ 	.byte	0x00, 0xf0, 0x11, 0x00


	//----- nvinfo : EIATTR_KPARAM_INFO
	.align		4
.L_2833:
        /*0068*/ 	.byte	0x04, 0x17
        /*006a*/ 	.short	(.L_2835 - .L_2834)
.L_2834:
        /*006c*/ 	.word	0x00000000
        /*0070*/ 	.short	0x000c
        /*0072*/ 	.short	0x009c
        /*0074*/ 	.byte	0x00, 0xf0, 0x11, 0x00


	//----- nvinfo : EIATTR_KPARAM_INFO
	.align		4
.L_2835:
        /*0078*/ 	.byte	0x04, 0x17
        /*007a*/ 	.short	(.L_2837 - .L_2836)
.L_2836:
        /*007c*/ 	.word	0x00000000
        /*0080*/ 	.short	0x000b
        /*0082*/ 	.short	0x0098
        /*0084*/ 	.byte	0x00, 0xf0, 0x11, 0x00


	//----- nvinfo : EIATTR_KPARAM_INFO
	.align		4
.L_2837:
        /*0088*/ 	.byte	0x04, 0x17
        /*008a*/ 	.short	(.L_2839 - .L_2838)
.L_2838:
        /*008c*/ 	.word	0x00000000
        /*0090*/ 	.short	0x000a
        /*0092*/ 	.short	0x0094
        /*0094*/ 	.byte	0x00, 0xf0, 0x11, 0x00


	//----- nvinfo : EIATTR_KPARAM_INFO
	.align		4
.L_2839:
        /*0098*/ 	.byte	0x04, 0x17
        /*009a*/ 	.short	(.L_2841 - .L_2840)
.L_2840:
        /*009c*/ 	.word	0x00000000
        /*00a0*/ 	.short	0x0009
        /*00a2*/ 	.short	0x0090
        /*00a4*/ 	.byte	0x00, 0xf0, 0x11, 0x00


	//----- nvinfo : EIATTR_KPARAM_INFO
	.align		4
.L_2841:
        /*00a8*/ 	.byte	0x04, 0x17
        /*00aa*/ 	.short	(.L_2843 - .L_2842)
.L_2842:
        /*00ac*/ 	.word	0x00000000
        /*00b0*/ 	.short	0x0008
        /*00b2*/ 	.short	0x008c
        /*00b4*/ 	.byte	0x00, 0xf0, 0x11, 0x00


	//----- nvinfo : EIATTR_KPARAM_INFO
	.align		4
.L_2843:
        /*00b8*/ 	.byte	0x04, 0x17
        /*00ba*/ 	.short	(.L_2845 - .L_2844)
.L_2844:
        /*00bc*/ 	.word	0x00000000
        /*00c0*/ 	.short	0x0007
        /*00c2*/ 	.short	0x0088
        /*00c4*/ 	.byte	0x00, 0xf0, 0x11, 0x00


	//----- nvinfo : EIATTR_KPARAM_INFO
	.align		4
.L_2845:
        /*00c8*/ 	.byte	0x04, 0x17
        /*00ca*/ 	.short	(.L_2847 - .L_2846)
.L_2846:
        /*00cc*/ 	.word	0x00000000
        /*00d0*/ 	.short	0x0006
        /*00d2*/ 	.short	0x0084
        /*00d4*/ 	.byte	0x00, 0xf0, 0x11, 0x00


	//----- nvinfo : EIATTR_KPARAM_INFO
	.align		4
.L_2847:
        /*00d8*/ 	.byte	0x04, 0x17
        /*00da*/ 	.short	(.L_2849 - .L_2848)
.L_2848:
        /*00dc*/ 	.word	0x00000000
        /*00e0*/ 	.short	0x0005
        /*00e2*/ 	.short	0x0080
        /*00e4*/ 	.byte	0x00, 0xf0, 0x11, 0x00


	//----- nvinfo : EIATTR_KPARAM_INFO
	.align		4
.L_2849:
        /*00e8*/ 	.byte	0x04, 0x17
        /*00ea*/ 	.short	(.L_2851 - .L_2850)
.L_2850:
        /*00ec*/ 	.word	0x00000000
        /*00f0*/ 	.short	0x0004
        /*00f2*/ 	.short	0x007c
        /*00f4*/ 	.byte	0x00, 0xf0, 0x11, 0x00


	//----- nvinfo : EIATTR_KPARAM_INFO
	.align		4
.L_2851:
        /*00f8*/ 	.byte	0x04, 0x17
        /*00fa*/ 	.short	(.L_2853 - .L_2852)
.L_2852:
        /*00fc*/ 	.word	0x00000000
        /*0100*/ 	.short	0x0003
        /*0102*/ 	.short	0x0078
        /*0104*/ 	.byte	0x00, 0xf0, 0x11, 0x00


	//----- nvinfo : EIATTR_KPARAM_INFO
	.align		4
.L_2853:
        /*0108*/ 	.byte	0x04, 0x17
        /*010a*/ 	.short	(.L_2855 - .L_2854)
.L_2854:
        /*010c*/ 	.word	0x00000000
        /*0110*/ 	.short	0x0002
        /*0112*/ 	.short	0x0050
        /*0114*/ 	.byte	0x00, 0xf0, 0xa1, 0x00


	//----- nvinfo : EIATTR_KPARAM_INFO
	.align		4
.L_2855:
        /*0118*/ 	.byte	0x04, 0x17
        /*011a*/ 	.short	(.L_2857 - .L_2856)
.L_2856:
        /*011c*/ 	.word	0x00000000
        /*0120*/ 	.short	0x0001
        /*0122*/ 	.short	0x0028
        /*0124*/ 	.byte	0x00, 0xf0, 0xa1, 0x00


	//----- nvinfo : EIATTR_KPARAM_INFO
	.align		4
.L_2857:
        /*0128*/ 	.byte	0x04, 0x17
        /*012a*/ 	.short	(.L_2859 - .L_2858)
.L_2858:
        /*012c*/ 	.word	0x00000000
        /*0130*/ 	.short	0x0000
        /*0132*/ 	.short	0x0000
        /*0134*/ 	.byte	0x00, 0xf0, 0xa1, 0x00


	//----- nvinfo : EIATTR_SPARSE_MMA_MASK
	.align		4
.L_2859:
        /*0138*/ 	.byte	0x03, 0x50
        /*013a*/ 	.short	0x0000


	//----- nvinfo : EIATTR_MAXREG_COUNT
	.align		4
        /*013c*/ 	.byte	0x03, 0x1b
        /*013e*/ 	.short	0x0040


	//----- nvinfo : EIATTR_MERCURY_ISA_VERSION
	.align		4
        /*0140*/ 	.byte	0x03, 0x5f
        /*0142*/ 	.short	0x0101


	//----- nvinfo : EIATTR_VRC_CTA_INIT_COUNT
	.align		4
        /*0144*/ 	.byte	0x02, 0x4a
	.zero		1
	.zero		1


	//----- nvinfo : EIATTR_EXIT_INSTR_OFFSETS
	.align		4
        /*0148*/ 	.byte	0x04, 0x1c
        /*014a*/ 	.short	(.L_2861 - .L_2860)


	//   ....[0]....
.L_2860:
        /*014c*/ 	.word	0x000000a0


	//   ....[1]....
        /*0150*/ 	.word	0x000021b0


	//   ....[2]....
        /*0154*/ 	.word	0x000025d0


	//   ....[3]....
        /*0158*/ 	.word	0x00002730


	//----- nvinfo : EIATTR_MAX_THREADS
	.align		4
.L_2861:
        /*015c*/ 	.byte	0x04, 0x05
        /*015e*/ 	.short	(.L_2863 - .L_2862)
.L_2862:
        /*0160*/ 	.word	0x00000400
        /*0164*/ 	.word	0x00000001
        /*0168*/ 	.word	0x00000001


	//----- nvinfo : EIATTR_CRS_STACK_SIZE
	.align		4
.L_2863:
        /*016c*/ 	.byte	0x04, 0x1e
        /*016e*/ 	.short	(.L_2865 - .L_2864)
.L_2864:
        /*0170*/ 	.word	0x00000000


	//----- nvinfo : EIATTR_CBANK_PARAM_SIZE
	.align		4
.L_2865:
        /*0174*/ 	.byte	0x03, 0x19
        /*0176*/ 	.short	0x00b8


	//----- nvinfo : EIATTR_PARAM_CBANK
	.align		4
        /*0178*/ 	.byte	0x04, 0x0a
        /*017a*/ 	.short	(.L_2867 - .L_2866)
	.align		4
.L_2866:
        /*017c*/ 	.word	index@(.nv.constant0._ZN2at6native51_GLOBAL__N__2c613397_18_DepthwiseConv2d_cu_9959487032conv_depthwise2d_backward_kernelILi1ELi1EdiEEvNS_27GenericPackedTensorAccessorIKT1_Lm4ENS_16DefaultPtrTraitsEiEENS3_IS4_Lm4ES6_iEES7_T2_iiiiiiiiiiiiiii)
        /*0180*/ 	.short	0x0380
        /*0182*/ 	.short	0x00b8


	//----- nvinfo : EIATTR_SW_WAR
	.align		4
.L_2867:
        /*0184*/ 	.byte	0x04, 0x36
        /*0186*/ 	.short	(.L_2869 - .L_2868)
.L_2868:
        /*0188*/ 	.word	0x00000008
.L_2869:


//--------------------- .nv.info._ZN2at6native51_GLOBAL__N__2c613397_18_DepthwiseConv2d_cu_9959487032conv_depthwise2d_backward_kernelILi3ELi0EdiEEvNS_27GenericPackedTensorAccessorIKT1_Lm4ENS_16DefaultPtrTraitsEiEENS3_IS4_Lm4ES6_iEES7_T2_iiiiiiiiiiiiiii --------------------------
	.section	.nv.info._ZN2at6native51_GLOBAL__N__2c613397_18_DepthwiseConv2d_cu_9959487032conv_depthwise2d_backward_kernelILi3ELi0EdiEEvNS_27GenericPackedTensorAccessorIKT1_Lm4ENS_16DefaultPtrTraitsEiEENS3_IS4_Lm4ES6_iEES7_T2_iiiiiiiiiiiiiii,"",@"SHT_CUDA_INFO"
	.sectionflags	@""
	.align	4


	//----- nvinfo : EIATTR_CUDA_API_VERSION
	.align		4
        /*0000*/ 	.byte	0x04, 0x37
        /*0002*/ 	.short	(.L_2871 - .L_2870)
.L_2870:
        /*0004*/ 	.word	0x00000082


	//----- nvinfo : EIATTR_KPARAM_INFO
	.align		4
.L_2871:
        /*0008*/ 	.byte	0x04, 0x17
        /*000a*/ 	.short	(.L_2873 - .L_2872)
.L_2872:
        /*000c*/ 	.word	0x00000000
        /*0010*/ 	.short	0x0012
        /*0012*/ 	.short	0x00b4
        /*0014*/ 	.byte	0x00, 0xf0, 0x11, 0x00


	//----- nvinfo : EIATTR_KPARAM_INFO
	.align		4
.L_2873:
        /*0018*/ 	.byte	0x04, 0x17
        /*001a*/ 	.short	(.L_2875 - .L_2874)
.L_2874:
        /*001c*/ 	.word	0x00000000
        /*0020*/ 	.short	0x0011
        /*0022*/ 	.short	0x00b0
        /*0024*/ 	.byte	0x00, 0xf0, 0x11, 0x00


	//----- nvinfo : EIATTR_KPARAM_INFO
	.align		4
.L_2875:
        /*0028*/ 	.byte	0x04, 0x17
        /*002a*/ 	.short	(.L_2877 - .L_2876)
.L_2876:
        /*002c*/ 	.word	0x00000000
        /*0030*/ 	.short	0x0010
        /*0032*/ 	.short	0x00ac
        /*0034*/ 	.byte	0x00, 0xf0, 0x11, 0x00


	//----- nvinfo : EIATTR_KPARAM_INFO
	.align		4
.L_2877:
        /*0038*/ 	.byte	0x04, 0x17
        /*003a*/ 	.short	(.L_2879 - .L_2878)
.L_2878:
        /*003c*/ 	.word	0x00000000
        /*0040*/ 	.short	0x000f
        /*0042*/ 	.short	0x00a8
        /*0044*/ 	.byte	0x00, 0xf0, 0x11, 0x00


	//----- nvinfo : EIATTR_KPARAM_INFO
	.align		4
.L_2879:
        /*0048*/ 	.byte	0x04, 0x17
        /*004a*/ 	.short	(.L_2881 - .L_2880)
.L_2880:
        /*004c*/ 	.word	0x00000000
        /*0050*/ 	.short	0x000e
        /*0052*/ 	.short	0x00a4
        /*0054*/ 	.byte	0x00, 0xf0, 0x11, 0x00


	//----- nvinfo : EIATTR_KPARAM_INFO
	.align		4
.L_2881:
        /*0058*/ 	.byte	0x04, 0x17
        /*005a*/ 	.short	(.L_2883 - .L_2882)
.L_2882:
        /*005c*/ 	.word	0x00000000
        /*0060*/ 	.short	0x000d
        /*0062*/ 	.short	0x00a0
        /*0064*/ 	.byte	0x00, 0xf0, 0x11, 0x00


	//----- nvinfo : EIATTR_KPARAM_INFO
	.align		4
.L_2883:
        /*0068*/ 	.byte	0x04, 0x17
        /*006a*/ 	.short	(.L_2885 - .L_2884)
.L_2884:
        /*006c*/ 	.word	0x00000000
        /*0070*/ 	.short	0x000c
        /*0072*/ 	.short	0x009c
        /*0074*/ 	.byte	0x00, 0xf0, 0x11, 0x00


	//----- nvinfo : EIATTR_KPARAM_INFO
	.align		4
.L_2885:
        /*0078*/ 	.byte	0x04, 0x17
        /*007a*/ 	.short	(.L_2887 - .L_2886)
.L_2886:
        /*007c*/ 	.word	0x00000000
        /*0080*/ 	.short	0x000b
        /*0082*/ 	.short	0x0098
        /*0084*/ 	.byte	0x00, 0xf0, 0x11, 0x00


	//----- nvinfo : EIATTR_KPARAM_INFO
	.align		4
.L_2887:
        /*0088*/ 	.byte	0x04, 0x17
        /*008a*/ 	.short	(.L_2889 - .L_2888)
.L_2888:
        /*008c*/ 	.word	0x00000000
        /*0090*/ 	.short	0x000a
        /*0092*/ 	.short	0x0094
        /*0094*/ 	.byte	0x00, 0xf0, 0x11, 0x00


	//----- nvinfo : EIATTR_KPARAM_INFO
	.align		4
.L_2889:
        /*0098*/ 	.byte	0x04, 0x17
        /*009a*/ 	.short	(.L_2891 - .L_2890)
.L_2890:
        /*009c*/ 	.word	0x00000000
        /*00a0*/ 	.short	0x0009
        /*00a2*/ 	.short	0x0090
        /*00a4*/ 	.byte	0x00, 0xf0, 0x11, 0x00


	//----- nvinfo : EIATTR_KPARAM_INFO
	.align		4
.L_2891:
        /*00a8*/ 	.byte	0x04, 0x17
        /*00aa*/ 	.short	(.L_2893 - .L_2892)
.L_2892:
        /*00ac*/ 	.word	0x00000000
        /*00b0*/ 	.short	0x0008
        /*00b2*/ 	.short	0x008c
        /*00b4*/ 	.byte	0x00, 0xf0, 0x11, 0x00


	//----- nvinfo : EIATTR_KPARAM_INFO
	.align		4
.L_2893:
        /*00b8*/ 	.byte	0x04, 0x17
        /*00ba*/ 	.short	(.L_2895 - .L_2894)
.L_2894:
        /*00bc*/ 	.word	0x00000000
        /*00c0*/ 	.short	0x0007
        /*00c2*/ 	.short	0x0088
        /*00c4*/ 	.byte	0x00, 0xf0, 0x11, 0x00


	//----- nvinfo : EIATTR_KPARAM_INFO
	.align		4
.L_2895:
        /*00c8*/ 	.byte	0x04, 0x17
        /*00ca*/ 	.short	(.L_2897 - .L_2896)
.L_2896:
        /*00cc*/ 	.word	0x00000000
        /*00d0*/ 	.short	0x0006
        /*00d2*/ 	.short	0x0084
        /*00d4*/ 	.byte	0x00, 0xf0, 0x11, 0x00


	//----- nvinfo : EIATTR_KPARAM_INFO
	.align		4
.L_2897:
        /*00d8*/ 	.byte	0x04, 0x17
        /*00da*/ 	.short	(.L_2899 - .L_2898)
.L_2898:
        /*00dc*/ 	.word	0x00000000
        /*00e0*/ 	.short	0x0005
        /*00e2*/ 	.short	0x0080
        /*00e4*/ 	.byte	0x00, 0xf0, 0x11, 0x00


	//----- nvinfo : EIATTR_KPARAM_INFO
	.align		4
.L_2899:
        /*00e8*/ 	.byte	0x04, 0x17
        /*00ea*/ 	.short	(.L_2901 - .L_2900)
.L_2900:
        /*00ec*/ 	.word	0x00000000
        /*00f0*/ 	.short	0x0004
        /*00f2*/ 	.short	0x007c
        /*00f4*/ 	.byte	0x00, 0xf0, 0x11, 0x00


	//----- nvinfo : EIATTR_KPARAM_INFO
	.align		4
.L_2901:
        /*00f8*/ 	.byte	0x04, 0x17
        /*00fa*/ 	.short	(.L_2903 - .L_2902)
.L_2902:
        /*00fc*/ 	.word	0x00000000
        /*0100*/ 	.short	0x0003
        /*0102*/ 	.short	0x0078
        /*0104*/ 	.byte	0x00, 0xf0, 0x11, 0x00


	//----- nvinfo : EIATTR_KPARAM_INFO
	.align		4
.L_2903:
        /*0108*/ 	.byte	0x04, 0x17
        /*010a*/ 	.short	(.L_2905 - .L_2904)
.L_2904:
        /*010c*/ 	.word	0x00000000
        /*0110*/ 	.short	0x0002
        /*0112*/ 	.short	0x0050
        /*0114*/ 	.byte	0x00, 0xf0, 0xa1, 0x00


	//----- nvinfo : EIATTR_KPARAM_INFO
	.align		4
.L_2905:
        /*0118*/ 	.byte	0x04, 0x17
        /*011a*/ 	.short	(.L_2907 - .L_2906)
.L_2906:
        /*011c*/ 	.word	0x00000000
        /*0120*/ 	.short	0x0001
        /*0122*/ 	.short	0x0028
        /*0124*/ 	.byte	0x00, 0xf0, 0xa1, 0x00


	//----- nvinfo : EIATTR_KPARAM_INFO
	.align		4
.L_2907:
        /*0128*/ 	.byte	0x04, 0x17
        /*012a*/ 	.short	(.L_2909 - .L_2908)
.L_2908:
        /*012c*/ 	.word	0x00000000
        /*0130*/ 	.short	0x0000
        /*0132*/ 	.short	0x0000
        /*0134*/ 	.byte	0x00, 0xf0, 0xa1, 0x00


	//----- nvinfo : EIATTR_SPARSE_MMA_MASK
	.align		4
.L_2909:
        /*0138*/ 	.byte	0x03, 0x50
        /*013a*/ 	.short	0x0000


	//----- nvinfo : EIATTR_MAXREG_COUNT
	.align		4
        /*013c*/ 	.byte	0x03, 0x1b
        /*013e*/ 	.short	0x0040


	//----- nvinfo : EIATTR_MERCURY_ISA_VERSION
	.align		4
        /*0140*/ 	.byte	0x03, 0x5f
        /*0142*/ 	.short	0x0101


	//----- nvinfo : EIATTR_VRC_CTA_INIT_COUNT
	.align		4
        /*0144*/ 	.byte	0x02, 0x4a
	.zero		1
	.zero		1


	//----- nvinfo : EIATTR_EXIT_INSTR_OFFSETS
	.align		4
        /*0148*/ 	.byte	0x04, 0x1c
        /*014a*/ 	.short	(.L_2911 - .L_2910)


	//   ....[0]....
.L_2910:
        /*014c*/ 	.word	0x000000b0


	//   ....[1]....
        /*0150*/ 	.word	0x000035d0


	//   ....[2]....
        /*0154*/ 	.word	0x000039d0


	//   ....[3]....
        /*0158*/ 	.word	0x00003b50


	//----- nvinfo : EIATTR_MAX_THREADS
	.align		4
.L_2911:
        /*015c*/ 	.byte	0x04, 0x05
        /*015e*/ 	.short	(.L_2913 - .L_2912)
.L_2912:
        /*0160*/ 	.word	0x00000400
        /*0164*/ 	.word	0x00000001
        /*0168*/ 	.word	0x00000001


	//----- nvinfo : EIATTR_CRS_STACK_SIZE
	.align		4
.L_2913:
        /*016c*/ 	.byte	0x04, 0x1e
        /*016e*/ 	.short	(.L_2915 - .L_2914)
.L_2914:
        /*0170*/ 	.word	0x00000000


	//----- nvinfo : EIATTR_CBANK_PARAM_SIZE
	.align		4
.L_2915:
        /*0174*/ 	.byte	0x03, 0x19
        /*0176*/ 	.short	0x00b8


	//----- nvinfo : EIATTR_PARAM_CBANK
	.align		4
        /*0178*/ 	.byte	0x04, 0x0a
        /*017a*/ 	.short	(.L_2917 - .L_2916)
	.align		4
.L_2916:
        /*017c*/ 	.word	index@(.nv.constant0._ZN2at6native51_GLOBAL__N__2c613397_18_DepthwiseConv2d_cu_9959487032conv_depthwise2d_backward_kernelILi3ELi0EdiEEvNS_27GenericPackedTensorAccessorIKT1_Lm4ENS_16DefaultPtrTraitsEiEENS3_IS4_Lm4ES6_iEES7_T2_iiiiiiiiiiiiiii)
        /*0180*/ 	.short	0x0380
        /*0182*/ 	.short	0x00b8


	//----- nvinfo : EIATTR_SW_WAR
	.align		4
.L_2917:
        /*0184*/ 	.byte	0x04, 0x36
        /*0186*/ 	.short	(.L_2919 - .L_2918)
.L_2918:
        /*0188*/ 	.word	0x00000008
.L_2919:


//--------------------- .nv.info._ZN2at6native51_GLOBAL__N__2c613397_18_DepthwiseConv2d_cu_9959487032conv_depthwise2d_backward_kernelILi3ELi2EdiEEvNS_27GenericPackedTensorAccessorIKT1_Lm4ENS_16DefaultPtrTraitsEiEENS3_IS4_Lm4ES6_iEES7_T2_iiiiiiiiiiiiiii --------------------------
	.section	.nv.info._ZN2at6native51_GLOBAL__N__2c613397_18_DepthwiseConv2d_cu_9959487032conv_depthwise2d_backward_kernelILi3ELi2EdiEEvNS_27GenericPackedTensorAccessorIKT1_Lm4ENS_16DefaultPtrTraitsEiEENS3_IS4_Lm4ES6_iEES7_T2_iiiiiiiiiiiiiii,"",@"SHT_CUDA_INFO"
	.sectionflags	@""
	.align	4


	//----- nvinfo : EIATTR_CUDA_API_VERSION
	.align		4
        /*0000*/ 	.byte	0x04, 0x37
        /*0002*/ 	.short	(.L_2921 - .L_2920)
.L_2920:
        /*0004*/ 	.word	0x00000082


	//----- nvinfo : EIATTR_KPARAM_INFO
	.align		4
.L_2921:
        /*0008*/ 	.byte	0x04, 0x17
        /*000a*/ 	.short	(.L_2923 - .L_2922)
.L_2922:
        /*000c*/ 	.word	0x00000000
        /*0010*/ 	.short	0x0012
        /*0012*/ 	.short	0x00b4
        /*0014*/ 	.byte	0x00, 0xf0, 0x11, 0x00


	//----- nvinfo : EIATTR_KPARAM_INFO
	.align		4
.L_2923:
        /*0018*/ 	.byte	0x04, 0x17
        /*001a*/ 	.short	(.L_2925 - .L_2924)
.L_2924:
        /*001c*/ 	.word	0x00000000
        /*0020*/ 	.short	0x0011
        /*0022*/ 	.short	0x00b0
        /*0024*/ 	.byte	0x00, 0xf0, 0x11, 0x00


	//----- nvinfo : EIATTR_KPARAM_INFO
	.align		4
.L_2925:
        /*0028*/ 	.byte	0x04, 0x17
        /*002a*/ 	.short	(.L_2927 - .L_2926)
.L_2926:
        /*002c*/ 	.word	0x00000000
        /*0030*/ 	.short	0x0010
        /*0032*/ 	.short	0x00ac
        /*0034*/ 	.byte	0x00, 0xf0, 0x11, 0x00


	//----- nvinfo : EIATTR_KPARAM_INFO
	.align		4
.L_2927:
        /*0038*/ 	.byte	0x04, 0x17
        /*003a*/ 	.short	(.L_2929 - .L_2928)
.L_2928:
        /*003c*/ 	.word	0x00000000
        /*0040*/ 	.short	0x000f
        /*0042*/ 	.short	0x00a8
        /*0044*/ 	.byte	0x00, 0xf0, 0x11, 0x00


	//----- nvinfo : EIATTR_KPARAM_INFO
	.align		4
.L_2929:
        /*0048*/ 	.byte	0x04, 0x17
        /*004a*/ 	.short	(.L_2931 - .L_2930)
.L_2930:
        /*004c*/ 	.word	0x00000000
        /*0050*/ 	.short	0x000e
        /*0052*/ 	.short	0x00a4
        /*0054*/ 	.byte	0x00, 0xf0, 0x11, 0x00


	//----- nvinfo : EIATTR_KPARAM_INFO
	.align		4
.L_2931:
        /*0058*/ 	.byte	0x04, 0x17
        /*005a*/ 	.short	(.L_2933 - .L_2932)
.L_2932:
        /*005c*/ 	.word	0x00000000
        /*0060*/ 	.short	0x000d
        /*0062*/ 	.short	0x00a0
        /*0064*/ 	.byte	0x00, 0xf0, 0x11, 0x00


	//----- nvinfo : EIATTR_KPARAM_INFO
	.align		4
.L_2933:
        /*0068*/ 	.byte	0x04, 0x17
        /*006a*/ 	.short	(.L_2935 - .L_2934)
.L_2934:
        /*006c*/ 	.word	0x00000000
        /*0070*/ 	.short	0x000c
        /*0072*/ 	.short	0x009c
        /*0074*/ 	.byte	0x00, 0xf0, 0x11, 0x00


	//----- nvinfo : EIATTR_KPARAM_INFO
	.align		4
.L_2935:
        /*0078*/ 	.byte	0x04, 0x17
        /*007a*/ 	.short	(.L_2937 - .L_2936)
.L_2936:
        /*007c*/ 	.word	0x00000000
        /*0080*/ 	.short	0x000b
        /*0082*/ 	.short	0x0098
        /*0084*/ 	.byte	0x00, 0xf0, 0x11, 0x00


	//----- nvinfo : EIATTR_KPARAM_INFO
	.align		4
.L_2937:
        /*0088*/ 	.byte	0x04, 0x17
        /*008a*/ 	.short	(.L_2939 - .L_2938)
.L_2938:
        /*008c*/ 	.word	0x00000000
        /*0090*/ 	.short	0x000a
        /*0092*/ 	.short	0x0094
        /*0094*/ 	.byte	0x00, 0xf0, 0x11, 0x00


	//----- nvinfo : EIATTR_KPARAM_INFO
	.align		4
.L_2939:
        /*0098*/ 	.byte	0x04, 0x17
        /*009a*/ 	.short	(.L_2941 - .L_2940)
.L_2940:
        /*009c*/ 	.word	0x00000000
        /*00a0*/ 	.short	0x0009
        /*00a2*/ 	.short	0x0090
        /*00a4*/ 	.byte	0x00, 0xf0, 0x11, 0x00


	//----- nvinfo : EIATTR_KPARAM_INFO
	.align		4
.L_2941:
        /*00a8*/ 	.byte	0x04, 0x17
        /*00aa*/ 	.short	(.L_2943 - .L_2942)
.L_2942:
        /*00ac*/ 	.word	0x00000000
        /*00b0*/ 	.short	0x0008
        /*00b2*/ 	.short	0x008c
        /*00b4*/ 	.byte	0x00, 0xf0, 0x11, 0x00


	//----- nvinfo : EIATTR_KPARAM_INFO
	.align		4
.L_2943:
        /*00b8*/ 	.byte	0x04, 0x17
        /*00ba*/ 	.short	(.L_2945 - .L_2944)
.L_2944:
        /*00bc*/ 	.word	0x00000000
        /*00c0*/ 	.short	0x0007
        /*00c2*/ 	.short	0x0088
        /*00c4*/ 	.byte	0x00, 0xf0, 0x11, 0x00


	//----- nvinfo : EIATTR_KPARAM_INFO
	.align		4
.L_2945:
        /*00c8*/ 	.byte	0x04, 0x17
        /*00ca*/ 	.short	(.L_2947 - .L_2946)
.L_2946:
        /*00cc*/ 	.word	0x00000000
        /*00d0*/ 	.short	0x0006
        /*00d2*/ 	.short	0x0084
        /*00d4*/ 	.byte	0x00, 0xf0, 0x11, 0x00


	//----- nvinfo : EIATTR_KPARAM_INFO
	.align		4
.L_2947:
        /*00d8*/ 	.byte	0x04, 0x17
        /*00da*/ 	.short	(.L_2949 - .L_2948)
.L_2948:
        /*00dc*/ 	.word	0x00000000
        /*00e0*/ 	.short	0x0005
        /*00e2*/ 	.short	0x0080
        /*00e4*/ 	.byte	0x00, 0xf0, 0x11, 0x00


	//----- nvinfo : EIATTR_KPARAM_INFO
	.align		4
.L_2949:
        /*00e8*/ 	.byte	0x04, 0x17
        /*00ea*/ 	.short	(.L_2951 - .L_2950)
.L_2950:
        /*00ec*/ 	.word	0x00000000
        /*00f0*/ 	.short	0x0004
        /*00f2*/ 	.short	0x007c
        /*00f4*/ 	.byte	0x00, 0xf0, 0x11, 0x00


	//----- nvinfo : EIATTR_KPARAM_INFO
	.align		4
.L_2951:
        /*00f8*/ 	.byte	0x04, 0x17
        /*00fa*/ 	.short	(.L_2953 - .L_2952)
.L_2952:
        /*00fc*/ 	.word	0x00000000
        /*0100*/ 	.short	0x0003
        /*0102*/ 	.short	0x0078
        /*0104*/ 	.byte	0x00, 0xf0, 0x11, 0x00


	//----- nvinfo : EIATTR_KPARAM_INFO
	.align		4
.L_2953:
        /*0108*/ 	.byte	0x04, 0x17
        /*010a*/ 	.short	(.L_2955 - .L_2954)
.L_2954:
        /*010c*/ 	.word	0x00000000
        /*0110*/ 	.short	0x0002
        /*0112*/ 	.short	0x0050
        /*0114*/ 	.byte	0x00, 0xf0, 0xa1, 0x00


	//----- nvinfo : EIATTR_KPARAM_INFO
	.align		4
.L_2955:
        /*0118*/ 	.byte	0x04, 0x17
        /*011a*/ 	.short	(.L_2957 - .L_2956)
.L_2956:
        /*011c*/ 	.word	0x00000000
        /*0120*/ 	.short	0x0001
        /*0122*/ 	.short	0x0028
        /*0124*/ 	.byte	0x00, 0xf0, 0xa1, 0x00


	//----- nvinfo : EIATTR_KPARAM_INFO
	.align		4
.L_2957:
        /*0128*/ 	.byte	0x04, 0x17
        /*012a*/ 	.short	(.L_2959 - .L_2958)
.L_2958:
        /*012c*/ 	.word	0x00000000
        /*0130*/ 	.short	0x0000
        /*0132*/ 	.short	0x0000
        /*0134*/ 	.byte	0x00, 0xf0, 0xa1, 0x00


	//----- nvinfo : EIATTR_SPARSE_MMA_MASK
	.align		4
.L_2959:
        /*0138*/ 	.byte	0x03, 0x50
        /*013a*/ 	.short	0x0000


	//----- nvinfo : EIATTR_MAXREG_COUNT
	.align		4
        /*013c*/ 	.byte	0x03, 0x1b
        /*013e*/ 	.short	0x0040


	//----- nvinfo : EIATTR_MERCURY_ISA_VERSION
	.align		4
        /*0140*/ 	.byte	0x03, 0x5f
        /*0142*/ 	.short	0x0101


	//----- nvinfo : EIATTR_VRC_CTA_INIT_COUNT
	.align		4
        /*0144*/ 	.byte	0x02, 0x4a
	.zero		1
	.zero		1


	//----- nvinfo : EIATTR_EXIT_INSTR_OFFSETS
	.align		4
        /*0148*/ 	.byte	0x04, 0x1c
        /*014a*/ 	.short	(.L_2961 - .L_2960)


	//   ....[0]....
.L_2960:
        /*014c*/ 	.word	0x000000a0


	//   ....[1]....
        /*0150*/ 	.word	0x000011b0


	//   ....[2]....
        /*0154*/ 	.word	0x000015c0


	//   ....[3]....
        /*0158*/ 	.word	0x00001720


	//----- nvinfo : EIATTR_MAX_THREADS
	.align		4
.L_2961:
        /*015c*/ 	.byte	0x04, 0x05
        /*015e*/ 	.short	(.L_2963 - .L_2962)
.L_2962:
        /*0160*/ 	.word	0x00000400
        /*0164*/ 	.word	0x00000001
        /*0168*/ 	.word	0x00000001


	//----- nvinfo : EIATTR_CRS_STACK_SIZE
	.align		4
.L_2963:
        /*016c*/ 	.byte	0x04, 0x1e
        /*016e*/ 	.short	(.L_2965 - .L_2964)
.L_2964:
        /*0170*/ 	.word	0x00000000


	//----- nvinfo : EIATTR_CBANK_PARAM_SIZE
	.align		4
.L_2965:
        /*0174*/ 	.byte	0x03, 0x19
        /*0176*/ 	.short	0x00b8


	//----- nvinfo : EIATTR_PARAM_CBANK
	.align		4
        /*0178*/ 	.byte	0x04, 0x0a
        /*017a*/ 	.short	(.L_2967 - .L_2966)
	.align		4
.L_2966:
        /*017c*/ 	.word	index@(.nv.constant0._ZN2at6native51_GLOBAL__N__2c613397_18_DepthwiseConv2d_cu_9959487032conv_depthwise2d_backward_kernelILi3ELi2EdiEEvNS_27GenericPackedTensorAccessorIKT1_Lm4ENS_16DefaultPtrTraitsEiEENS3_IS4_Lm4ES6_iEES7_T2_iiiiiiiiiiiiiii)
        /*0180*/ 	.short	0x0380
        /*0182*/ 	.short	0x00b8


	//----- nvinfo : EIATTR_SW_WAR
	.align		4
.L_2967:
        /*0184*/ 	.byte	0x04, 0x36
        /*0186*/ 	.short	(.L_2969 - .L_2968)
.L_2968:
        /*0188*/ 	.word	0x00000008
.L_2969:


//--------------------- .nv.info._ZN2at6native51_GLOBAL__N__2c613397_18_DepthwiseConv2d_cu_9959487032conv_depthwise2d_backward_kernelILi3ELi1EdiEEvNS_27GenericPackedTensorAccessorIKT1_Lm4ENS_16DefaultPtrTraitsEiEENS3_IS4_Lm4ES6_iEES7_T2_iiiiiiiiiiiiiii --------------------------
	.section	.nv.info._ZN2at6native51_GLOBAL__N__2c613397_18_DepthwiseConv2d_cu_9959487032conv_depthwise2d_backward_kernelILi3ELi1EdiEEvNS_27GenericPackedTensorAccessorIKT1_Lm4ENS_16DefaultPtrTraitsEiEENS3_IS4_Lm4ES6_iEES7_T2_iiiiiiiiiiiiiii,"",@"SHT_CUDA_INFO"
	.sectionflags	@""
	.align	4


	//----- nvinfo : EIATTR_CUDA_API_VERSION
	.align		4
        /*0000*/ 	.byte	0x04, 0x37
        /*0002*/ 	.short	(.L_2971 - .L_2970)
.L_2970:
        /*0004*/ 	.word	0x00000082


	//----- nvinfo : EIATTR_KPARAM_INFO
	.align		4
.L_2971:
        /*0008*/ 	.byte	0x04, 0x17
        /*000a*/ 	.short	(.L_2973 - .L_2972)
.L_2972:
        /*000c*/ 	.word	0x00000000
        /*0010*/ 	.short	0x0012
        /*0012*/ 	.short	0x00b4
        /*0014*/ 	.byte	0x00, 0xf0, 0x11, 0x00


	//----- nvinfo : EIATTR_KPARAM_INFO
	.align		4
.L_2973:
        /*0018*/ 	.byte	0x04, 0x17
        /*001a*/ 	.short	(.L_2975 - .L_2974)
.L_2974:
        /*001c*/ 	.word	0x00000000
        /*0020*/ 	.short	0x0011
        /*0022*/ 	.short	0x00b0
        /*0024*/ 	.byte	0x00, 0xf0, 0x11, 0x00


	//----- nvinfo : EIATTR_KPARAM_INFO
	.align		4
.L_2975:
        /*0028*/ 	.byte	0x04, 0x17
        /*002a*/ 	.short	(.L_2977 - .L_2976)
.L_2976:
        /*002c*/ 	.word	0x00000000
        /*0030*/ 	.short	0x0010
        /*0032*/ 	.short	0x00ac
        /*0034*/ 	.byte	0x00, 0xf0, 0x11, 0x00


	//----- nvinfo : EIATTR_KPARAM_INFO
	.align		4
.L_2977:
        /*0038*/ 	.byte	0x04, 0x17
        /*003a*/ 	.short	(.L_2979 - .L_2978)
.L_2978:
        /*003c*/ 	.word	0x00000000
        /*0040*/ 	.short	0x000f
        /*0042*/ 	.short	0x00a8
        /*0044*/ 	.byte	0x00, 0xf0, 0x11, 0x00


	//----- nvinfo : EIATTR_KPARAM_INFO
	.align		4
.L_2979:
        /*0048*/ 	.byte	0x04, 0x17
        /*004a*/ 	.short	(.L_2981 - .L_2980)
.L_2980:
        /*004c*/ 	.word	0x00000000
        /*0050*/ 	.short	0x000e
        /*0052*/ 	.short	0x00a4
        /*0054*/ 	.byte	0x00, 0xf0, 0x11, 0x00


	//----- nvinfo : EIATTR_KPARAM_INFO
	.align		4
.L_2981:
        /*0058*/ 	.byte	0x04, 0x17
        /*005a*/ 	.short	(.L_2983 - .L_2982)
.L_2982:
        /*005c*/ 	.word	0x00000000
        /*0060*/ 	.short	0x000d
        /*0062*/ 	.short	0x00a0
        /*0064*/ 	.byte	0x00, 0xf0, 0x11, 0x00


	//----- nvinfo : EIATTR_KPARAM_INFO
	.align		4
.L_2983:
        /*0068*/ 	.byte	0x04, 0x17
        /*006a*/ 	.short	(.L_2985 - .L_2984)
.L_2984:
        /*006c*/ 	.word	0x00000000
        /*0070*/ 	.short	0x000c
        /*0072*/ 	.short	0x009c
        /*0074*/ 	.byte	0x00, 0xf0, 0x11, 0x00


	//----- nvinfo : EIATTR_KPARAM_INFO
	.align		4
.L_2985:
        /*0078*/ 	.byte	0x04, 0x17
        /*007a*/ 	.short	(.L_2987 - .L_2986)
.L_2986:
        /*007c*/ 	.word	0x00000000
        /*0080*/ 	.short	0x000b
        /*0082*/ 	.short	0x0098
        /*0084*/ 	.byte	0x00, 0xf0, 0x11, 0x00


	//----- nvinfo : EIATTR_KPARAM_INFO
	.align		4
.L_2987:
        /*0088*/ 	.byte	0x04, 0x17
        /*008a*/ 	.short	(.L_2989 - .L_2988)
.L_2988:
        /*008c*/ 	.word	0x00000000
        /*0090*/ 	.short	0x000a
        /*0092*/ 	.short	0x0094
        /*0094*/ 	.byte	0x00, 0xf0, 0x11, 0x00


	//----- nvinfo : EIATTR_KPARAM_INFO
	.align		4
.L_2989:
        /*0098*/ 	.byte	0x04, 0x17
        /*009a*/ 	.short	(.L_2991 - .L_2990)
.L_2990:
        /*009c*/ 	.word	0x00000000
        /*00a0*/ 	.short	0x0009
        /*00a2*/ 	.short	0x0090
        /*00a4*/ 	.byte	0x00, 0xf0, 0x11, 0x00


	//----- nvinfo : EIATTR_KPARAM_INFO
	.align		4
.L_2991:
        /*00a8*/ 	.byte	0x04, 0x17
        /*00aa*/ 	.short	(.L_2993 - .L_2992)
.L_2992:
        /*00ac*/ 	.word	0x00000000
        /*00b0*/ 	.short	0x0008
        /*00b2*/ 	.short	0x008c
        /*00b4*/ 	.byte	0x00, 0xf0, 0x11, 0x00


	//----- nvinfo : EIATTR_KPARAM_INFO
	.align		4
.L_2993:
        /*00b8*/ 	.byte	0x04, 0x17
        /*00ba*/ 	.short	(.L_2995 - .L_2994)
.L_2994:
        /*00bc*/ 	.word	0x00000000
        /*00c0*/ 	.short	0x0007
        /*00c2*/ 	.short	0x0088
        /*00c4*/ 	.byte	0x00, 0xf0, 0x11, 0x00


	//----- nvinfo : EIATTR_KPARAM_INFO
	.align		4
.L_2995:
        /*00c8*/ 	.byte	0x04, 0x17
        /*00ca*/ 	.short	(.L_2997 - .L_2996)
.L_2996:
        /*00cc*/ 	.word	0x00000000
        /*00d0*/ 	.short	0x0006
        /*00d2*/ 	.short	0x0084
        /*00d4*/ 	.byte	0x00, 0xf0, 0x11, 0x00


	//----- nvinfo : EIATTR_KPARAM_INFO
	.align		4
.L_2997:
        /*00d8*/ 	.byte	0x04, 0x17
        /*00da*/ 	.short	(.L_2999 - .L_2998)
.L_2998:
        /*00dc*/ 	.word	0x00000000
        /*00e0*/ 	.short	0x0005
        /*00e2*/ 	.short	0x0080
        /*00e4*/ 	.byte	0x00, 0xf0, 0x11, 0x00


	//----- nvinfo : EIATTR_KPARAM_INFO
	.align		4
.L_2999:
        /*00e8*/ 	.byte	0x04, 0x17
        /*00ea*/ 	.short	(.L_3001 - .L_3000)
.L_3000:
        /*00ec*/ 	.word	0x00000000
        /*00f0*/ 	.short	0x0004
        /*00f2*/ 	.short	0x007c
        /*00f4*/ 	.byte	0x00, 0xf0, 0x11, 0x00


	//----- nvinfo : EIATTR_KPARAM_INFO
	.align		4
.L_3001:
        /*00f8*/ 	.byte	0x04, 0x17
        /*00fa*/ 	.short	(.L_3003 - .L_3002)
.L_3002:
        /*00fc*/ 	.word	0x00000000
        /*0100*/ 	.short	0x0003
        /*0102*/ 	.short	0x0078
        /*0104*/ 	.byte	0x00, 0xf0, 0x11, 0x00


	//----- nvinfo : EIATTR_KPARAM_INFO
	.align		4
.L_3003:
        /*0108*/ 	.byte	0x04, 0x17
        /*010a*/ 	.short	(.L_3005 - .L_3004)
.L_3004:
        /*010c*/ 	.word	0x00000000
        /*0110*/ 	.short	0x0002
        /*0112*/ 	.short	0x0050
        /*0114*/ 	.byte	0x00, 0xf0, 0xa1, 0x00


	//----- nvinfo : EIATTR_KPARAM_INFO
	.align		4
.L_3005:
        /*0118*/ 	.byte	0x04, 0x17
        /*011a*/ 	.short	(.L_3007 - .L_3006)
.L_3006:
        /*011c*/ 	.word	0x00000000
        /*0120*/ 	.short	0x0001
        /*0122*/ 	.short	0x0028
        /*0124*/ 	.byte	0x00, 0xf0, 0xa1, 0x00


	//----- nvinfo : EIATTR_KPARAM_INFO
	.align		4
.L_3007:
        /*0128*/ 	.byte	0x04, 0x17
        /*012a*/ 	.short	(.L_3009 - .L_3008)
.L_3008:
        /*012c*/ 	.word	0x00000000
        /*0130*/ 	.short	0x0000
        /*0132*/ 	.short	0x0000
        /*0134*/ 	.byte	0x00, 0xf0, 0xa1, 0x00


	//----- nvinfo : EIATTR_SPARSE_MMA_MASK
	.align		4
.L_3009:
        /*0138*/ 	.byte	0x03, 0x50
        /*013a*/ 	.short	0x0000


	//----- nvinfo : EIATTR_MAXREG_COUNT
	.align		4
        /*013c*/ 	.byte	0x03, 0x1b
        /*013e*/ 	.short	0x0040


	//----- nvinfo : EIATTR_MERCURY_ISA_VERSION
	.align		4
        /*0140*/ 	.byte	0x03, 0x5f
        /*0142*/ 	.short	0x0101


	//----- nvinfo : EIATTR_VRC_CTA_INIT_COUNT
	.align		4
        /*0144*/ 	.byte	0x02, 0x4a
	.zero		1
	.zero		1


	//----- nvinfo : EIATTR_EXIT_INSTR_OFFSETS
	.align		4
        /*0148*/ 	.byte	0x04, 0x1c
        /*014a*/ 	.short	(.L_3011 - .L_3010)


	//   ....[0]....
.L_3010:
        /*014c*/ 	.word	0x000000a0


	//   ....[1]....
        /*0150*/ 	.word	0x00001120


	//   ....[2]....
        /*0154*/ 	.word	0x00001520


	//   ....[3]....
        /*0158*/ 	.word	0x00001680


	//----- nvinfo : EIATTR_MAX_THREADS
	.align		4
.L_3011:
        /*015c*/ 	.byte	0x04, 0x05
        /*015e*/ 	.short	(.L_3013 - .L_3012)
.L_3012:
        /*0160*/ 	.word	0x00000400
        /*0164*/ 	.word	0x00000001
        /*0168*/ 	.word	0x00000001


	//----- nvinfo : EIATTR_CRS_STACK_SIZE
	.align		4
.L_3013:
        /*016c*/ 	.byte	0x04, 0x1e
        /*016e*/ 	.short	(.L_3015 - .L_3014)
.L_3014:
        /*0170*/ 	.word	0x00000000


	//----- nvinfo : EIATTR_CBANK_PARAM_SIZE
	.align		4
.L_3015:
        /*0174*/ 	.byte	0x03, 0x19
        /*0176*/ 	.short	0x00b8


	//----- nvinfo : EIATTR_PARAM_CBANK
	.align		4
        /*0178*/ 	.byte	0x04, 0x0a
        /*017a*/ 	.short	(.L_3017 - .L_3016)
	.align		4
.L_3016:
        /*017c*/ 	.word	index@(.nv.constant0._ZN2at6native51_GLOBAL__N__2c613397_18_DepthwiseConv2d_cu_9959487032conv_depthwise2d_backward_kernelILi3ELi1EdiEEvNS_27GenericPackedTensorAccessorIKT1_Lm4ENS_16DefaultPtrTraitsEiEENS3_IS4_Lm4ES6_iEES7_T2_iiiiiiiiiiiiiii)
        /*0180*/ 	.short	0x0380
        /*0182*/ 	.short	0x00b8


	//----- nvinfo : EIATTR_SW_WAR
	.align		4
.L_3017:
        /*0184*/ 	.byte	0x04, 0x36
        /*0186*/ 	.short	(.L_3019 - .L_3018)
.L_3018:
        /*0188*/ 	.word	0x00000008
.L_3019:


//--------------------- .nv.info._ZN2at6native51_GLOBAL__N__2c613397_18_DepthwiseConv2d_cu_9959487032conv_depthwise2d_backward_kernelILi5ELi0EdiEEvNS_27GenericPackedTensorAccessorIKT1_Lm4ENS_16DefaultPtrTraitsEiEENS3_IS4_Lm4ES6_iEES7_T2_iiiiiiiiiiiiiii --------------------------
	.section	.nv.info._ZN2at6native51_GLOBAL__N__2c613397_18_DepthwiseConv2d_cu_9959487032conv_depthwise2d_backward_kernelILi5ELi0EdiEEvNS_27GenericPackedTensorAccessorIKT1_Lm4ENS_16DefaultPtrTraitsEiEENS3_IS4_Lm4ES6_iEES7_T2_iiiiiiiiiiiiiii,"",@"SHT_CUDA_INFO"
	.sectionflags	@""
	.align	4


	//----- nvinfo : EIATTR_CUDA_API_VERSION
	.align		4
        /*0000*/ 	.byte	0x04, 0x37
        /*0002*/ 	.short	(.L_3021 - .L_3020)
.L_3020:
        /*0004*/ 	.word	0x00000082


	//----- nvinfo : EIATTR_KPARAM_INFO
	.align		4
.L_3021:
        /*0008*/ 	.byte	0x04, 0x17
        /*000a*/ 	.short	(.L_3023 - .L_3022)
.L_3022:
        /*000c*/ 	.word	0x00000000
        /*0010*/ 	.short	0x0012
        /*0012*/ 	.short	0x00b4
        /*0014*/ 	.byte	0x00, 0xf0, 0x11, 0x00


	//----- nvinfo : EIATTR_KPARAM_INFO
	.align		4
.L_3023:
        /*0018*/ 	.byte	0x04, 0x17
        /*001a*/ 	.short	(.L_3025 - .L_3024)
.L_3024:
        /*001c*/ 	.word	0x00000000
        /*0020*/ 	.short	0x0011
        /*0022*/ 	.short	0x00b0
        /*0024*/ 	.byte	0x00, 0xf0, 0x11, 0x00


	//----- nvinfo : EIATTR_KPARAM_INFO
	.align		4
.L_3025:
        /*0028*/ 	.byte	0x04, 0x17
        /*002a*/ 	.short	(.L_3027 - .L_3026)
.L_3026:
        /*002c*/ 	.word	0x00000000
        /*0030*/ 	.short	0x0010
        /*0032*/ 	.short	0x00ac
        /*0034*/ 	.byte	0x00, 0xf0, 0x11, 0x00


	//----- nvinfo : EIATTR_KPARAM_INFO
	.align		4
.L_3027:
        /*0038*/ 	.byte	0x04, 0x17
        /*003a*/ 	.short	(.L_3029 - .L_3028)
.L_3028:
        /*003c*/ 	.word	0x00000000
        /*0040*/ 	.short	0x000f
        /*0042*/ 	.short	0x00a8
        /*0044*/ 	.byte	0x00, 0xf0, 0x11, 0x00


	//----- nvinfo : EIATTR_KPARAM_INFO
	.align		4
.L_3029:
        /*0048*/ 	.byte	0x04, 0x17
        /*004a*/ 	.short	(.L_3031 - .L_3030)
.L_3030:
        /*004c*/ 	.word	0x00000000
        /*0050*/ 	.short	0x000e
        /*0052*/ 	.short	0x00a4
        /*0054*/ 	.byte	0x00, 0xf0, 0x11, 0x00


	//----- nvinfo : EIATTR_KPARAM_INFO
	.align		4
.L_3031:
        /*0058*/ 	.byte	0x04, 0x17
        /*005a*/ 	.short	(.L_3033 - .L_3032)
.L_3032:
        /*005c*/ 	.word	0x00000000
        /*0060*/ 	.short	0x000d
        /*0062*/ 	.short	0x00a0
        /*0064*/ 	.byte	0x00, 0xf0, 0x11, 0x00


	//----- nvinfo : EIATTR_KPARAM_INFO
	.align		4
.L_3033:
        /*0068*/ 	.byte	0x04, 0x17
        /*006a*/ 	.short	(.L_3035 - .L_3034)
.L_3034:
        /*006c*/ 	.word	0x00000000
        /*0070*/ 	.short	0x000c
        /*0072*/ 	.short	0x009c
        /*0074*/ 	.byte	0x00, 0xf0, 0x11, 0x00


	//----- nvinfo : EIATTR_KPARAM_INFO
	.align		4
.L_3035:
        /*0078*/ 	.byte	0x04, 0x17
        /*007a*/ 	.short	(.L_3037 - .L_3036)
.L_3036:
        /*007c*/ 	.word	0x00000000
        /*0080*/ 	.short	0x000b
        /*0082*/ 	.short	0x0098
        /*0084*/ 	.byte	0x00, 0xf0, 0x11, 0x00


	//----- nvinfo : EIATTR_KPARAM_INFO
	.align		4
.L_3037:
        /*0088*/ 	.byte	0x04, 0x17
        /*008a*/ 	.short	(.L_3039 - .L_3038)
.L_3038:
        /*008c*/ 	.word	0x00000000
        /*0090*/ 	.short	0x000a
        /*0092*/ 	.short	0x0094
        /*0094*/ 	.byte	0x00, 0xf0, 0x11, 0x00


	//----- nvinfo : EIATTR_KPARAM_INFO
	.align		4
.L_3039:
        /*0098*/ 	.byte	0x04, 0x17
        /*009a*/ 	.short	(.L_3041 - .L_3040)
.L_3040:
        /*009c*/ 	.word	0x00000000
        /*00a0*/ 	.short	0x0009
        /*00a2*/ 	.short	0x0090
        /*00a4*/ 	.byte	0x00, 0xf0, 0x11, 0x00


	//----- nvinfo : EIATTR_KPARAM_INFO
	.align		4
.L_3041:
        /*00a8*/ 	.byte	0x04, 0x17
        /*00aa*/ 	.short	(.L_3043 - .L_3042)
.L_3042:
        /*00ac*/ 	.word	0x00000000
        /*00b0*/ 	.short	0x0008
        /*00b2*/ 	.short	0x008c
        /*00b4*/ 	.byte	0x00, 0xf0, 0x11, 0x00


	//----- nvinfo : EIATTR_KPARAM_INFO
	.align		4
.L_3043:
        /*00b8*/ 	.byte	0x04, 0x17
        /*00ba*/ 	.short	(.L_3045 - .L_3044)
.L_3044:
        /*00bc*/ 	.word	0x00000000
        /*00c0*/ 	.short	0x0007
        /*00c2*/ 	.short	0x0088
        /*00c4*/ 	.byte	0x00, 0xf0, 0x11, 0x00


	//----- nvinfo : EIATTR_KPARAM_INFO
	.align		4
.L_3045:
        /*00c8*/ 	.byte	0x04, 0x17
        /*00ca*/ 	.short	(.L_3047 - .L_3046)
.L_3046:
        /*00cc*/ 	.word	0x00000000
        /*00d0*/ 	.short	0x0006
        /*00d2*/ 	.short	0x0084
        /*00d4*/ 	.byte	0x00, 0xf0, 0x11, 0x00


	//----- nvinfo : EIATTR_KPARAM_INFO
	.align		4
.L_3047:
        /*00d8*/ 	.byte	0x04, 0x17
        /*00da*/ 	.short	(.L_3049 - .L_3048)
.L_3048:
        /*00dc*/ 	.word	0x00000000
        /*00e0*/ 	.short	0x0005
        /*00e2*/ 	.short	0x0080
        /*00e4*/ 	.byte	0x00, 0xf0, 0x11, 0x00


	//----- nvinfo : EIATTR_KPARAM_INFO
	.align		4
.L_3049:
        /*00e8*/ 	.byte	0x04, 0x17
        /*00ea*/ 	.short	(.L_3051 - .L_3050)
.L_3050:
        /*00ec*/ 	.word	0x00000000
        /*00f0*/ 	.short	0x0004
        /*00f2*/ 	.short	0x007c
        /*00f4*/ 	.byte	0x00, 0xf0, 0x11, 0x00


	//----- nvinfo : EIATTR_KPARAM_INFO
	.align		4
.L_3051:
        /*00f8*/ 	.byte	0x04, 0x17
        /*00fa*/ 	.short	(.L_3053 - .L_3052)
.L_3052:
        /*00fc*/ 	.word	0x00000000
        /*0100*/ 	.short	0x0003
        /*0102*/ 	.short	0x0078
        /*0104*/ 	.byte	0x00, 0xf0, 0x11, 0x00


	//----- nvinfo : EIATTR_KPARAM_INFO
	.align		4
.L_3053:
        /*0108*/ 	.byte	0x04, 0x17
        /*010a*/ 	.short	(.L_3055 - .L_3054)
.L_3054:
        /*010c*/ 	.word	0x00000000
        /*0110*/ 	.short	0x0002
        /*0112*/ 	.short	0x0050
        /*0114*/ 	.byte	0x00, 0xf0, 0xa1, 0x00


	//----- nvinfo : EIATTR_KPARAM_INFO
	.align		4
.L_3055:
        /*0118*/ 	.byte	0x04, 0x17
        /*011a*/ 	.short	(.L_3057 - .L_3056)
.L_3056:
        /*011c*/ 	.word	0x00000000
        /*0120*/ 	.short	0x0001
        /*0122*/ 	.short	0x0028
        /*0124*/ 	.byte	0x00, 0xf0, 0xa1, 0x00


	//----- nvinfo : EIATTR_KPARAM_INFO
	.align		4
.L_3057:
        /*0128*/ 	.byte	0x04, 0x17
        /*012a*/ 	.short	(.L_3059 - .L_3058)
.L_3058:
        /*012c*/ 	.word	0x00000000
        /*0130*/ 	.short	0x0000
        /*0132*/ 	.short	0x0000
        /*0134*/ 	.byte	0x00, 0xf0, 0xa1, 0x00


	//----- nvinfo : EIATTR_SPARSE_MMA_MASK
	.align		4
.L_3059:
        /*0138*/ 	.byte	0x03, 0x50
        /*013a*/ 	.short	0x0000


	//----- nvinfo : EIATTR_MAXREG_COUNT
	.align		4
        /*013c*/ 	.byte	0x03, 0x1b
        /*013e*/ 	.short	0x0040


	//----- nvinfo : EIATTR_ANNOTATIONS
	.align		4
        /*0140*/ 	.byte	0x04, 0x55
        /*0142*/ 	.short	(.L_3061 - .L_3060)


	//   ....[0]....
.L_3060:
        /* <DEDUP_REMOVED lines=13> */


	//----- nvinfo : EIATTR_MERCURY_ISA_VERSION
	.align		4
.L_3061:
        /*01fc*/ 	.byte	0x03, 0x5f
        /*01fe*/ 	.short	0x0101


	//----- nvinfo : EIATTR_VRC_CTA_INIT_COUNT
	.align		4
        /*0200*/ 	.byte	0x02, 0x4a
	.zero		1
	.zero		1


	//----- nvinfo : EIATTR_EXIT_INSTR_OFFSETS
	.align		4
        /*0204*/ 	.byte	0x04, 0x1c
        /*0206*/ 	.short	(.L_3063 - .L_3062)


	//   ....[0]....
.L_3062:
        /*0208*/ 	.word	0x000000c0


	//   ....[1]....
        /*020c*/ 	.word	0x00002030


	//   ....[2]....
        /*0210*/ 	.word	0x00002490


	//   ....[3]....
        /*0214*/ 	.word	0x00002650


	//----- nvinfo : EIATTR_MAX_THREADS
	.align		4
.L_3063:
        /*0218*/ 	.byte	0x04, 0x05
        /*021a*/ 	.short	(.L_3065 - .L_3064)
.L_3064:
        /*021c*/ 	.word	0x00000400
        /*0220*/ 	.word	0x00000001
        /*0224*/ 	.word	0x00000001


	//----- nvinfo : EIATTR_CRS_STACK_SIZE
	.align		4
.L_3065:
        /*0228*/ 	.byte	0x04, 0x1e
        /*022a*/ 	.short	(.L_3067 - .L_3066)
.L_3066:
        /*022c*/ 	.word	0x00000000


	//----- nvinfo : EIATTR_CBANK_PARAM_SIZE
	.align		4
.L_3067:
        /*0230*/ 	.byte	0x03, 0x19
        /*0232*/ 	.short	0x00b8


	//----- nvinfo : EIATTR_PARAM_CBANK
	.align		4
        /*0234*/ 	.byte	0x04, 0x0a
        /*0236*/ 	.short	(.L_3069 - .L_3068)
	.align		4
.L_3068:
        /*0238*/ 	.word	index@(.nv.constant0._ZN2at6native51_GLOBAL__N__2c613397_18_DepthwiseConv2d_cu_9959487032conv_depthwise2d_backward_kernelILi5ELi0EdiEEvNS_27GenericPackedTensorAccessorIKT1_Lm4ENS_16DefaultPtrTraitsEiEENS3_IS4_Lm4ES6_iEES7_T2_iiiiiiiiiiiiiii)
        /*023c*/ 	.short	0x0380
        /*023e*/ 	.short	0x00b8


	//----- nvinfo : EIATTR_SW_WAR
	.align		4
.L_3069:
        /*0240*/ 	.byte	0x04, 0x36
        /*0242*/ 	.short	(.L_3071 - .L_3070)
.L_3070:
        /*0244*/ 	.word	0x00000008
.L_3071:


//--------------------- .nv.info._ZN2at6native51_GLOBAL__N__2c613397_18_DepthwiseConv2d_cu_9959487032conv_depthwise2d_backward_kernelILi5ELi2EdiEEvNS_27GenericPackedTensorAccessorIKT1_Lm4ENS_16DefaultPtrTraitsEiEENS3_IS4_Lm4ES6_iEES7_T2_iiiiiiiiiiiiiii --------------------------
	.section	.nv.info._ZN2at6native51_GLOBAL__N__2c613397_18_DepthwiseConv2d_cu_9959487032conv_depthwise2d_backward_kernelILi5ELi2EdiEEvNS_27GenericPackedTensorAccessorIKT1_Lm4ENS_16DefaultPtrTraitsEiEENS3_IS4_Lm4ES6_iEES7_T2_iiiiiiiiiiiiiii,"",@"SHT_CUDA_INFO"
	.sectionflags	@""
	.align	4


	//----- nvinfo : EIATTR_CUDA_API_VERSION
	.align		4
        /*0000*/ 	.byte	0x04, 0x37
        /*0002*/ 	.short	(.L_3073 - .L_3072)
.L_3072:
        /*0004*/ 	.word	0x00000082


	//----- nvinfo : EIATTR_KPARAM_INFO
	.align		4
.L_3073:
        /*0008*/ 	.byte	0x04, 0x17
        /*000a*/ 	.short	(.L_3075 - .L_3074)
.L_3074:
        /*000c*/ 	.word	0x00000000
        /*0010*/ 	.short	0x0012
        /*0012*/ 	.short	0x00b4
        /*0014*/ 	.byte	0x00, 0xf0, 0x11, 0x00


	//----- nvinfo : EIATTR_KPARAM_INFO
	.align		4
.L_3075:
        /*0018*/ 	.byte	0x04, 0x17
        /*001a*/ 	.short	(.L_3077 - .L_3076)
.L_3076:
        /*001c*/ 	.word	0x00000000
        /*0020*/ 	.short	0x0011
        /*0022*/ 	.short	0x00b0
        /*0024*/ 	.byte	0x00, 0xf0, 0x11, 0x00


	//----- nvinfo : EIATTR_KPARAM_INFO
	.align		4
.L_3077:
        /*0028*/ 	.byte	0x04, 0x17
        /*002a*/ 	.short	(.L_3079 - .L_3078)
.L_3078:
        /*002c*/ 	.word	0x00000000
        /*0030*/ 	.short	0x0010
        /*0032*/ 	.short	0x00ac
        /*0034*/ 	.byte	0x00, 0xf0, 0x11, 0x00


	//----- nvinfo : EIATTR_KPARAM_INFO
	.align		4
.L_3079:
        /*0038*/ 	.byte	0x04, 0x17
        /*003a*/ 	.short	(.L_3081 - .L_3080)
.L_3080:
        /*003c*/ 	.word	0x00000000
        /*0040*/ 	.short	0x000f
        /*0042*/ 	.short	0x00a8
        /*0044*/ 	.byte	0x00, 0xf0, 0x11, 0x00


	//----- nvinfo : EIATTR_KPARAM_INFO
	.align		4
.L_3081:
        /*0048*/ 	.byte	0x04, 0x17
        /*004a*/ 	.short	(.L_3083 - .L_3082)
.L_3082:
        /*004c*/ 	.word	0x00000000
        /*0050*/ 	.short	0x000e
        /*0052*/ 	.short	0x00a4
        /*0054*/ 	.byte	0x00, 0xf0, 0x11, 0x00


	//----- nvinfo : EIATTR_KPARAM_INFO
	.align		4
.L_3083:
        /*0058*/ 	.byte	0x04, 0x17
        /*005a*/ 	.short	(.L_3085 - .L_3084)
.L_3084:
        /*005c*/ 	.word	0x00000000
        /*0060*/ 	.short	0x000d
        /*0062*/ 	.short	0x00a0
        /*0064*/ 	.byte	0x00, 0xf0, 0x11, 0x00


	//----- nvinfo : EIATTR_KPARAM_INFO
	.align		4
.L_3085:
        /*0068*/ 	.byte	0x04, 0x17
        /*006a*/ 	.short	(.L_3087 - .L_3086)
.L_3086:
        /*006c*/ 	.word	0x00000000
        /*0070*/ 	.short	0x000c
        /*0072*/ 	.short	0x009c
        /*0074*/ 	.byte	0x00, 0xf0, 0x11, 0x00


	//----- nvinfo : EIATTR_KPARAM_INFO
	.align		4
.L_3087:
        /*0078*/ 	.byte	0x04, 0x17
        /*007a*/ 	.short	(.L_3089 - .L_3088)
.L_3088:
        /*007c*/ 	.word	0x00000000
        /*0080*/ 	.short	0x000b
        /*0082*/ 	.short	0x0098
        /*0084*/ 	.byte	0x00, 0xf0, 0x11, 0x00


	//----- nvinfo : EIATTR_KPARAM_INFO
	.align		4
.L_3089:
        /*0088*/ 	.byte	0x04, 0x17
        /*008a*/ 	.short	(.L_3091 - .L_3090)
.L_3090:
        /*008c*/ 	.word	0x00000000
        /*0090*/ 	.short	0x000a
        /*0092*/ 	.short	0x0094
        /*0094*/ 	.byte	0x00, 0xf0, 0x11, 0x00


	//----- nvinfo : EIATTR_KPARAM_INFO
	.align		4
.L_3091:
        /*0098*/ 	.byte	0x04, 0x17
        /*009a*/ 	.short	(.L_3093 - .L_3092)
.L_3092:
        /*009c*/ 	.word	0x00000000
        /*00a0*/ 	.short	0x0009
        /*00a2*/ 	.short	0x0090
        /*00a4*/ 	.byte	0x00, 0xf0, 0x11, 0x00


	//----- nvinfo : EIATTR_KPARAM_INFO
	.align		4
.L_3093:
        /*00a8*/ 	.byte	0x04, 0x17
        /*00aa*/ 	.short	(.L_3095 - .L_3094)
.L_3094:
        /*00ac*/ 	.word	0x00000000
        /*00b0*/ 	.short	0x0008
        /*00b2*/ 	.short	0x008c
        /*00b4*/ 	.byte	0x00, 0xf0, 0x11, 0x00


	//----- nvinfo : EIATTR_KPARAM_INFO
	.align		4
.L_3095:
        /*00b8*/ 	.byte	0x04, 0x17
        /*00ba*/ 	.short	(.L_3097 - .L_3096)
.L_3096:
        /*00bc*/ 	.word	0x00000000
        /*00c0*/ 	.short	0x0007
        /*00c2*/ 	.short	0x0088
        /*00c4*/ 	.byte	0x00, 0xf0, 0x11, 0x00


	//----- nvinfo : EIATTR_KPARAM_INFO
	.align		4
.L_3097:
        /*00c8*/ 	.byte	0x04, 0x17
        /*00ca*/ 	.short	(.L_3099 - .L_3098)
.L_3098:
        /*00cc*/ 	.word	0x00000000
        /*00d0*/ 	.short	0x0006
        /*00d2*/ 	.short	0x0084
        /*00d4*/ 	.byte	0x00, 0xf0, 0x11, 0x00


	//----- nvinfo : EIATTR_KPARAM_INFO
	.align		4
.L_3099:
        /*00d8*/ 	.byte	0x04, 0x17
        /*00da*/ 	.short	(.L_3101 - .L_3100)
.L_3100:
        /*00dc*/ 	.word	0x00000000
        /*00e0*/ 	.short	0x0005
        /*00e2*/ 	.short	0x0080
        /*00e4*/ 	.byte	0x00, 0xf0, 0x11, 0x00


	//----- nvinfo : EIATTR_KPARAM_INFO
	.align		4
.L_3101:
        /*00e8*/ 	.byte	0x04, 0x17
        /*00ea*/ 	.short	(.L_3103 - .L_3102)
.L_3102:
        /*00ec*/ 	.word	0x00000000
        /*00f0*/ 	.short	0x0004
        /*00f2*/ 	.short	0x007c
        /*00f4*/ 	.byte	0x00, 0xf0, 0x11, 0x00


	//----- nvinfo : EIATTR_KPARAM_INFO
	.align		4
.L_3103:
        /*00f8*/ 	.byte	0x04, 0x17
        /*00fa*/ 	.short	(.L_3105 - .L_3104)
.L_3104:
        /*00fc*/ 	.word	0x00000000
        /*0100*/ 	.short	0x0003
        /*0102*/ 	.short	0x0078
        /*0104*/ 	.byte	0x00, 0xf0, 0x11, 0x00


	//----- nvinfo : EIATTR_KPARAM_INFO
	.align		4
.L_3105:
        /*0108*/ 	.byte	0x04, 0x17
        /*010a*/ 	.short	(.L_3107 - .L_3106)
.L_3106:
        /*010c*/ 	.word	0x00000000
        /*0110*/ 	.short	0x0002
        /*0112*/ 	.short	0x0050
        /*0114*/ 	.byte	0x00, 0xf0, 0xa1, 0x00


	//----- nvinfo : EIATTR_KPARAM_INFO
	.align		4
.L_3107:
        /*0118*/ 	.byte	0x04, 0x17
        /*011a*/ 	.short	(.L_3109 - .L_3108)
.L_3108:
        /*011c*/ 	.word	0x00000000
        /*0120*/ 	.short	0x0001
        /*0122*/ 	.short	0x0028
        /*0124*/ 	.byte	0x00, 0xf0, 0xa1, 0x00


	//----- nvinfo : EIATTR_KPARAM_INFO
	.align		4
.L_3109:
        /*0128*/ 	.byte	0x04, 0x17
        /*012a*/ 	.short	(.L_3111 - .L_3110)
.L_3110:
        /*012c*/ 	.word	0x00000000
        /*0130*/ 	.short	0x0000
        /*0132*/ 	.short	0x0000
        /*0134*/ 	.byte	0x00, 0xf0, 0xa1, 0x00


	//----- nvinfo : EIATTR_SPARSE_MMA_MASK
	.align		4
.L_3111:
        /*0138*/ 	.byte	0x03, 0x50
        /*013a*/ 	.short	0x0000


	//----- nvinfo : EIATTR_MAXREG_COUNT
	.align		4
        /*013c*/ 	.byte	0x03, 0x1b
        /*013e*/ 	.short	0x0040


	//----- nvinfo : EIATTR_MERCURY_ISA_VERSION
	.align		4
        /*0140*/ 	.byte	0x03, 0x5f
        /*0142*/ 	.short	0x0101


	//----- nvinfo : EIATTR_VRC_CTA_INIT_COUNT
	.align		4
        /*0144*/ 	.byte	0x02, 0x4a
	.zero		1
	.zero		1


	//----- nvinfo : EIATTR_EXIT_INSTR_OFFSETS
	.align		4
        /*0148*/ 	.byte	0x04, 0x1c
        /*014a*/ 	.short	(.L_3113 - .L_3112)


	//   ....[0]....
.L_3112:
        /*014c*/ 	.word	0x000000a0


	//   ....[1]....
        /*0150*/ 	.word	0x00000e10


	//   ....[2]....
        /*0154*/ 	.word	0x00001210


	//   ....[3]....
        /*0158*/ 	.word	0x00001370


	//----- nvinfo : EIATTR_MAX_THREADS
	.align		4
.L_3113:
        /*015c*/ 	.byte	0x04, 0x05
        /*015e*/ 	.short	(.L_3115 - .L_3114)
.L_3114:
        /*0160*/ 	.word	0x00000400
        /*0164*/ 	.word	0x00000001
        /*0168*/ 	.word	0x00000001


	//----- nvinfo : EIATTR_CRS_STACK_SIZE
	.align		4
.L_3115:
        /*016c*/ 	.byte	0x04, 0x1e
        /*016e*/ 	.short	(.L_3117 - .L_3116)
.L_3116:
        /*0170*/ 	.word	0x00000000


	//----- nvinfo : EIATTR_CBANK_PARAM_SIZE
	.align		4
.L_3117:
        /*0174*/ 	.byte	0x03, 0x19
        /*0176*/ 	.short	0x00b8


	//----- nvinfo : EIATTR_PARAM_CBANK
	.align		4
        /*0178*/ 	.byte	0x04, 0x0a
        /*017a*/ 	.short	(.L_3119 - .L_3118)
	.align		4
.L_3118:
        /*017c*/ 	.word	index@(.nv.constant0._ZN2at6native51_GLOBAL__N__2c613397_18_DepthwiseConv2d_cu_9959487032conv_depthwise2d_backward_kernelILi5ELi2EdiEEvNS_27GenericPackedTensorAccessorIKT1_Lm4ENS_16DefaultPtrTraitsEiEENS3_IS4_Lm4ES6_iEES7_T2_iiiiiiiiiiiiiii)
        /*0180*/ 	.short	0x0380
        /*0182*/ 	.short	0x00b8


	//----- nvinfo : EIATTR_SW_WAR
	.align		4
.L_3119:
        /*0184*/ 	.byte	0x04, 0x36
        /*0186*/ 	.short	(.L_3121 - .L_3120)
.L_3120:
        /*0188*/ 	.word	0x00000008
.L_3121:


//--------------------- .nv.info._ZN2at6native51_GLOBAL__N__2c613397_18_DepthwiseConv2d_cu_9959487032conv_depthwise2d_backward_kernelILi5ELi1EdiEEvNS_27GenericPackedTensorAccessorIKT1_Lm4ENS_16DefaultPtrTraitsEiEENS3_IS4_Lm4ES6_iEES7_T2_iiiiiiiiiiiiiii --------------------------
	.section	.nv.info._ZN2at6native51_GLOBAL__N__2c613397_18_DepthwiseConv2d_cu_9959487032conv_depthwise2d_backward_kernelILi5ELi1EdiEEvNS_27GenericPackedTensorAccessorIKT1_Lm4ENS_16DefaultPtrTraitsEiEENS3_IS4_Lm4ES6_iEES7_T2_iiiiiiiiiiiiiii,"",@"SHT_CUDA_INFO"
	.sectionflags	@""
	.align	4


	//----- nvinfo : EIATTR_CUDA_API_VERSION
	.align		4
        /*0000*/ 	.byte	0x04, 0x37
        /*0002*/ 	.short	(.L_3123 - .L_3122)
.L_3122:
        /*0004*/ 	.word	0x00000082


	//----- nvinfo : EIATTR_KPARAM_INFO
	.align		4
.L_3123:
        /*0008*/ 	.byte	0x04, 0x17
        /*000a*/ 	.short	(.L_3125 - .L_3124)
.L_3124:
        /*000c*/ 	.word	0x00000000
        /*0010*/ 	.short	0x0012
        /*0012*/ 	.short	0x00b4
        /*0014*/ 	.byte	0x00, 0xf0, 0x11, 0x00


	//----- nvinfo : EIATTR_KPARAM_INFO
	.align		4
.L_3125:
        /*0018*/ 	.byte	0x04, 0x17
        /*001a*/ 	.short	(.L_3127 - .L_3126)
.L_3126:
        /*001c*/ 	.word	0x00000000
        /*0020*/ 	.short	0x0011
        /*0022*/ 	.short	0x00b0
        /*0024*/ 	.byte	0x00, 0xf0, 0x11, 0x00


	//----- nvinfo : EIATTR_KPARAM_INFO
	.align		4
.L_3127:
        /*0028*/ 	.byte	0x04, 0x17
        /*002a*/ 	.short	(.L_3129 - .L_3128)
.L_3128:
        /*002c*/ 	.word	0x00000000
        /*0030*/ 	.short	0x0010
        /*0032*/ 	.short	0x00ac
        /*0034*/ 	.byte	0x00, 0xf0, 0x11, 0x00


	//----- nvinfo : EIATTR_KPARAM_INFO
	.align		4
.L_3129:
        /*0038*/ 	.byte	0x04, 0x17
        /*003a*/ 	.short	(.L_3131 - .L_3130)
.L_3130:
        /*003c*/ 	.word	0x00000000
        /*0040*/ 	.short	0x000f
        /*0042*/ 	.short	0x00a8
        /*0044*/ 	.byte	0x00, 0xf0, 0x11, 0x00


	//----- nvinfo : EIATTR_KPARAM_INFO
	.align		4
.L_3131:
        /*0048*/ 	.byte	0x04, 0x17
        /*004a*/ 	.short	(.L_3133 - .L_3132)
.L_3132:
        /*004c*/ 	.word	0x00000000
        /*0050*/ 	.short	0x000e
        /*0052*/ 	.short	0x00a4
        /*0054*/ 	.byte	0x00, 0xf0, 0x11, 0x00


	//----- nvinfo : EIATTR_KPARAM_INFO
	.align		4
.L_3133:
        /*0058*/ 	.byte	0x04, 0x17
        /*005a*/ 	.short	(.L_3135 - .L_3134)
.L_3134:
        /*005c*/ 	.word	0x00000000
        /*0060*/ 	.short	0x000d
        /*0062*/ 	.short	0x00a0
        /*0064*/ 	.byte	0x00, 0xf0, 0x11, 0x00


	//----- nvinfo : EIATTR_KPARAM_INFO
	.align		4
.L_3135:
        /*0068*/ 	.byte	0x04, 0x17
        /*006a*/ 	.short	(.L_3137 - .L_3136)
.L_3136:
        /*006c*/ 	.word	0x00000000
        /*0070*/ 	.short	0x000c
        /*0072*/ 	.short	0x009c
        /*0074*/ 	.byte	0x00, 0xf0, 0x11, 0x00


	//----- nvinfo : EIATTR_KPARAM_INFO
	.align		4
.L_3137:
        /*0078*/ 	.byte	0x04, 0x17
        /*007a*/ 	.short	(.L_3139 - .L_3138)
.L_3138:
        /*007c*/ 	.word	0x00000000
        /*0080*/ 	.short	0x000b
        /*0082*/ 	.short	0x0098
        /*0084*/ 	.byte	0x00, 0xf0, 0x11, 0x00


	//----- nvinfo : EIATTR_KPARAM_INFO
	.align		4
.L_3139:
        /*0088*/ 	.byte	0x04, 0x17
        /*008a*/ 	.short	(.L_3141 - .L_3140)
.L_3140:
        /*008c*/ 	.word	0x00000000
        /*0090*/ 	.short	0x000a
        /*0092*/ 	.short	0x0094
        /*0094*/ 	.byte	0x00, 0xf0, 0x11, 0x00


	//----- nvinfo : EIATTR_KPARAM_INFO
	.align		4
.L_3141:
        /*0098*/ 	.byte	0x04, 0x17
        /*009a*/ 	.short	(.L_3143 - .L_3142)
.L_3142:
        /*009c*/ 	.word	0x00000000
        /*00a0*/ 	.short	0x0009
        /*00a2*/ 	.short	0x0090
        /*00a4*/ 	.byte	0x00, 0xf0, 0x11, 0x00


	//----- nvinfo : EIATTR_KPARAM_INFO
	.align		4
.L_3143:
        /*00a8*/ 	.byte	0x04, 0x17
        /*00aa*/ 	.short	(.L_3145 - .L_3144)
.L_3144:
        /*00ac*/ 	.word	0x00000000
        /*00b0*/ 	.short	0x0008
        /*00b2*/ 	.short	0x008c
        /*00b4*/ 	.byte	0x00, 0xf0, 0x11, 0x00


	//----- nvinfo : EIATTR_KPARAM_INFO
	.align		4
.L_3145:
        /*00b8*/ 	.byte	0x04, 0x17
        /*00ba*/ 	.short	(.L_3147 - .L_3146)
.L_3146:
        /*00bc*/ 	.word	0x00000000
        /*00c0*/ 	.short	0x0007
        /*00c2*/ 	.short	0x0088
        /*00c4*/ 	.byte	0x00, 0xf0, 0x11, 0x00


	//----- nvinfo : EIATTR_KPARAM_INFO
	.align		4
.L_3147:
        /*00c8*/ 	.byte	0x04, 0x17
        /*00ca*/ 	.short	(.L_3149 - .L_3148)
.L_3148:
        /*00cc*/ 	.word	0x00000000
        /*00d0*/ 	.short	0x0006
        /*00d2*/ 	.short	0x0084
        /*00d4*/ 	.byte	0x00, 0xf0, 0x11, 0x00


	//----- nvinfo : EIATTR_KPARAM_INFO
	.align		4
.L_3149:
        /*00d8*/ 	.byte	0x04, 0x17
        /*00da*/ 	.short	(.L_3151 - .L_3150)
.L_3150:
        /*00dc*/ 	.word	0x00000000
        /*00e0*/ 	.short	0x0005
        /*00e2*/ 	.short	0x0080
        /*00e4*/ 	.byte	0x00, 0xf0, 0x11, 0x00


	//----- nvinfo : EIATTR_KPARAM_INFO
	.align		4
.L_3151:
        /*00e8*/ 	.byte	0x04, 0x17
        /*00ea*/ 	.short	(.L_3153 - .L_3152)
.L_3152:
        /*00ec*/ 	.word	0x00000000
        /*00f0*/ 	.short	0x0004
        /*00f2*/ 	.short	0x007c
        /*00f4*/ 	.byte	0x00, 0xf0, 0x11, 0x00


	//----- nvinfo : EIATTR_KPARAM_INFO
	.align		4
.L_3153:
        /*00f8*/ 	.byte	0x04, 0x17
        /*00fa*/ 	.short	(.L_3155 - .L_3154)
.L_3154:
        /*00fc*/ 	.word	0x00000000
        /*0100*/ 	.short	0x0003
        /*0102*/ 	.short	0x0078
        /*0104*/ 	.byte	0x00, 0xf0, 0x11, 0x00


	//----- nvinfo : EIATTR_KPARAM_INFO
	.align		4
.L_3155:
        /*0108*/ 	.byte	0x04, 0x17
        /*010a*/ 	.short	(.L_3157 - .L_3156)
.L_3156:
        /*010c*/ 	.word	0x00000000
        /*0110*/ 	.short	0x0002
        /*0112*/ 	.short	0x0050
        /*0114*/ 	.byte	0x00, 0xf0, 0xa1, 0x00


	//----- nvinfo : EIATTR_KPARAM_INFO
	.align		4
.L_3157:
        /*0118*/ 	.byte	0x04, 0x17
        /*011a*/ 	.short	(.L_3159 - .L_3158)
.L_3158:
        /*011c*/ 	.word	0x00000000
        /*0120*/ 	.short	0x0001
        /*0122*/ 	.short	0x0028
        /*0124*/ 	.byte	0x00, 0xf0, 0xa1, 0x00


	//----- nvinfo : EIATTR_KPARAM_INFO
	.align		4
.L_3159:
        /*0128*/ 	.byte	0x04, 0x17
        /*012a*/ 	.short	(.L_3161 - .L_3160)
.L_3160:
        /*012c*/ 	.word	0x00000000
        /*0130*/ 	.short	0x0000
        /*0132*/ 	.short	0x0000
        /*0134*/ 	.byte	0x00, 0xf0, 0xa1, 0x00


	//----- nvinfo : EIATTR_SPARSE_MMA_MASK
	.align		4
.L_3161:
        /*0138*/ 	.byte	0x03, 0x50
        /*013a*/ 	.short	0x0000


	//----- nvinfo : EIATTR_MAXREG_COUNT
	.align		4
        /*013c*/ 	.byte	0x03, 0x1b
        /*013e*/ 	.short	0x0040


	//----- nvinfo : EIATTR_MERCURY_ISA_VERSION
	.align		4
        /*0140*/ 	.byte	0x03, 0x5f
        /*0142*/ 	.short	0x0101


	//----- nvinfo : EIATTR_VRC_CTA_INIT_COUNT
	.align		4
        /*0144*/ 	.byte	0x02, 0x4a
	.zero		1
	.zero		1


	//----- nvinfo : EIATTR_EXIT_INSTR_OFFSETS
	.align		4
        /*0148*/ 	.byte	0x04, 0x1c
        /*014a*/ 	.short	(.L_3163 - .L_3162)


	//   ....[0]....
.L_3162:
        /*014c*/ 	.word	0x000000a0


	//   ....[1]....
        /*0150*/ 	.word	0x00002450


	//   ....[2]....
        /*0154*/ 	.word	0x00002890


	//   ....[3]....
        /*0158*/ 	.word	0x000029f0


	//----- nvinfo : EIATTR_MAX_THREADS
	.align		4
.L_3163:
        /*015c*/ 	.byte	0x04, 0x05
        /*015e*/ 	.short	(.L_3165 - .L_3164)
.L_3164:
        /*0160*/ 	.word	0x00000400
        /*0164*/ 	.word	0x00000001
        /*0168*/ 	.word	0x00000001


	//----- nvinfo : EIATTR_CRS_STACK_SIZE
	.align		4
.L_3165:
        /*016c*/ 	.byte	0x04, 0x1e
        /*016e*/ 	.short	(.L_3167 - .L_3166)
.L_3166:
        /*0170*/ 	.word	0x00000000


	//----- nvinfo : EIATTR_CBANK_PARAM_SIZE
	.align		4
.L_3167:
        /*0174*/ 	.byte	0x03, 0x19
        /*0176*/ 	.short	0x00b8


	//----- nvinfo : EIATTR_PARAM_CBANK
	.align		4
        /*0178*/ 	.byte	0x04, 0x0a
        /*017a*/ 	.short	(.L_3169 - .L_3168)
	.align		4
.L_3168:
        /*017c*/ 	.word	index@(.nv.constant0._ZN2at6native51_GLOBAL__N__2c613397_18_DepthwiseConv2d_cu_9959487032conv_depthwise2d_backward_kernelILi5ELi1EdiEEvNS_27GenericPackedTensorAccessorIKT1_Lm4ENS_16DefaultPtrTraitsEiEENS3_IS4_Lm4ES6_iEES7_T2_iiiiiiiiiiiiiii)
        /*0180*/ 	.short	0x0380
        /*0182*/ 	.short	0x00b8


	//----- nvinfo : EIATTR_SW_WAR
	.align		4
.L_3169:
        /*0184*/ 	.byte	0x04, 0x36
        /*0186*/ 	.short	(.L_3171 - .L_3170)
.L_3170:
        /*0188*/ 	.word	0x00000008
.L_3171:


//--------------------- .nv.info._ZN2at6native51_GLOBAL__N__2c613397_18_DepthwiseConv2d_cu_9959487039conv_depthwise2d_forward_kernel_genericIN3c108BFloat16EiEEvNS_27GenericPackedTensorAccessorIKT_Lm4ENS_16DefaultPtrTraitsEiEENS5_IS6_Lm4ES8_iEES9_NS5_IS7_Lm1ES8_iEEbT0_iiiiiiiiiiiiii --------------------------
	.section	.nv.info._ZN2at6native51_GLOBAL__N__2c613397_18_DepthwiseConv2d_cu_9959487039conv_depthwise2d_forward_kernel_genericIN3c108BFloat16EiEEvNS_27GenericPackedTensorAccessorIKT_Lm4ENS_16DefaultPtrTraitsEiEENS5_IS6_Lm4ES8_iEES9_NS5_IS7_Lm1ES8_iEEbT0_iiiiiiiiiiiiii,"",@"SHT_CUDA_INFO"
	.sectionflags	@""
	.align	4


	//----- nvinfo : EIATTR_CUDA_API_VERSION
	.align		4
        /*0000*/ 	.byte	0x04, 0x37
        /*0002*/ 	.short	(.L_3173 - .L_3172)
.L_3172:
        /*0004*/ 	.word	0x00000082


	//----- nvinfo : EIATTR_KPARAM_INFO
	.align		4
.L_3173:
        /*0008*/ 	.byte	0x04, 0x17
        /*000a*/ 	.short	(.L_3175 - .L_3174)
.L_3174:
        /*000c*/ 	.word	0x00000000
        /*0010*/ 	.short	0x0013
        /*0012*/ 	.short	0x00c4
        /*0014*/ 	.byte	0x00, 0xf0, 0x11, 0x00


	//----- nvinfo : EIATTR_KPARAM_INFO
	.align		4
.L_3175:
        /*0018*/ 	.byte	0x04, 0x17
        /*001a*/ 	.short	(.L_3177 - .L_3176)
.L_3176:
        /*001c*/ 	.word	0x00000000
        /*0020*/ 	.short	0x0012
        /*0022*/ 	.short	0x00c0
        /*0024*/ 	.byte	0x00, 0xf0, 0x11, 0x00


	//----- nvinfo : EIATTR_KPARAM_INFO
	.align		4
.L_3177:
        /*0028*/ 	.byte	0x04, 0x17
        /*002a*/ 	.short	(.L_3179 - .L_3178)
.L_3178:
        /*002c*/ 	.word	0x00000000
        /*0030*/ 	.short	0x0011
        /*0032*/ 	.short	0x00bc
        /*0034*/ 	.byte	0x00, 0xf0, 0x11, 0x00


	//----- nvinfo : EIATTR_KPARAM_INFO
	.align		4
.L_3179:
        /*0038*/ 	.byte	0x04, 0x17
        /*003a*/ 	.short	(.L_3181 - .L_3180)
.L_3180:
        /*003c*/ 	.word	0x00000000
        /*0040*/ 	.short	0x0010
        /*0042*/ 	.short	0x00b8
        /*0044*/ 	.byte	0x00, 0xf0, 0x11, 0x00


	//----- nvinfo : EIATTR_KPARAM_INFO
	.align		4
.L_3181:
        /*0048*/ 	.byte	0x04, 0x17
        /*004a*/ 	.short	(.L_3183 - .L_3182)
.L_3182:
        /*004c*/ 	.word	0x00000000
        /*0050*/ 	.short	0x000f
        /*0052*/ 	.short	0x00b4
        /*0054*/ 	.byte	0x00, 0xf0, 0x11, 0x00


	//----- nvinfo : EIATTR_KPARAM_INFO
	.align		4
.L_3183:
        /*0058*/ 	.byte	0x04, 0x17
        /*005a*/ 	.short	(.L_3185 - .L_3184)
.L_3184:
        /*005c*/ 	.word	0x00000000
        /*0060*/ 	.short	0x000e
        /*0062*/ 	.short	0x00b0
        /*0064*/ 	.byte	0x00, 0xf0, 0x11, 0x00


	//----- nvinfo : EIATTR_KPARAM_INFO
	.align		4
.L_3185:
        /*0068*/ 	.byte	0x04, 0x17
        /*006a*/ 	.short	(.L_3187 - .L_3186)
.L_3186:
        /*006c*/ 	.word	0x00000000
        /*0070*/ 	.short	0x000d
        /*0072*/ 	.short	0x00ac
        /*0074*/ 	.byte	0x00, 0xf0, 0x11, 0x00


	//----- nvinfo : EIATTR_KPARAM_INFO
	.align		4
.L_3187:
        /*0078*/ 	.byte	0x04, 0x17
        /*007a*/ 	.short	(.L_3189 - .L_3188)
.L_3188:
        /*007c*/ 	.word	0x00000000
        /*0080*/ 	.short	0x000c
        /*0082*/ 	.short	0x00a8
        /*0084*/ 	.byte	0x00, 0xf0, 0x11, 0x00


	//----- nvinfo : EIATTR_KPARAM_INFO
	.align		4
.L_3189:
        /*0088*/ 	.byte	0x04, 0x17
        /*008a*/ 	.short	(.L_3191 - .L_3190)
.L_3190:
        /*008c*/ 	.word	0x00000000
        /*0090*/ 	.short	0x000b
        /*0092*/ 	.short	0x00a4
        /*0094*/ 	.byte	0x00, 0xf0, 0x11, 0x00


	//----- nvinfo : EIATTR_KPARAM_INFO
	.align		4
.L_3191:
        /*0098*/ 	.byte	0x04, 0x17
        /*009a*/ 	.short	(.L_3193 - .L_3192)
.L_3192:
        /*009c*/ 	.word	0x00000000
        /*00a0*/ 	.short	0x000a
        /*00a2*/ 	.short	0x00a0
        /*00a4*/ 	.byte	0x00, 0xf0, 0x11, 0x00


	//----- nvinfo : EIATTR_KPARAM_INFO
	.align		4
.L_3193:
        /*00a8*/ 	.byte	0x04, 0x17
        /*00aa*/ 	.short	(.L_3195 - .L_3194)
.L_3194:
        /*00ac*/ 	.word	0x00000000
        /*00b0*/ 	.short	0x0009
        /*00b2*/ 	.short	0x009c
        /*00b4*/ 	.byte	0x00, 0xf0, 0x11, 0x00


	//----- nvinfo : EIATTR_KPARAM_INFO
	.align		4
.L_3195:
        /*00b8*/ 	.byte	0x04, 0x17
        /*00ba*/ 	.short	(.L_3197 - .L_3196)
.L_3196:
        /*00bc*/ 	.word	0x00000000
        /*00c0*/ 	.short	0x0008
        /*00c2*/ 	.short	0x0098
        /*00c4*/ 	.byte	0x00, 0xf0, 0x11, 0x00


	//----- nvinfo : EIATTR_KPARAM_INFO
	.align		4
.L_3197:
        /*00c8*/ 	.byte	0x04, 0x17
        /*00ca*/ 	.short	(.L_3199 - .L_3198)
.L_3198:
        /*00cc*/ 	.word	0x00000000
        /*00d0*/ 	.short	0x0007
        /*00d2*/ 	.short	0x0094
        /*00d4*/ 	.byte	0x00, 0xf0, 0x11, 0x00


	//----- nvinfo : EIATTR_KPARAM_INFO
	.align		4
.L_3199:
        /*00d8*/ 	.byte	0x04, 0x17
        /*00da*/ 	.short	(.L_3201 - .L_3200)
.L_3200:
        /*00dc*/ 	.word	0x00000000
        /*00e0*/ 	.short	0x0006
        /*00e2*/ 	.short	0x0090
        /*00e4*/ 	.byte	0x00, 0xf0, 0x11, 0x00


	//----- nvinfo : EIATTR_KPARAM_INFO
	.align		4
.L_3201:
        /*00e8*/ 	.byte	0x04, 0x17
        /*00ea*/ 	.short	(.L_3203 - .L_3202)
.L_3202:
        /*00ec*/ 	.word	0x00000000
        /*00f0*/ 	.short	0x0005
        /*00f2*/ 	.short	0x008c
        /*00f4*/ 	.byte	0x00, 0xf0, 0x11, 0x00


	//----- nvinfo : EIATTR_KPARAM_INFO
	.align		4
.L_3203:
        /*00f8*/ 	.byte	0x04, 0x17
        /*00fa*/ 	.short	(.L_3205 - .L_3204)
.L_3204:
        /*00fc*/ 	.word	0x00000000
        /*0100*/ 	.short	0x0004
        /*0102*/ 	.short	0x0088
        /*0104*/ 	.byte	0x00, 0xf0, 0x05, 0x00


	//----- nvinfo : EIATTR_KPARAM_INFO
	.align		4
.L_3205:
        /*0108*/ 	.byte	0x04, 0x17
        /*010a*/ 	.short	(.L_3207 - .L_3206)
.L_3206:
        /*010c*/ 	.word	0x00000000
        /*0110*/ 	.short	0x0003
        /*0112*/ 	.short	0x0078
        /*0114*/ 	.byte	0x00, 0xf0, 0x41, 0x00


	//----- nvinfo : EIATTR_KPARAM_INFO
	.align		4
.L_3207:
        /*0118*/ 	.byte	0x04, 0x17
        /*011a*/ 	.short	(.L_3209 - .L_3208)
.L_3208:
        /*011c*/ 	.word	0x00000000
        /*0120*/ 	.short	0x0002
        /*0122*/ 	.short	0x0050
        /*0124*/ 	.byte	0x00, 0xf0, 0xa1, 0x00


	//----- nvinfo : EIATTR_KPARAM_INFO
	.align		4
.L_3209:
        /*0128*/ 	.byte	0x04, 0x17
        /*012a*/ 	.short	(.L_3211 - .L_3210)
.L_3210:
        /*012c*/ 	.word	0x00000000
        /*0130*/ 	.short	0x0001
        /*0132*/ 	.short	0x0028
        /*0134*/ 	.byte	0x00, 0xf0, 0xa1, 0x00


	//----- nvinfo : EIATTR_KPARAM_INFO
	.align		4
.L_3211:
        /*0138*/ 	.byte	0x04, 0x17
        /*013a*/ 	.short	(.L_3213 - .L_3212)
.L_3212:
        /*013c*/ 	.word	0x00000000
        /*0140*/ 	.short	0x0000
        /*0142*/ 	.short	0x0000
        /*0144*/ 	.byte	0x00, 0xf0, 0xa1, 0x00


	//----- nvinfo : EIATTR_SPARSE_MMA_MASK
	.align		4
.L_3213:
        /*0148*/ 	.byte	0x03, 0x50
        /*014a*/ 	.short	0x0000


	//----- nvinfo : EIATTR_MAXREG_COUNT
	.align		4
        /*014c*/ 	.byte	0x03, 0x1b
        /*014e*/ 	.short	0x0040


	//----- nvinfo : EIATTR_MERCURY_ISA_VERSION
	.align		4
        /*0150*/ 	.byte	0x03, 0x5f
        /*0152*/ 	.short	0x0101


	//----- nvinfo : EIATTR_VRC_CTA_INIT_COUNT
	.align		4
        /*0154*/ 	.byte	0x02, 0x4a
	.zero		1
	.zero		1


	//----- nvinfo : EIATTR_EXIT_INSTR_OFFSETS
	.align		4
        /*0158*/ 	.byte	0x04, 0x1c
        /*015a*/ 	.short	(.L_3215 - .L_3214)


	//   ....[0]....
.L_3214:
        /*015c*/ 	.word	0x000000a0


	//   ....[1]....
        /*0160*/ 	.word	0x00001b70


	//   ....[2]....
        /*0164*/ 	.word	0x000035b0


	//   ....[3]....
        /*0168*/ 	.word	0x00005310


	//   ....[4]....
        /*016c*/ 	.word	0x00007060


	//----- nvinfo : EIATTR_INDIRECT_BRANCH_TARGETS
	.align		4
.L_3215:
        /*0170*/ 	.byte	0x04, 0x34
        /*0172*/ 	.short	(.L_3217 - .L_3216)


	//   ....[0]....
.L_3216:
        /*0174*/ 	.word	.L_x_1651@srel
        /*0178*/ 	.short	0x0
        /*017a*/ 	.short	0x0
        /*017c*/ 	.word	0x3
        /*0180*/ 	.word	.L_x_1205@srel
        /*0184*/ 	.word	.L_x_1653@srel
        /*0188*/ 	.word	.L_x_1654@srel


	//----- nvinfo : EIATTR_MAX_THREADS
	.align		4
.L_3217:
        /*018c*/ 	.byte	0x04, 0x05
        /*018e*/ 	.short	(.L_3219 - .L_3218)
.L_3218:
        /*0190*/ 	.word	0x00000400
        /*0194*/ 	.word	0x00000001
        /*0198*/ 	.word	0x00000001


	//----- nvinfo : EIATTR_CRS_STACK_SIZE
	.align		4
.L_3219:
        /*019c*/ 	.byte	0x04, 0x1e
        /*019e*/ 	.short	(.L_3221 - .L_3220)
.L_3220:
        /*01a0*/ 	.word	0x00000000


	//----- nvinfo : EIATTR_CBANK_PARAM_SIZE
	.align		4
.L_3221:
        /*01a4*/ 	.byte	0x03, 0x19
        /*01a6*/ 	.short	0x00c8


	//----- nvinfo : EIATTR_PARAM_CBANK
	.align		4
        /*01a8*/ 	.byte	0x04, 0x0a
        /*01aa*/ 	.short	(.L_3223 - .L_3222)
	.align		4
.L_3222:
        /*01ac*/ 	.word	index@(.nv.constant0._ZN2at6native51_GLOBAL__N__2c613397_18_DepthwiseConv2d_cu_9959487039conv_depthwise2d_forward_kernel_genericIN3c108BFloat16EiEEvNS_27GenericPackedTensorAccessorIKT_Lm4ENS_16DefaultPtrTraitsEiEENS5_IS6_Lm4ES8_iEES9_NS5_IS7_Lm1ES8_iEEbT0_iiiiiiiiiiiiii)
        /*01b0*/ 	.short	0x0380
        /*01b2*/ 	.short	0x00c8


	//----- nvinfo : EIATTR_SW_WAR
	.align		4
.L_3223:
        /*01b4*/ 	.byte	0x04, 0x36
        /*01b6*/ 	.short	(.L_3225 - .L_3224)
.L_3224:
        /*01b8*/ 	.word	0x00000008
.L_3225:


//--------------------- .nv.info._ZN2at6native51_GLOBAL__N__2c613397_18_DepthwiseConv2d_cu_9959487031conv_depthwise2d_forward_kernelILi1EN3c108BFloat16EiEEvNS_27GenericPackedTensorAccessorIKT0_Lm4ENS_16DefaultPtrTraitsEiEENS5_IS6_Lm4ES8_iEES9_NS5_IS7_Lm1ES8_iEEbT1_iiiiiiiiiiiiii --------------------------
	.section	.nv.info._ZN2at6native51_GLOBAL__N__2c613397_18_DepthwiseConv2d_cu_9959487031conv_depthwise2d_forward_kernelILi1EN3c108BFloat16EiEEvNS_27GenericPackedTensorAccessorIKT0_Lm4ENS_16DefaultPtrTraitsEiEENS5_IS6_Lm4ES8_iEES9_NS5_IS7_Lm1ES8_iEEbT1_iiiiiiiiiiiiii,"",@"SHT_CUDA_INFO"
	.sectionflags	@""
	.align	4


	//----- nvinfo : EIATTR_CUDA_API_VERSION
	.align		4
        /*0000*/ 	.byte	0x04, 0x37
        /*0002*/ 	.short	(.L_3227 - .L_3226)
.L_3226:
        /*0004*/ 	.word	0x00000082


	//----- nvinfo : EIATTR_KPARAM_INFO
	.align		4
.L_3227:
        /*0008*/ 	.byte	0x04, 0x17
        /*000a*/ 	.short	(.L_3229 - .L_3228)
.L_3228:
        /*000c*/ 	.word	0x00000000
        /*0010*/ 	.short	0x0013
        /*0012*/ 	.short	0x00c4
        /*0014*/ 	.byte	0x00, 0xf0, 0x11, 0x00


	//----- nvinfo : EIATTR_KPARAM_INFO
	.align		4
.L_3229:
        /*0018*/ 	.byte	0x04, 0x17
        /*001a*/ 	.short	(.L_3231 - .L_3230)
.L_3230:
        /*001c*/ 	.word	0x00000000
        /*0020*/ 	.short	0x0012
        /*0022*/ 	.short	0x00c0
        /*0024*/ 	.byte	0x00, 0xf0, 0x11, 0x00


	//----- nvinfo : EIATTR_KPARAM_INFO
	.align		4
.L_3231:
        /*0028*/ 	.byte	0x04, 0x17
        /*002a*/ 	.short	(.L_3233 - .L_3232)
.L_3232:
        /*002c*/ 	.word	0x00000000
        /*0030*/ 	.short	0x0011
        /*0032*/ 	.short	0x00bc
        /*0034*/ 	.byte	0x00, 0xf0, 0x11, 0x00


	//----- nvinfo : EIATTR_KPARAM_INFO
	.align		4
.L_3233:
        /*0038*/ 	.byte	0x04, 0x17
        /*003a*/ 	.short	(.L_3235 - .L_3234)
.L_3234:
        /*003c*/ 	.word	0x00000000
        /*0040*/ 	.short	0x0010
        /*0042*/ 	.short	0x00b8
        /*0044*/ 	.byte	0x00, 0xf0, 0x11, 0x00


	//----- nvinfo : EIATTR_KPARAM_INFO
	.align		4
.L_3235:
        /*0048*/ 	.byte	0x04, 0x17
        /*004a*/ 	.short	(.L_3237 - .L_3236)
.L_3236:
        /*004c*/ 	.word	0x00000000
        /*0050*/ 	.short	0x000f
        /*0052*/ 	.short	0x00b4
        /*0054*/ 	.byte	0x00, 0xf0, 0x11, 0x00


	//----- nvinfo : EIATTR_KPARAM_INFO
	.align		4
.L_3237:
        /*0058*/ 	.byte	0x04, 0x17
        /*005a*/ 	.short	(.L_3239 - .L_3238)
.L_3238:
        /*005c*/ 	.word	0x00000000
        /*0060*/ 	.short	0x000e
        /*0062*/ 	.short	0x00b0
        /*0064*/ 	.byte	0x00, 0xf0, 0x11, 0x00


	//----- nvinfo : EIATTR_KPARAM_INFO
	.align		4
.L_3239:
        /*0068*/ 	.byte	0x04, 0x17
        /*006a*/ 	.short	(.L_3241 - .L_3240)
.L_3240:
        /*006c*/ 	.word	0x00000000
        /*0070*/ 	.short	0x000d
        /*0072*/ 	.short	0x00ac
        /*0074*/ 	.byte	0x00, 0xf0, 0x11, 0x00


	//----- nvinfo : EIATTR_KPARAM_INFO
	.align		4
.L_3241:
        /*0078*/ 	.byte	0x04, 0x17
        /*007a*/ 	.short	(.L_3243 - .L_3242)
.L_3242:
        /*007c*/ 	.word	0x00000000
        /*0080*/ 	.short	0x000c
        /*0082*/ 	.short	0x00a8
        /*0084*/ 	.byte	0x00, 0xf0, 0x11, 0x00


	//----- nvinfo : EIATTR_KPARAM_INFO
	.align		4
.L_3243:
        /*0088*/ 	.byte	0x04, 0x17
        /*008a*/ 	.short	(.L_3245 - .L_3244)
.L_3244:
        /*008c*/ 	.word	0x00000000
        /*0090*/ 	.short	0x000b
        /*0092*/ 	.short	0x00a4
        /*0094*/ 	.byte	0x00, 0xf0, 0x11, 0x00


	//----- nvinfo : EIATTR_KPARAM_INFO
	.align		4
.L_3245:
        /*0098*/ 	.byte	0x04, 0x17
        /*009a*/ 	.short	(.L_3247 - .L_3246)
.L_3246:
        /*009c*/ 	.word	0x00000000
        /*00a0*/ 	.short	0x000a
        /*00a2*/ 	.short	0x00a0
        /*00a4*/ 	.byte	0x00, 0xf0, 0x11, 0x00


	//----- nvinfo : EIATTR_KPARAM_INFO
	.align		4
.L_3247:
        /*00a8*/ 	.byte	0x04, 0x17
        /*00aa*/ 	.short	(.L_3249 - .L_3248)
.L_3248:
        /*00ac*/ 	.word	0x00000000
        /*00b0*/ 	.short	0x0009
        /*00b2*/ 	.short	0x009c
        /*00b4*/ 	.byte	0x00, 0xf0, 0x11, 0x00


	//----- nvinfo : EIATTR_KPARAM_INFO
	.align		4
.L_3249:
        /*00b8*/ 	.byte	0x04, 0x17
        /*00ba*/ 	.short	(.L_3251 - .L_3250)
.L_3250:
        /*00bc*/ 	.word	0x00000000
        /*00c0*/ 	.short	0x0008
        /*00c2*/ 	.short	0x0098
        /*00c4*/ 	.byte	0x00, 0xf0, 0x11, 0x00


	//----- nvinfo : EIATTR_KPARAM_INFO
	.align		4
.L_3251:
        /*00c8*/ 	.byte	0x04, 0x17
        /*00ca*/ 	.short	(.L_3253 - .L_3252)
.L_3252:
        /*00cc*/ 	.word	0x00000000
        /*00d0*/ 	.short	0x0007
        /*00d2*/ 	.short	0x0094
        /*00d4*/ 	.byte	0x00, 0xf0, 0x11, 0x00


	//----- nvinfo : EIATTR_KPARAM_INFO
	.align		4
.L_3253:
        /*00d8*/ 	.byte	0x04, 0x17
        /*00da*/ 	.short	(.L_3255 - .L_3254)
.L_3254:
        /*00dc*/ 	.word	0x00000000
        /*00e0*/ 	.short	0x0006
        /*00e2*/ 	.short	0x0090
        /*00e4*/ 	.byte	0x00, 0xf0, 0x11, 0x00


	//----- nvinfo : EIATTR_KPARAM_INFO
	.align		4
.L_3255:
        /*00e8*/ 	.byte	0x04, 0x17
        /*00ea*/ 	.short	(.L_3257 - .L_3256)
.L_3256:
        /*00ec*/ 	.word	0x00000000
        /*00f0*/ 	.short	0x0005
        /*00f2*/ 	.short	0x008c
        /*00f4*/ 	.byte	0x00, 0xf0, 0x11, 0x00


	//----- nvinfo : EIATTR_KPARAM_INFO
	.align		4
.L_3257:
        /*00f8*/ 	.byte	0x04, 0x17
        /*00fa*/ 	.short	(.L_3259 - .L_3258)
.L_3258:
        /*00fc*/ 	.word	0x00000000
        /*0100*/ 	.short	0x0004
        /*0102*/ 	.short	0x0088
        /*0104*/ 	.byte	0x00, 0xf0, 0x05, 0x00


	//----- nvinfo : EIATTR_KPARAM_INFO
	.align		4
.L_3259:
        /*0108*/ 	.byte	0x04, 0x17
        /*010a*/ 	.short	(.L_3261 - .L_3260)
.L_3260:
        /*010c*/ 	.word	0x00000000
        /*0110*/ 	.short	0x0003
        /*0112*/ 	.short	0x0078
        /*0114*/ 	.byte	0x00, 0xf0, 0x41, 0x00


	//----- nvinfo : EIATTR_KPARAM_INFO
	.align		4
.L_3261:
        /*0118*/ 	.byte	0x04, 0x17
        /*011a*/ 	.short	(.L_3263 - .L_3262)
.L_3262:
        /*011c*/ 	.word	0x00000000
        /*0120*/ 	.short	0x0002
        /*0122*/ 	.short	0x0050
        /*0124*/ 	.byte	0x00, 0xf0, 0xa1, 0x00


	//----- nvinfo : EIATTR_KPARAM_INFO
	.align		4
.L_3263:
        /*0128*/ 	.byte	0x04, 0x17
        /*012a*/ 	.short	(.L_3265 - .L_3264)
.L_3264:
        /*012c*/ 	.word	0x00000000
        /*0130*/ 	.short	0x0001
        /*0132*/ 	.short	0x0028
        /*0134*/ 	.byte	0x00, 0xf0, 0xa1, 0x00


	//----- nvinfo : EIATTR_KPARAM_INFO
	.align		4
.L_3265:
        /*0138*/ 	.byte	0x04, 0x17
        /*013a*/ 	.short	(.L_3267 - .L_3266)
.L_3266:
        /*013c*/ 	.word	0x00000000
        /*0140*/ 	.short	0x0000
        /*0142*/ 	.short	0x0000
        /*0144*/ 	.byte	0x00, 0xf0, 0xa1, 0x00


	//----- nvinfo : EIATTR_SPARSE_MMA_MASK
	.align		4
.L_3267:
        /*0148*/ 	.byte	0x03, 0x50
        /*014a*/ 	.short	0x0000


	//----- nvinfo : EIATTR_MAXREG_COUNT
	.align		4
        /*014c*/ 	.byte	0x03, 0x1b
        /*014e*/ 	.short	0x0040


	//----- nvinfo : EIATTR_MERCURY_ISA_VERSION
	.align		4
        /*0150*/ 	.byte	0x03, 0x5f
        /*0152*/ 	.short	0x0101


	//----- nvinfo : EIATTR_VRC_CTA_INIT_COUNT
	.align		4
        /*0154*/ 	.byte	0x02, 0x4a
	.zero		1
	.zero		1


	//----- nvinfo : EIATTR_EXIT_INSTR_OFFSETS
	.align		4
        /*0158*/ 	.byte	0x04, 0x1c
        /*015a*/ 	.short	(.L_3269 - .L_3268)


	//   ....[0]....
.L_3268:
        /*015c*/ 	.word	0x000000a0


	//   ....[1]....
        /*0160*/ 	.word	0x00000b70


	//   ....[2]....
        /*0164*/ 	.word	0x00001780


	//   ....[3]....
        /*0168*/ 	.word	0x00002180


	//   ....[4]....
        /*016c*/ 	.word	0x00002de0


	//   ....[5]....
        /*0170*/ 	.word	0x00003ae0


	//   ....[6]....
        /*0174*/ 	.word	0x00004d60


	//   ....[7]....
        /*0178*/ 	.word	0x00005a00


	//   ....[8]....
        /*017c*/ 	.word	0x00006b00


	//----- nvinfo : EIATTR_MAX_THREADS
	.align		4
.L_3269:
        /*0180*/ 	.byte	0x04, 0x05
        /*0182*/ 	.short	(.L_3271 - .L_3270)
.L_3270:
        /*0184*/ 	.word	0x00000400
        /*0188*/ 	.word	0x00000001
        /*018c*/ 	.word	0x00000001


	//----- nvinfo : EIATTR_CRS_STACK_SIZE
	.align		4
.L_3271:
        /*0190*/ 	.byte	0x04, 0x1e
        /*0192*/ 	.short	(.L_3273 - .L_3272)
.L_3272:
        /*0194*/ 	.word	0x00000000


	//----- nvinfo : EIATTR_CBANK_PARAM_SIZE
	.align		4
.L_3273:
        /*0198*/ 	.byte	0x03, 0x19
        /*019a*/ 	.short	0x00c8


	//----- nvinfo : EIATTR_PARAM_CBANK
	.align		4
        /*019c*/ 	.byte	0x04, 0x0a
        /*019e*/ 	.short	(.L_3275 - .L_3274)
	.align		4
.L_3274:
        /*01a0*/ 	.word	index@(.nv.constant0._ZN2at6native51_GLOBAL__N__2c613397_18_DepthwiseConv2d_cu_9959487031conv_depthwise2d_forward_kernelILi1EN3c108BFloat16EiEEvNS_27GenericPackedTensorAccessorIKT0_Lm4ENS_16DefaultPtrTraitsEiEENS5_IS6_Lm4ES8_iEES9_NS5_IS7_Lm1ES8_iEEbT1_iiiiiiiiiiiiii)
        /*01a4*/ 	.short	0x0380
        /*01a6*/ 	.short	0x00c8


	//----- nvinfo : EIATTR_SW_WAR
	.align		4
.L_3275:
        /*01a8*/ 	.byte	0x04, 0x36
        /*01aa*/ 	.short	(.L_3277 - .L_3276)
.L_3276:
        /*01ac*/ 	.word	0x00000008
.L_3277:


//--------------------- .nv.info._ZN2at6native51_GLOBAL__N__2c613397_18_DepthwiseConv2d_cu_9959487031conv_depthwise2d_forward_kernelILi3EN3c108BFloat16EiEEvNS_27GenericPackedTensorAccessorIKT0_Lm4ENS_16DefaultPtrTraitsEiEENS5_IS6_Lm4ES8_iEES9_NS5_IS7_Lm1ES8_iEEbT1_iiiiiiiiiiiiii --------------------------
	.section	.nv.info._ZN2at6native51_GLOBAL__N__2c613397_18_DepthwiseConv2d_cu_9959487031conv_depthwise2d_forward_kernelILi3EN3c108BFloat16EiEEvNS_27GenericPackedTensorAccessorIKT0_Lm4ENS_16DefaultPtrTraitsEiEENS5_IS6_Lm4ES8_iEES9_NS5_IS7_Lm1ES8_iEEbT1_iiiiiiiiiiiiii,"",@"SHT_CUDA_INFO"
	.sectionflags	@""
	.align	4


	//----- nvinfo : EIATTR_CUDA_API_VERSION
	.align		4
        /*0000*/ 	.byte	0x04, 0x37
        /*0002*/ 	.short	(.L_3279 - .L_3278)
.L_3278:
        /*0004*/ 	.word	0x00000082


	//----- nvinfo : EIATTR_KPARAM_INFO
	.align		4
.L_3279:
        /*0008*/ 	.byte	0x04, 0x17
        /*000a*/ 	.short	(.L_3281 - .L_3280)
.L_3280:
        /*000c*/ 	.word	0x00000000
        /*0010*/ 	.short	0x0013
        /*0012*/ 	.short	0x00c4
        /*0014*/ 	.byte	0x00, 0xf0, 0x11, 0x00


	//----- nvinfo : EIATTR_KPARAM_INFO
	.align		4
.L_3281:
        /*0018*/ 	.byte	0x04, 0x17
        /*001a*/ 	.short	(.L_3283 - .L_3282)
.L_3282:
        /*001c*/ 	.word	0x00000000
        /*0020*/ 	.short	0x0012
        /*0022*/ 	.short	0x00c0
        /*0024*/ 	.byte	0x00, 0xf0, 0x11, 0x00


	//----- nvinfo : EIATTR_KPARAM_INFO
	.align		4
.L_3283:
        /*0028*/ 	.byte	0x04, 0x17
        /*002a*/ 	.short	(.L_3285 - .L_3284)
.L_3284:
        /*002c*/ 	.word	0x00000000
        /*0030*/ 	.short	0x0011
        /*0032*/ 	.short	0x00bc
        /*0034*/ 	.byte	0x00, 0xf0, 0x11, 0x00


	//----- nvinfo : EIATTR_KPARAM_INFO
	.align		4
.L_3285:
        /*0038*/ 	.byte	0x04, 0x17
        /*003a*/ 	.short	(.L_3287 - .L_3286)
.L_3286:
        /*003c*/ 	.word	0x00000000
        /*0040*/ 	.short	0x0010
        /*0042*/ 	.short	0x00b8
        /*0044*/ 	.byte	0x00, 0xf0, 0x11, 0x00


	//----- nvinfo : EIATTR_KPARAM_INFO
	.align		4
.L_3287:
        /*0048*/ 	.byte	0x04, 0x17
        /*004a*/ 	.short	(.L_3289 - .L_3288)
.L_3288:
        /*004c*/ 	.word	0x00000000
        /*0050*/ 	.short	0x000f
        /*0052*/ 	.short	0x00b4
        /*0054*/ 	.byte	0x00, 0xf0, 0x11, 0x00


	//----- nvinfo : EIATTR_KPARAM_INFO
	.align		4
.L_3289:
        /*0058*/ 	.byte	0x04, 0x17
        /*005a*/ 	.short	(.L_3291 - .L_3290)
.L_3290:
        /*005c*/ 	.word	0x00000000
        /*0060*/ 	.short	0x000e
        /*0062*/ 	.short	0x00b0
        /*0064*/ 	.byte	0x00, 0xf0, 0x11, 0x00


	//----- nvinfo : EIATTR_KPARAM_INFO
	.align		4
.L_3291:
        /*0068*/ 	.byte	0x04, 0x17
        /*006a*/ 	.short	(.L_3293 - .L_3292)
.L_3292:
        /*006c*/ 	.word	0x00000000
        /*0070*/ 	.short	0x000d
        /*0072*/ 	.short	0x00ac
        /*0074*/ 	.byte	0x00, 0xf0, 0x11, 0x00


	//----- nvinfo : EIATTR_KPARAM_INFO
	.align		4
.L_3293:
        /*0078*/ 	.byte	0x04, 0x17
        /*007a*/ 	.short	(.L_3295 - .L_3294)
.L_3294:
        /*007c*/ 	.word	0x00000000
        /*0080*/ 	.short	0x000c
        /*0082*/ 	.short	0x00a8
        /*0084*/ 	.byte	0x00, 0xf0, 0x11, 0x00


	//----- nvinfo : EIATTR_KPARAM_INFO
	.align		4
.L_3295:
        /*0088*/ 	.byte	0x04, 0x17
        /*008a*/ 	.short	(.L_3297 - .L_3296)
.L_3296:
        /*008c*/ 	.word	0x00000000
        /*0090*/ 	.short	0x000b
        /*0092*/ 	.short	0x00a4
        /*0094*/ 	.byte	0x00, 0xf0, 0x11, 0x00


	//----- nvinfo : EIATTR_KPARAM_INFO
	.align		4
.L_3297:
        /*0098*/ 	.byte	0x04, 0x17
        /*009a*/ 	.short	(.L_3299 - .L_3298)
.L_3298:
        /*009c*/ 	.word	0x00000000
        /*00a0*/ 	.short	0x000a
        /*00a2*/ 	.short	0x00a0
        /*00a4*/ 	.byte	0x00, 0xf0, 0x11, 0x00


	//----- nvinfo : EIATTR_KPARAM_INFO
	.align		4
.L_3299:
        /*00a8*/ 	.byte	0x04, 0x17
        /*00aa*/ 	.short	(.L_3301 - .L_3300)
.L_3300:
        /*00ac*/ 	.word	0x00000000
        /*00b0*/ 	.short	0x0009
        /*00b2*/ 	.short	0x009c
        /*00b4*/ 	.byte	0x00, 0xf0, 0x11, 0x00


	//----- nvinfo : EIATTR_KPARAM_INFO
	.align		4
.L_3301:
        /*00b8*/ 	.byte	0x04, 0x17
        /*00ba*/ 	.short	(.L_3303 - .L_3302)
.L_3302:
        /*00bc*/ 	.word	0x00000000
        /*00c0*/ 	.short	0x0008
        /*00c2*/ 	.short	0x0098
        /*00c4*/ 	.byte	0x00, 0xf0, 0x11, 0x00


	//----- nvinfo : EIATTR_KPARAM_INFO
	.align		4
.L_3303:
        /*00c8*/ 	.byte	0x04, 0x17
        /*00ca*/ 	.short	(.L_3305 - .L_3304)
.L_3304:
        /*00cc*/ 	.word	0x00000000
        /*00d0*/ 	.short	0x0007
        /*00d2*/ 	.short	0x0094
        /*00d4*/ 	.byte	0x00, 0xf0, 0x11, 0x00


	//----- nvinfo : EIATTR_KPARAM_INFO
	.align		4
.L_3305:
        /*00d8*/ 	.byte	0x04, 0x17
        /*00da*/ 	.short	(.L_3307 - .L_3306)
.L_3306:
        /*00dc*/ 	.word	0x00000000
        /*00e0*/ 	.short	0x0006
        /*00e2*/ 	.short	0x0090
        /*00e4*/ 	.byte	0x00, 0xf0, 0x11, 0x00


	//----- nvinfo : EIATTR_KPARAM_INFO
	.align		4
.L_3307:
        /*00e8*/ 	.byte	0x04, 0x17
        /*00ea*/ 	.short	(.L_3309 - .L_3308)
.L_3308:
        /*00ec*/ 	.word	0x00000000
        /*00f0*/ 	.short	0x0005
        /*00f2*/ 	.short	0x008c
        /*00f4*/ 	.byte	0x00, 0xf0, 0x11, 0x00


	//----- nvinfo : EIATTR_KPARAM_INFO
	.align		4
.L_3309:
        /*00f8*/ 	.byte	0x04, 0x17
        /*00fa*/ 	.short	(.L_3311 - .L_3310)
.L_3310:
        /*00fc*/ 	.word	0x00000000
        /*0100*/ 	.short	0x0004
        /*0102*/ 	.short	0x0088
        /*0104*/ 	.byte	0x00, 0xf0, 0x05, 0x00


	//----- nvinfo : EIATTR_KPARAM_INFO
	.align		4
.L_3311:
        /*0108*/ 	.byte	0x04, 0x17
        /*010a*/ 	.short	(.L_3313 - .L_3312)
.L_3312:
        /*010c*/ 	.word	0x00000000
        /*0110*/ 	.short	0x0003
        /*0112*/ 	.short	0x0078
        /*0114*/ 	.byte	0x00, 0xf0, 0x41, 0x00


	//----- nvinfo : EIATTR_KPARAM_INFO
	.align		4
.L_3313:
        /*0118*/ 	.byte	0x04, 0x17
        /*011a*/ 	.short	(.L_3315 - .L_3314)
.L_3314:
        /*011c*/ 	.word	0x00000000
        /*0120*/ 	.short	0x0002
        /*0122*/ 	.short	0x0050
        /*0124*/ 	.byte	0x00, 0xf0, 0xa1, 0x00


	//----- nvinfo : EIATTR_KPARAM_INFO
	.align		4
.L_3315:
        /*0128*/ 	.byte	0x04, 0x17
        /*012a*/ 	.short	(.L_3317 - .L_3316)
.L_3316:
        /*012c*/ 	.word	0x00000000
        /*0130*/ 	.short	0x0001
        /*0132*/ 	.short	0x0028
        /*0134*/ 	.byte	0x00, 0xf0, 0xa1, 0x00


	//----- nvinfo : EIATTR_KPARAM_INFO
	.align		4
.L_3317:
        /*0138*/ 	.byte	0x04, 0x17
        /*013a*/ 	.short	(.L_3319 - .L_3318)
.L_3318:
        /*013c*/ 	.word	0x00000000
        /*0140*/ 	.short	0x0000
        /*0142*/ 	.short	0x0000
        /*0144*/ 	.byte	0x00, 0xf0, 0xa1, 0x00


	//----- nvinfo : EIATTR_SPARSE_MMA_MASK
	.align		4
.L_3319:
        /*0148*/ 	.byte	0x03, 0x50
        /*014a*/ 	.short	0x0000


	//----- nvinfo : EIATTR_MAXREG_COUNT
	.align		4
        /*014c*/ 	.byte	0x03, 0x1b
        /*014e*/ 	.short	0x0040


	//----- nvinfo : EIATTR_MERCURY_ISA_VERSION
	.align		4
        /*0150*/ 	.byte	0x03, 0x5f
        /*0152*/ 	.short	0x0101


	//----- nvinfo : EIATTR_VRC_CTA_INIT_COUNT
	.align		4
        /*0154*/ 	.byte	0x02, 0x4a
	.zero		1
	.zero		1


	//----- nvinfo : EIATTR_EXIT_INSTR_OFFSETS
	.align		4
        /*0158*/ 	.byte	0x04, 0x1c
        /*015a*/ 	.short	(.L_3321 - .L_3320)


	//   ....[0]....
.L_3320:
        /*015c*/ 	.word	0x000000a0


	//   ....[1]....
        /*0160*/ 	.word	0x00000e20


	//   ....[2]....
        /*0164*/ 	.word	0x00001ab0


	//   ....[3]....
        /*0168*/ 	.word	0x00002b20


	//   ....[4]....
        /*016c*/ 	.word	0x00003b50


	//----- nvinfo : EIATTR_MAX_THREADS
	.align		4
.L_3321:
        /*0170*/ 	.byte	0x04, 0x05
        /*0172*/ 	.short	(.L_3323 - .L_3322)
.L_3322:
        /*0174*/ 	.word	0x00000400
        /*0178*/ 	.word	0x00000001
        /*017c*/ 	.word	0x00000001


	//----- nvinfo : EIATTR_CRS_STACK_SIZE
	.align		4
.L_3323:
        /*0180*/ 	.byte	0x04, 0x1e
        /*0182*/ 	.short	(.L_3325 - .L_3324)
.L_3324:
        /*0184*/ 	.word	0x00000000


	//----- nvinfo : EIATTR_CBANK_PARAM_SIZE
	.align		4
.L_3325:
        /*0188*/ 	.byte	0x03, 0x19
        /*018a*/ 	.short	0x00c8


	//----- nvinfo : EIATTR_PARAM_CBANK
	.align		4
        /*018c*/ 	.byte	0x04, 0x0a
        /*018e*/ 	.short	(.L_3327 - .L_3326)
	.align		4
.L_3326:
        /*0190*/ 	.word	index@(.nv.constant0._ZN2at6native51_GLOBAL__N__2c613397_18_DepthwiseConv2d_cu_9959487031conv_depthwise2d_forward_kernelILi3EN3c108BFloat16EiEEvNS_27GenericPackedTensorAccessorIKT0_Lm4ENS_16DefaultPtrTraitsEiEENS5_IS6_Lm4ES8_iEES9_NS5_IS7_Lm1ES8_iEEbT1_iiiiiiiiiiiiii)
        /*0194*/ 	.short	0x0380
        /*0196*/ 	.short	0x00c8


	//----- nvinfo : EIATTR_SW_WAR
	.align		4
.L_3327:
        /*0198*/ 	.byte	0x04, 0x36
        /*019a*/ 	.short	(.L_3329 - .L_3328)
.L_3328:
        /*019c*/ 	.word	0x00000008
.L_3329:


//--------------------- .nv.info._ZN2at6native51_GLOBAL__N__2c613397_18_DepthwiseConv2d_cu_9959487031conv_depthwise2d_forward_kernelILi5EN3c108BFloat16EiEEvNS_27GenericPackedTensorAccessorIKT0_Lm4ENS_16DefaultPtrTraitsEiEENS5_IS6_Lm4ES8_iEES9_NS5_IS7_Lm1ES8_iEEbT1_iiiiiiiiiiiiii --------------------------
	.section	.nv.info._ZN2at6native51_GLOBAL__N__2c613397_18_DepthwiseConv2d_cu_9959487031conv_depthwise2d_forward_kernelILi5EN3c108BFloat16EiEEvNS_27GenericPackedTensorAccessorIKT0_Lm4ENS_16DefaultPtrTraitsEiEENS5_IS6_Lm4ES8_iEES9_NS5_IS7_Lm1ES8_iEEbT1_iiiiiiiiiiiiii,"",@"SHT_CUDA_INFO"
	.sectionflags	@""
	.align	4


	//----- nvinfo : EIATTR_CUDA_API_VERSION
	.align		4
        /*0000*/ 	.byte	0x04, 0x37
        /*0002*/ 	.short	(.L_3331 - .L_3330)
.L_3330:
        /*0004*/ 	.word	0x00000082


	//----- nvinfo : EIATTR_KPARAM_INFO
	.align		4
.L_3331:
        /*0008*/ 	.byte	0x04, 0x17
        /*000a*/ 	.short	(.L_3333 - .L_3332)
.L_3332:
        /*000c*/ 	.word	0x00000000
        /*0010*/ 	.short	0x0013
        /*0012*/ 	.short	0x00c4
        /*0014*/ 	.byte	0x00, 0xf0, 0x11, 0x00


	//----- nvinfo : EIATTR_KPARAM_INFO
	.align		4
.L_3333:
        /*0018*/ 	.byte	0x04, 0x17
        /*001a*/ 	.short	(.L_3335 - .L_3334)
.L_3334:
        /*001c*/ 	.word	0x00000000
        /*0020*/ 	.short	0x0012
        /*0022*/ 	.short	0x00c0
        /*0024*/ 	.byte	0x00, 0xf0, 0x11, 0x00


	//----- nvinfo : EIATTR_KPARAM_INFO
	.align		4
.L_3335:
        /*0028*/ 	.byte	0x04, 0x17
        /*002a*/ 	.short	(.L_3337 - .L_3336)
.L_3336:
        /*002c*/ 	.word	0x00000000
        /*0030*/ 	.short	0x0011
        /*0032*/ 	.short	0x00bc
        /*0034*/ 	.byte	0x00, 0xf0, 0x11, 0x00


	//----- nvinfo : EIATTR_KPARAM_INFO
	.align		4
.L_3337:
        /*0038*/ 	.byte	0x04, 0x17
        /*003a*/ 	.short	(.L_3339 - .L_3338)
.L_3338:
        /*003c*/ 	.word	0x00000000
        /*0040*/ 	.short	0x0010
        /*0042*/ 	.short	0x00b8
        /*0044*/ 	.byte	0x00, 0xf0, 0x11, 0x00


	//----- nvinfo : EIATTR_KPARAM_INFO
	.align		4
.L_3339:
        /*0048*/ 	.byte	0x04, 0x17
        /*004a*/ 	.short	(.L_3341 - .L_3340)
.L_3340:
        /*004c*/ 	.word	0x00000000
        /*0050*/ 	.short	0x000f
        /*0052*/ 	.short	0x00b4
        /*0054*/ 	.byte	0x00, 0xf0, 0x11, 0x00


	//----- nvinfo : EIATTR_KPARAM_INFO
	.align		4
.L_3341:
        /*0058*/ 	.byte	0x04, 0x17
        /*005a*/ 	.short	(.L_3343 - .L_3342)
.L_3342:
        /*005c*/ 	.word	0x00000000
        /*0060*/ 	.short	0x000e
        /*0062*/ 	.short	0x00b0
        /*0064*/ 	.byte	0x00, 0xf0, 0x11, 0x00


	//----- nvinfo : EIATTR_KPARAM_INFO
	.align		4
.L_3343:
        /*0068*/ 	.byte	0x04, 0x17
        /*006a*/ 	.short	(.L_3345 - .L_3344)
.L_3344:
        /*006c*/ 	.word	0x00000000
        /*0070*/ 	.short	0x000d
        /*0072*/ 	.short	0x00ac
        /*0074*/ 	.byte	0x00, 0xf0, 0x11, 0x00


	//----- nvinfo : EIATTR_KPARAM_INFO
	.align		4
.L_3345:
        /*0078*/ 	.byte	0x04, 0x17
        /*007a*/ 	.short	(.L_3347 - .L_3346)
.L_3346:
        /*007c*/ 	.word	0x00000000
        /*0080*/ 	.short	0x000c
        /*0082*/ 	.short	0x00a8
        /*0084*/ 	.byte	0x00, 0xf0, 0x11, 0x00


	//----- nvinfo : EIATTR_KPARAM_INFO
	.align		4
.L_3347:
        /*0088*/ 	.byte	0x04, 0x17
        /*008a*/ 	.short	(.L_3349 - .L_3348)
.L_3348:
        /*008c*/ 	.word	0x00000000
        /*0090*/ 	.short	0x000b
        /*0092*/ 	.short	0x00a4
        /*0094*/ 	.byte	0x00, 0xf0, 0x11, 0x00


	//----- nvinfo : EIATTR_KPARAM_INFO
	.align		4
.L_3349:
        /*0098*/ 	.byte	0x04, 0x17
        /*009a*/ 	.short	(.L_3351 - .L_3350)
.L_3350:
        /*009c*/ 	.word	0x00000000
        /*00a0*/ 	.short	0x000a
        /*00a2*/ 	.short	0x00a0
        /*00a4*/ 	.byte	0x00, 0xf0, 0x11, 0x00


	//----- nvinfo : EIATTR_KPARAM_INFO
	.align		4
.L_3351:
        /*00a8*/ 	.byte	0x04, 0x17
        /*00aa*/ 	.short	(.L_3353 - .L_3352)
.L_3352:
        /*00ac*/ 	.word	0x00000000
        /*00b0*/ 	.short	0x0009
        /*00b2*/ 	.short	0x009c
        /*00b4*/ 	.byte	0x00, 0xf0, 0x11, 0x00


	//----- nvinfo : EIATTR_KPARAM_INFO
	.align		4
.L_3353:
        /*00b8*/ 	.byte	0x04, 0x17
        /*00ba*/ 	.short	(.L_3355 - .L_3354)
.L_3354:
        /*00bc*/ 	.word	0x00000000
        /*00c0*/ 	.short	0x0008
        /*00c2*/ 	.short	0x0098
        /*00c4*/ 	.byte	0x00, 0xf0, 0x11, 0x00


	//----- nvinfo : EIATTR_KPARAM_INFO
	.align		4
.L_3355:
        /*00c8*/ 	.byte	0x04, 0x17
        /*00ca*/ 	.short	(.L_3357 - .L_3356)
.L_3356:
        /*00cc*/ 	.word	0x00000000
        /*00d0*/ 	.short	0x0007
        /*00d2*/ 	.short	0x0094
        /*00d4*/ 	.byte	0x00, 0xf0, 0x11, 0x00


	//----- nvinfo : EIATTR_KPARAM_INFO
	.align		4
.L_3357:
        /*00d8*/ 	.byte	0x04, 0x17
        /*00da*/ 	.short	(.L_3359 - .L_3358)
.L_3358:
        /*00dc*/ 	.word	0x00000000
        /*00e0*/ 	.short	0x0006
        /*00e2*/ 	.short	0x0090
        /*00e4*/ 	.byte	0x00, 0xf0, 0x11, 0x00


	//----- nvinfo : EIATTR_KPARAM_INFO
	.align		4
.L_3359:
        /*00e8*/ 	.byte	0x04, 0x17
        /*00ea*/ 	.short	(.L_3361 - .L_3360)
.L_3360:
        /*00ec*/ 	.word	0x00000000
        /*00f0*/ 	.short	0x0005
        /*00f2*/ 	.short	0x008c
        /*00f4*/ 	.byte	0x00, 0xf0, 0x11, 0x00


	//----- nvinfo : EIATTR_KPARAM_INFO
	.align		4
.L_3361:
        /*00f8*/ 	.byte	0x04, 0x17
        /*00fa*/ 	.short	(.L_3363 - .L_3362)
.L_3362:
        /*00fc*/ 	.word	0x00000000
        /*0100*/ 	.short	0x0004
        /*0102*/ 	.short	0x0088
        /*0104*/ 	.byte	0x00, 0xf0, 0x05, 0x00


	//----- nvinfo : EIATTR_KPARAM_INFO
	.align		4
.L_3363:
        /*0108*/ 	.byte	0x04, 0x17
        /*010a*/ 	.short	(.L_3365 - .L_3364)
.L_3364:
        /*010c*/ 	.word	0x00000000
        /*0110*/ 	.short	0x0003
        /*0112*/ 	.short	0x0078
        /*0114*/ 	.byte	0x00, 0xf0, 0x41, 0x00


	//----- nvinfo : EIATTR_KPARAM_INFO
	.align		4
.L_3365:
        /*0118*/ 	.byte	0x04, 0x17
        /*011a*/ 	.short	(.L_3367 - .L_3366)
.L_3366:
        /*011c*/ 	.word	0x00000000
        /*0120*/ 	.short	0x0002
        /*0122*/ 	.short	0x0050
        /*0124*/ 	.byte	0x00, 0xf0, 0xa1, 0x00


	//----- nvinfo : EIATTR_KPARAM_INFO
	.align		4
.L_3367:
        /*0128*/ 	.byte	0x04, 0x17
        /*012a*/ 	.short	(.L_3369 - .L_3368)
.L_3368:
        /*012c*/ 	.word	0x00000000
        /*0130*/ 	.short	0x0001
        /*0132*/ 	.short	0x0028
        /*0134*/ 	.byte	0x00, 0xf0, 0xa1, 0x00


	//----- nvinfo : EIATTR_KPARAM_INFO
	.align		4
.L_3369:
        /*0138*/ 	.byte	0x04, 0x17
        /*013a*/ 	.short	(.L_3371 - .L_3370)
.L_3370:
        /*013c*/ 	.word	0x00000000
        /*0140*/ 	.short	0x0000
        /*0142*/ 	.short	0x0000
        /*0144*/ 	.byte	0x00, 0xf0, 0xa1, 0x00


	//----- nvinfo : EIATTR_SPARSE_MMA_MASK
	.align		4
.L_3371:
        /*0148*/ 	.byte	0x03, 0x50
        /*014a*/ 	.short	0x0000


	//----- nvinfo : EIATTR_MAXREG_COUNT
	.align		4
        /*014c*/ 	.byte	0x03, 0x1b
        /*014e*/ 	.short	0x0040


	//----- nvinfo : EIATTR_MERCURY_ISA_VERSION
	.align		4
        /*0150*/ 	.byte	0x03, 0x5f
        /*0152*/ 	.short	0x0101


	//----- nvinfo : EIATTR_VRC_CTA_INIT_COUNT
	.align		4
        /*0154*/ 	.byte	0x02, 0x4a
	.zero		1
	.zero		1


	//----- nvinfo : EIATTR_EXIT_INSTR_OFFSETS
	.align		4
        /*0158*/ 	.byte	0x04, 0x1c
        /*015a*/ 	.short	(.L_3373 - .L_3372)


	//   ....[0]....
.L_3372:
        /*015c*/ 	.word	0x000000a0


	//   ....[1]....
        /*0160*/ 	.word	0x00001810


	//   ....[2]....
        /*0164*/ 	.word	0x00002e80


	//   ....[3]....
        /*0168*/ 	.word	0x000048d0


	//   ....[4]....
        /*016c*/ 	.word	0x00006300


	//----- nvinfo : EIATTR_MAX_THREADS
	.align		4
.L_3373:
        /*0170*/ 	.byte	0x04, 0x05
        /*0172*/ 	.short	(.L_3375 - .L_3374)
.L_3374:
        /*0174*/ 	.word	0x00000400
        /*0178*/ 	.word	0x00000001
        /*017c*/ 	.word	0x00000001


	//----- nvinfo : EIATTR_CRS_STACK_SIZE
	.align		4
.L_3375:
        /*0180*/ 	.byte	0x04, 0x1e
        /*0182*/ 	.short	(.L_3377 - .L_3376)
.L_3376:
        /*0184*/ 	.word	0x00000000


	//----- nvinfo : EIATTR_CBANK_PARAM_SIZE
	.align		4
.L_3377:
        /*0188*/ 	.byte	0x03, 0x19
        /*018a*/ 	.short	0x00c8


	//----- nvinfo : EIATTR_PARAM_CBANK
	.align		4
        /*018c*/ 	.byte	0x04, 0x0a
        /*018e*/ 	.short	(.L_3379 - .L_3378)
	.align		4
.L_3378:
        /*0190*/ 	.word	index@(.nv.constant0._ZN2at6native51_GLOBAL__N__2c613397_18_DepthwiseConv2d_cu_9959487031conv_depthwise2d_forward_kernelILi5EN3c108BFloat16EiEEvNS_27GenericPackedTensorAccessorIKT0_Lm4ENS_16DefaultPtrTraitsEiEENS5_IS6_Lm4ES8_iEES9_NS5_IS7_Lm1ES8_iEEbT1_iiiiiiiiiiiiii)
        /*0194*/ 	.short	0x0380
        /*0196*/ 	.short	0x00c8


	//----- nvinfo : EIATTR_SW_WAR
	.align		4
.L_3379:
        /*0198*/ 	.byte	0x04, 0x36
        /*019a*/ 	.short	(.L_3381 - .L_3380)
.L_3380:
        /*019c*/ 	.word	0x00000008
.L_3381:


//--------------------- .nv.info._ZN2at6native51_GLOBAL__N__2c613397_18_DepthwiseConv2d_cu_9959487039conv_depthwise2d_forward_kernel_genericIN3c104HalfEiEEvNS_27GenericPackedTensorAccessorIKT_Lm4ENS_16DefaultPtrTraitsEiEENS5_IS6_Lm4ES8_iEES9_NS5_IS7_Lm1ES8_iEEbT0_iiiiiiiiiiiiii --------------------------
	.section	.nv.info._ZN2at6native51_GLOBAL__N__2c613397_18_DepthwiseConv2d_cu_9959487039conv_depthwise2d_forward_kernel_genericIN3c104HalfEiEEvNS_27GenericPackedTensorAccessorIKT_Lm4ENS_16DefaultPtrTraitsEiEENS5_IS6_Lm4ES8_iEES9_NS5_IS7_Lm1ES8_iEEbT0_iiiiiiiiiiiiii,"",@"SHT_CUDA_INFO"
	.sectionflags	@""
	.align	4


	//----- nvinfo : EIATTR_CUDA_API_VERSION
	.align		4
        /*0000*/ 	.byte	0x04, 0x37
        /*0002*/ 	.short	(.L_3383 - .L_3382)
.L_3382:
        /*0004*/ 	.word	0x00000082


	//----- nvinfo : EIATTR_KPARAM_INFO
	.align		4
.L_3383:
        /*0008*/ 	.byte	0x04, 0x17
        /*000a*/ 	.short	(.L_3385 - .L_3384)
.L_3384:
        /*000c*/ 	.word	0x00000000
        /*0010*/ 	.short	0x0013
        /*0012*/ 	.short	0x00c4
        /*0014*/ 	.byte	0x00, 0xf0, 0x11, 0x00


	//----- nvinfo : EIATTR_KPARAM_INFO
	.align		4
.L_3385:
        /*0018*/ 	.byte	0x04, 0x17
        /*001a*/ 	.short	(.L_3387 - .L_3386)
.L_3386:
        /*001c*/ 	.word	0x00000000
        /*0020*/ 	.short	0x0012
        /*0022*/ 	.short	0x00c0
        /*0024*/ 	.byte	0x00, 0xf0, 0x11, 0x00


	//----- nvinfo : EIATTR_KPARAM_INFO
	.align		4
.L_3387:
        /*0028*/ 	.byte	0x04, 0x17
        /*002a*/ 	.short	(.L_3389 - .L_3388)
.L_3388:
        /*002c*/ 	.word	0x00000000
        /*0030*/ 	.short	0x0011
        /*0032*/ 	.short	0x00bc
        /*0034*/ 	.byte	0x00, 0xf0, 0x11, 0x00


	//----- nvinfo : EIATTR_KPARAM_INFO
	.align		4
.L_3389:
        /*0038*/ 	.byte	0x04, 0x17
        /*003a*/ 	.short	(.L_3391 - .L_3390)
.L_3390:
        /*003c*/ 	.word	0x00000000
        /*0040*/ 	.short	0x0010
        /*0042*/ 	.short	0x00b8
        /*0044*/ 	.byte	0x00, 0xf0, 0x11, 0x00


	//----- nvinfo : EIATTR_KPARAM_INFO
	.align		4
.L_3391:
        /*0048*/ 	.byte	0x04, 0x17
        /*004a*/ 	.short	(.L_3393 - .L_3392)
.L_3392:
        /*004c*/ 	.word	0x00000000
        /*0050*/ 	.short	0x000f
        /*0052*/ 	.short	0x00b4
        /*0054*/ 	.byte	0x00, 0xf0, 0x11, 0x00


	//----- nvinfo : EIATTR_KPARAM_INFO
	.align		4
.L_3393:
        /*0058*/ 	.byte	0x04, 0x17
        /*005a*/ 	.short	(.L_3395 - .L_3394)
.L_3394:
        /*005c*/ 	.word	0x00000000
        /*0060*/ 	.short	0x000e
        /*0062*/ 	.short	0x00b0
        /*0064*/ 	.byte	0x00, 0xf0, 0x11, 0x00


	//----- nvinfo : EIATTR_KPARAM_INFO
	.align		4
.L_3395:
        /*0068*/ 	.byte	0x04, 0x17
        /*006a*/ 	.short	(.L_3397 - .L_3396)
.L_3396:
        /*006c*/ 	.word	0x00000000
        /*0070*/ 	.short	0x000d
        /*0072*/ 	.short	0x00ac
        /*0074*/ 	.byte	0x00, 0xf0, 0x11, 0x00


	//----- nvinfo : EIATTR_KPARAM_INFO
	.align		4
.L_3397:
        /*0078*/ 	.byte	0x04, 0x17
        /*007a*/ 	.short	(.L_3399 - .L_3398)
.L_3398:
        /*007c*/ 	.word	0x00000000
        /*0080*/ 	.short	0x000c
        /*0082*/ 	.short	0x00a8
        /*0084*/ 	.byte	0x00, 0xf0, 0x11, 0x00


	//----- nvinfo : EIATTR_KPARAM_INFO
	.align		4
.L_3399:
        /*0088*/ 	.byte	0x04, 0x17
        /*008a*/ 	.short	(.L_3401 - .L_3400)
.L_3400:
        /*008c*/ 	.word	0x00000000
        /*0090*/ 	.short	0x000b
        /*0092*/ 	.short	0x00a4
        /*0094*/ 	.byte	0x00, 0xf0, 0x11, 0x00


	//----- nvinfo : EIATTR_KPARAM_INFO
	.align		4
.L_3401:
        /*0098*/ 	.byte	0x04, 0x17
        /*009a*/ 	.short	(.L_3403 - .L_3402)
.L_3402:
        /*009c*/ 	.word	0x00000000
        /*00a0*/ 	.short	0x000a
        /*00a2*/ 	.short	0x00a0
        /*00a4*/ 	.byte	0x00, 0xf0, 0x11, 0x00


	//----- nvinfo : EIATTR_KPARAM_INFO
	.align		4
.L_3403:
        /*00a8*/ 	.byte	0x04, 0x17
        /*00aa*/ 	.short	(.L_3405 - .L_3404)
.L_3404:
        /*00ac*/ 	.word	0x00000000
        /*00b0*/ 	.short	0x0009
        /*00b2*/ 	.short	0x009c
        /*00b4*/ 	.byte	0x00, 0xf0, 0x11, 0x00


	//----- nvinfo : EIATTR_KPARAM_INFO
	.align		4
.L_3405:
        /*00b8*/ 	.byte	0x04, 0x17
        /*00ba*/ 	.short	(.L_3407 - .L_3406)
.L_3406:
        /*00bc*/ 	.word	0x00000000
        /*00c0*/ 	.short	0x0008
        /*00c2*/ 	.short	0x0098
        /*00c4*/ 	.byte	0x00, 0xf0, 0x11, 0x00


	//----- nvinfo : EIATTR_KPARAM_INFO
	.align		4
.L_3407:
        /*00c8*/ 	.byte	0x04, 0x17
        /*00ca*/ 	.short	(.L_3409 - .L_3408)
.L_3408:
        /*00cc*/ 	.word	0x00000000
        /*00d0*/ 	.short	0x0007
        /*00d2*/ 	.short	0x0094
        /*00d4*/ 	.byte	0x00, 0xf0, 0x11, 0x00


	//----- nvinfo : EIATTR_KPARAM_INFO
	.align		4
.L_3409:
        /*00d8*/ 	.byte	0x04, 0x17
        /*00da*/ 	.short	(.L_3411 - .L_3410)
.L_3410:
        /*00dc*/ 	.word	0x00000000
        /*00e0*/ 	.short	0x0006
        /*00e2*/ 	.short	0x0090
        /*00e4*/ 	.byte	0x00, 0xf0, 0x11, 0x00


	//----- nvinfo : EIATTR_KPARAM_INFO
	.align		4
.L_3411:
        /*00e8*/ 	.byte	0x04, 0x17
        /*00ea*/ 	.short	(.L_3413 - .L_3412)
.L_3412:
        /*00ec*/ 	.word	0x00000000
        /*00f0*/ 	.short	0x0005
        /*00f2*/ 	.short	0x008c
        /*00f4*/ 	.byte	0x00, 0xf0, 0x11, 0x00


	//----- nvinfo : EIATTR_KPARAM_INFO
	.align		4
.L_3413:
        /*00f8*/ 	.byte	0x04, 0x17
        /*00fa*/ 	.short	(.L_3415 - .L_3414)
.L_3414:
        /*00fc*/ 	.word	0x00000000
        /*0100*/ 	.short	0x0004
        /*0102*/ 	.short	0x0088
        /*0104*/ 	.byte	0x00, 0xf0, 0x05, 0x00


	//----- nvinfo : EIATTR_KPARAM_INFO
	.align		4
.L_3415:
        /*0108*/ 	.byte	0x04, 0x17
        /*010a*/ 	.short	(.L_3417 - .L_3416)
.L_3416:
        /*010c*/ 	.word	0x00000000
        /*0110*/ 	.short	0x0003
        /*0112*/ 	.short	0x0078
        /*0114*/ 	.byte	0x00, 0xf0, 0x41, 0x00


	//----- nvinfo : EIATTR_KPARAM_INFO
	.align		4
.L_3417:
        /*0118*/ 	.byte	0x04, 0x17
        /*011a*/ 	.short	(.L_3419 - .L_3418)
.L_3418:
        /*011c*/ 	.word	0x00000000
        /*0120*/ 	.short	0x0002
        /*0122*/ 	.short	0x0050
        /*0124*/ 	.byte	0x00, 0xf0, 0xa1, 0x00


	//----- nvinfo : EIATTR_KPARAM_INFO
	.align		4
.L_3419:
        /*0128*/ 	.byte	0x04, 0x17
        /*012a*/ 	.short	(.L_3421 - .L_3420)
.L_3420:
        /*012c*/ 	.word	0x00000000
        /*0130*/ 	.short	0x0001
        /*0132*/ 	.short	0x0028
        /*0134*/ 	.byte	0x00, 0xf0, 0xa1, 0x00


	//----- nvinfo : EIATTR_KPARAM_INFO
	.align		4
.L_3421:
        /*0138*/ 	.byte	0x04, 0x17
        /*013a*/ 	.short	(.L_3423 - .L_3422)
.L_3422:
        /*013c*/ 	.word	0x00000000
        /*0140*/ 	.short	0x0000
        /*0142*/ 	.short	0x0000
        /*0144*/ 	.byte	0x00, 0xf0, 0xa1, 0x00


	//----- nvinfo : EIATTR_SPARSE_MMA_MASK
	.align		4
.L_3423:
        /*0148*/ 	.byte	0x03, 0x50
        /*014a*/ 	.short	0x0000


	//----- nvinfo : EIATTR_MAXREG_COUNT
	.align		4
        /*014c*/ 	.byte	0x03, 0x1b
        /*014e*/ 	.short	0x0040


	//----- nvinfo : EIATTR_MERCURY_ISA_VERSION
	.align		4
        /*0150*/ 	.byte	0x03, 0x5f
        /*0152*/ 	.short	0x0101


	//----- nvinfo : EIATTR_VRC_CTA_INIT_COUNT
	.align		4
        /*0154*/ 	.byte	0x02, 0x4a
	.zero		1
	.zero		1


	//----- nvinfo : EIATTR_EXIT_INSTR_OFFSETS
	.align		4
        /*0158*/ 	.byte	0x04, 0x1c
        /*015a*/ 	.short	(.L_3425 - .L_3424)


	//   ....[0]....
.L_3424:
        /*015c*/ 	.word	0x000000a0


	//   ....[1]....
        /*0160*/ 	.word	0x00001b70


	//   ....[2]....
        /*0164*/ 	.word	0x000035b0


	//   ....[3]....
        /*0168*/ 	.word	0x00005310


	//   ....[4]....
        /*016c*/ 	.word	0x00007060


	//----- nvinfo : EIATTR_INDIRECT_BRANCH_TARGETS
	.align		4
.L_3425:
        /*0170*/ 	.byte	0x04, 0x34
        /*0172*/ 	.short	(.L_3427 - .L_3426)


	//   ....[0]....
.L_3426:
        /*0174*/ 	.word	.L_x_1655@srel
        /*0178*/ 	.short	0x0
        /*017a*/ 	.short	0x0
        /*017c*/ 	.word	0x3
        /*0180*/ 	.word	.L_x_1334@srel
        /*0184*/ 	.word	.L_x_1657@srel
        /*0188*/ 	.word	.L_x_1658@srel


	//----- nvinfo : EIATTR_MAX_THREADS
	.align		4
.L_3427:
        /*018c*/ 	.byte	0x04, 0x05
        /*018e*/ 	.short	(.L_3429 - .L_3428)
.L_3428:
        /*0190*/ 	.word	0x00000400
        /*0194*/ 	.word	0x00000001
        /*0198*/ 	.word	0x00000001


	//----- nvinfo : EIATTR_CRS_STACK_SIZE
	.align		4
.L_3429:
        /*019c*/ 	.byte	0x04, 0x1e
        /*019e*/ 	.short	(.L_3431 - .L_3430)
.L_3430:
        /*01a0*/ 	.word	0x00000000


	//----- nvinfo : EIATTR_CBANK_PARAM_SIZE
	.align		4
.L_3431:
        /*01a4*/ 	.byte	0x03, 0x19
        /*01a6*/ 	.short	0x00c8


	//----- nvinfo : EIATTR_PARAM_CBANK
	.align		4
        /*01a8*/ 	.byte	0x04, 0x0a
        /*01aa*/ 	.short	(.L_3433 - .L_3432)
	.align		4
.L_3432:
        /*01ac*/ 	.word	index@(.nv.constant0._ZN2at6native51_GLOBAL__N__2c613397_18_DepthwiseConv2d_cu_9959487039conv_depthwise2d_forward_kernel_genericIN3c104HalfEiEEvNS_27GenericPackedTensorAccessorIKT_Lm4ENS_16DefaultPtrTraitsEiEENS5_IS6_Lm4ES8_iEES9_NS5_IS7_Lm1ES8_iEEbT0_iiiiiiiiiiiiii)
        /*01b0*/ 	.short	0x0380
        /*01b2*/ 	.short	0x00c8


	//----- nvinfo : EIATTR_SW_WAR
	.align		4
.L_3433:
        /*01b4*/ 	.byte	0x04, 0x36
        /*01b6*/ 	.short	(.L_3435 - .L_3434)
.L_3434:
        /*01b8*/ 	.word	0x00000008
.L_3435:


//--------------------- .nv.info._ZN2at6native51_GLOBAL__N__2c613397_18_DepthwiseConv2d_cu_9959487031conv_depthwise2d_forward_kernelILi1EN3c104HalfEiEEvNS_27GenericPackedTensorAccessorIKT0_Lm4ENS_16DefaultPtrTraitsEiEENS5_IS6_Lm4ES8_iEES9_NS5_IS7_Lm1ES8_iEEbT1_iiiiiiiiiiiiii --------------------------
	.section	.nv.info._ZN2at6native51_GLOBAL__N__2c613397_18_DepthwiseConv2d_cu_9959487031conv_depthwise2d_forward_kernelILi1EN3c104HalfEiEEvNS_27GenericPackedTensorAccessorIKT0_Lm4ENS_16DefaultPtrTraitsEiEENS5_IS6_Lm4ES8_iEES9_NS5_IS7_Lm1ES8_iEEbT1_iiiiiiiiiiiiii,"",@"SHT_CUDA_INFO"
	.sectionflags	@""
	.align	4


	//----- nvinfo : EIATTR_CUDA_API_VERSION
	.align		4
        /*0000*/ 	.byte	0x04, 0x37
        /*0002*/ 	.short	(.L_3437 - .L_3436)
.L_3436:
        /*0004*/ 	.word	0x00000082


	//----- nvinfo : EIATTR_KPARAM_INFO
	.align		4
.L_3437:
        /*0008*/ 	.byte	0x04, 0x17
        /*000a*/ 	.short	(.L_3439 - .L_3438)
.L_3438:
        /*000c*/ 	.word	0x00000000
        /*0010*/ 	.short	0x0013
        /*0012*/ 	.short	0x00c4
        /*0014*/ 	.byte	0x00, 0xf0, 0x11, 0x00


	//----- nvinfo : EIATTR_KPARAM_INFO
	.align		4
.L_3439:
        /*0018*/ 	.byte	0x04, 0x17
        /*001a*/ 	.short	(.L_3441 - .L_3440)
.L_3440:
        /*001c*/ 	.word	0x00000000
        /*0020*/ 	.short	0x0012
        /*0022*/ 	.short	0x00c0
        /*0024*/ 	.byte	0x00, 0xf0, 0x11, 0x00


	//----- nvinfo : EIATTR_KPARAM_INFO
	.align		4
.L_3441:
        /*0028*/ 	.byte	0x04, 0x17
        /*002a*/ 	.short	(.L_3443 - .L_3442)
.L_3442:
        /*002c*/ 	.word	0x00000000
        /*0030*/ 	.short	0x0011
        /*0032*/ 	.short	0x00bc
        /*0034*/ 	.byte	0x00, 0xf0, 0x11, 0x00


	//----- nvinfo : EIATTR_KPARAM_INFO
	.align		4
.L_3443:
        /*0038*/ 	.byte	0x04, 0x17
        /*003a*/ 	.short	(.L_3445 - .L_3444)
.L_3444:
        /*003c*/ 	.word	0x00000000
        /*0040*/ 	.short	0x0010
        /*0042*/ 	.short	0x00b8
        /*0044*/ 	.byte	0x00, 0xf0, 0x11, 0x00


	//----- nvinfo : EIATTR_KPARAM_INFO
	.align		4
.L_3445:
        /*0048*/ 	.byte	0x04, 0x17
        /*004a*/ 	.short	(.L_3447 - .L_3446)
.L_3446:
        /*004c*/ 	.word	0x00000000
        /*0050*/ 	.short	0x000f
        /*0052*/ 	.short	0x00b4
        /*0054*/ 	.byte	0x00, 0xf0, 0x11, 0x00


	//----- nvinfo : EIATTR_KPARAM_INFO
	.align		4
.L_3447:
        /*0058*/ 	.byte	0x04, 0x17
        /*005a*/ 	.short	(.L_3449 - .L_3448)
.L_3448:
        /*005c*/ 	.word	0x00000000
        /*0060*/ 	.short	0x000e
        /*0062*/ 	.short	0x00b0
        /*0064*/ 	.byte	0x00, 0xf0, 0x11, 0x00


	//----- nvinfo : EIATTR_KPARAM_INFO
	.align		4
.L_3449:
        /*0068*/ 	.byte	0x04, 0x17
        /*006a*/ 	.short	(.L_3451 - .L_3450)
.L_3450:
        /*006c*/ 	.word	0x00000000
        /*0070*/ 	.short	0x000d
        /*0072*/ 	.short	0x00ac
        /*0074*/ 	.byte	0x00, 0xf0, 0x11, 0x00


	//----- nvinfo : EIATTR_KPARAM_INFO
	.align		4
.L_3451:
        /*0078*/ 	.byte	0x04, 0x17
        /*007a*/ 	.short	(.L_3453 - .L_3452)
.L_3452:
        /*007c*/ 	.word	0x00000000
        /*0080*/ 	.short	0x000c
        /*0082*/ 	.short	0x00a8
        /*0084*/ 	.byte	0x00, 0xf0, 0x11, 0x00


	//----- nvinfo : EIATTR_KPARAM_INFO
	.align		4
.L_3453:
        /*0088*/ 	.byte	0x04, 0x17
        /*008a*/ 	.short	(.L_3455 - .L_3454)
.L_3454:
        /*008c*/ 	.word	0x00000000
        /*0090*/ 	.short	0x000b
        /*0092*/ 	.short	0x00a4
        /*0094*/ 	.byte	0x00, 0xf0, 0x11, 0x00


	//----- nvinfo : EIATTR_KPARAM_INFO
	.align		4
.L_3455:
        /*0098*/ 	.byte	0x04, 0x17
        /*009a*/ 	.short	(.L_3457 - .L_3456)
.L_3456:
        /*009c*/ 	.word	0x00000000
        /*00a0*/ 	.short	0x000a
        /*00a2*/ 	.short	0x00a0
        /*00a4*/ 	.byte	0x00, 0xf0, 0x11, 0x00


	//----- nvinfo : EIATTR_KPARAM_INFO
	.align		4
.L_3457:
        /*00a8*/ 	.byte	0x04, 0x17
        /*00aa*/ 	.short	(.L_3459 - .L_3458)
.L_3458:
        /*00ac*/ 	.word	0x00000000
        /*00b0*/ 	.short	0x0009
        /*00b2*/ 	.short	0x009c
        /*00b4*/ 	.byte	0x00, 0xf0, 0x11, 0x00


	//----- nvinfo : EIATTR_KPARAM_INFO
	.align		4
.L_3459:
        /*00b8*/ 	.byte	0x04, 0x17
        /*00ba*/ 	.short	(.L_3461 - .L_3460)
.L_3460:
        /*00bc*/ 	.word	0x00000000
        /*00c0*/ 	.short	0x0008
        /*00c2*/ 	.short	0x0098
        /*00c4*/ 	.byte	0x00, 0xf0, 0x11, 0x00


	//----- nvinfo : EIATTR_KPARAM_INFO
	.align		4
.L_3461:
        /*00c8*/ 	.byte	0x04, 0x17
        /*00ca*/ 	.short	(.L_3463 - .L_3462)
.L_3462:
        /*00cc*/ 	.word	0x00000000
        /*00d0*/ 	.short	0x0007
        /*00d2*/ 	.short	0x0094
        /*00d4*/ 	.byte	0x00, 0xf0, 0x11, 0x00


	//----- nvinfo : EIATTR_KPARAM_INFO
	.align		4
.L_3463:
        /*00d8*/ 	.byte	0x04, 0x17
        /*00da*/ 	.short	(.L_3465 - .L_3464)
.L_3464:
        /*00dc*/ 	.word	0x00000000
        /*00e0*/ 	.short	0x0006
        /*00e2*/ 	.short	0x0090
        /*00e4*/ 	.byte	0x00, 0xf0, 0x11, 0x00


	//----- nvinfo : EIATTR_KPARAM_INFO
	.align		4
.L_3465:
        /*00e8*/ 	.byte	0x04, 0x17
        /*00ea*/ 	.short	(.L_3467 - .L_3466)
.L_3466:
        /*00ec*/ 	.word	0x00000000
        /*00f0*/ 	.short	0x0005
        /*00f2*/ 	.short	0x008c
        /*00f4*/ 	.byte	0x00, 0xf0, 0x11, 0x00


	//----- nvinfo : EIATTR_KPARAM_INFO
	.align		4
.L_3467:
        /*00f8*/ 	.byte	0x04, 0x17
        /*00fa*/ 	.short	(.L_3469 - .L_3468)
.L_3468:
        /*00fc*/ 	.word	0x00000000
        /*0100*/ 	.short	0x0004
        /*0102*/ 	.short	0x0088
        /*0104*/ 	.byte	0x00, 0xf0, 0x05, 0x00


	//----- nvinfo : EIATTR_KPARAM_INFO
	.align		4
.L_3469:
        /*0108*/ 	.byte	0x04, 0x17
        /*010a*/ 	.short	(.L_3471 - .L_3470)
.L_3470:
        /*010c*/ 	.word	0x00000000
        /*0110*/ 	.short	0x0003
        /*0112*/ 	.short	0x0078
        /*0114*/ 	.byte	0x00, 0xf0, 0x41, 0x00


	//----- nvinfo : EIATTR_KPARAM_INFO
	.align		4
.L_3471:
        /*0118*/ 	.byte	0x04, 0x17
        /*011a*/ 	.short	(.L_3473 - .L_3472)
.L_3472:
        /*011c*/ 	.word	0x00000000
        /*0120*/ 	.short	0x0002
        /*0122*/ 	.short	0x0050
        /*0124*/ 	.byte	0x00, 0xf0, 0xa1, 0x00


	//----- nvinfo : EIATTR_KPARAM_INFO
	.align		4
.L_3473:
        /*0128*/ 	.byte	0x04, 0x17
        /*012a*/ 	.short	(.L_3475 - .L_3474)
.L_3474:
        /*012c*/ 	.word	0x00000000
        /*0130*/ 	.short	0x0001
        /*0132*/ 	.short	0x0028
        /*0134*/ 	.byte	0x00, 0xf0, 0xa1, 0x00


	//----- nvinfo : EIATTR_KPARAM_INFO
	.align		4
.L_3475:
        /*0138*/ 	.byte	0x04, 0x17
        /*013a*/ 	.short	(.L_3477 - .L_3476)
.L_3476:
        /*013c*/ 	.word	0x00000000
        /*0140*/ 	.short	0x0000
        /*0142*/ 	.short	0x0000
        /*0144*/ 	.byte	0x00, 0xf0, 0xa1, 0x00


	//----- nvinfo : EIATTR_SPARSE_MMA_MASK
	.align		4
.L_3477:
        /*0148*/ 	.byte	0x03, 0x50
        /*014a*/ 	.short	0x0000


	//----- nvinfo : EIATTR_MAXREG_COUNT
	.align		4
        /*014c*/ 	.byte	0x03, 0x1b
        /*014e*/ 	.short	0x0040


	//----- nvinfo : EIATTR_MERCURY_ISA_VERSION
	.align		4
        /*0150*/ 	.byte	0x03, 0x5f
        /*0152*/ 	.short	0x0101


	//----- nvinfo : EIATTR_VRC_CTA_INIT_COUNT
	.align		4
        /*0154*/ 	.byte	0x02, 0x4a
	.zero		1
	.zero		1


	//----- nvinfo : EIATTR_EXIT_INSTR_OFFSETS
	.align		4
        /*0158*/ 	.byte	0x04, 0x1c
        /*015a*/ 	.short	(.L_3479 - .L_3478)


	//   ....[0]....
.L_3478:
        /*015c*/ 	.word	0x000000a0


	//   ....[1]....
        /*0160*/ 	.word	0x00000b70


	//   ....[2]....
        /*0164*/ 	.word	0x00001780


	//   ....[3]....
        /*0168*/ 	.word	0x00002180


	//   ....[4]....
        /*016c*/ 	.word	0x00002de0


	//   ....[5]....
        /*0170*/ 	.word	0x00003ae0


	//   ....[6]....
        /*0174*/ 	.word	0x00004d60


	//   ....[7]....
        /*0178*/ 	.word	0x00005a00


	//   ....[8]....
        /*017c*/ 	.word	0x00006b00


	//----- nvinfo : EIATTR_MAX_THREADS
	.align		4
.L_3479:
        /*0180*/ 	.byte	0x04, 0x05
        /*0182*/ 	.short	(.L_3481 - .L_3480)
.L_3480:
        /*0184*/ 	.word	0x00000400
        /*0188*/ 	.word	0x00000001
        /*018c*/ 	.word	0x00000001


	//----- nvinfo : EIATTR_CRS_STACK_SIZE
	.align		4
.L_3481:
        /*0190*/ 	.byte	0x04, 0x1e
        /*0192*/ 	.short	(.L_3483 - .L_3482)
.L_3482:
        /*0194*/ 	.word	0x00000000


	//----- nvinfo : EIATTR_CBANK_PARAM_SIZE
	.align		4
.L_3483:
        /*0198*/ 	.byte	0x03, 0x19
        /*019a*/ 	.short	0x00c8


	//----- nvinfo : EIATTR_PARAM_CBANK
	.align		4
        /*019c*/ 	.byte	0x04, 0x0a
        /*019e*/ 	.short	(.L_3485 - .L_3484)
	.align		4
.L_3484:
        /*01a0*/ 	.word	index@(.nv.constant0._ZN2at6native51_GLOBAL__N__2c613397_18_DepthwiseConv2d_cu_9959487031conv_depthwise2d_forward_kernelILi1EN3c104HalfEiEEvNS_27GenericPackedTensorAccessorIKT0_Lm4ENS_16DefaultPtrTraitsEiEENS5_IS6_Lm4ES8_iEES9_NS5_IS7_Lm1ES8_iEEbT1_iiiiiiiiiiiiii)
        /*01a4*/ 	.short	0x0380
        /*01a6*/ 	.short	0x00c8


	//----- nvinfo : EIATTR_SW_WAR
	.align		4
.L_3485:
        /*01a8*/ 	.byte	0x04, 0x36
        /*01aa*/ 	.short	(.L_3487 - .L_3486)
.L_3486:
        /*01ac*/ 	.word	0x00000008
.L_3487:


//--------------------- .nv.info._ZN2at6native51_GLOBAL__N__2c613397_18_DepthwiseConv2d_cu_9959487031conv_depthwise2d_forward_kernelILi3EN3c104HalfEiEEvNS_27GenericPackedTensorAccessorIKT0_Lm4ENS_16DefaultPtrTraitsEiEENS5_IS6_Lm4ES8_iEES9_NS5_IS7_Lm1ES8_iEEbT1_iiiiiiiiiiiiii --------------------------
	.section	.nv.info._ZN2at6native51_GLOBAL__N__2c613397_18_DepthwiseConv2d_cu_9959487031conv_depthwise2d_forward_kernelILi3EN3c104HalfEiEEvNS_27GenericPackedTensorAccessorIKT0_Lm4ENS_16DefaultPtrTraitsEiEENS5_IS6_Lm4ES8_iEES9_NS5_IS7_Lm1ES8_iEEbT1_iiiiiiiiiiiiii,"",@"SHT_CUDA_INFO"
	.sectionflags	@""
	.align	4


	//----- nvinfo : EIATTR_CUDA_API_VERSION
	.align		4
        /*0000*/ 	.byte	0x04, 0x37
        /*0002*/ 	.short	(.L_3489 - .L_3488)
.L_3488:
        /*0004*/ 	.word	0x00000082


	//----- nvinfo : EIATTR_KPARAM_INFO
	.align		4
.L_3489:
        /*0008*/ 	.byte	0x04, 0x17
        /*000a*/ 	.short	(.L_3491 - .L_3490)
.L_3490:
        /*000c*/ 	.word	0x00000000
        /*0010*/ 	.short	0x0013
        /*0012*/ 	.short	0x00c4
        /*0014*/ 	.byte	0x00, 0xf0, 0x11, 0x00


	//----- nvinfo : EIATTR_KPARAM_INFO
	.align		4
.L_3491:
        /*0018*/ 	.byte	0x04, 0x17
        /*001a*/ 	.short	(.L_3493 - .L_3492)
.L_3492:
        /*001c*/ 	.word	0x00000000
        /*0020*/ 	.short	0x0012
        /*0022*/ 	.short	0x00c0
        /*0024*/ 	.byte	0x00, 0xf0, 0x11, 0x00


	//----- nvinfo : EIATTR_KPARAM_INFO
	.align		4
.L_3493:
        /*0028*/ 	.byte	0x04, 0x17
        /*002a*/ 	.short	(.L_3495 - .L_3494)
.L_3494:
        /*002c*/ 	.word	0x00000000
        /*0030*/ 	.short	0x0011
        /*0032*/ 	.short	0x00bc
        /*0034*/ 	.byte	0x00, 0xf0, 0x11, 0x00


	//----- nvinfo : EIATTR_KPARAM_INFO
	.align		4
.L_3495:
        /*0038*/ 	.byte	0x04, 0x17
        /*003a*/ 	.short	(.L_3497 - .L_3496)
.L_3496:
        /*003c*/ 	.word	0x00000000
        /*0040*/ 	.short	0x0010
        /*0042*/ 	.short	0x00b8
        /*0044*/ 	.byte	0x00, 0xf0, 0x11, 0x00


	//----- nvinfo : EIATTR_KPARAM_INFO
	.align		4
.L_3497:
        /*0048*/ 	.byte	0x04, 0x17
        /*004a*/ 	.short	(.L_3499 - .L_3498)
.L_3498:
        /*004c*/ 	.word	0x00000000
        /*0050*/ 	.short	0x000f
        /*0052*/ 	.short	0x00b4
        /*0054*/ 	.byte	0x00, 0xf0, 0x11, 0x00


	//----- nvinfo : EIATTR_KPARAM_INFO
	.align		4
.L_3499:
        /*0058*/ 	.byte	0x04, 0x17
        /*005a*/ 	.short	(.L_3501 - .L_3500)
.L_3500:
        /*005c*/ 	.word	0x00000000
        /*0060*/ 	.short	0x000e
        /*0062*/ 	.short	0x00b0
        /*0064*/ 	.byte	0x00, 0xf0, 0x11, 0x00


	//----- nvinfo : EIATTR_KPARAM_INFO
	.align		4
.L_3501:
        /*0068*/ 	.byte	0x04, 0x17
        /*006a*/ 	.short	(.L_3503 - .L_3502)
.L_3502:
        /*006c*/ 	.word	0x00000000
        /*0070*/ 	.short	0x000d
        /*0072*/ 	.short	0x00ac
        /*0074*/ 	.byte	0x00, 0xf0, 0x11, 0x00


	//----- nvinfo : EIATTR_KPARAM_INFO
	.align		4
.L_3503:
        /*0078*/ 	.byte	0x04, 0x17
        /*007a*/ 	.short	(.L_3505 - .L_3504)
.L_3504:
        /*007c*/ 	.word	0x00000000
        /*0080*/ 	.short	0x000c
        /*0082*/ 	.short	0x00a8
        /*0084*/ 	.byte	0x00, 0xf0, 0x11, 0x00


	//----- nvinfo : EIATTR_KPARAM_INFO
	.align		4
.L_3505:
        /*0088*/ 	.byte	0x04, 0x17
        /*008a*/ 	.short	(.L_3507 - .L_3506)
.L_3506:
        /*008c*/ 	.word	0x00000000
        /*0090*/ 	.short	0x000b
        /*0092*/ 	.short	0x00a4
        /*0094*/ 	.byte	0x00, 0xf0, 0x11, 0x00


	//----- nvinfo : EIATTR_KPARAM_INFO
	.align		4
.L_3507:
        /*0098*/ 	.byte	0x04, 0x17
        /*009a*/ 	.short	(.L_3509 - .L_3508)
.L_3508:
        /*009c*/ 	.word	0x00000000
        /*00a0*/ 	.short	0x000a
        /*00a2*/ 	.short	0x00a0
        /*00a4*/ 	.byte	0x00, 0xf0, 0x11, 0x00


	//----- nvinfo : EIATTR_KPARAM_INFO
	.align		4
.L_3509:
        /*00a8*/ 	.byte	0x04, 0x17
        /*00aa*/ 	.short	(.L_3511 - .L_3510)
.L_3510:
        /*00ac*/ 	.word	0x00000000
        /*00b0*/ 	.short	0x0009
        /*00b2*/ 	.short	0x009c
        /*00b4*/ 	.byte	0x00, 0xf0, 0x11, 0x00


	//----- nvinfo : EIATTR_KPARAM_INFO
	.align		4
.L_3511:
        /*00b8*/ 	.byte	0x04, 0x17
        /*00ba*/ 	.short	(.L_3513 - .L_3512)
.L_3512:
        /*00bc*/ 	.word	0x00000000
        /*00c0*/ 	.short	0x0008
        /*00c2*/ 	.short	0x0098
        /*00c4*/ 	.byte	0x00, 0xf0, 0x11, 0x00


	//----- nvinfo : EIATTR_KPARAM_INFO
	.align		4
.L_3513:
        /*00c8*/ 	.byte	0x04, 0x17
        /*00ca*/ 	.short	(.L_3515 - .L_3514)
.L_3514:
        /*00cc*/ 	.word	0x00000000
        /*00d0*/ 	.short	0x0007
        /*00d2*/ 	.short	0x0094
        /*00d4*/ 	.byte	0x00, 0xf0, 0x11, 0x00


	//----- nvinfo : EIATTR_KPARAM_INFO
	.align		4
.L_3515:
        /*00d8*/ 	.byte	0x04, 0x17
        /*00da*/ 	.short	(.L_3517 - .L_3516)
.L_3516:
        /*00dc*/ 	.word	0x00000000
        /*00e0*/ 	.short	0x0006
        /*00e2*/ 	.short	0x0090
        /*00e4*/ 	.byte	0x00, 0xf0, 0x11, 0x00


	//----- nvinfo : EIATTR_KPARAM_INFO
	.align		4
.L_3517:
        /*00e8*/ 	.byte	0x04, 0x17
        /*00ea*/ 	.short	(.L_3519 - .L_3518)
.L_3518:
        /*00ec*/ 	.word	0x00000000
        /*00f0*/ 	.short	0x0005
        /*00f2*/ 	.short	0x008c
        /*00f4*/ 	.byte	0x00, 0xf0, 0x11, 0x00


	//----- nvinfo : EIATTR_KPARAM_INFO
	.align		4
.L_3519:
        /*00f8*/ 	.byte	0x04, 0x17
        /*00fa*/ 	.short	(.L_3521 - .L_3520)
.L_3520:
        /*00fc*/ 	.word	0x00000000
        /*0100*/ 	.short	0x0004
        /*0102*/ 	.short	0x0088
        /*0104*/ 	.byte	0x00, 0xf0, 0x05, 0x00


	//----- nvinfo : EIATTR_KPARAM_INFO
	.align		4
.L_3521:
        /*0108*/ 	.byte	0x04, 0x17
        /*010a*/ 	.short	(.L_3523 - .L_3522)
.L_3522:
        /*010c*/ 	.word	0x00000000
        /*0110*/ 	.short	0x0003
        /*0112*/ 	.short	0x0078
        /*0114*/ 	.byte	0x00, 0xf0, 0x41, 0x00


	//----- nvinfo : EIATTR_KPARAM_INFO
	.align		4
.L_3523:
        /*0118*/ 	.byte	0x04, 0x17
        /*011a*/ 	.short	(.L_3525 - .L_3524)
.L_3524:
        /*011c*/ 	.word	0x00000000
        /*0120*/ 	.short	0x0002
        /*0122*/ 	.short	0x0050
        /*0124*/ 	.byte	0x00, 0xf0, 0xa1, 0x00


	//----- nvinfo : EIATTR_KPARAM_INFO
	.align		4
.L_3525:
        /*0128*/ 	.byte	0x04, 0x17
        /*012a*/ 	.short	(.L_3527 - .L_3526)
.L_3526:
        /*012c*/ 	.word	0x00000000
        /*0130*/ 	.short	0x0001
        /*0132*/ 	.short	0x0028
        /*0134*/ 	.byte	0x00, 0xf0, 0xa1, 0x00


	//----- nvinfo : EIATTR_KPARAM_INFO
	.align		4
.L_3527:
        /*0138*/ 	.byte	0x04, 0x17
        /*013a*/ 	.short	(.L_3529 - .L_3528)
.L_3528:
        /*013c*/ 	.word	0x00000000
        /*0140*/ 	.short	0x0000
        /*0142*/ 	.short	0x0000
        /*0144*/ 	.byte	0x00, 0xf0, 0xa1, 0x00


	//----- nvinfo : EIATTR_SPARSE_MMA_MASK
	.align		4
.L_3529:
        /*0148*/ 	.byte	0x03, 0x50
        /*014a*/ 	.short	0x0000


	//----- nvinfo : EIATTR_MAXREG_COUNT
	.align		4
        /*014c*/ 	.byte	0x03, 0x1b
        /*014e*/ 	.short	0x0040


	//----- nvinfo : EIATTR_MERCURY_ISA_VERSION
	.align		4
        /*0150*/ 	.byte	0x03, 0x5f
        /*0152*/ 	.short	0x0101


	//----- nvinfo : EIATTR_VRC_CTA_INIT_COUNT
	.align		4
        /*0154*/ 	.byte	0x02, 0x4a
	.zero		1
	.zero		1


	//----- nvinfo : EIATTR_EXIT_INSTR_OFFSETS
	.align		4
        /*0158*/ 	.byte	0x04, 0x1c
        /*015a*/ 	.short	(.L_3531 - .L_3530)


	//   ....[0]....
.L_3530:
        /*015c*/ 	.word	0x000000a0


	//   ....[1]....
        /*0160*/ 	.word	0x00000e20


	//   ....[2]....
        /*0164*/ 	.word	0x00001ab0


	//   ....[3]....
        /*0168*/ 	.word	0x00002b20


	//   ....[4]....
        /*016c*/ 	.word	0x00003b50


	//----- nvinfo : EIATTR_MAX_THREADS
	.align		4
.L_3531:
        /*0170*/ 	.byte	0x04, 0x05
        /*0172*/ 	.short	(.L_3533 - .L_3532)
.L_3532:
        /*0174*/ 	.word	0x00000400
        /*0178*/ 	.word	0x00000001
        /*017c*/ 	.word	0x00000001


	//----- nvinfo : EIATTR_CRS_STACK_SIZE
	.align		4
.L_3533:
        /*0180*/ 	.byte	0x04, 0x1e
        /*0182*/ 	.short	(.L_3535 - .L_3534)
.L_3534:
        /*0184*/ 	.word	0x00000000


	//----- nvinfo : EIATTR_CBANK_PARAM_SIZE
	.align		4
.L_3535:
        /*0188*/ 	.byte	0x03, 0x19
        /*018a*/ 	.short	0x00c8


	//----- nvinfo : EIATTR_PARAM_CBANK
	.align		4
        /*018c*/ 	.byte	0x04, 0x0a
        /*018e*/ 	.short	(.L_3537 - .L_3536)
	.align		4
.L_3536:
        /*0190*/ 	.word	index@(.nv.constant0._ZN2at6native51_GLOBAL__N__2c613397_18_DepthwiseConv2d_cu_9959487031conv_depthwise2d_forward_kernelILi3EN3c104HalfEiEEvNS_27GenericPackedTensorAccessorIKT0_Lm4ENS_16DefaultPtrTraitsEiEENS5_IS6_Lm4ES8_iEES9_NS5_IS7_Lm1ES8_iEEbT1_iiiiiiiiiiiiii)
        /*0194*/ 	.short	0x0380
        /*0196*/ 	.short	0x00c8


	//----- nvinfo : EIATTR_SW_WAR
	.align		4
.L_3537:
        /*0198*/ 	.byte	0x04, 0x36
        /*019a*/ 	.short	(.L_3539 - .L_3538)
.L_3538:
        /*019c*/ 	.word	0x00000008
.L_3539:


//--------------------- .nv.info._ZN2at6native51_GLOBAL__N__2c613397_18_DepthwiseConv2d_cu_9959487031conv_depthwise2d_forward_kernelILi5EN3c104HalfEiEEvNS_27GenericPackedTensorAccessorIKT0_Lm4ENS_16DefaultPtrTraitsEiEENS5_IS6_Lm4ES8_iEES9_NS5_IS7_Lm1ES8_iEEbT1_iiiiiiiiiiiiii --------------------------
	.section	.nv.info._ZN2at6native51_GLOBAL__N__2c613397_18_DepthwiseConv2d_cu_9959487031conv_depthwise2d_forward_kernelILi5EN3c104HalfEiEEvNS_27GenericPackedTensorAccessorIKT0_Lm4ENS_16DefaultPtrTraitsEiEENS5_IS6_Lm4ES8_iEES9_NS5_IS7_Lm1ES8_iEEbT1_iiiiiiiiiiiiii,"",@"SHT_CUDA_INFO"
	.sectionflags	@""
	.align	4


	//----- nvinfo : EIATTR_CUDA_API_VERSION
	.align		4
        /*0000*/ 	.byte	0x04, 0x37
        /*0002*/ 	.short	(.L_3541 - .L_3540)
.L_3540:
        /*0004*/ 	.word	0x00000082


	//----- nvinfo : EIATTR_KPARAM_INFO
	.align		4
.L_3541:
        /*0008*/ 	.byte	0x04, 0x17
        /*000a*/ 	.short	(.L_3543 - .L_3542)
.L_3542:
        /*000c*/ 	.word	0x00000000
        /*0010*/ 	.short	0x0013
        /*0012*/ 	.short	0x00c4
        /*0014*/ 	.byte	0x00, 0xf0, 0x11, 0x00


	//----- nvinfo : EIATTR_KPARAM_INFO
	.align		4
.L_3543:
        /*0018*/ 	.byte	0x04, 0x17
        /*001a*/ 	.short	(.L_3545 - .L_3544)
.L_3544:
        /*001c*/ 	.word	0x00000000
        /*0020*/ 	.short	0x0012
        /*0022*/ 	.short	0x00c0
        /*0024*/ 	.byte	0x00, 0xf0, 0x11, 0x00


	//----- nvinfo : EIATTR_KPARAM_INFO
	.align		4
.L_3545:
        /*0028*/ 	.byte	0x04, 0x17
        /*002a*/ 	.short	(.L_3547 - .L_3546)
.L_3546:
        /*002c*/ 	.word	0x00000000
        /*0030*/ 	.short	0x0011
        /*0032*/ 	.short	0x00bc
        /*0034*/ 	.byte	0x00, 0xf0, 0x11, 0x00


	//----- nvinfo : EIATTR_KPARAM_INFO
	.align		4
.L_3547:
        /*0038*/ 	.byte	0x04, 0x17
        /*003a*/ 	.short	(.L_3549 - .L_3548)
.L_3548:
        /*003c*/ 	.word	0x00000000
        /*0040*/ 	.short	0x0010
        /*0042*/ 	.short	0x00b8
        /*0044*/ 	.byte	0x00, 0xf0, 0x11, 0x00


	//----- nvinfo : EIATTR_KPARAM_INFO
	.align		4
.L_3549:
        /*0048*/ 	.byte	0x04, 0x17
        /*004a*/ 	.short	(.L_3551 - .L_3550)
.L_3550:
        /*004c*/ 	.word	0x00000000
        /*0050*/ 	.short	0x000f
        /*0052*/ 	.short	0x00b4
        /*0054*/ 	.byte	0x00, 0xf0, 0x11, 0x00


	//----- nvinfo : EIATTR_KPARAM_INFO
	.align		4
.L_3551:
        /*0058*/ 	.byte	0x04, 0x17
        /*005a*/ 	.short	(.L_3553 - .L_3552)
.L_3552:
        /*005c*/ 	.word	0x00000000
        /*0060*/ 	.short	0x000e
        /*0062*/ 	.short	0x00b0
        /*0064*/ 	.byte	0x00, 0xf0, 0x11, 0x00


	//----- nvinfo : EIATTR_KPARAM_INFO
	.align		4
.L_3553:
        /*0068*/ 	.byte	0x04, 0x17
        /*006a*/ 	.short	(.L_3555 - .L_3554)
.L_3554:
        /*006c*/ 	.word	0x00000000
        /*0070*/ 	.short	0x000d
        /*0072*/ 	.short	0x00ac
        /*0074*/ 	.byte	0x00, 0xf0, 0x11, 0x00


	//----- nvinfo : EIATTR_KPARAM_INFO
	.align		4
.L_3555:
        /*0078*/ 	.byte	0x04, 0x17
        /*007a*/ 	.short	(.L_3557 - .L_3556)
.L_3556:
        /*007c*/ 	.word	0x00000000
        /*0080*/ 	.short	0x000c
        /*0082*/ 	.short	0x00a8
        /*0084*/ 	.byte	0x00, 0xf0, 0x11, 0x00


	//----- nvinfo : EIATTR_KPARAM_INFO
	.align		4
.L_3557:
        /*0088*/ 	.byte	0x04, 0x17
        /*008a*/ 	.short	(.L_3559 - .L_3558)
.L_3558:
        /*008c*/ 	.word	0x00000000
        /*0090*/ 	.short	0x000b
        /*0092*/ 	.short	0x00a4
        /*0094*/ 	.byte	0x00, 0xf0, 0x11, 0x00


	//----- nvinfo : EIATTR_KPARAM_INFO
	.align		4
.L_3559:
        /*0098*/ 	.byte	0x04, 0x17
        /*009a*/ 	.short	(.L_3561 - .L_3560)
.L_3560:
        /*009c*/ 	.word	0x00000000
        /*00a0*/ 	.short	0x000a
        /*00a2*/ 	.short	0x00a0
        /*00a4*/ 	.byte	0x00, 0xf0, 0x11, 0x00


	//----- nvinfo : EIATTR_KPARAM_INFO
	.align		4
.L_3561:
        /*00a8*/ 	.byte	0x04, 0x17
        /*00aa*/ 	.short	(.L_3563 - .L_3562)
.L_3562:
        /*00ac*/ 	.word	0x00000000
        /*00b0*/ 	.short	0x0009
        /*00b2*/ 	.short	0x009c
        /*00b4*/ 	.byte	0x00, 0xf0, 0x11, 0x00


	//----- nvinfo : EIATTR_KPARAM_INFO
	.align		4
.L_3563:
        /*00b8*/ 	.byte	0x04, 0x17
        /*00ba*/ 	.short	(.L_3565 - .L_3564)
.L_3564:
        /*00bc*/ 	.word	0x00000000
        /*00c0*/ 	.short	0x0008
        /*00c2*/ 	.short	0x0098
        /*00c4*/ 	.byte	0x00, 0xf0, 0x11, 0x00


	//----- nvinfo : EIATTR_KPARAM_INFO
	.align		4
.L_3565:
        /*00c8*/ 	.byte	0x04, 0x17
        /*00ca*/ 	.short	(.L_3567 - .L_3566)
.L_3566:
        /*00cc*/ 	.word	0x00000000
        /*00d0*/ 	.short	0x0007
        /*00d2*/ 	.short	0x0094
        /*00d4*/ 	.byte	0x00, 0xf0, 0x11, 0x00


	//----- nvinfo : EIATTR_KPARAM_INFO
	.align		4
.L_3567:
        /*00d8*/ 	.byte	0x04, 0x17
        /*00da*/ 	.short	(.L_3569 - .L_3568)
.L_3568:
        /*00dc*/ 	.word	0x00000000
        /*00e0*/ 	.short	0x0006
        /*00e2*/ 	.short	0x0090
        /*00e4*/ 	.byte	0x00, 0xf0, 0x11, 0x00


	//----- nvinfo : EIATTR_KPARAM_INFO
	.align		4
.L_3569:
        /*00e8*/ 	.byte	0x04, 0x17
        /*00ea*/ 	.short	(.L_3571 - .L_3570)
.L_3570:
        /*00ec*/ 	.word	0x00000000
        /*00f0*/ 	.short	0x0005
        /*00f2*/ 	.short	0x008c
        /*00f4*/ 	.byte	0x00, 0xf0, 0x11, 0x00


	//----- nvinfo : EIATTR_KPARAM_INFO
	.align		4
.L_3571:
        /*00f8*/ 	.byte	0x04, 0x17
        /*00fa*/ 	.short	(.L_3573 - .L_3572)
.L_3572:
        /*00fc*/ 	.word	0x00000000
        /*0100*/ 	.short	0x0004
        /*0102*/ 	.short	0x0088
        /*0104*/ 	.byte	0x00, 0xf0, 0x05, 0x00


	//----- nvinfo : EIATTR_KPARAM_INFO
	.align		4
.L_3573:
        /*0108*/ 	.byte	0x04, 0x17
        /*010a*/ 	.short	(.L_3575 - .L_3574)
.L_3574:
        /*010c*/ 	.word	0x00000000
        /*0110*/ 	.short	0x0003
        /*0112*/ 	.short	0x0078
        /*0114*/ 	.byte	0x00, 0xf0, 0x41, 0x00


	//----- nvinfo : EIATTR_KPARAM_INFO
	.align		4
.L_3575:
        /*0118*/ 	.byte	0x04, 0x17
        /*011a*/ 	.short	(.L_3577 - .L_3576)
.L_3576:
        /*011c*/ 	.word	0x00000000
        /*0120*/ 	.short	0x0002
        /*0122*/ 	.short	0x0050
        /*0124*/ 	.byte	0x00, 0xf0, 0xa1, 0x00


	//----- nvinfo : EIATTR_KPARAM_INFO
	.align		4
.L_3577:
        /*0128*/ 	.byte	0x04, 0x17
        /*012a*/ 	.short	(.L_3579 - .L_3578)
.L_3578:
        /*012c*/ 	.word	0x00000000
        /*0130*/ 	.short	0x0001
        /*0132*/ 	.short	0x0028
        /*0134*/ 	.byte	0x00, 0xf0, 0xa1, 0x00


	//----- nvinfo : EIATTR_KPARAM_INFO
	.align		4
.L_3579:
        /*0138*/ 	.byte	0x04, 0x17
        /*013a*/ 	.short	(.L_3581 - .L_3580)
.L_3580:
        /*013c*/ 	.word	0x00000000
        /*0140*/ 	.short	0x0000
        /*0142*/ 	.short	0x0000
        /*0144*/ 	.byte	0x00, 0xf0, 0xa1, 0x00


	//----- nvinfo : EIATTR_SPARSE_MMA_MASK
	.align		4
.L_3581:
        /*0148*/ 	.byte	0x03, 0x50
        /*014a*/ 	.short	0x0000


	//----- nvinfo : EIATTR_MAXREG_COUNT
	.align		4
        /*014c*/ 	.byte	0x03, 0x1b
        /*014e*/ 	.short	0x0040


	//----- nvinfo : EIATTR_MERCURY_ISA_VERSION
	.align		4
        /*0150*/ 	.byte	0x03, 0x5f
        /*0152*/ 	.short	0x0101


	//----- nvinfo : EIATTR_VRC_CTA_INIT_COUNT
	.align		4
        /*0154*/ 	.byte	0x02, 0x4a
	.zero		1
	.zero		1


	//----- nvinfo : EIATTR_EXIT_INSTR_OFFSETS
	.align		4
        /*0158*/ 	.byte	0x04, 0x1c
        /*015a*/ 	.short	(.L_3583 - .L_3582)


	//   ....[0]....
.L_3582:
        /*015c*/ 	.word	0x000000a0


	//   ....[1]....
        /*0160*/ 	.word	0x00001810


	//   ....[2]....
        /*0164*/ 	.word	0x00002e80


	//   ....[3]....
        /*0168*/ 	.word	0x000048d0


	//   ....[4]....
        /*016c*/ 	.word	0x00006300


	//----- nvinfo : EIATTR_MAX_THREADS
	.align		4
.L_3583:
        /*0170*/ 	.byte	0x04, 0x05
        /*0172*/ 	.short	(.L_3585 - .L_3584)
.L_3584:
        /*0174*/ 	.word	0x00000400
        /*0178*/ 	.word	0x00000001
        /*017c*/ 	.word	0x00000001


	//----- nvinfo : EIATTR_CRS_STACK_SIZE
	.align		4
.L_3585:
        /*0180*/ 	.byte	0x04, 0x1e
        /*0182*/ 	.short	(.L_3587 - .L_3586)
.L_3586:
        /*0184*/ 	.word	0x00000000


	//----- nvinfo : EIATTR_CBANK_PARAM_SIZE
	.align		4
.L_3587:
        /*0188*/ 	.byte	0x03, 0x19
        /*018a*/ 	.short	0x00c8


	//----- nvinfo : EIATTR_PARAM_CBANK
	.align		4
        /*018c*/ 	.byte	0x04, 0x0a
        /*018e*/ 	.short	(.L_3589 - .L_3588)
	.align		4
.L_3588:
        /*0190*/ 	.word	index@(.nv.constant0._ZN2at6native51_GLOBAL__N__2c613397_18_DepthwiseConv2d_cu_9959487031conv_depthwise2d_forward_kernelILi5EN3c104HalfEiEEvNS_27GenericPackedTensorAccessorIKT0_Lm4ENS_16DefaultPtrTraitsEiEENS5_IS6_Lm4ES8_iEES9_NS5_IS7_Lm1ES8_iEEbT1_iiiiiiiiiiiiii)
        /*0194*/ 	.short	0x0380
        /*0196*/ 	.short	0x00c8


	//----- nvinfo : EIATTR_SW_WAR
	.align		4
.L_3589:
        /*0198*/ 	.byte	0x04, 0x36
        /*019a*/ 	.short	(.L_3591 - .L_3590)
.L_3590:
        /*019c*/ 	.word	0x00000008
.L_3591:


//--------------------- .nv.info._ZN2at6native51_GLOBAL__N__2c613397_18_DepthwiseConv2d_cu_9959487039conv_depthwise2d_forward_kernel_genericIfiEEvNS_27GenericPackedTensorAccessorIKT_Lm4ENS_16DefaultPtrTraitsEiEENS3_IS4_Lm4ES6_iEES7_NS3_IS5_Lm1ES6_iEEbT0_iiiiiiiiiiiiii --------------------------
	.section	.nv.info._ZN2at6native51_GLOBAL__N__2c613397_18_DepthwiseConv2d_cu_9959487039conv_depthwise2d_forward_kernel_genericIfiEEvNS_27GenericPackedTensorAccessorIKT_Lm4ENS_16DefaultPtrTraitsEiEENS3_IS4_Lm4ES6_iEES7_NS3_IS5_Lm1ES6_iEEbT0_iiiiiiiiiiiiii,"",@"SHT_CUDA_INFO"
	.sectionflags	@""
	.align	4


	//----- nvinfo : EIATTR_CUDA_API_VERSION
	.align		4
        /*0000*/ 	.byte	0x04, 0x37
        /*0002*/ 	.short	(.L_3593 - .L_3592)
.L_3592:
        /*0004*/ 	.word	0x00000082


	//----- nvinfo : EIATTR_KPARAM_INFO
	.align		4
.L_3593:
        /*0008*/ 	.byte	0x04, 0x17
        /*000a*/ 	.short	(.L_3595 - .L_3594)
.L_3594:
        /*000c*/ 	.word	0x00000000
        /*0010*/ 	.short	0x0013
        /*0012*/ 	.short	0x00c4
        /*0014*/ 	.byte	0x00, 0xf0, 0x11, 0x00


	//----- nvinfo : EIATTR_KPARAM_INFO
	.align		4
.L_3595:
        /*0018*/ 	.byte	0x04, 0x17
        /*001a*/ 	.short	(.L_3597 - .L_3596)
.L_3596:
        /*001c*/ 	.word	0x00000000
        /*0020*/ 	.short	0x0012
        /*0022*/ 	.short	0x00c0
        /*0024*/ 	.byte	0x00, 0xf0, 0x11, 0x00


	//----- nvinfo : EIATTR_KPARAM_INFO
	.align		4
.L_3597:
        /*0028*/ 	.byte	0x04, 0x17
        /*002a*/ 	.short	(.L_3599 - .L_3598)
.L_3598:
        /*002c*/ 	.word	0x00000000
        /*0030*/ 	.short	0x0011
        /*0032*/ 	.short	0x00bc
        /*0034*/ 	.byte	0x00, 0xf0, 0x11, 0x00


	//----- nvinfo : EIATTR_KPARAM_INFO
	.align		4
.L_3599:
        /*0038*/ 	.byte	0x04, 0x17
        /*003a*/ 	.short	(.L_3601 - .L_3600)
.L_3600:
        /*003c*/ 	.word	0x00000000
        /*0040*/ 	.short	0x0010
        /*0042*/ 	.short	0x00b8
        /*0044*/ 	.byte	0x00, 0xf0, 0x11, 0x00


	//----- nvinfo : EIATTR_KPARAM_INFO
	.align		4
.L_3601:
        /*0048*/ 	.byte	0x04, 0x17
        /*004a*/ 	.short	(.L_3603 - .L_3602)
.L_3602:
        /*004c*/ 	.word	0x00000000
        /*0050*/ 	.short	0x000f
        /*0052*/ 	.short	0x00b4
        /*0054*/ 	.byte	0x00, 0xf0, 0x11, 0x00


	//----- nvinfo : EIATTR_KPARAM_INFO
	.align		4
.L_3603:
        /*0058*/ 	.byte	0x04, 0x17
        /*005a*/ 	.short	(.L_3605 - .L_3604)
.L_3604:
        /*005c*/ 	.word	0x00000000
        /*0060*/ 	.short	0x000e
        /*0062*/ 	.short	0x00b0
        /*0064*/ 	.byte	0x00, 0xf0, 0x11, 0x00


	//----- nvinfo : EIATTR_KPARAM_INFO
	.align		4
.L_3605:
        /*0068*/ 	.byte	0x04, 0x17
        /*006a*/ 	.short	(.L_3607 - .L_3606)
.L_3606:
        /*006c*/ 	.word	0x00000000
        /*0070*/ 	.short	0x000d
        /*0072*/ 	.short	0x00ac
        /*0074*/ 	.byte	0x00, 0xf0, 0x11, 0x00


	//----- nvinfo : EIATTR_KPARAM_INFO
	.align		4
.L_3607:
        /*0078*/ 	.byte	0x04, 0x17
        /*007a*/ 	.short	(.L_3609 - .L_3608)
.L_3608:
        /*007c*/ 	.word	0x00000000
        /*0080*/ 	.short	0x000c
        /*0082*/ 	.short	0x00a8
        /*0084*/ 	.byte	0x00, 0xf0, 0x11, 0x00


	//----- nvinfo : EIATTR_KPARAM_INFO
	.align		4
.L_3609:
        /*0088*/ 	.byte	0x04, 0x17
        /*008a*/ 	.short	(.L_3611 - .L_3610)
.L_3610:
        /*008c*/ 	.word	0x00000000
        /*0090*/ 	.short	0x000b
        /*0092*/ 	.short	0x00a4
        /*0094*/ 	.byte	0x00, 0xf0, 0x11, 0x00


	//----- nvinfo : EIATTR_KPARAM_INFO
	.align		4
.L_3611:
        /*0098*/ 	.byte	0x04, 0x17
        /*009a*/ 	.short	(.L_3613 - .L_3612)
.L_3612:
        /*009c*/ 	.word	0x00000000
        /*00a0*/ 	.short	0x000a
        /*00a2*/ 	.short	0x00a0
        /*00a4*/ 	.byte	0x00, 0xf0, 0x11, 0x00


	//----- nvinfo : EIATTR_KPARAM_INFO
	.align		4
.L_3613:
        /*00a8*/ 	.byte	0x04, 0x17
        /*00aa*/ 	.short	(.L_3615 - .L_3614)
.L_3614:
        /*00ac*/ 	.word	0x00000000
        /*00b0*/ 	.short	0x0009
        /*00b2*/ 	.short	0x009c
        /*00b4*/ 	.byte	0x00, 0xf0, 0x11, 0x00


	//----- nvinfo : EIATTR_KPARAM_INFO
	.align		4
.L_3615:
        /*00b8*/ 	.byte	0x04, 0x17
        /*00ba*/ 	.short	(.L_3617 - .L_3616)
.L_3616:
        /*00bc*/ 	.word	0x00000000
        /*00c0*/ 	.short	0x0008
        /*00c2*/ 	.short	0x0098
        /*00c4*/ 	.byte	0x00, 0xf0, 0x11, 0x00


	//----- nvinfo : EIATTR_KPARAM_INFO
	.align		4
.L_3617:
        /*00c8*/ 	.byte	0x04, 0x17
        /*00ca*/ 	.short	(.L_3619 - .L_3618)
.L_3618:
        /*00cc*/ 	.word	0x00000000
        /*00d0*/ 	.short	0x0007
        /*00d2*/ 	.short	0x0094
        /*00d4*/ 	.byte	0x00, 0xf0, 0x11, 0x00


	//----- nvinfo : EIATTR_KPARAM_INFO
	.align		4
.L_3619:
        /*00d8*/ 	.byte	0x04, 0x17
        /*00da*/ 	.short	(.L_3621 - .L_3620)
.L_3620:
        /*00dc*/ 	.word	0x00000000
        /*00e0*/ 	.short	0x0006
        /*00e2*/ 	.short	0x0090
        /*00e4*/ 	.byte	0x00, 0xf0, 0x11, 0x00


	//----- nvinfo : EIATTR_KPARAM_INFO
	.align		4
.L_3621:
        /*00e8*/ 	.byte	0x04, 0x17
        /*00ea*/ 	.short	(.L_3623 - .L_3622)
.L_3622:
        /*00ec*/ 	.word	0x00000000
        /*00f0*/ 	.short	0x0005
        /*00f2*/ 	.short	0x008c
        /*00f4*/ 	.byte	0x00, 0xf0, 0x11, 0x00


	//----- nvinfo : EIATTR_KPARAM_INFO
	.align		4
.L_3623:
        /*00f8*/ 	.byte	0x04, 0x17
        /*00fa*/ 	.short	(.L_3625 - .L_3624)
.L_3624:
        /*00fc*/ 	.word	0x00000000
        /*0100*/ 	.short	0x0004
        /*0102*/ 	.short	0x0088
        /*0104*/ 	.byte	0x00, 0xf0, 0x05, 0x00


	//----- nvinfo : EIATTR_KPARAM_INFO
	.align		4
.L_3625:
        /*0108*/ 	.byte	0x04, 0x17
        /*010a*/ 	.short	(.L_3627 - .L_3626)
.L_3626:
        /*010c*/ 	.word	0x00000000
        /*0110*/ 	.short	0x0003
        /*0112*/ 	.short	0x0078
        /*0114*/ 	.byte	0x00, 0xf0, 0x41, 0x00


	//----- nvinfo : EIATTR_KPARAM_INFO
	.align		4
.L_3627:
        /*0118*/ 	.byte	0x04, 0x17
        /*011a*/ 	.short	(.L_3629 - .L_3628)
.L_3628:
        /*011c*/ 	.word	0x00000000
        /*0120*/ 	.short	0x0002
        /*0122*/ 	.short	0x0050
        /*0124*/ 	.byte	0x00, 0xf0, 0xa1, 0x00


	//----- nvinfo : EIATTR_KPARAM_INFO
	.align		4
.L_3629:
        /*0128*/ 	.byte	0x04, 0x17
        /*012a*/ 	.short	(.L_3631 - .L_3630)
.L_3630:
        /*012c*/ 	.word	0x00000000
        /*0130*/ 	.short	0x0001
        /*0132*/ 	.short	0x0028
        /*0134*/ 	.byte	0x00, 0xf0, 0xa1, 0x00


	//----- nvinfo : EIATTR_KPARAM_INFO
	.align		4
.L_3631:
        /*0138*/ 	.byte	0x04, 0x17
        /*013a*/ 	.short	(.L_3633 - .L_3632)
.L_3632:
        /*013c*/ 	.word	0x00000000
        /*0140*/ 	.short	0x0000
        /*0142*/ 	.short	0x0000
        /*0144*/ 	.byte	0x00, 0xf0, 0xa1, 0x00


	//----- nvinfo : EIATTR_SPARSE_MMA_MASK
	.align		4
.L_3633:
        /*0148*/ 	.byte	0x03, 0x50
        /*014a*/ 	.short	0x0000


	//----- nvinfo : EIATTR_MAXREG_COUNT
	.align		4
        /*014c*/ 	.byte	0x03, 0x1b
        /*014e*/ 	.short	0x0040


	//----- nvinfo : EIATTR_MERCURY_ISA_VERSION
	.align		4
        /*0150*/ 	.byte	0x03, 0x5f
        /*0152*/ 	.short	0x0101


	//----- nvinfo : EIATTR_VRC_CTA_INIT_COUNT
	.align		4
        /*0154*/ 	.byte	0x02, 0x4a
	.zero		1
	.zero		1


	//----- nvinfo : EIATTR_EXIT_INSTR_OFFSETS
	.align		4
        /*0158*/ 	.byte	0x04, 0x1c
        /*015a*/ 	.short	(.L_3635 - .L_3634)


	//   ....[0]....
.L_3634:
        /*015c*/ 	.word	0x000000a0


	//   ....[1]....
        /*0160*/ 	.word	0x00001970


	//   ....[2]....
        /*0164*/ 	.word	0x000031c0


	//   ....[3]....
        /*0168*/ 	.word	0x00004d30


	//   ....[4]....
        /*016c*/ 	.word	0x000068a0


	//----- nvinfo : EIATTR_INDIRECT_BRANCH_TARGETS
	.align		4
.L_3635:
        /*0170*/ 	.byte	0x04, 0x34
        /*0172*/ 	.short	(.L_3637 - .L_3636)


	//   ....[0]....
.L_3636:
        /*0174*/ 	.word	.L_x_1659@srel
        /*0178*/ 	.short	0x0
        /*017a*/ 	.short	0x0
        /*017c*/ 	.word	0x3
        /*0180*/ 	.word	.L_x_1463@srel
        /*0184*/ 	.word	.L_x_1661@srel
        /*0188*/ 	.word	.L_x_1662@srel


	//----- nvinfo : EIATTR_MAX_THREADS
	.align		4
.L_3637:
        /*018c*/ 	.byte	0x04, 0x05
        /*018e*/ 	.short	(.L_3639 - .L_3638)
.L_3638:
        /*0190*/ 	.word	0x00000400
        /*0194*/ 	.word	0x00000001
        /*0198*/ 	.word	0x00000001


	//----- nvinfo : EIATTR_CRS_STACK_SIZE
	.align		4
.L_3639:
        /*019c*/ 	.byte	0x04, 0x1e
        /*019e*/ 	.short	(.L_3641 - .L_3640)
.L_3640:
        /*01a0*/ 	.word	0x00000000


	//----- nvinfo : EIATTR_CBANK_PARAM_SIZE
	.align		4
.L_3641:
        /*01a4*/ 	.byte	0x03, 0x19
        /*01a6*/ 	.short	0x00c8


	//----- nvinfo : EIATTR_PARAM_CBANK
	.align		4
        /*01a8*/ 	.byte	0x04, 0x0a
        /*01aa*/ 	.short	(.L_3643 - .L_3642)
	.align		4
.L_3642:
        /*01ac*/ 	.word	index@(.nv.constant0._ZN2at6native51_GLOBAL__N__2c613397_18_DepthwiseConv2d_cu_9959487039conv_depthwise2d_forward_kernel_genericIfiEEvNS_27GenericPackedTensorAccessorIKT_Lm4ENS_16DefaultPtrTraitsEiEENS3_IS4_Lm4ES6_iEES7_NS3_IS5_Lm1ES6_iEEbT0_iiiiiiiiiiiiii)
        /*01b0*/ 	.short	0x0380
        /*01b2*/ 	.short	0x00c8


	//----- nvinfo : EIATTR_SW_WAR
	.align		4
.L_3643:
        /*01b4*/ 	.byte	0x04, 0x36
        /*01b6*/ 	.short	(.L_3645 - .L_3644)
.L_3644:
        /*01b8*/ 	.word	0x00000008
.L_3645:


//--------------------- .nv.info._ZN2at6native51_GLOBAL__N__2c613397_18_DepthwiseConv2d_cu_9959487031conv_depthwise2d_forward_kernelILi1EfiEEvNS_27GenericPackedTensorAccessorIKT0_Lm4ENS_16DefaultPtrTraitsEiEENS3_IS4_Lm4ES6_iEES7_NS3_IS5_Lm1ES6_iEEbT1_iiiiiiiiiiiiii --------------------------
	.section	.nv.info._ZN2at6native51_GLOBAL__N__2c613397_18_DepthwiseConv2d_cu_9959487031conv_depthwise2d_forward_kernelILi1EfiEEvNS_27GenericPackedTensorAccessorIKT0_Lm4ENS_16DefaultPtrTraitsEiEENS3_IS4_Lm4ES6_iEES7_NS3_IS5_Lm1ES6_iEEbT1_iiiiiiiiiiiiii,"",@"SHT_CUDA_INFO"
	.sectionflags	@""
	.align	4


	//----- nvinfo : EIATTR_CUDA_API_VERSION
	.align		4
        /*0000*/ 	.byte	0x04, 0x37
        /*0002*/ 	.short	(.L_3647 - .L_3646)
.L_3646:
        /*0004*/ 	.word	0x00000082


	//----- nvinfo : EIATTR_KPARAM_INFO
	.align		4
.L_3647:
        /*0008*/ 	.byte	0x04, 0x17
        /*000a*/ 	.short	(.L_3649 - .L_3648)
.L_3648:
        /*000c*/ 	.word	0x00000000
        /*0010*/ 	.short	0x0013
        /*0012*/ 	.short	0x00c4
        /*0014*/ 	.byte	0x00, 0xf0, 0x11, 0x00


	//----- nvinfo : EIATTR_KPARAM_INFO
	.align		4
.L_3649:
        /*0018*/ 	.byte	0x04, 0x17
        /*001a*/ 	.short	(.L_3651 - .L_3650)
.L_3650:
        /*001c*/ 	.word	0x00000000
        /*0020*/ 	.short	0x0012
        /*0022*/ 	.short	0x00c0
        /*0024*/ 	.byte	0x00, 0xf0, 0x11, 0x00


	//----- nvinfo : EIATTR_KPARAM_INFO
	.align		4
.L_3651:
        /*0028*/ 	.byte	0x04, 0x17
        /*002a*/ 	.short	(.L_3653 - .L_3652)
.L_3652:
        /*002c*/ 	.word	0x00000000
        /*0030*/ 	.short	0x0011
        /*0032*/ 	.short	0x00bc
        /*0034*/ 	.byte	0x00, 0xf0, 0x11, 0x00


	//----- nvinfo : EIATTR_KPARAM_INFO
	.align		4
.L_3653:
        /*0038*/ 	.byte	0x04, 0x17
        /*003a*/ 	.short	(.L_3655 - .L_3654)
.L_3654:
        /*003c*/ 	.word	0x00000000
        /*0040*/ 	.short	0x0010
        /*0042*/ 	.short	0x00b8
        /*0044*/ 	.byte	0x00, 0xf0, 0x11, 0x00


	//----- nvinfo : EIATTR_KPARAM_INFO
	.align		4
.L_3655:
        /*0048*/ 	.byte	0x04, 0x17
        /*004a*/ 	.short	(.L_3657 - .L_3656)
.L_3656:
        /*004c*/ 	.word	0x00000000
        /*0050*/ 	.short	0x000f
        /*0052*/ 	.short	0x00b4
        /*0054*/ 	.byte	0x00, 0xf0, 0x11, 0x00


	//----- nvinfo : EIATTR_KPARAM_INFO
	.align		4
.L_3657:
        /*0058*/ 	.byte	0x04, 0x17
        /*005a*/ 	.short	(.L_3659 - .L_3658)
.L_3658:
        /*005c*/ 	.word	0x00000000
        /*0060*/ 	.short	0x000e
        /*0062*/ 	.short	0x00b0
        /*0064*/ 	.byte	0x00, 0xf0, 0x11, 0x00


	//----- nvinfo : EIATTR_KPARAM_INFO
	.align		4
.L_3659:
        /*0068*/ 	.byte	0x04, 0x17
        /*006a*/ 	.short	(.L_3661 - .L_3660)
.L_3660:
        /*006c*/ 	.word	0x00000000
        /*0070*/ 	.short	0x000d
        /*0072*/ 	.short	0x00ac
        /*0074*/ 	.byte	0x00, 0xf0, 0x11, 0x00


	//----- nvinfo : EIATTR_KPARAM_INFO
	.align		4
.L_3661:
        /*0078*/ 	.byte	0x04, 0x17
        /*007a*/ 	.short	(.L_3663 - .L_3662)
.L_3662:
        /*007c*/ 	.word	0x00000000
        /*0080*/ 	.short	0x000c
        /*0082*/ 	.short	0x00a8
        /*0084*/ 	.byte	0x00, 0xf0, 0x11, 0x00


	//----- nvinfo : EIATTR_KPARAM_INFO
	.align		4
.L_3663:
        /*0088*/ 	.byte	0x04, 0x17
        /*008a*/ 	.short	(.L_3665 - .L_3664)
.L_3664:
        /*008c*/ 	.word	0x00000000
        /*0090*/ 	.short	0x000b
        /*0092*/ 	.short	0x00a4
        /*0094*/ 	.byte	0x00, 0xf0, 0x11, 0x00


	//----- nvinfo : EIATTR_KPARAM_INFO
	.align		4
.L_3665:
        /*0098*/ 	.byte	0x04, 0x17
        /*009a*/ 	.short	(.L_3667 - .L_3666)
.L_3666:
        /*009c*/ 	.word	0x00000000
        /*00a0*/ 	.short	0x000a
        /*00a2*/ 	.short	0x00a0
        /*00a4*/ 	.byte	0x00, 0xf0, 0x11, 0x00


	//----- nvinfo : EIATTR_KPARAM_INFO
	.align		4
.L_3667:
        /*00a8*/ 	.byte	0x04, 0x17
        /*00aa*/ 	.short	(.L_3669 - .L_3668)
.L_3668:
        /*00ac*/ 	.word	0x00000000
        /*00b0*/ 	.short	0x0009
        /*00b2*/ 	.short	0x009c
        /*00b4*/ 	.byte	0x00, 0xf0, 0x11, 0x00


	//----- nvinfo : EIATTR_KPARAM_INFO
	.align		4
.L_3669:
        /*00b8*/ 	.byte	0x04, 0x17
        /*00ba*/ 	.short	(.L_3671 - .L_3670)
.L_3670:
        /*00bc*/ 	.word	0x00000000
        /*00c0*/ 	.short	0x0008
        /*00c2*/ 	.short	0x0098
        /*00c4*/ 	.byte	0x00, 0xf0, 0x11, 0x00


	//----- nvinfo : EIATTR_KPARAM_INFO
	.align		4
.L_3671:
        /*00c8*/ 	.byte	0x04, 0x17
        /*00ca*/ 	.short	(.L_3673 - .L_3672)
.L_3672:
        /*00cc*/ 	.word	0x00000000
        /*00d0*/ 	.short	0x0007
        /*00d2*/ 	.short	0x0094
        /*00d4*/ 	.byte	0x00, 0xf0, 0x11, 0x00


	//----- nvinfo : EIATTR_KPARAM_INFO
	.align		4
.L_3673:
        /*00d8*/ 	.byte	0x04, 0x17
        /*00da*/ 	.short	(.L_3675 - .L_3674)
.L_3674:
        /*00dc*/ 	.word	0x00000000
        /*00e0*/ 	.short	0x0006
        /*00e2*/ 	.short	0x0090
        /*00e4*/ 	.byte	0x00, 0xf0, 0x11, 0x00


	//----- nvinfo : EIATTR_KPARAM_INFO
	.align		4
.L_3675:
        /*00e8*/ 	.byte	0x04, 0x17
        /*00ea*/ 	.short	(.L_3677 - .L_3676)
.L_3676:
        /*00ec*/ 	.word	0x00000000
        /*00f0*/ 	.short	0x0005
        /*00f2*/ 	.short	0x008c
        /*00f4*/ 	.byte	0x00, 0xf0, 0x11, 0x00


	//----- nvinfo : EIATTR_KPARAM_INFO
	.align		4
.L_3677:
        /*00f8*/ 	.byte	0x04, 0x17
        /*00fa*/ 	.short	(.L_3679 - .L_3678)
.L_3678:
        /*00fc*/ 	.word	0x00000000
        /*0100*/ 	.short	0x0004
        /*0102*/ 	.short	0x0088
        /*0104*/ 	.byte	0x00, 0xf0, 0x05, 0x00


	//----- nvinfo : EIATTR_KPARAM_INFO
	.align		4
.L_3679:
        /*0108*/ 	.byte	0x04, 0x17
        /*010a*/ 	.short	(.L_3681 - .L_3680)
.L_3680:
        /*010c*/ 	.word	0x00000000
        /*0110*/ 	.short	0x0003
        /*0112*/ 	.short	0x0078
        /*0114*/ 	.byte	0x00, 0xf0, 0x41, 0x00


	//----- nvinfo : EIATTR_KPARAM_INFO
	.align		4
.L_3681:
        /*0118*/ 	.byte	0x04, 0x17
        /*011a*/ 	.short	(.L_3683 - .L_3682)
.L_3682:
        /*011c*/ 	.word	0x00000000
        /*0120*/ 	.short	0x0002
        /*0122*/ 	.short	0x0050
        /*0124*/ 	.byte	0x00, 0xf0, 0xa1, 0x00


	//----- nvinfo : EIATTR_KPARAM_INFO
	.align		4
.L_3683:
        /*0128*/ 	.byte	0x04, 0x17
        /*012a*/ 	.short	(.L_3685 - .L_3684)
.L_3684:
        /*012c*/ 	.word	0x00000000
        /*0130*/ 	.short	0x0001
        /*0132*/ 	.short	0x0028
        /*0134*/ 	.byte	0x00, 0xf0, 0xa1, 0x00


	//----- nvinfo : EIATTR_KPARAM_INFO
	.align		4
.L_3685:
        /*0138*/ 	.byte	0x04, 0x17
        /*013a*/ 	.short	(.L_3687 - .L_3686)
.L_3686:
        /*013c*/ 	.word	0x00000000
        /*0140*/ 	.short	0x0000
        /*0142*/ 	.short	0x0000
        /*0144*/ 	.byte	0x00, 0xf0, 0xa1, 0x00


	//----- nvinfo : EIATTR_SPARSE_MMA_MASK
	.align		4
.L_3687:
        /*0148*/ 	.byte	0x03, 0x50
        /*014a*/ 	.short	0x0000


	//----- nvinfo : EIATTR_MAXREG_COUNT
	.align		4
        /*014c*/ 	.byte	0x03, 0x1b
        /*014e*/ 	.short	0x0040


	//----- nvinfo : EIATTR_MERCURY_ISA_VERSION
	.align		4
        /*0150*/ 	.byte	0x03, 0x5f
        /*0152*/ 	.short	0x0101


	//----- nvinfo : EIATTR_VRC_CTA_INIT_COUNT
	.align		4
        /*0154*/ 	.byte	0x02, 0x4a
	.zero		1
	.zero		1


	//----- nvinfo : EIATTR_EXIT_INSTR_OFFSETS
	.align		4
        /*0158*/ 	.byte	0x04, 0x1c
        /*015a*/ 	.short	(.L_3689 - .L_3688)


	//   ....[0]....
.L_3688:
        /*015c*/ 	.word	0x000000a0


	//   ....[1]....
        /*0160*/ 	.word	0x00000b40


	//   ....[2]....
        /*0164*/ 	.word	0x000016d0


	//   ....[3]....
        /*0168*/ 	.word	0x00002090


	//   ....[4]....
        /*016c*/ 	.word	0x00002c70


	//   ....[5]....
        /*0170*/ 	.word	0x00003940


	//   ....[6]....
        /*0174*/ 	.word	0x00004b60


	//   ....[7]....
        /*0178*/ 	.word	0x000057c0


	//   ....[8]....
        /*017c*/ 	.word	0x00006840


	//----- nvinfo : EIATTR_MAX_THREADS
	.align		4
.L_3689:
        /*0180*/ 	.byte	0x04, 0x05
        /*0182*/ 	.short	(.L_3691 - .L_3690)
.L_3690:
        /*0184*/ 	.word	0x00000400
        /*0188*/ 	.word	0x00000001
        /*018c*/ 	.word	0x00000001


	//----- nvinfo : EIATTR_CRS_STACK_SIZE
	.align		4
.L_3691:
        /*0190*/ 	.byte	0x04, 0x1e
        /*0192*/ 	.short	(.L_3693 - .L_3692)
.L_3692:
        /*0194*/ 	.word	0x00000000


	//----- nvinfo : EIATTR_CBANK_PARAM_SIZE
	.align		4
.L_3693:
        /*0198*/ 	.byte	0x03, 0x19
        /*019a*/ 	.short	0x00c8


	//----- nvinfo : EIATTR_PARAM_CBANK
	.align		4
        /*019c*/ 	.byte	0x04, 0x0a
        /*019e*/ 	.short	(.L_3695 - .L_3694)
	.align		4
.L_3694:
        /*01a0*/ 	.word	index@(.nv.constant0._ZN2at6native51_GLOBAL__N__2c613397_18_DepthwiseConv2d_cu_9959487031conv_depthwise2d_forward_kernelILi1EfiEEvNS_27GenericPackedTensorAccessorIKT0_Lm4ENS_16DefaultPtrTraitsEiEENS3_IS4_Lm4ES6_iEES7_NS3_IS5_Lm1ES6_iEEbT1_iiiiiiiiiiiiii)
        /*01a4*/ 	.short	0x0380
        /*01a6*/ 	.short	0x00c8


	//----- nvinfo : EIATTR_SW_WAR
	.align		4
.L_3695:
        /*01a8*/ 	.byte	0x04, 0x36
        /*01aa*/ 	.short	(.L_3697 - .L_3696)
.L_3696:
        /*01ac*/ 	.word	0x00000008
.L_3697:


//--------------------- .nv.info._ZN2at6native51_GLOBAL__N__2c613397_18_DepthwiseConv2d_cu_9959487031conv_depthwise2d_forward_kernelILi3EfiEEvNS_27GenericPackedTensorAccessorIKT0_Lm4ENS_16DefaultPtrTraitsEiEENS3_IS4_Lm4ES6_iEES7_NS3_IS5_Lm1ES6_iEEbT1_iiiiiiiiiiiiii --------------------------
	.section	.nv.info._ZN2at6native51_GLOBAL__N__2c613397_18_DepthwiseConv2d_cu_9959487031conv_depthwise2d_forward_kernelILi3EfiEEvNS_27GenericPackedTensorAccessorIKT0_Lm4ENS_16DefaultPtrTraitsEiEENS3_IS4_Lm4ES6_iEES7_NS3_IS5_Lm1ES6_iEEbT1_iiiiiiiiiiiiii,"",@"SHT_CUDA_INFO"
	.sectionflags	@""
	.align	4


	//----- nvinfo : EIATTR_CUDA_API_VERSION
	.align		4
        /*0000*/ 	.byte	0x04, 0x37
        /*0002*/ 	.short	(.L_3699 - .L_3698)
.L_3698:
        /*0004*/ 	.word	0x00000082


	//----- nvinfo : EIATTR_KPARAM_INFO
	.align		4
.L_3699:
        /*0008*/ 	.byte	0x04, 0x17
        /*000a*/ 	.short	(.L_3701 - .L_3700)
.L_3700:
        /*000c*/ 	.word	0x00000000
        /*0010*/ 	.short	0x0013
        /*0012*/ 	.short	0x00c4
        /*0014*/ 	.byte	0x00, 0xf0, 0x11, 0x00


	//----- nvinfo : EIATTR_KPARAM_INFO
	.align		4
.L_3701:
        /*0018*/ 	.byte	0x04, 0x17
        /*001a*/ 	.short	(.L_3703 - .L_3702)
.L_3702:
        /*001c*/ 	.word	0x00000000
        /*0020*/ 	.short	0x0012
        /*0022*/ 	.short	0x00c0
        /*0024*/ 	.byte	0x00, 0xf0, 0x11, 0x00


	//----- nvinfo : EIATTR_KPARAM_INFO
	.align		4
.L_3703:
        /*0028*/ 	.byte	0x04, 0x17
        /*002a*/ 	.short	(.L_3705 - .L_3704)
.L_3704:
        /*002c*/ 	.word	0x00000000
        /*0030*/ 	.short	0x0011
        /*0032*/ 	.short	0x00bc
        /*0034*/ 	.byte	0x00, 0xf0, 0x11, 0x00


	//----- nvinfo : EIATTR_KPARAM_INFO
	.align		4
.L_3705:
        /*0038*/ 	.byte	0x04, 0x17
        /*003a*/ 	.short	(.L_3707 - .L_3706)
.L_3706:
        /*003c*/ 	.word	0x00000000
        /*0040*/ 	.short	0x0010
        /*0042*/ 	.short	0x00b8
        /*0044*/ 	.byte	0x00, 0xf0, 0x11, 0x00


	//----- nvinfo : EIATTR_KPARAM_INFO
	.align		4
.L_3707:
        /*0048*/ 	.byte	0x04, 0x17
        /*004a*/ 	.short	(.L_3709 - .L_3708)
.L_3708:
        /*004c*/ 	.word	0x00000000
        /*0050*/ 	.short	0x000f
        /*0052*/ 	.short	0x00b4
        /*0054*/ 	.byte	0x00, 0xf0, 0x11, 0x00


	//----- nvinfo : EIATTR_KPARAM_INFO
	.align		4
.L_3709:
        /*0058*/ 	.byte	0x04, 0x17
        /*005a*/ 	.short	(.L_3711 - .L_3710)
.L_3710:
        /*005c*/ 	.word	0x00000000
        /*0060*/ 	.short	0x000e
        /*0062*/ 	.short	0x00b0
        /*0064*/ 	.byte	0x00, 0xf0, 0x11, 0x00


	//----- nvinfo : EIATTR_KPARAM_INFO
	.align		4
.L_3711:
        /*0068*/ 	.byte	0x04, 0x17
        /*006a*/ 	.short	(.L_3713 - .L_3712)
.L_3712:
        /*006c*/ 	.word	0x00000000
        /*0070*/ 	.short	0x000d
        /*0072*/ 	.short	0x00ac
        /*0074*/ 	.byte	0x00, 0xf0, 0x11, 0x00


	//----- nvinfo : EIATTR_KPARAM_INFO
	.align		4
.L_3713:
        /*0078*/ 	.byte	0x04, 0x17
        /*007a*/ 	.short	(.L_3715 - .L_3714)
.L_3714:
        /*007c*/ 	.word	0x00000000
        /*0080*/ 	.short	0x000c
        /*0082*/ 	.short	0x00a8
        /*0084*/ 	.byte	0x00, 0xf0, 0x11, 0x00


	//----- nvinfo : EIATTR_KPARAM_INFO
	.align		4
.L_3715:
        /*0088*/ 	.byte	0x04, 0x17
        /*008a*/ 	.short	(.L_3717 - .L_3716)
.L_3716:
        /*008c*/ 	.word	0x00000000
        /*0090*/ 	.short	0x000b
        /*0092*/ 	.short	0x00a4
        /*0094*/ 	.byte	0x00, 0xf0, 0x11, 0x00


	//----- nvinfo : EIATTR_KPARAM_INFO
	.align		4
.L_3717:
        /*0098*/ 	.byte	0x04, 0x17
        /*009a*/ 	.short	(.L_3719 - .L_3718)
.L_3718:
        /*009c*/ 	.word	0x00000000
        /*00a0*/ 	.short	0x000a
        /*00a2*/ 	.short	0x00a0
        /*00a4*/ 	.byte	0x00, 0xf0, 0x11, 0x00


	//----- nvinfo : EIATTR_KPARAM_INFO
	.align		4
.L_3719:
        /*00a8*/ 	.byte	0x04, 0x17
        /*00aa*/ 	.short	(.L_3721 - .L_3720)
.L_3720:
        /*00ac*/ 	.word	0x00000000
        /*00b0*/ 	.short	0x0009
        /*00b2*/ 	.short	0x009c
        /*00b4*/ 	.byte	0x00, 0xf0, 0x11, 0x00


	//----- nvinfo : EIATTR_KPARAM_INFO
	.align		4
.L_3721:
        /*00b8*/ 	.byte	0x04, 0x17
        /*00ba*/ 	.short	(.L_3723 - .L_3722)
.L_3722:
        /*00bc*/ 	.word	0x00000000
        /*00c0*/ 	.short	0x0008
        /*00c2*/ 	.short	0x0098
        /*00c4*/ 	.byte	0x00, 0xf0, 0x11, 0x00


	//----- nvinfo : EIATTR_KPARAM_INFO
	.align		4
.L_3723:
        /*00c8*/ 	.byte	0x04, 0x17
        /*00ca*/ 	.short	(.L_3725 - .L_3724)
.L_3724:
        /*00cc*/ 	.word	0x00000000
        /*00d0*/ 	.short	0x0007
        /*00d2*/ 	.short	0x0094
        /*00d4*/ 	.byte	0x00, 0xf0, 0x11, 0x00


	//----- nvinfo : EIATTR_KPARAM_INFO
	.align		4
.L_3725:
        /*00d8*/ 	.byte	0x04, 0x17
        /*00da*/ 	.short	(.L_3727 - .L_3726)
.L_3726:
        /*00dc*/ 	.word	0x00000000
        /*00e0*/ 	.short	0x0006
        /*00e2*/ 	.short	0x0090
        /*00e4*/ 	.byte	0x00, 0xf0, 0x11, 0x00


	//----- nvinfo : EIATTR_KPARAM_INFO
	.align		4
.L_3727:
        /*00e8*/ 	.byte	0x04, 0x17
        /*00ea*/ 	.short	(.L_3729 - .L_3728)
.L_3728:
        /*00ec*/ 	.word	0x00000000
        /*00f0*/ 	.short	0x0005
        /*00f2*/ 	.short	0x008c
        /*00f4*/ 	.byte	0x00, 0xf0, 0x11, 0x00


	//----- nvinfo : EIATTR_KPARAM_INFO
	.align		4
.L_3729:
        /*00f8*/ 	.byte	0x04, 0x17
        /*00fa*/ 	.short	(.L_3731 - .L_3730)
.L_3730:
        /*00fc*/ 	.word	0x00000000
        /*0100*/ 	.short	0x0004
        /*0102*/ 	.short	0x0088
        /*0104*/ 	.byte	0x00, 0xf0, 0x05, 0x00


	//----- nvinfo : EIATTR_KPARAM_INFO
	.align		4
.L_3731:
        /*0108*/ 	.byte	0x04, 0x17
        /*010a*/ 	.short	(.L_3733 - .L_3732)
.L_3732:
        /*010c*/ 	.word	0x00000000
        /*0110*/ 	.short	0x0003
        /*0112*/ 	.short	0x0078
        /*0114*/ 	.byte	0x00, 0xf0, 0x41, 0x00


	//----- nvinfo : EIATTR_KPARAM_INFO
	.align		4
.L_3733:
        /*0118*/ 	.byte	0x04, 0x17
        /*011a*/ 	.short	(.L_3735 - .L_3734)
.L_3734:
        /*011c*/ 	.word	0x00000000
        /*0120*/ 	.short	0x0002
        /*0122*/ 	.short	0x0050
        /*0124*/ 	.byte	0x00, 0xf0, 0xa1, 0x00


	//----- nvinfo : EIATTR_KPARAM_INFO
	.align		4
.L_3735:
        /*0128*/ 	.byte	0x04, 0x17
        /*012a*/ 	.short	(.L_3737 - .L_3736)
.L_3736:
        /*012c*/ 	.word	0x00000000
        /*0130*/ 	.short	0x0001
        /*0132*/ 	.short	0x0028
        /*0134*/ 	.byte	0x00, 0xf0, 0xa1, 0x00


	//----- nvinfo : EIATTR_KPARAM_INFO
	.align		4
.L_3737:
        /*0138*/ 	.byte	0x04, 0x17
        /*013a*/ 	.short	(.L_3739 - .L_3738)
.L_3738:
        /*013c*/ 	.word	0x00000000
        /*0140*/ 	.short	0x0000
        /*0142*/ 	.short	0x0000
        /*0144*/ 	.byte	0x00, 0xf0, 0xa1, 0x00


	//----- nvinfo : EIATTR_SPARSE_MMA_MASK
	.align		4
.L_3739:
        /*0148*/ 	.byte	0x03, 0x50
        /*014a*/ 	.short	0x0000


	//----- nvinfo : EIATTR_MAXREG_COUNT
	.align		4
        /*014c*/ 	.byte	0x03, 0x1b
        /*014e*/ 	.short	0x0040


	//----- nvinfo : EIATTR_MERCURY_ISA_VERSION
	.align		4
        /*0150*/ 	.byte	0x03, 0x5f
        /*0152*/ 	.short	0x0101


	//----- nvinfo : EIATTR_VRC_CTA_INIT_COUNT
	.align		4
        /*0154*/ 	.byte	0x02, 0x4a
	.zero		1
	.zero		1


	//----- nvinfo : EIATTR_EXIT_INSTR_OFFSETS
	.align		4
        /*0158*/ 	.byte	0x04, 0x1c
        /*015a*/ 	.short	(.L_3741 - .L_3740)


	//   ....[0]....
.L_3740:
        /*015c*/ 	.word	0x000000a0


	//   ....[1]....
        /*0160*/ 	.word	0x00000cf0


	//   ....[2]....
        /*0164*/ 	.word	0x00001850


	//   ....[3]....
        /*0168*/ 	.word	0x000027a0


	//   ....[4]....
        /*016c*/ 	.word	0x000036a0


	//----- nvinfo : EIATTR_MAX_THREADS
	.align		4
.L_3741:
        /*0170*/ 	.byte	0x04, 0x05
        /*0172*/ 	.short	(.L_3743 - .L_3742)
.L_3742:
        /*0174*/ 	.word	0x00000400
        /*0178*/ 	.word	0x00000001
        /*017c*/ 	.word	0x00000001


	//----- nvinfo : EIATTR_CRS_STACK_SIZE
	.align		4
.L_3743:
        /*0180*/ 	.byte	0x04, 0x1e
        /*0182*/ 	.short	(.L_3745 - .L_3744)
.L_3744:
        /*0184*/ 	.word	0x00000000


	//----- nvinfo : EIATTR_CBANK_PARAM_SIZE
	.align		4
.L_3745:
        /*0188*/ 	.byte	0x03, 0x19
        /*018a*/ 	.short	0x00c8


	//----- nvinfo : EIATTR_PARAM_CBANK
	.align		4
        /*018c*/ 	.byte	0x04, 0x0a
        /*018e*/ 	.short	(.L_3747 - .L_3746)
	.align		4
.L_3746:
        /*0190*/ 	.word	index@(.nv.constant0._ZN2at6native51_GLOBAL__N__2c613397_18_DepthwiseConv2d_cu_9959487031conv_depthwise2d_forward_kernelILi3EfiEEvNS_27GenericPackedTensorAccessorIKT0_Lm4ENS_16DefaultPtrTraitsEiEENS3_IS4_Lm4ES6_iEES7_NS3_IS5_Lm1ES6_iEEbT1_iiiiiiiiiiiiii)
        /*0194*/ 	.short	0x0380
        /*0196*/ 	.short	0x00c8


	//----- nvinfo : EIATTR_SW_WAR
	.align		4
.L_3747:
        /*0198*/ 	.byte	0x04, 0x36
        /*019a*/ 	.short	(.L_3749 - .L_3748)
.L_3748:
        /*019c*/ 	.word	0x00000008
.L_3749:


//--------------------- .nv.info._ZN2at6native51_GLOBAL__N__2c613397_18_DepthwiseConv2d_cu_9959487031conv_depthwise2d_forward_kernelILi5EfiEEvNS_27GenericPackedTensorAccessorIKT0_Lm4ENS_16DefaultPtrTraitsEiEENS3_IS4_Lm4ES6_iEES7_NS3_IS5_Lm1ES6_iEEbT1_iiiiiiiiiiiiii --------------------------
	.section	.nv.info._ZN2at6native51_GLOBAL__N__2c613397_18_DepthwiseConv2d_cu_9959487031conv_depthwise2d_forward_kernelILi5EfiEEvNS_27GenericPackedTensorAccessorIKT0_Lm4ENS_16DefaultPtrTraitsEiEENS3_IS4_Lm4ES6_iEES7_NS3_IS5_Lm1ES6_iEEbT1_iiiiiiiiiiiiii,"",@"SHT_CUDA_INFO"
	.sectionflags	@""
	.align	4


	//----- nvinfo : EIATTR_CUDA_API_VERSION
	.align		4
        /*0000*/ 	.byte	0x04, 0x37
        /*0002*/ 	.short	(.L_3751 - .L_3750)
.L_3750:
        /*0004*/ 	.word	0x00000082


	//----- nvinfo : EIATTR_KPARAM_INFO
	.align		4
.L_3751:
        /*0008*/ 	.byte	0x04, 0x17
        /*000a*/ 	.short	(.L_3753 - .L_3752)
.L_3752:
        /*000c*/ 	.word	0x00000000
        /*0010*/ 	.short	0x0013
        /*0012*/ 	.short	0x00c4
        /*0014*/ 	.byte	0x00, 0xf0, 0x11, 0x00


	//----- nvinfo : EIATTR_KPARAM_INFO
	.align		4
.L_3753:
        /*0018*/ 	.byte	0x04, 0x17
        /*001a*/ 	.short	(.L_3755 - .L_3754)
.L_3754:
        /*001c*/ 	.word	0x00000000
        /*0020*/ 	.short	0x0012
        /*0022*/ 	.short	0x00c0
        /*0024*/ 	.byte	0x00, 0xf0, 0x11, 0x00


	//----- nvinfo : EIATTR_KPARAM_INFO
	.align		4
.L_3755:
        /*0028*/ 	.byte	0x04, 0x17
        /*002a*/ 	.short	(.L_3757 - .L_3756)
.L_3756:
        /*002c*/ 	.word	0x00000000
        /*0030*/ 	.short	0x0011
        /*0032*/ 	.short	0x00bc
        /*0034*/ 	.byte	0x00, 0xf0, 0x11, 0x00


	//----- nvinfo : EIATTR_KPARAM_INFO
	.align		4
.L_3757:
        /*0038*/ 	.byte	0x04, 0x17
        /*003a*/ 	.short	(.L_3759 - .L_3758)
.L_3758:
        /*003c*/ 	.word	0x00000000
        /*0040*/ 	.short	0x0010
        /*0042*/ 	.short	0x00b8
        /*0044*/ 	.byte	0x00, 0xf0, 0x11, 0x00


	//----- nvinfo : EIATTR_KPARAM_INFO
	.align		4
.L_3759:
        /*0048*/ 	.byte	0x04, 0x17
        /*004a*/ 	.short	(.L_3761 - .L_3760)
.L_3760:
        /*004c*/ 	.word	0x00000000
        /*0050*/ 	.short	0x000f
        /*0052*/ 	.short	0x00b4
        /*0054*/ 	.byte	0x00, 0xf0, 0x11, 0x00


	//----- nvinfo : EIATTR_KPARAM_INFO
	.align		4
.L_3761:
        /*0058*/ 	.byte	0x04, 0x17
        /*005a*/ 	.short	(.L_3763 - .L_3762)
.L_3762:
        /*005c*/ 	.word	0x00000000
        /*0060*/ 	.short	0x000e
        /*0062*/ 	.short	0x00b0
        /*0064*/ 	.byte	0x00, 0xf0, 0x11, 0x00


	//----- nvinfo : EIATTR_KPARAM_INFO
	.align		4
.L_3763:
        /*0068*/ 	.byte	0x04, 0x17
        /*006a*/ 	.short	(.L_3765 - .L_3764)
.L_3764:
        /*006c*/ 	.word	0x00000000
        /*0070*/ 	.short	0x000d
        /*0072*/ 	.short	0x00ac
        /*0074*/ 	.byte	0x00, 0xf0, 0x11, 0x00


	//----- nvinfo : EIATTR_KPARAM_INFO
	.align		4
.L_3765:
        /*0078*/ 	.byte	0x04, 0x17
        /*007a*/ 	.short	(.L_3767 - .L_3766)
.L_3766:
        /*007c*/ 	.word	0x00000000
        /*0080*/ 	.short	0x000c
        /*0082*/ 	.short	0x00a8
        /*0084*/ 	.byte	0x00, 0xf0, 0x11, 0x00


	//----- nvinfo : EIATTR_KPARAM_INFO
	.align		4
.L_3767:
        /*0088*/ 	.byte	0x04, 0x17
        /*008a*/ 	.short	(.L_3769 - .L_3768)
.L_3768:
        /*008c*/ 	.word	0x00000000
        /*0090*/ 	.short	0x000b
        /*0092*/ 	.short	0x00a4
        /*0094*/ 	.byte	0x00, 0xf0, 0x11, 0x00


	//----- nvinfo : EIATTR_KPARAM_INFO
	.align		4
.L_3769:
        /*0098*/ 	.byte	0x04, 0x17
        /*009a*/ 	.short	(.L_3771 - .L_3770)
.L_3770:
        /*009c*/ 	.word	0x00000000
        /*00a0*/ 	.short	0x000a
        /*00a2*/ 	.short	0x00a0
        /*00a4*/ 	.byte	0x00, 0xf0, 0x11, 0x00


	//----- nvinfo : EIATTR_KPARAM_INFO
	.align		4
.L_3771:
        /*00a8*/ 	.byte	0x04, 0x17
        /*00aa*/ 	.short	(.L_3773 - .L_3772)
.L_3772:
        /*00ac*/ 	.word	0x00000000
        /*00b0*/ 	.short	0x0009
        /*00b2*/ 	.short	0x009c
        /*00b4*/ 	.byte	0x00, 0xf0, 0x11, 0x00


	//----- nvinfo : EIATTR_KPARAM_INFO
	.align		4
.L_3773:
        /*00b8*/ 	.byte	0x04, 0x17
        /*00ba*/ 	.short	(.L_3775 - .L_3774)
.L_3774:
        /*00bc*/ 	.word	0x00000000
        /*00c0*/ 	.short	0x0008
        /*00c2*/ 	.short	0x0098
        /*00c4*/ 	.byte	0x00, 0xf0, 0x11, 0x00


	//----- nvinfo : EIATTR_KPARAM_INFO
	.align		4
.L_3775:
        /*00c8*/ 	.byte	0x04, 0x17
        /*00ca*/ 	.short	(.L_3777 - .L_3776)
.L_3776:
        /*00cc*/ 	.word	0x00000000
        /*00d0*/ 	.short	0x0007
        /*00d2*/ 	.short	0x0094
        /*00d4*/ 	.byte	0x00, 0xf0, 0x11, 0x00


	//----- nvinfo : EIATTR_KPARAM_INFO
	.align		4
.L_3777:
        /*00d8*/ 	.byte	0x04, 0x17
        /*00da*/ 	.short	(.L_3779 - .L_3778)
.L_3778:
        /*00dc*/ 	.word	0x00000000
        /*00e0*/ 	.short	0x0006
        /*00e2*/ 	.short	0x0090
        /*00e4*/ 	.byte	0x00, 0xf0, 0x11, 0x00


	//----- nvinfo : EIATTR_KPARAM_INFO
	.align		4
.L_3779:
        /*00e8*/ 	.byte	0x04, 0x17
        /*00ea*/ 	.short	(.L_3781 - .L_3780)
.L_3780:
        /*00ec*/ 	.word	0x00000000
        /*00f0*/ 	.short	0x0005
        /*00f2*/ 	.short	0x008c
        /*00f4*/ 	.byte	0x00, 0xf0, 0x11, 0x00


	//----- nvinfo : EIATTR_KPARAM_INFO
	.align		4
.L_3781:
        /*00f8*/ 	.byte	0x04, 0x17
        /*00fa*/ 	.short	(.L_3783 - .L_3782)
.L_3782:
        /*00fc*/ 	.word	0x00000000
        /*0100*/ 	.short	0x0004
        /*0102*/ 	.short	0x0088
        /*0104*/ 	.byte	0x00, 0xf0, 0x05, 0x00


	//----- nvinfo : EIATTR_KPARAM_INFO
	.align		4
.L_3783:
        /*0108*/ 	.byte	0x04, 0x17
        /*010a*/ 	.short	(.L_3785 - .L_3784)
.L_3784:
        /*010c*/ 	.word	0x00000000
        /*0110*/ 	.short	0x0003
        /*0112*/ 	.short	0x0078
        /*0114*/ 	.byte	0x00, 0xf0, 0x41, 0x00


	//----- nvinfo : EIATTR_KPARAM_INFO
	.align		4
.L_3785:
        /*0118*/ 	.byte	0x04, 0x17
        /*011a*/ 	.short	(.L_3787 - .L_3786)
.L_3786:
        /*011c*/ 	.word	0x00000000
        /*0120*/ 	.short	0x0002
        /*0122*/ 	.short	0x0050
        /*0124*/ 	.byte	0x00, 0xf0, 0xa1, 0x00


	//----- nvinfo : EIATTR_KPARAM_INFO
	.align		4
.L_3787:
        /*0128*/ 	.byte	0x04, 0x17
        /*012a*/ 	.short	(.L_3789 - .L_3788)
.L_3788:
        /*012c*/ 	.word	0x00000000
        /*0130*/ 	.short	0x0001
        /*0132*/ 	.short	0x0028
        /*0134*/ 	.byte	0x00, 0xf0, 0xa1, 0x00


	//----- nvinfo : EIATTR_KPARAM_INFO
	.align		4
.L_3789:
        /*0138*/ 	.byte	0x04, 0x17
        /*013a*/ 	.short	(.L_3791 - .L_3790)
.L_3790:
        /*013c*/ 	.word	0x00000000
        /*0140*/ 	.short	0x0000
        /*0142*/ 	.short	0x0000
        /*0144*/ 	.byte	0x00, 0xf0, 0xa1, 0x00


	//----- nvinfo : EIATTR_SPARSE_MMA_MASK
	.align		4
.L_3791:
        /*0148*/ 	.byte	0x03, 0x50
        /*014a*/ 	.short	0x0000


	//----- nvinfo : EIATTR_MAXREG_COUNT
	.align		4
        /*014c*/ 	.byte	0x03, 0x1b
        /*014e*/ 	.short	0x0040


	//----- nvinfo : EIATTR_MERCURY_ISA_VERSION
	.align		4
        /*0150*/ 	.byte	0x03, 0x5f
        /*0152*/ 	.short	0x0101


	//----- nvinfo : EIATTR_VRC_CTA_INIT_COUNT
	.align		4
        /*0154*/ 	.byte	0x02, 0x4a
	.zero		1
	.zero		1


	//----- nvinfo : EIATTR_EXIT_INSTR_OFFSETS
	.align		4
        /*0158*/ 	.byte	0x04, 0x1c
        /*015a*/ 	.short	(.L_3793 - .L_3792)


	//   ....[0]....
.L_3792:
        /*015c*/ 	.word	0x000000a0


	//   ....[1]....
        /*0160*/ 	.word	0x000014d0


	//   ....[2]....
        /*0164*/ 	.word	0x00002810


	//   ....[3]....
        /*0168*/ 	.word	0x00003f40


	//   ....[4]....
        /*016c*/ 	.word	0x00005660


	//----- nvinfo : EIATTR_MAX_THREADS
	.align		4
.L_3793:
        /*0170*/ 	.byte	0x04, 0x05
        /*0172*/ 	.short	(.L_3795 - .L_3794)
.L_3794:
        /*0174*/ 	.word	0x00000400
        /*0178*/ 	.word	0x00000001
        /*017c*/ 	.word	0x00000001


	//----- nvinfo : EIATTR_CRS_STACK_SIZE
	.align		4
.L_3795:
        /*0180*/ 	.byte	0x04, 0x1e
        /*0182*/ 	.short	(.L_3797 - .L_3796)
.L_3796:
        /*0184*/ 	.word	0x00000000


	//----- nvinfo : EIATTR_CBANK_PARAM_SIZE
	.align		4
.L_3797:
        /*0188*/ 	.byte	0x03, 0x19
        /*018a*/ 	.short	0x00c8


	//----- nvinfo : EIATTR_PARAM_CBANK
	.align		4
        /*018c*/ 	.byte	0x04, 0x0a
        /*018e*/ 	.short	(.L_3799 - .L_3798)
	.align		4
.L_3798:
        /*0190*/ 	.word	index@(.nv.constant0._ZN2at6native51_GLOBAL__N__2c613397_18_DepthwiseConv2d_cu_9959487031conv_depthwise2d_forward_kernelILi5EfiEEvNS_27GenericPackedTensorAccessorIKT0_Lm4ENS_16DefaultPtrTraitsEiEENS3_IS4_Lm4ES6_iEES7_NS3_IS5_Lm1ES6_iEEbT1_iiiiiiiiiiiiii)
        /*0194*/ 	.short	0x0380
        /*0196*/ 	.short	0x00c8


	//----- nvinfo : EIATTR_SW_WAR
	.align		4
.L_3799:
        /*0198*/ 	.byte	0x04, 0x36
        /*019a*/ 	.short	(.L_3801 - .L_3800)
.L_3800:
        /*019c*/ 	.word	0x00000008
.L_3801:


//--------------------- .nv.info._ZN2at6native51_GLOBAL__N__2c613397_18_DepthwiseConv2d_cu_9959487039conv_depthwise2d_forward_kernel_genericIdiEEvNS_27GenericPackedTensorAccessorIKT_Lm4ENS_16DefaultPtrTraitsEiEENS3_IS4_Lm4ES6_iEES7_NS3_IS5_Lm1ES6_iEEbT0_iiiiiiiiiiiiii --------------------------
	.section	.nv.info._ZN2at6native51_GLOBAL__N__2c613397_18_DepthwiseConv2d_cu_9959487039conv_depthwise2d_forward_kernel_genericIdiEEvNS_27GenericPackedTensorAccessorIKT_Lm4ENS_16DefaultPtrTraitsEiEENS3_IS4_Lm4ES6_iEES7_NS3_IS5_Lm1ES6_iEEbT0_iiiiiiiiiiiiii,"",@"SHT_CUDA_INFO"
	.sectionflags	@""
	.align	4


	//----- nvinfo : EIATTR_CUDA_API_VERSION
	.align		4
        /*0000*/ 	.byte	0x04, 0x37
        /*0002*/ 	.short	(.L_3803 - .L_3802)
.L_3802:
        /*0004*/ 	.word	0x00000082


	//----- nvinfo : EIATTR_KPARAM_INFO
	.align		4
.L_3803:
        /*0008*/ 	.byte	0x04, 0x17
        /*000a*/ 	.short	(.L_3805 - .L_3804)
.L_3804:
        /*000c*/ 	.word	0x00000000
        /*0010*/ 	.short	0x0013
        /*0012*/ 	.short	0x00c4
        /*0014*/ 	.byte	0x00, 0xf0, 0x11, 0x00


	//----- nvinfo : EIATTR_KPARAM_INFO
	.align		4
.L_3805:
        /*0018*/ 	.byte	0x04, 0x17
        /*001a*/ 	.short	(.L_3807 - .L_3806)
.L_3806:
        /*001c*/ 	.word	0x00000000
        /*0020*/ 	.short	0x0012
        /*0022*/ 	.short	0x00c0
        /*0024*/ 	.byte	0x00, 0xf0, 0x11, 0x00


	//----- nvinfo : EIATTR_KPARAM_INFO
	.align		4
.L_3807:
        /*0028*/ 	.byte	0x04, 0x17
        /*002a*/ 	.short	(.L_3809 - .L_3808)
.L_3808:
        /*002c*/ 	.word	0x00000000
        /*0030*/ 	.short	0x0011
        /*0032*/ 	.short	0x00bc
        /*0034*/ 	.byte	0x00, 0xf0, 0x11, 0x00


	//----- nvinfo : EIATTR_KPARAM_INFO
	.align		4
.L_3809:
        /*0038*/ 	.byte	0x04, 0x17
        /*003a*/ 	.short	(.L_3811 - .L_3810)
.L_3810:
        /*003c*/ 	.word	0x00000000
        /*0040*/ 	.short	0x0010
        /*0042*/ 	.short	0x00b8
        /*0044*/ 	.byte	0x00, 0xf0, 0x11, 0x00


	//----- nvinfo : EIATTR_KPARAM_INFO
	.align		4
.L_3811:
        /*0048*/ 	.byte	0x04, 0x17
        /*004a*/ 	.short	(.L_3813 - .L_3812)
.L_3812:
        /*004c*/ 	.word	0x00000000
        /*0050*/ 	.short	0x000f
        /*0052*/ 	.short	0x00b4
        /*0054*/ 	.byte	0x00, 0xf0, 0x11, 0x00


	//----- nvinfo : EIATTR_KPARAM_INFO
	.align		4
.L_3813:
        /*0058*/ 	.byte	0x04, 0x17
        /*005a*/ 	.short	(.L_3815 - .L_3814)
.L_3814:
        /*005c*/ 	.word	0x00000000
        /*0060*/ 	.short	0x000e
        /*0062*/ 	.short	0x00b0
        /*0064*/ 	.byte	0x00, 0xf0, 0x11, 0x00


	//----- nvinfo : EIATTR_KPARAM_INFO
	.align		4
.L_3815:
        /*0068*/ 	.byte	0x04, 0x17
        /*006a*/ 	.short	(.L_3817 - .L_3816)
.L_3816:
        /*006c*/ 	.word	0x00000000
        /*0070*/ 	.short	0x000d
        /*0072*/ 	.short	0x00ac
        /*0074*/ 	.byte	0x00, 0xf0, 0x11, 0x00


	//----- nvinfo : EIATTR_KPARAM_INFO
	.align		4
.L_3817:
        /*0078*/ 	.byte	0x04, 0x17
        /*007a*/ 	.short	(.L_3819 - .L_3818)
.L_3818:
        /*007c*/ 	.word	0x00000000
        /*0080*/ 	.short	0x000c
        /*0082*/ 	.short	0x00a8
        /*0084*/ 	.byte	0x00, 0xf0, 0x11, 0x00


	//----- nvinfo : EIATTR_KPARAM_INFO
	.align		4
.L_3819:
        /*0088*/ 	.byte	0x04, 0x17
        /*008a*/ 	.short	(.L_3821 - .L_3820)
.L_3820:
        /*008c*/ 	.word	0x00000000
        /*0090*/ 	.short	0x000b
        /*0092*/ 	.short	0x00a4
        /*0094*/ 	.byte	0x00, 0xf0, 0x11, 0x00


	//----- nvinfo : EIATTR_KPARAM_INFO
	.align		4
.L_3821:
        /*0098*/ 	.byte	0x04, 0x17
        /*009a*/ 	.short	(.L_3823 - .L_3822)
.L_3822:
        /*009c*/ 	.word	0x00000000
        /*00a0*/ 	.short	0x000a
        /*00a2*/ 	.short	0x00a0
        /*00a4*/ 	.byte	0x00, 0xf0, 0x11, 0x00


	//----- nvinfo : EIATTR_KPARAM_INFO
	.align		4
.L_3823:
        /*00a8*/ 	.byte	0x04, 0x17
        /*00aa*/ 	.short	(.L_3825 - .L_3824)
.L_3824:
        /*00ac*/ 	.word	0x00000000
        /*00b0*/ 	.short	0x0009
        /*00b2*/ 	.short	0x009c
        /*00b4*/ 	.byte	0x00, 0xf0, 0x11, 0x00


	//----- nvinfo : EIATTR_KPARAM_INFO
	.align		4
.L_3825:
        /*00b8*/ 	.byte	0x04, 0x17
        /*00ba*/ 	.short	(.L_3827 - .L_3826)
.L_3826:
        /*00bc*/ 	.word	0x00000000
        /*00c0*/ 	.short	0x0008
        /*00c2*/ 	.short	0x0098
        /*00c4*/ 	.byte	0x00, 0xf0, 0x11, 0x00


	//----- nvinfo : EIATTR_KPARAM_INFO
	.align		4
.L_3827:
        /*00c8*/ 	.byte	0x04, 0x17
        /*00ca*/ 	.short	(.L_3829 - .L_3828)
.L_3828:
        /*00cc*/ 	.word	0x00000000
        /*00d0*/ 	.short	0x0007
        /*00d2*/ 	.short	0x0094
        /*00d4*/ 	.byte	0x00, 0xf0, 0x11, 0x00


	//----- nvinfo : EIATTR_KPARAM_INFO
	.align		4
.L_3829:
        /*00d8*/ 	.byte	0x04, 0x17
        /*00da*/ 	.short	(.L_3831 - .L_3830)
.L_3830:
        /*00dc*/ 	.word	0x00000000
        /*00e0*/ 	.short	0x0006
        /*00e2*/ 	.short	0x0090
        /*00e4*/ 	.byte	0x00, 0xf0, 0x11, 0x00


	//----- nvinfo : EIATTR_KPARAM_INFO
	.align		4
.L_3831:
        /*00e8*/ 	.byte	0x04, 0x17
        /*00ea*/ 	.short	(.L_3833 - .L_3832)
.L_3832:
        /*00ec*/ 	.word	0x00000000
        /*00f0*/ 	.short	0x0005
        /*00f2*/ 	.short	0x008c
        /*00f4*/ 	.byte	0x00, 0xf0, 0x11, 0x00


	//----- nvinfo : EIATTR_KPARAM_INFO
	.align		4
.L_3833:
        /*00f8*/ 	.byte	0x04, 0x17
        /*00fa*/ 	.short	(.L_3835 - .L_3834)
.L_3834:
        /*00fc*/ 	.word	0x00000000
        /*0100*/ 	.short	0x0004
        /*0102*/ 	.short	0x0088
        /*0104*/ 	.byte	0x00, 0xf0, 0x05, 0x00


	//----- nvinfo : EIATTR_KPARAM_INFO
	.align		4
.L_3835:
        /*0108*/ 	.byte	0x04, 0x17
        /*010a*/ 	.short	(.L_3837 - .L_3836)
.L_3836:
        /*010c*/ 	.word	0x00000000
        /*0110*/ 	.short	0x0003
        /*0112*/ 	.short	0x0078
        /*0114*/ 	.byte	0x00, 0xf0, 0x41, 0x00


	//----- nvinfo : EIATTR_KPARAM_INFO
	.align		4
.L_3837:
        /*0118*/ 	.byte	0x04, 0x17
        /*011a*/ 	.short	(.L_3839 - .L_3838)
.L_3838:
        /*011c*/ 	.word	0x00000000
        /*0120*/ 	.short	0x0002
        /*0122*/ 	.short	0x0050
        /*0124*/ 	.byte	0x00, 0xf0, 0xa1, 0x00


	//----- nvinfo : EIATTR_KPARAM_INFO
	.align		4
.L_3839:
        /*0128*/ 	.byte	0x04, 0x17
        /*012a*/ 	.short	(.L_3841 - .L_3840)
.L_3840:
        /*012c*/ 	.word	0x00000000
        /*0130*/ 	.short	0x0001
        /*0132*/ 	.short	0x0028
        /*0134*/ 	.byte	0x00, 0xf0, 0xa1, 0x00


	//----- nvinfo : EIATTR_KPARAM_INFO
	.align		4
.L_3841:
        /*0138*/ 	.byte	0x04, 0x17
        /*013a*/ 	.short	(.L_3843 - .L_3842)
.L_3842:
        /*013c*/ 	.word	0x00000000
        /*0140*/ 	.short	0x0000
        /*0142*/ 	.short	0x0000
        /*0144*/ 	.byte	0x00, 0xf0, 0xa1, 0x00


	//----- nvinfo : EIATTR_SPARSE_MMA_MASK
	.align		4
.L_3843:
        /*0148*/ 	.byte	0x03, 0x50
        /*014a*/ 	.short	0x0000


	//----- nvinfo : EIATTR_MAXREG_COUNT
	.align		4
        /*014c*/ 	.byte	0x03, 0x1b
        /*014e*/ 	.short	0x0040


	//----- nvinfo : EIATTR_MERCURY_ISA_VERSION
	.align		4
        /*0150*/ 	.byte	0x03, 0x5f
        /*0152*/ 	.short	0x0101


	//----- nvinfo : EIATTR_VRC_CTA_INIT_COUNT
	.align		4
        /*0154*/ 	.byte	0x02, 0x4a
	.zero		1
	.zero		1


	//----- nvinfo : EIATTR_EXIT_INSTR_OFFSETS
	.align		4
        /*0158*/ 	.byte	0x04, 0x1c
        /*015a*/ 	.short	(.L_3845 - .L_3844)


	//   ....[0]....
.L_3844:
        /*015c*/ 	.word	0x000000a0


	//   ....[1]....
        /*0160*/ 	.word	0x00001bc0


	//   ....[2]....
        /*0164*/ 	.word	0x00003720


	//   ....[3]....
        /*0168*/ 	.word	0x00005520


	//   ....[4]....
        /*016c*/ 	.word	0x000072f0


	//----- nvinfo : EIATTR_INDIRECT_BRANCH_TARGETS
	.align		4
.L_3845:
        /*0170*/ 	.byte	0x04, 0x34
        /*0172*/ 	.short	(.L_3847 - .L_3846)


	//   ....[0]....
.L_3846:
        /*0174*/ 	.word	.L_x_1663@srel
        /*0178*/ 	.short	0x0
        /*017a*/ 	.short	0x0
        /*017c*/ 	.word	0x3
        /*0180*/ 	.word	.L_x_1592@srel
        /*0184*/ 	.word	.L_x_1665@srel
        /*0188*/ 	.word	.L_x_1666@srel


	//----- nvinfo : EIATTR_MAX_THREADS
	.align		4
.L_3847:
        /*018c*/ 	.byte	0x04, 0x05
        /*018e*/ 	.short	(.L_3849 - .L_3848)
.L_3848:
        /*0190*/ 	.word	0x00000400
        /*0194*/ 	.word	0x00000001
        /*0198*/ 	.word	0x00000001


	//----- nvinfo : EIATTR_CRS_STACK_SIZE
	.align		4
.L_3849:
        /*019c*/ 	.byte	0x04, 0x1e
        /*019e*/ 	.short	(.L_3851 - .L_3850)
.L_3850:
        /*01a0*/ 	.word	0x00000000


	//----- nvinfo : EIATTR_CBANK_PARAM_SIZE
	.align		4
.L_3851:
        /*01a4*/ 	.byte	0x03, 0x19
        /*01a6*/ 	.short	0x00c8


	//----- nvinfo : EIATTR_PARAM_CBANK
	.align		4
        /*01a8*/ 	.byte	0x04, 0x0a
        /*01aa*/ 	.short	(.L_3853 - .L_3852)
	.align		4
.L_3852:
        /*01ac*/ 	.word	index@(.nv.constant0._ZN2at6native51_GLOBAL__N__2c613397_18_DepthwiseConv2d_cu_9959487039conv_depthwise2d_forward_kernel_genericIdiEEvNS_27GenericPackedTensorAccessorIKT_Lm4ENS_16DefaultPtrTraitsEiEENS3_IS4_Lm4ES6_iEES7_NS3_IS5_Lm1ES6_iEEbT0_iiiiiiiiiiiiii)
        /*01b0*/ 	.short	0x0380
        /*01b2*/ 	.short	0x00c8


	//----- nvinfo : EIATTR_SW_WAR
	.align		4
.L_3853:
        /*01b4*/ 	.byte	0x04, 0x36
        /*01b6*/ 	.short	(.L_3855 - .L_3854)
.L_3854:
        /*01b8*/ 	.word	0x00000008
.L_3855:


//--------------------- .nv.info._ZN2at6native51_GLOBAL__N__2c613397_18_DepthwiseConv2d_cu_9959487031conv_depthwise2d_forward_kernelILi1EdiEEvNS_27GenericPackedTensorAccessorIKT0_Lm4ENS_16DefaultPtrTraitsEiEENS3_IS4_Lm4ES6_iEES7_NS3_IS5_Lm1ES6_iEEbT1_iiiiiiiiiiiiii --------------------------
	.section	.nv.info._ZN2at6native51_GLOBAL__N__2c613397_18_DepthwiseConv2d_cu_9959487031conv_depthwise2d_forward_kernelILi1EdiEEvNS_27GenericPackedTensorAccessorIKT0_Lm4ENS_16DefaultPtrTraitsEiEENS3_IS4_Lm4ES6_iEES7_NS3_IS5_Lm1ES6_iEEbT1_iiiiiiiiiiiiii,"",@"SHT_CUDA_INFO"
	.sectionflags	@""
	.align	4


	//----- nvinfo : EIATTR_CUDA_API_VERSION
	.align		4
        /*0000*/ 	.byte	0x04, 0x37
        /*0002*/ 	.short	(.L_3857 - .L_3856)
.L_3856:
        /*0004*/ 	.word	0x00000082


	//----- nvinfo : EIATTR_KPARAM_INFO
	.align		4
.L_3857:
        /*0008*/ 	.byte	0x04, 0x17
        /*000a*/ 	.short	(.L_3859 - .L_3858)
.L_3858:
        /*000c*/ 	.word	0x00000000
        /*0010*/ 	.short	0x0013
        /*0012*/ 	.short	0x00c4
        /*0014*/ 	.byte	0x00, 0xf0, 0x11, 0x00


	//----- nvinfo : EIATTR_KPARAM_INFO
	.align		4
.L_3859:
        /*0018*/ 	.byte	0x04, 0x17
        /*001a*/ 	.short	(.L_3861 - .L_3860)
.L_3860:
        /*001c*/ 	.word	0x00000000
        /*0020*/ 	.short	0x0012
        /*0022*/ 	.short	0x00c0
        /*0024*/ 	.byte	0x00, 0xf0, 0x11, 0x00


	//----- nvinfo : EIATTR_KPARAM_INFO
	.align		4
.L_3861:
        /*0028*/ 	.byte	0x04, 0x17
        /*002a*/ 	.short	(.L_3863 - .L_3862)
.L_3862:
        /*002c*/ 	.word	0x00000000
        /*0030*/ 	.short	0x0011
        /*0032*/ 	.short	0x00bc
        /*0034*/ 	.byte	0x00, 0xf0, 0x11, 0x00


	//----- nvinfo : EIATTR_KPARAM_INFO
	.align		4
.L_3863:
        /*0038*/ 	.byte	0x04, 0x17
        /*003a*/ 	.short	(.L_3865 - .L_3864)
.L_3864:
        /*003c*/ 	.word	0x00000000
        /*0040*/ 	.short	0x0010
        /*0042*/ 	.short	0x00b8
        /*0044*/ 	.byte	0x00, 0xf0, 0x11, 0x00


	//----- nvinfo : EIATTR_KPARAM_INFO
	.align		4
.L_3865:
        /*0048*/ 	.byte	0x04, 0x17
        /*004a*/ 	.short	(.L_3867 - .L_3866)
.L_3866:
        /*004c*/ 	.word	0x00000000
        /*0050*/ 	.short	0x000f
        /*0052*/ 	.short	0x00b4
        /*0054*/ 	.byte	0x00, 0xf0, 0x11, 0x00


	//----- nvinfo : EIATTR_KPARAM_INFO
	.align		4
.L_3867:
        /*0058*/ 	.byte	0x04, 0x17
        /*005a*/ 	.short	(.L_3869 - .L_3868)
.L_3868:
        /*005c*/ 	.word	0x00000000
        /*0060*/ 	.short	0x000e
        /*0062*/ 	.short	0x00b0
        /*0064*/ 	.byte	0x00, 0xf0, 0x11, 0x00


	//----- nvinfo : EIATTR_KPARAM_INFO
	.align		4
.L_3869:
        /*0068*/ 	.byte	0x04, 0x17
        /*006a*/ 	.short	(.L_3871 - .L_3870)
.L_3870:
        /*006c*/ 	.word	0x00000000
        /*0070*/ 	.short	0x000d
        /*0072*/ 	.short	0x00ac
        /*0074*/ 	.byte	0x00, 0xf0, 0x11, 0x00


	//----- nvinfo : EIATTR_KPARAM_INFO
	.align		4
.L_3871:
        /*0078*/ 	.byte	0x04, 0x17
        /*007a*/ 	.short	(.L_3873 - .L_3872)
.L_3872:
        /*007c*/ 	.word	0x00000000
        /*0080*/ 	.short	0x000c
        /*0082*/ 	.short	0x00a8
        /*0084*/ 	.byte	0x00, 0xf0, 0x11, 0x00


	//----- nvinfo : EIATTR_KPARAM_INFO
	.align		4
.L_3873:
        /*0088*/ 	.byte	0x04, 0x17
        /*008a*/ 	.short	(.L_3875 - .L_3874)
.L_3874:
        /*008c*/ 	.word	0x00000000
        /*0090*/ 	.short	0x000b
        /*0092*/ 	.short	0x00a4
        /*0094*/ 	.byte	0x00, 0xf0, 0x11, 0x00


	//----- nvinfo : EIATTR_KPARAM_INFO
	.align		4
.L_3875:
        /*0098*/ 	.byte	0x04, 0x17
        /*009a*/ 	.short	(.L_3877 - .L_3876)
.L_3876:
        /*009c*/ 	.word	0x00000000
        /*00a0*/ 	.short	0x000a
        /*00a2*/ 	.short	0x00a0
        /*00a4*/ 	.byte	0x00, 0xf0, 0x11, 0x00


	//----- nvinfo : EIATTR_KPARAM_INFO
	.align		4
.L_3877:
        /*00a8*/ 	.byte	0x04, 0x17
        /*00aa*/ 	.short	(.L_3879 - .L_3878)
.L_3878:
        /*00ac*/ 	.word	0x00000000
        /*00b0*/ 	.short	0x0009
        /*00b2*/ 	.short	0x009c
        /*00b4*/ 	.byte	0x00, 0xf0, 0x11, 0x00


	//----- nvinfo : EIATTR_KPARAM_INFO
	.align		4
.L_3879:
        /*00b8*/ 	.byte	0x04, 0x17
        /*00ba*/ 	.short	(.L_3881 - .L_3880)
.L_3880:
        /*00bc*/ 	.word	0x00000000
        /*00c0*/ 	.short	0x0008
        /*00c2*/ 	.short	0x0098
        /*00c4*/ 	.byte	0x00, 0xf0, 0x11, 0x00


	//----- nvinfo : EIATTR_KPARAM_INFO
	.align		4
.L_3881:
        /*00c8*/ 	.byte	0x04, 0x17
        /*00ca*/ 	.short	(.L_3883 - .L_3882)
.L_3882:
        /*00cc*/ 	.word	0x00000000
        /*00d0*/ 	.short	0x0007
        /*00d2*/ 	.short	0x0094
        /*00d4*/ 	.byte	0x00, 0xf0, 0x11, 0x00


	//----- nvinfo : EIATTR_KPARAM_INFO
	.align		4
.L_3883:
        /*00d8*/ 	.byte	0x04, 0x17
        /*00da*/ 	.short	(.L_3885 - .L_3884)
.L_3884:
        /*00dc*/ 	.word	0x00000000
        /*00e0*/ 	.short	0x0006
        /*00e2*/ 	.short	0x0090
        /*00e4*/ 	.byte	0x00, 0xf0, 0x11, 0x00


	//----- nvinfo : EIATTR_KPARAM_INFO
	.align		4
.L_3885:
        /*00e8*/ 	.byte	0x04, 0x17
        /*00ea*/ 	.short	(.L_3887 - .L_3886)
.L_3886:
        /*00ec*/ 	.word	0x00000000
        /*00f0*/ 	.short	0x0005
        /*00f2*/ 	.short	0x008c
        /*00f4*/ 	.byte	0x00, 0xf0, 0x11, 0x00


	//----- nvinfo : EIATTR_KPARAM_INFO
	.align		4
.L_3887:
        /*00f8*/ 	.byte	0x04, 0x17
        /*00fa*/ 	.short	(.L_3889 - .L_3888)
.L_3888:
        /*00fc*/ 	.word	0x00000000
        /*0100*/ 	.short	0x0004
        /*0102*/ 	.short	0x0088
        /*0104*/ 	.byte	0x00, 0xf0, 0x05, 0x00


	//----- nvinfo : EIATTR_KPARAM_INFO
	.align		4
.L_3889:
        /*0108*/ 	.byte	0x04, 0x17
        /*010a*/ 	.short	(.L_3891 - .L_3890)
.L_3890:
        /*010c*/ 	.word	0x00000000
        /*0110*/ 	.short	0x0003
        /*0112*/ 	.short	0x0078
        /*0114*/ 	.byte	0x00, 0xf0, 0x41, 0x00


	//----- nvinfo : EIATTR_KPARAM_INFO
	.align		4
.L_3891:
        /*0118*/ 	.byte	0x04, 0x17
        /*011a*/ 	.short	(.L_3893 - .L_3892)
.L_3892:
        /*011c*/ 	.word	0x00000000
        /*0120*/ 	.short	0x0002
        /*0122*/ 	.short	0x0050
        /*0124*/ 	.byte	0x00, 0xf0, 0xa1, 0x00


	//----- nvinfo : EIATTR_KPARAM_INFO
	.align		4
.L_3893:
        /*0128*/ 	.byte	0x04, 0x17
        /*012a*/ 	.short	(.L_3895 - .L_3894)
.L_3894:
        /*012c*/ 	.word	0x00000000
        /*0130*/ 	.short	0x0001
        /*0132*/ 	.short	0x0028
        /*0134*/ 	.byte	0x00, 0xf0, 0xa1, 0x00


	//----- nvinfo : EIATTR_KPARAM_INFO
	.align		4
.L_3895:
        /*0138*/ 	.byte	0x04, 0x17
        /*013a*/ 	.short	(.L_3897 - .L_3896)
.L_3896:
        /*013c*/ 	.word	0x00000000
        /*0140*/ 	.short	0x0000
        /*0142*/ 	.short	0x0000
        /*0144*/ 	.byte	0x00, 0xf0, 0xa1, 0x00


	//----- nvinfo : EIATTR_SPARSE_MMA_MASK
	.align		4
.L_3897:
        /*0148*/ 	.byte	0x03, 0x50
        /*014a*/ 	.short	0x0000


	//----- nvinfo : EIATTR_MAXREG_COUNT
	.align		4
        /*014c*/ 	.byte	0x03, 0x1b
        /*014e*/ 	.short	0x0040


	//----- nvinfo : EIATTR_MERCURY_ISA_VERSION
	.align		4
        /*0150*/ 	.byte	0x03, 0x5f
        /*0152*/ 	.short	0x0101


	//----- nvinfo : EIATTR_VRC_CTA_INIT_COUNT
	.align		4
        /*0154*/ 	.byte	0x02, 0x4a
	.zero		1
	.zero		1


	//----- nvinfo : EIATTR_EXIT_INSTR_OFFSETS
	.align		4
        /*0158*/ 	.byte	0x04, 0x1c
        /*015a*/ 	.short	(.L_3899 - .L_3898)


	//   ....[0]....
.L_3898:
        /*015c*/ 	.word	0x000000a0


	//   ....[1]....
        /*0160*/ 	.word	0x00000b30


	//   ....[2]....
        /*0164*/ 	.word	0x000016e0


	//   ....[3]....
        /*0168*/ 	.word	0x000020a0


	//   ....[4]....
        /*016c*/ 	.word	0x00002c80


	//   ....[5]....
        /*0170*/ 	.word	0x00003930


	//   ....[6]....
        /*0174*/ 	.word	0x00004b50


	//   ....[7]....
        /*0178*/ 	.word	0x000057a0


	//   ....[8]....
        /*017c*/ 	.word	0x00006830


	//----- nvinfo : EIATTR_MAX_THREADS
	.align		4
.L_3899:
        /*0180*/ 	.byte	0x04, 0x05
        /*0182*/ 	.short	(.L_3901 - .L_3900)
.L_3900:
        /*0184*/ 	.word	0x00000400
        /*0188*/ 	.word	0x00000001
        /*018c*/ 	.word	0x00000001


	//----- nvinfo : EIATTR_CRS_STACK_SIZE
	.align		4
.L_3901:
        /*0190*/ 	.byte	0x04, 0x1e
        /*0192*/ 	.short	(.L_3903 - .L_3902)
.L_3902:
        /*0194*/ 	.word	0x00000000


	//----- nvinfo : EIATTR_CBANK_PARAM_SIZE
	.align		4
.L_3903:
        /*0198*/ 	.byte	0x03, 0x19
        /*019a*/ 	.short	0x00c8


	//----- nvinfo : EIATTR_PARAM_CBANK
	.align		4
        /*019c*/ 	.byte	0x04, 0x0a
        /*019e*/ 	.short	(.L_3905 - .L_3904)
	.align		4
.L_3904:
        /*01a0*/ 	.word	index@(.nv.constant0._ZN2at6native51_GLOBAL__N__2c613397_18_DepthwiseConv2d_cu_9959487031conv_depthwise2d_forward_kernelILi1EdiEEvNS_27GenericPackedTensorAccessorIKT0_Lm4ENS_16DefaultPtrTraitsEiEENS3_IS4_Lm4ES6_iEES7_NS3_IS5_Lm1ES6_iEEbT1_iiiiiiiiiiiiii)
        /*01a4*/ 	.short	0x0380
        /*01a6*/ 	.short	0x00c8


	//----- nvinfo : EIATTR_SW_WAR
	.align		4
.L_3905:
        /*01a8*/ 	.byte	0x04, 0x36
        /*01aa*/ 	.short	(.L_3907 - .L_3906)
.L_3906:
        /*01ac*/ 	.word	0x00000008
.L_3907:


//--------------------- .nv.info._ZN2at6native51_GLOBAL__N__2c613397_18_DepthwiseConv2d_cu_9959487031conv_depthwise2d_forward_kernelILi3EdiEEvNS_27GenericPackedTensorAccessorIKT0_Lm4ENS_16DefaultPtrTraitsEiEENS3_IS4_Lm4ES6_iEES7_NS3_IS5_Lm1ES6_iEEbT1_iiiiiiiiiiiiii --------------------------
	.section	.nv.info._ZN2at6native51_GLOBAL__N__2c613397_18_DepthwiseConv2d_cu_9959487031conv_depthwise2d_forward_kernelILi3EdiEEvNS_27GenericPackedTensorAccessorIKT0_Lm4ENS_16DefaultPtrTraitsEiEENS3_IS4_Lm4ES6_iEES7_NS3_IS5_Lm1ES6_iEEbT1_iiiiiiiiiiiiii,"",@"SHT_CUDA_INFO"
	.sectionflags	@""
	.align	4


	//----- nvinfo : EIATTR_CUDA_API_VERSION
	.align		4
        /*0000*/ 	.byte	0x04, 0x37
        /*0002*/ 	.short	(.L_3909 - .L_3908)
.L_3908:
        /*0004*/ 	.word	0x00000082


	//----- nvinfo : EIATTR_KPARAM_INFO
	.align		4
.L_3909:
        /*0008*/ 	.byte	0x04, 0x17
        /*000a*/ 	.short	(.L_3911 - .L_3910)
.L_3910:
        /*000c*/ 	.word	0x00000000
        /*0010*/ 	.short	0x0013
        /*0012*/ 	.short	0x00c4
        /*0014*/ 	.byte	0x00, 0xf0, 0x11, 0x00


	//----- nvinfo : EIATTR_KPARAM_INFO
	.align		4
.L_3911:
        /*0018*/ 	.byte	0x04, 0x17
        /*001a*/ 	.short	(.L_3913 - .L_3912)
.L_3912:
        /*001c*/ 	.word	0x00000000
        /*0020*/ 	.short	0x0012
        /*0022*/ 	.short	0x00c0
        /*0024*/ 	.byte	0x00, 0xf0, 0x11, 0x00


	//----- nvinfo : EIATTR_KPARAM_INFO
	.align		4
.L_3913:
        /*0028*/ 	.byte	0x04, 0x17
        /*002a*/ 	.short	(.L_3915 - .L_3914)
.L_3914:
        /*002c*/ 	.word	0x00000000
        /*0030*/ 	.short	0x0011
        /*0032*/ 	.short	0x00bc
        /*0034*/ 	.byte	0x00, 0xf0, 0x11, 0x00


	//----- nvinfo : EIATTR_KPARAM_INFO
	.align		4
.L_3915:
        /*0038*/ 	.byte	0x04, 0x17
        /*003a*/ 	.short	(.L_3917 - .L_3916)
.L_3916:
        /*003c*/ 	.word	0x00000000
        /*0040*/ 	.short	0x0010
        /*0042*/ 	.short	0x00b8
        /*0044*/ 	.byte	0x00, 0xf0, 0x11, 0x00


	//----- nvinfo : EIATTR_KPARAM_INFO
	.align		4
.L_3917:
        /*0048*/ 	.byte	0x04, 0x17
        /*004a*/ 	.short	(.L_3919 - .L_3918)
.L_3918:
        /*004c*/ 	.word	0x00000000
        /*0050*/ 	.short	0x000f
        /*0052*/ 	.short	0x00b4
        /*0054*/ 	.byte	0x00, 0xf0, 0x11, 0x00


	//----- nvinfo : EIATTR_KPARAM_INFO
	.align		4
.L_3919:
        /*0058*/ 	.byte	0x04, 0x17
        /*005a*/ 	.short	(.L_3921 - .L_3920)
.L_3920:
        /*005c*/ 	.word	0x00000000
        /*0060*/ 	.short	0x000e
        /*0062*/ 	.short	0x00b0
        /*0064*/ 	.byte	0x00, 0xf0, 0x11, 0x00


	//----- nvinfo : EIATTR_KPARAM_INFO
	.align		4
.L_3921:
        /*0068*/ 	.byte	0x04, 0x17
        /*006a*/ 	.short	(.L_3923 - .L_3922)
.L_3922:
        /*006c*/ 	.word	0x00000000
        /*0070*/ 	.short	0x000d
        /*0072*/ 	.short	0x00ac
        /*0074*/ 	.byte	0x00, 0xf0, 0x11, 0x00


	//----- nvinfo : EIATTR_KPARAM_INFO
	.align		4
.L_3923:
        /*0078*/ 	.byte	0x04, 0x17
        /*007a*/ 	.short	(.L_3925 - .L_3924)
.L_3924:
        /*007c*/ 	.word	0x00000000
        /*0080*/ 	.short	0x000c
        /*0082*/ 	.short	0x00a8
        /*0084*/ 	.byte	0x00, 0xf0, 0x11, 0x00


	//----- nvinfo : EIATTR_KPARAM_INFO
	.align		4
.L_3925:
        /*0088*/ 	.byte	0x04, 0x17
        /*008a*/ 	.short	(.L_3927 - .L_3926)
.L_3926:
        /*008c*/ 	.word	0x00000000
        /*0090*/ 	.short	0x000b
        /*0092*/ 	.short	0x00a4
        /*0094*/ 	.byte	0x00, 0xf0, 0x11, 0x00


	//----- nvinfo : EIATTR_KPARAM_INFO
	.align		4
.L_3927:
        /*0098*/ 	.byte	0x04, 0x17
        /*009a*/ 	.short	(.L_3929 - .L_3928)
.L_3928:
        /*009c*/ 	.word	0x00000000
        /*00a0*/ 	.short	0x000a
        /*00a2*/ 	.short	0x00a0
        /*00a4*/ 	.byte	0x00, 0xf0, 0x11, 0x00


	//----- nvinfo : EIATTR_KPARAM_INFO
	.align		4
.L_3929:
        /*00a8*/ 	.byte	0x04, 0x17
        /*00aa*/ 	.short	(.L_3931 - .L_3930)
.L_3930:
        /*00ac*/ 	.word	0x00000000
        /*00b0*/ 	.short	0x0009
        /*00b2*/ 	.short	0x009c
        /*00b4*/ 	.byte	0x00, 0xf0, 0x11, 0x00


	//----- nvinfo : EIATTR_KPARAM_INFO
	.align		4
.L_3931:
        /*00b8*/ 	.byte	0x04, 0x17
        /*00ba*/ 	.short	(.L_3933 - .L_3932)
.L_3932:
        /*00bc*/ 	.word	0x00000000
        /*00c0*/ 	.short	0x0008
        /*00c2*/ 	.short	0x0098
        /*00c4*/ 	.byte	0x00, 0xf0, 0x11, 0x00


	//----- nvinfo : EIATTR_KPARAM_INFO
	.align		4
.L_3933:
        /*00c8*/ 	.byte	0x04, 0x17
        /*00ca*/ 	.short	(.L_3935 - .L_3934)
.L_3934:
        /*00cc*/ 	.word	0x00000000
        /*00d0*/ 	.short	0x0007
        /*00d2*/ 	.short	0x0094
        /*00d4*/ 	.byte	0x00, 0xf0, 0x11, 0x00


	//----- nvinfo : EIATTR_KPARAM_INFO
	.align		4
.L_3935:
        /*00d8*/ 	.byte	0x04, 0x17
        /*00da*/ 	.short	(.L_3937 - .L_3936)
.L_3936:
        /*00dc*/ 	.word	0x00000000
        /*00e0*/ 	.short	0x0006
        /*00e2*/ 	.short	0x0090
        /*00e4*/ 	.byte	0x00, 0xf0, 0x11, 0x00


	//----- nvinfo : EIATTR_KPARAM_INFO
	.align		4
.L_3937:
        /*00e8*/ 	.byte	0x04, 0x17
        /*00ea*/ 	.short	(.L_3939 - .L_3938)
.L_3938:
        /*00ec*/ 	.word	0x00000000
        /*00f0*/ 	.short	0x0005
        /*00f2*/ 	.short	0x008c
        /*00f4*/ 	.byte	0x00, 0xf0, 0x11, 0x00


	//----- nvinfo : EIATTR_KPARAM_INFO
	.align		4
.L_3939:
        /*00f8*/ 	.byte	0x04, 0x17
        /*00fa*/ 	.short	(.L_3941 - .L_3940)
.L_3940:
        /*00fc*/ 	.word	0x00000000
        /*0100*/ 	.short	0x0004
        /*0102*/ 	.short	0x0088
        /*0104*/ 	.byte	0x00, 0xf0, 0x05, 0x00


	//----- nvinfo : EIATTR_KPARAM_INFO
	.align		4
.L_3941:
        /*0108*/ 	.byte	0x04, 0x17
        /*010a*/ 	.short	(.L_3943 - .L_3942)
.L_3942:
        /*010c*/ 	.word	0x00000000
        /*0110*/ 	.short	0x0003
        /*0112*/ 	.short	0x0078
        /*0114*/ 	.byte	0x00, 0xf0, 0x41, 0x00


	//----- nvinfo : EIATTR_KPARAM_INFO
	.align		4
.L_3943:
        /*0118*/ 	.byte	0x04, 0x17
        /*011a*/ 	.short	(.L_3945 - .L_3944)
.L_3944:
        /*011c*/ 	.word	0x00000000
        /*0120*/ 	.short	0x0002
        /*0122*/ 	.short	0x0050
        /*0124*/ 	.byte	0x00, 0xf0, 0xa1, 0x00


	//----- nvinfo : EIATTR_KPARAM_INFO
	.align		4
.L_3945:
        /*0128*/ 	.byte	0x04, 0x17
        /*012a*/ 	.short	(.L_3947 - .L_3946)
.L_3946:
        /*012c*/ 	.word	0x00000000
        /*0130*/ 	.short	0x0001
        /*0132*/ 	.short	0x0028
        /*0134*/ 	.byte	0x00, 0xf0, 0xa1, 0x00


	//----- nvinfo : EIATTR_KPARAM_INFO
	.align		4
.L_3947:
        /*0138*/ 	.byte	0x04, 0x17
        /*013a*/ 	.short	(.L_3949 - .L_3948)
.L_3948:
        /*013c*/ 	.word	0x00000000
        /*0140*/ 	.short	0x0000
        /*0142*/ 	.short	0x0000
        /*0144*/ 	.byte	0x00, 0xf0, 0xa1, 0x00


	//----- nvinfo : EIATTR_SPARSE_MMA_MASK
	.align		4
.L_3949:
        /*0148*/ 	.byte	0x03, 0x50
        /*014a*/ 	.short	0x0000


	//----- nvinfo : EIATTR_MAXREG_COUNT
	.align		4
        /*014c*/ 	.byte	0x03, 0x1b
        /*014e*/ 	.short	0x0040


	//----- nvinfo : EIATTR_MERCURY_ISA_VERSION
	.align		4
        /*0150*/ 	.byte	0x03, 0x5f
        /*0152*/ 	.short	0x0101


	//----- nvinfo : EIATTR_VRC_CTA_INIT_COUNT
	.align		4
        /*0154*/ 	.byte	0x02, 0x4a
	.zero		1
	.zero		1


	//----- nvinfo : EIATTR_EXIT_INSTR_OFFSETS
	.align		4
        /*0158*/ 	.byte	0x04, 0x1c
        /*015a*/ 	.short	(.L_3951 - .L_3950)


	//   ....[0]....
.L_3950:
        /*015c*/ 	.word	0x000000a0


	//   ....[1]....
        /*0160*/ 	.word	0x00000df0


	//   ....[2]....
        /*0164*/ 	.word	0x00001a60


	//   ....[3]....
        /*0168*/ 	.word	0x00002a90


	//   ....[4]....
        /*016c*/ 	.word	0x00003ac0


	//----- nvinfo : EIATTR_MAX_THREADS
	.align		4
.L_3951:
        /*0170*/ 	.byte	0x04, 0x05
        /*0172*/ 	.short	(.L_3953 - .L_3952)
.L_3952:
        /*0174*/ 	.word	0x00000400
        /*0178*/ 	.word	0x00000001
        /*017c*/ 	.word	0x00000001


	//----- nvinfo : EIATTR_CRS_STACK_SIZE
	.align		4
.L_3953:
        /*0180*/ 	.byte	0x04, 0x1e
        /*0182*/ 	.short	(.L_3955 - .L_3954)
.L_3954:
        /*0184*/ 	.word	0x00000000


	//----- nvinfo : EIATTR_CBANK_PARAM_SIZE
	.align		4
.L_3955:
        /*0188*/ 	.byte	0x03, 0x19
        /*018a*/ 	.short	0x00c8


	//----- nvinfo : EIATTR_PARAM_CBANK
	.align		4
        /*018c*/ 	.byte	0x04, 0x0a
        /*018e*/ 	.short	(.L_3957 - .L_3956)
	.align		4
.L_3956:
        /*0190*/ 	.word	index@(.nv.constant0._ZN2at6native51_GLOBAL__N__2c613397_18_DepthwiseConv2d_cu_9959487031conv_depthwise2d_forward_kernelILi3EdiEEvNS_27GenericPackedTensorAccessorIKT0_Lm4ENS_16DefaultPtrTraitsEiEENS3_IS4_Lm4ES6_iEES7_NS3_IS5_Lm1ES6_iEEbT1_iiiiiiiiiiiiii)
        /*0194*/ 	.short	0x0380
        /*0196*/ 	.short	0x00c8


	//----- nvinfo : EIATTR_SW_WAR
	.align		4
.L_3957:
        /*0198*/ 	.byte	0x04, 0x36
        /*019a*/ 	.short	(.L_3959 - .L_3958)
.L_3958:
        /*019c*/ 	.word	0x00000008
.L_3959:


//--------------------- .nv.info._ZN2at6native51_GLOBAL__N__2c613397_18_DepthwiseConv2d_cu_9959487031conv_depthwise2d_forward_kernelILi5EdiEEvNS_27GenericPackedTensorAccessorIKT0_Lm4ENS_16DefaultPtrTraitsEiEENS3_IS4_Lm4ES6_iEES7_NS3_IS5_Lm1ES6_iEEbT1_iiiiiiiiiiiiii --------------------------
	.section	.nv.info._ZN2at6native51_GLOBAL__N__2c613397_18_DepthwiseConv2d_cu_9959487031conv_depthwise2d_forward_kernelILi5EdiEEvNS_27GenericPackedTensorAccessorIKT0_Lm4ENS_16DefaultPtrTraitsEiEENS3_IS4_Lm4ES6_iEES7_NS3_IS5_Lm1ES6_iEEbT1_iiiiiiiiiiiiii,"",@"SHT_CUDA_INFO"
	.sectionflags	@""
	.align	4


	//----- nvinfo : EIATTR_CUDA_API_VERSION
	.align		4
        /*0000*/ 	.byte	0x04, 0x37
        /*0002*/ 	.short	(.L_3961 - .L_3960)
.L_3960:
        /*0004*/ 	.word	0x00000082


	//----- nvinfo : EIATTR_KPARAM_INFO
	.align		4
.L_3961:
        /*0008*/ 	.byte	0x04, 0x17
        /*000a*/ 	.short	(.L_3963 - .L_3962)
.L_3962:
        /*000c*/ 	.word	0x00000000
        /*0010*/ 	.short	0x0013
        /*0012*/ 	.short	0x00c4
        /*0014*/ 	.byte	0x00, 0xf0, 0x11, 0x00


	//----- nvinfo : EIATTR_KPARAM_INFO
	.align		4
.L_3963:
        /*0018*/ 	.byte	0x04, 0x17
        /*001a*/ 	.short	(.L_3965 - .L_3964)
.L_3964:
        /*001c*/ 	.word	0x00000000
        /*0020*/ 	.short	0x0012
        /*0022*/ 	.short	0x00c0
        /*0024*/ 	.byte	0x00, 0xf0, 0x11, 0x00


	//----- nvinfo : EIATTR_KPARAM_INFO
	.align		4
.L_3965:
        /*0028*/ 	.byte	0x04, 0x17
        /*002a*/ 	.short	(.L_3967 - .L_3966)
.L_3966:
        /*002c*/ 	.word	0x00000000
        /*0030*/ 	.short	0x0011
        /*0032*/ 	.short	0x00bc
        /*0034*/ 	.byte	0x00, 0xf0, 0x11, 0x00


	//----- nvinfo : EIATTR_KPARAM_INFO
	.align		4
.L_3967:
        /*0038*/ 	.byte	0x04, 0x17
        /*003a*/ 	.short	(.L_3969 - .L_3968)
.L_3968:
        /*003c*/ 	.word	0x00000000
        /*0040*/ 	.short	0x0010
        /*0042*/ 	.short	0x00b8
        /*0044*/ 	.byte	0x00, 0xf0, 0x11, 0x00


	//----- nvinfo : EIATTR_KPARAM_INFO
	.align		4
.L_3969:
        /*0048*/ 	.byte	0x04, 0x17
        /*004a*/ 	.short	(.L_3971 - .L_3970)
.L_3970:
        /*004c*/ 	.word	0x00000000
        /*0050*/ 	.short	0x000f
        /*0052*/ 	.short	0x00b4
        /*0054*/ 	.byte	0x00, 0xf0, 0x11, 0x00


	//----- nvinfo : EIATTR_KPARAM_INFO
	.align		4
.L_3971:
        /*0058*/ 	.byte	0x04, 0x17
        /*005a*/ 	.short	(.L_3973 - .L_3972)
.L_3972:
        /*005c*/ 	.word	0x00000000
        /*0060*/ 	.short	0x000e
        /*0062*/ 	.short	0x00b0
        /*0064*/ 	.byte	0x00, 0xf0, 0x11, 0x00


	//----- nvinfo : EIATTR_KPARAM_INFO
	.align		4
.L_3973:
        /*0068*/ 	.byte	0x04, 0x17
        /*006a*/ 	.short	(.L_3975 - .L_3974)
.L_3974:
        /*006c*/ 	.word	0x00000000
        /*0070*/ 	.short	0x000d
        /*0072*/ 	.short	0x00ac
        /*0074*/ 	.byte	0x00, 0xf0, 0x11, 0x00


	//----- nvinfo : EIATTR_KPARAM_INFO
	.align		4
.L_3975:
        /*0078*/ 	.byte	0x04, 0x17
        /*007a*/ 	.short	(.L_3977 - .L_3976)
.L_3976:
        /*007c*/ 	.word	0x00000000
        /*0080*/ 	.short	0x000c
        /*0082*/ 	.short	0x00a8
        /*0084*/ 	.byte	0x00, 0xf0, 0x11, 0x00


	//----- nvinfo : EIATTR_KPARAM_INFO
	.align		4
.L_3977:
        /*0088*/ 	.byte	0x04, 0x17
        /*008a*/ 	.short	(.L_3979 - .L_3978)
.L_3978:
        /*008c*/ 	.word	0x00000000
        /*0090*/ 	.short	0x000b
        /*0092*/ 	.short	0x00a4
        /*0094*/ 	.byte	0x00, 0xf0, 0x11, 0x00


	//----- nvinfo : EIATTR_KPARAM_INFO
	.align		4
.L_3979:
        /*0098*/ 	.byte	0x04, 0x17
        /*009a*/ 	.short	(.L_3981 - .L_3980)
.L_3980:
        /*009c*/ 	.word	0x00000000
        /*00a0*/ 	.short	0x000a
        /*00a2*/ 	.short	0x00a0
        /*00a4*/ 	.byte	0x00, 0xf0, 0x11, 0x00


	//----- nvinfo : EIATTR_KPARAM_INFO
	.align		4
.L_3981:
        /*00a8*/ 	.byte	0x04, 0x17
        /*00aa*/ 	.short	(.L_3983 - .L_3982)
.L_3982:
        /*00ac*/ 	.word	0x00000000
        /*00b0*/ 	.short	0x0009
        /*00b2*/ 	.short	0x009c
        /*00b4*/ 	.byte	0x00, 0xf0, 0x11, 0x00


	//----- nvinfo : EIATTR_KPARAM_INFO
	.align		4
.L_3983:
        /*00b8*/ 	.byte	0x04, 0x17
        /*00ba*/ 	.short	(.L_3985 - .L_3984)
.L_3984:
        /*00bc*/ 	.word	0x00000000
        /*00c0*/ 	.short	0x0008
        /*00c2*/ 	.short	0x0098
        /*00c4*/ 	.byte	0x00, 0xf0, 0x11, 0x00


	//----- nvinfo : EIATTR_KPARAM_INFO
	.align		4
.L_3985:
        /*00c8*/ 	.byte	0x04, 0x17
        /*00ca*/ 	.short	(.L_3987 - .L_3986)
.L_3986:
        /*00cc*/ 	.word	0x00000000
        /*00d0*/ 	.short	0x0007
        /*00d2*/ 	.short	0x0094
        /*00d4*/ 	.byte	0x00, 0xf0, 0x11, 0x00


	//----- nvinfo : EIATTR_KPARAM_INFO
	.align		4
.L_3987:
        /*00d8*/ 	.byte	0x04, 0x17
        /*00da*/ 	.short	(.L_3989 - .L_3988)
.L_3988:
        /*00dc*/ 	.word	0x00000000
        /*00e0*/ 	.short	0x0006
        /*00e2*/ 	.short	0x0090
        /*00e4*/ 	.byte	0x00, 0xf0, 0x11, 0x00


	//----- nvinfo : EIATTR_KPARAM_INFO
	.align		4
.L_3989:
        /*00e8*/ 	.byte	0x04, 0x17
        /*00ea*/ 	.short	(.L_3991 - .L_3990)
.L_3990:
        /*00ec*/ 	.word	0x00000000
        /*00f0*/ 	.short	0x0005
        /*00f2*/ 	.short	0x008c
        /*00f4*/ 	.byte	0x00, 0xf0, 0x11, 0x00


	//----- nvinfo : EIATTR_KPARAM_INFO
	.align		4
.L_3991:
        /*00f8*/ 	.byte	0x04, 0x17
        /*00fa*/ 	.short	(.L_3993 - .L_3992)
.L_3992:
        /*00fc*/ 	.word	0x00000000
        /*0100*/ 	.short	0x0004
        /*0102*/ 	.short	0x0088
        /*0104*/ 	.byte	0x00, 0xf0, 0x05, 0x00


	//----- nvinfo : EIATTR_KPARAM_INFO
	.align		4
.L_3993:
        /*0108*/ 	.byte	0x04, 0x17
        /*010a*/ 	.short	(.L_3995 - .L_3994)
.L_3994:
        /*010c*/ 	.word	0x00000000
        /*0110*/ 	.short	0x0003
        /*0112*/ 	.short	0x0078
        /*0114*/ 	.byte	0x00, 0xf0, 0x41, 0x00


	//----- nvinfo : EIATTR_KPARAM_INFO
	.align		4
.L_3995:
        /*0118*/ 	.byte	0x04, 0x17
        /*011a*/ 	.short	(.L_3997 - .L_3996)
.L_3996:
        /*011c*/ 	.word	0x00000000
        /*0120*/ 	.short	0x0002
        /*0122*/ 	.short	0x0050
        /*0124*/ 	.byte	0x00, 0xf0, 0xa1, 0x00


	//----- nvinfo : EIATTR_KPARAM_INFO
	.align		4
.L_3997:
        /*0128*/ 	.byte	0x04, 0x17
        /*012a*/ 	.short	(.L_3999 - .L_3998)
.L_3998:
        /*012c*/ 	.word	0x00000000
        /*0130*/ 	.short	0x0001
        /*0132*/ 	.short	0x0028
        /*0134*/ 	.byte	0x00, 0xf0, 0xa1, 0x00


	//----- nvinfo : EIATTR_KPARAM_INFO
	.align		4
.L_3999:
        /*0138*/ 	.byte	0x04, 0x17
        /*013a*/ 	.short	(.L_4001 - .L_4000)
.L_4000:
        /*013c*/ 	.word	0x00000000
        /*0140*/ 	.short	0x0000
        /*0142*/ 	.short	0x0000
        /*0144*/ 	.byte	0x00, 0xf0, 0xa1, 0x00


	//----- nvinfo : EIATTR_SPARSE_MMA_MASK
	.align		4
.L_4001:
        /*0148*/ 	.byte	0x03, 0x50
        /*014a*/ 	.short	0x0000


	//----- nvinfo : EIATTR_MAXREG_COUNT
	.align		4
        /*014c*/ 	.byte	0x03, 0x1b
        /*014e*/ 	.short	0x0040


	//----- nvinfo : EIATTR_MERCURY_ISA_VERSION
	.align		4
        /*0150*/ 	.byte	0x03, 0x5f
        /*0152*/ 	.short	0x0101


	//----- nvinfo : EIATTR_VRC_CTA_INIT_COUNT
	.align		4
        /*0154*/ 	.byte	0x02, 0x4a
	.zero		1
	.zero		1


	//----- nvinfo : EIATTR_EXIT_INSTR_OFFSETS
	.align		4
        /*0158*/ 	.byte	0x04, 0x1c
        /*015a*/ 	.short	(.L_4003 - .L_4002)


	//   ....[0]....
.L_4002:
        /*015c*/ 	.word	0x000000a0


	//   ....[1]....
        /*0160*/ 	.word	0x00001790


	//   ....[2]....
        /*0164*/ 	.word	0x00002d90


	//   ....[3]....
        /*0168*/ 	.word	0x00004760


	//   ....[4]....
        /*016c*/ 	.word	0x00006130


	//----- nvinfo : EIATTR_MAX_THREADS
	.align		4
.L_4003:
        /*0170*/ 	.byte	0x04, 0x05
        /*0172*/ 	.short	(.L_4005 - .L_4004)
.L_4004:
        /*0174*/ 	.word	0x00000400
        /*0178*/ 	.word	0x00000001
        /*017c*/ 	.word	0x00000001


	//----- nvinfo : EIATTR_CRS_STACK_SIZE
	.align		4
.L_4005:
        /*0180*/ 	.byte	0x04, 0x1e
        /*0182*/ 	.short	(.L_4007 - .L_4006)
.L_4006:
        /*0184*/ 	.word	0x00000000


	//----- nvinfo : EIATTR_CBANK_PARAM_SIZE
	.align		4
.L_4007:
        /*0188*/ 	.byte	0x03, 0x19
        /*018a*/ 	.short	0x00c8


	//----- nvinfo : EIATTR_PARAM_CBANK
	.align		4
        /*018c*/ 	.byte	0x04, 0x0a
        /*018e*/ 	.short	(.L_4009 - .L_4008)
	.align		4
.L_4008:
        /*0190*/ 	.word	index@(.nv.constant0._ZN2at6native51_GLOBAL__N__2c613397_18_DepthwiseConv2d_cu_9959487031conv_depthwise2d_forward_kernelILi5EdiEEvNS_27GenericPackedTensorAccessorIKT0_Lm4ENS_16DefaultPtrTraitsEiEENS3_IS4_Lm4ES6_iEES7_NS3_IS5_Lm1ES6_iEEbT1_iiiiiiiiiiiiii)
        /*0194*/ 	.short	0x0380
        /*0196*/ 	.short	0x00c8


	//----- nvinfo : EIATTR_SW_WAR
	.align		4
.L_4009:
        /*0198*/ 	.byte	0x04, 0x36
        /*019a*/ 	.short	(.L_4011 - .L_4010)
.L_4010:
        /*019c*/ 	.word	0x00000008
.L_4011:


//--------------------- .nv.callgraph             --------------------------
	.section	.nv.callgraph,"",@"SHT_CUDA_CALLGRAPH"
	.align	4
	.sectionentsize	8
	.align		4
        /*0000*/ 	.word	0x00000000
	.align		4
        /*0004*/ 	.word	0xffffffff
	.align		4
        /*0008*/ 	.word	0x00000000
	.align		4
        /*000c*/ 	.word	0xfffffffe
	.align		4
        /*0010*/ 	.word	0x00000000
	.align		4
        /*0014*/ 	.word	0xfffffffd
	.align		4
        /*0018*/ 	.word	0x00000000
	.align		4
        /*001c*/ 	.word	0xfffffffc


//--------------------- .nv.constant4             --------------------------
	.section	.nv.constant4,"a",@progbits
	.align	8
	.align		8
.nv.constant4:
        /*0000*/ 	.dword	_ZN49_INTERNAL_2c613397_18_DepthwiseConv2d_cu_995948704cuda3std3__45__cpo5beginE
	.align		8
        /*0008*/ 	.dword	_ZN49_INTERNAL_2c613397_18_DepthwiseConv2d_cu_995948704cuda3std3__45__cpo3endE
	.align		8
        /*0010*/ 	.dword	_ZN49_INTERNAL_2c613397_18_DepthwiseConv2d_cu_995948704cuda3std3__45__cpo6cbeginE
	.align		8
        /*0018*/ 	.dword	_ZN49_INTERNAL_2c613397_18_DepthwiseConv2d_cu_995948704cuda3std3__45__cpo4cendE
	.align		8
        /*0020*/ 	.dword	_ZN49_INTERNAL_2c613397_18_DepthwiseConv2d_cu_995948704cuda3std3__45__cpo6rbeginE
	.align		8
        /*0028*/ 	.dword	_ZN49_INTERNAL_2c613397_18_DepthwiseConv2d_cu_995948704cuda3std3__45__cpo4rendE
	.align		8
        /*0030*/ 	.dword	_ZN49_INTERNAL_2c613397_18_DepthwiseConv2d_cu_995948704cuda3std3__45__cpo7crbeginE
	.align		8
        /*0038*/ 	.dword	_ZN49_INTERNAL_2c613397_18_DepthwiseConv2d_cu_995948704cuda3std3__45__cpo5crendE
	.align		8
        /*0040*/ 	.dword	_ZN49_INTERNAL_2c613397_18_DepthwiseConv2d_cu_995948704cuda3std3__451_GLOBAL__N__2c613397_18_DepthwiseConv2d_cu_995948706ignoreE
	.align		8
        /*0048*/ 	.dword	_ZN49_INTERNAL_2c613397_18_DepthwiseConv2d_cu_995948704cuda3std3__419piecewise_constructE
	.align		8
        /*0050*/ 	.dword	_ZN49_INTERNAL_2c613397_18_DepthwiseConv2d_cu_995948704cuda3std3__48in_placeE
	.align		8
        /*0058*/ 	.dword	_ZN49_INTERNAL_2c613397_18_DepthwiseConv2d_cu_995948704cuda3std3__420unreachable_sentinelE
	.align		8
        /*0060*/ 	.dword	_ZN49_INTERNAL_2c613397_18_DepthwiseConv2d_cu_995948704cuda3std6ranges3__45__cpo4swapE
	.align		8
        /*0068*/ 	.dword	_ZN49_INTERNAL_2c613397_18_DepthwiseConv2d_cu_995948704cuda3std6ranges3__45__cpo9iter_moveE
	.align		8
        /*0070*/ 	.dword	_ZN49_INTERNAL_2c613397_18_DepthwiseConv2d_cu_995948704cuda3std6ranges3__45__cpo5beginE
	.align		8
        /*0078*/ 	.dword	_ZN49_INTERNAL_2c613397_18_DepthwiseConv2d_cu_995948704cuda3std6ranges3__45__cpo3endE
	.align		8
        /*0080*/ 	.dword	_ZN49_INTERNAL_2c613397_18_DepthwiseConv2d_cu_995948704cuda3std6ranges3__45__cpo6cbeginE
	.align		8
        /*0088*/ 	.dword	_ZN49_INTERNAL_2c613397_18_DepthwiseConv2d_cu_995948704cuda3std6ranges3__45__cpo4cendE
	.align		8
        /*0090*/ 	.dword	_ZN49_INTERNAL_2c613397_18_DepthwiseConv2d_cu_995948704cuda3std6ranges3__45__cpo7advanceE
	.align		8
        /*0098*/ 	.dword	_ZN49_INTERNAL_2c613397_18_DepthwiseConv2d_cu_995948704cuda3std6ranges3__45__cpo9iter_swapE
	.align		8
        /*00a0*/ 	.dword	_ZN49_INTERNAL_2c613397_18_DepthwiseConv2d_cu_995948704cuda3std6ranges3__45__cpo4nextE
	.align		8
        /*00a8*/ 	.dword	_ZN49_INTERNAL_2c613397_18_DepthwiseConv2d_cu_995948704cuda3std6ranges3__45__cpo4prevE
	.align		8
        /*00b0*/ 	.dword	_ZN49_INTERNAL_2c613397_18_DepthwiseConv2d_cu_995948704cuda3std6ranges3__45__cpo4dataE
	.align		8
        /*00b8*/ 	.dword	_ZN49_INTERNAL_2c613397_18_DepthwiseConv2d_cu_995948704cuda3std6ranges3__45__cpo5cdataE
	.align		8
        /*00c0*/ 	.dword	_ZN49_INTERNAL_2c613397_18_DepthwiseConv2d_cu_995948704cuda3std6ranges3__45__cpo4sizeE
	.align		8
        /*00c8*/ 	.dword	_ZN49_INTERNAL_2c613397_18_DepthwiseConv2d_cu_995948704cuda3std6ranges3__45__cpo5ssizeE
	.align		8
        /*00d0*/ 	.dword	_ZN49_INTERNAL_2c613397_18_DepthwiseConv2d_cu_995948704cuda3std6ranges3__45__cpo8distanceE
	.align		8
        /*00d8*/ 	.dword	_ZN49_INTERNAL_2c613397_18_DepthwiseConv2d_cu_995948706thrust24THRUST_300001_SM_1030_NS6system6detail10sequential3seqE


//--------------------- .nv.constant2._ZN2at6native51_GLOBAL__N__2c613397_18_DepthwiseConv2d_cu_9959487039conv_depthwise2d_forward_kernel_genericIN3c108BFloat16EiEEvNS_27GenericPackedTensorAccessorIKT_Lm4ENS_16DefaultPtrTraitsEiEENS5_IS6_Lm4ES8_iEES9_NS5_IS7_Lm1ES8_iEEbT0_iiiiiiiiiiiiii --------------------------
	.section	.nv.constant2._ZN2at6native51_GLOBAL__N__2c613397_18_DepthwiseConv2d_cu_9959487039conv_depthwise2d_forward_kernel_genericIN3c108BFloat16EiEEvNS_27GenericPackedTensorAccessorIKT_Lm4ENS_16DefaultPtrTraitsEiEENS5_IS6_Lm4ES8_iEES9_NS5_IS7_Lm1ES8_iEEbT0_iiiiiiiiiiiiii,"a",@progbits
	.sectionflags	@""
	.align	4
.nv.constant2._ZN2at6native51_GLOBAL__N__2c613397_18_DepthwiseConv2d_cu_9959487039conv_depthwise2d_forward_kernel_genericIN3c108BFloat16EiEEvNS_27GenericPackedTensorAccessorIKT_Lm4ENS_16DefaultPtrTraitsEiEENS5_IS6_Lm4ES8_iEES9_NS5_IS7_Lm1ES8_iEEbT0_iiiiiiiiiiiiii:
        /*0000*/ 	.byte	0x40, 0x6f, 0x00, 0x00, 0x50, 0x6e, 0x00, 0x00, 0x10, 0x6d, 0x00, 0x00


//--------------------- .nv.constant2._ZN2at6native51_GLOBAL__N__2c613397_18_DepthwiseConv2d_cu_9959487039conv_depthwise2d_forward_kernel_genericIN3c104HalfEiEEvNS_27GenericPackedTensorAccessorIKT_Lm4ENS_16DefaultPtrTraitsEiEENS5_IS6_Lm4ES8_iEES9_NS5_IS7_Lm1ES8_iEEbT0_iiiiiiiiiiiiii --------------------------
	.section	.nv.constant2._ZN2at6native51_GLOBAL__N__2c613397_18_DepthwiseConv2d_cu_9959487039conv_depthwise2d_forward_kernel_genericIN3c104HalfEiEEvNS_27GenericPackedTensorAccessorIKT_Lm4ENS_16DefaultPtrTraitsEiEENS5_IS6_Lm4ES8_iEES9_NS5_IS7_Lm1ES8_iEEbT0_iiiiiiiiiiiiii,"a",@progbits
	.sectionflags	@""
	.align	4
.nv.constant2._ZN2at6native51_GLOBAL__N__2c613397_18_DepthwiseConv2d_cu_9959487039conv_depthwise2d_forward_kernel_genericIN3c104HalfEiEEvNS_27GenericPackedTensorAccessorIKT_Lm4ENS_16DefaultPtrTraitsEiEENS5_IS6_Lm4ES8_iEES9_NS5_IS7_Lm1ES8_iEEbT0_iiiiiiiiiiiiii:
        /*0000*/ 	.byte	0x40, 0x6f, 0x00, 0x00, 0x50, 0x6e, 0x00, 0x00, 0x10, 0x6d, 0x00, 0x00


//--------------------- .nv.constant2._ZN2at6native51_GLOBAL__N__2c613397_18_DepthwiseConv2d_cu_9959487039conv_depthwise2d_forward_kernel_genericIfiEEvNS_27GenericPackedTensorAccessorIKT_Lm4ENS_16DefaultPtrTraitsEiEENS3_IS4_Lm4ES6_iEES7_NS3_IS5_Lm1ES6_iEEbT0_iiiiiiiiiiiiii --------------------------
	.section	.nv.constant2._ZN2at6native51_GLOBAL__N__2c613397_18_DepthwiseConv2d_cu_9959487039conv_depthwise2d_forward_kernel_genericIfiEEvNS_27GenericPackedTensorAccessorIKT_Lm4ENS_16DefaultPtrTraitsEiEENS3_IS4_Lm4ES6_iEES7_NS3_IS5_Lm1ES6_iEEbT0_iiiiiiiiiiiiii,"a",@progbits
	.sectionflags	@""
	.align	4
.nv.constant2._ZN2at6native51_GLOBAL__N__2c613397_18_DepthwiseConv2d_cu_9959487039conv_depthwise2d_forward_kernel_genericIfiEEvNS_27GenericPackedTensorAccessorIKT_Lm4ENS_16DefaultPtrTraitsEiEENS3_IS4_Lm4ES6_iEES7_NS3_IS5_Lm1ES6_iEEbT0_iiiiiiiiiiiiii:
        /*0000*/ 	.byte	0x90, 0x67, 0x00, 0x00, 0xc0, 0x66, 0x00, 0x00, 0xc0, 0x65, 0x00, 0x00


//--------------------- .nv.constant2._ZN2at6native51_GLOBAL__N__2c613397_18_DepthwiseConv2d_cu_9959487039conv_depthwise2d_forward_kernel_genericIdiEEvNS_27GenericPackedTensorAccessorIKT_Lm4ENS_16DefaultPtrTraitsEiEENS3_IS4_Lm4ES6_iEES7_NS3_IS5_Lm1ES6_iEEbT0_iiiiiiiiiiiiii --------------------------
	.section	.nv.constant2._ZN2at6native51_GLOBAL__N__2c613397_18_DepthwiseConv2d_cu_9959487039conv_depthwise2d_forward_kernel_genericIdiEEvNS_27GenericPackedTensorAccessorIKT_Lm4ENS_16DefaultPtrTraitsEiEENS3_IS4_Lm4ES6_iEES7_NS3_IS5_Lm1ES6_iEEbT0_iiiiiiiiiiiiii,"a",@progbits
	.sectionflags	@""
	.align	4
.nv.constant2._ZN2at6native51_GLOBAL__N__2c613397_18_DepthwiseConv2d_cu_9959487039conv_depthwise2d_forward_kernel_genericIdiEEvNS_27GenericPackedTensorAccessorIKT_Lm4ENS_16DefaultPtrTraitsEiEENS3_IS4_Lm4ES6_iEES7_NS3_IS5_Lm1ES6_iEEbT0_iiiiiiiiiiiiii:
        /*0000*/ 	.byte	0xe0, 0x71, 0x00, 0x00, 0x10, 0x71, 0x00, 0x00, 0xd0, 0x6f, 0x00, 0x00


//--------------------- .text._ZN2at6native51_GLOBAL__N__2c613397_18_DepthwiseConv2d_cu_9959487035conv_depthwise2d_grad_weight_kernelIN3c108BFloat16EjEEvNS_27GenericPackedTensorAccessorIKT_Lm4ENS_16DefaultPtrTraitsEiEES9_NS5_IS6_Lm4ES8_iEEiiiiiiiiiiiiiiii --------------------------
	.section	.text._ZN2at6native51_GLOBAL__N__2c613397_18_DepthwiseConv2d_cu_9959487035conv_depthwise2d_grad_weight_kernelIN3c108BFloat16EjEEvNS_27GenericPackedTensorAccessorIKT_Lm4ENS_16DefaultPtrTraitsEiEES9_NS5_IS6_Lm4ES8_iEEiiiiiiiiiiiiiiii,"ax",@progbits
	.align	128
.text._ZN2at6native51_GLOBAL__N__2c613397_18_DepthwiseConv2d_cu_9959487035conv_depthwise2d_grad_weight_kernelIN3c108BFloat16EjEEvNS_27GenericPackedTensorAccessorIKT_Lm4ENS_16DefaultPtrTraitsEiEES9_NS5_IS6_Lm4ES8_iEEiiiiiiiiiiiiiiii:
        .type           _ZN2at6native51_GLOBAL__N__2c613397_18_DepthwiseConv2d_cu_9959487035conv_depthwise2d_grad_weight_kernelIN3c108BFloat16EjEEvNS_27GenericPackedTensorAccessorIKT_Lm4ENS_16DefaultPtrTraitsEiEES9_NS5_IS6_Lm4ES8_iEEiiiiiiiiiiiiiiii,@function
        .size           _ZN2at6native51_GLOBAL__N__2c613397_18_DepthwiseConv2d_cu_9959487035conv_depthwise2d_grad_weight_kernelIN3c108BFloat16EjEEvNS_27GenericPackedTensorAccessorIKT_Lm4ENS_16DefaultPtrTraitsEiEES9_NS5_IS6_Lm4ES8_iEEiiiiiiiiiiiiiiii,(.L_x_1667 - _ZN2at6native51_GLOBAL__N__2c613397_18_DepthwiseConv2d_cu_9959487035conv_depthwise2d_grad_weight_kernelIN3c108BFloat16EjEEvNS_27GenericPackedTensorAccessorIKT_Lm4ENS_16DefaultPtrTraitsEiEES9_NS5_IS6_Lm4ES8_iEEiiiiiiiiiiiiiiii)
        .other          _ZN2at6native51_GLOBAL__N__2c613397_18_DepthwiseConv2d_cu_9959487035conv_depthwise2d_grad_weight_kernelIN3c108BFloat16EjEEvNS_27GenericPackedTensorAccessorIKT_Lm4ENS_16DefaultPtrTraitsEiEES9_NS5_IS6_Lm4ES8_iEEiiiiiiiiiiiiiiii,@"STO_CUDA_ENTRY STV_DEFAULT"
_ZN2at6native51_GLOBAL__N__2c613397_18_DepthwiseConv2d_cu_9959487035conv_depthwise2d_grad_weight_kernelIN3c108BFloat16EjEEvNS_27GenericPackedTensorAccessorIKT_Lm4ENS_16DefaultPtrTraitsEiEES9_NS5_IS6_Lm4ES8_iEEiiiiiiiiiiiiiiii:
[----:B------:R-:W-:Y:S08]  /*0000*/  LDC R1, c[0x0][0x37c] ;  /* 0x0000df00ff017b82 */ /* 0x000ff00000000800 */
[----:B------:R-:W0:Y:S01]  /*0010*/  LDC R3, c[0x0][0x418] ;  /* 0x00010600ff037b82 */ /* 0x000e220000000800 */
[----:B------:R-:W1:Y:S01]  /*0020*/  S2R R4, SR_CTAID.X ;  /* 0x0000000000047919 */ /* 0x000e620000002500 */
[----:B------:R-:W2:Y:S01]  /*0030*/  LDCU.64 UR4, c[0x0][0x410] ;  /* 0x00008200ff0477ac */ /* 0x000ea20008000a00 */
[----:B------:R-:W-:Y:S01]  /*0040*/  BSSY.RECONVERGENT B1, `(.L_x_0) ;  /* 0x000019d000017945 */ /* 0x000fe20003800200 */
[----:B------:R-:W3:Y:S04]  /*0050*/  LDCU UR6, c[0x0][0x3f8] ;  /* 0x00007f00ff0677ac */ /* 0x000ee80008000800 */
[----:B------:R-:W4:Y:S01]  /*0060*/  LDC R6, c[0x0][0x41c] ;  /* 0x00010700ff067b82 */ /* 0x000f220000000800 */
[----:B------:R-:W0:Y:S01]  /*0070*/  LDCU.64 UR8, c[0x0][0x358] ;  /* 0x00006b00ff0877ac */ /* 0x000e220008000a00 */
[----:B------:R-:W0:Y:S01]  /*0080*/  LDCU UR14, c[0x0][0x410] ;  /* 0x00008200ff0e77ac */ /* 0x000e220008000800 */
[----:B------:R-:W0:Y:S01]  /*0090*/  LDCU.64 UR10, c[0x0][0x420] ;  /* 0x00008400ff0a77ac */ /* 0x000e220008000a00 */
[----:B--2---:R-:W-:Y:S01]  /*00a0*/  UIMAD UR5, UR5, UR4, URZ ;  /* 0x00000004050572a4 */ /* 0x004fe2000f8e02ff */
[----:B0-----:R-:W-:Y:S01]  /*00b0*/  IABS R8, R3 ;  /* 0x0000000300087213 */ /* 0x001fe20000000000 */
[----:B------:R-:W0:Y:S03]  /*00c0*/  LDCU UR4, c[0x0][0x360] ;  /* 0x00006c00ff0477ac */ /* 0x000e260008000800 */
[----:B------:R-:W2:Y:S01]  /*00d0*/  I2F.RP R0, R8 ;  /* 0x0000000800007306 */ /* 0x000ea20000209400 */
[----:B------:R-:W3:Y:S01]  /*00e0*/  LDCU.64 UR12, c[0x0][0x408] ;  /* 0x00008100ff0c77ac */ /* 0x000ee20008000a00 */
[----:B----4-:R-:W-:Y:S01]  /*00f0*/  IMAD R5, R3, R6, RZ ;  /* 0x0000000603057224 */ /* 0x010fe200078e02ff */
[----:B-1----:R-:W-:-:S04]  /*0100*/  IABS R2, R4 ;  /* 0x0000000400027213 */ /* 0x002fc80000000000 */
[----:B------:R-:W-:Y:S02]  /*0110*/  IABS R14, R5 ;  /* 0x00000005000e7213 */ /* 0x000fe40000000000 */
[----:B------:R-:W-:Y:S01]  /*0120*/  ISETP.NE.AND P4, PT, R5, RZ, PT ;  /* 0x000000ff0500720c */ /* 0x000fe20003f85270 */
[----:B--2---:R-:W1:Y:S01]  /*0130*/  MUFU.RCP R0, R0 ;  /* 0x0000000000007308 */ /* 0x004e620000001000 */
[----:B0-----:R-:W-:Y:S01]  /*0140*/  USHF.R.U32.HI UR4, URZ, 0x5, UR4 ;  /* 0x00000005ff047899 */ /* 0x001fe20008011604 */
[----:B-1----:R-:W-:Y:S01]  /*0150*/  VIADD R10, R0, 0xffffffe ;  /* 0x0ffffffe000a7836 */ /* 0x002fe20000000000 */
[----:B------:R-:W-:-:S05]  /*0160*/  IABS R0, R6 ;  /* 0x0000000600007213 */ /* 0x000fca0000000000 */
[----:B------:R0:W1:Y:S02]  /*0170*/  F2I.FTZ.U32.TRUNC.NTZ R11, R10 ;  /* 0x0000000a000b7305 */ /* 0x000064000021f000 */
[----:B0-----:R-:W-:Y:S02]  /*0180*/  HFMA2 R10, -RZ, RZ, 0, 0 ;  /* 0x00000000ff0a7431 */ /* 0x001fe400000001ff */
[----:B-1----:R-:W-:-:S04]  /*0190*/  IMAD.MOV R7, RZ, RZ, -R11 ;  /* 0x000000ffff077224 */ /* 0x002fc800078e0a0b */
[----:B------:R-:W-:-:S04]  /*01a0*/  IMAD R7, R7, R8, RZ ;  /* 0x0000000807077224 */ /* 0x000fc800078e02ff */
[----:B------:R-:W-:Y:S02]  /*01b0*/  IMAD.HI.U32 R12, R11, R7, R10 ;  /* 0x000000070b0c7227 */ /* 0x000fe400078e000a */
[----:B------:R-:W0:Y:S02]  /*01c0*/  I2F.RP R10, R0 ;  /* 0x00000000000a7306 */ /* 0x000e240000209400 */
[----:B------:R-:W-:Y:S01]  /*01d0*/  IMAD.MOV.U32 R7, RZ, RZ, R2 ;  /* 0x000000ffff077224 */ /* 0x000fe200078e0002 */
[----:B------:R-:W-:-:S03]  /*01e0*/  IABS R2, R5 ;  /* 0x0000000500027213 */ /* 0x000fc60000000000 */
[----:B------:R-:W-:Y:S02]  /*01f0*/  IMAD.HI.U32 R12, R12, R7, RZ ;  /* 0x000000070c0c7227 */ /* 0x000fe400078e00ff */
[----:B------:R-:W1:Y:S02]  /*0200*/  I2F.RP R13, R2 ;  /* 0x00000002000d7306 */ /* 0x000e640000209400 */
[----:B------:R-:W-:-:S04]  /*0210*/  IMAD.MOV R11, RZ, RZ, -R12 ;  /* 0x000000ffff0b7224 */ /* 0x000fc800078e0a0c */
[C---:B------:R-:W-:Y:S02]  /*0220*/  IMAD R11, R8.reuse, R11, R7 ;  /* 0x0000000b080b7224 */ /* 0x040fe400078e0207 */
[----:B0-----:R-:W0:Y:S03]  /*0230*/  MUFU.RCP R10, R10 ;  /* 0x0000000a000a7308 */ /* 0x001e260000001000 */
[----:B------:R-:W-:-:S05]  /*0240*/  ISETP.GT.U32.AND P1, PT, R8, R11, PT ;  /* 0x0000000b0800720c */ /* 0x000fca0003f24070 */
[----:B-1----:R-:W1:Y:S08]  /*0250*/  MUFU.RCP R13, R13 ;  /* 0x0000000d000d7308 */ /* 0x002e700000001000 */
[----:B------:R-:W-:Y:S01]  /*0260*/  @!P1 IMAD.IADD R11, R11, 0x1, -R8 ;  /* 0x000000010b0b9824 */ /* 0x000fe200078e0a08 */
[----:B0-----:R-:W-:Y:S01]  /*0270*/  IADD3 R9, PT, PT, R10, 0xffffffe, RZ ;  /* 0x0ffffffe0a097810 */ /* 0x001fe20007ffe0ff */
[----:B------:R-:W-:Y:S01]  /*0280*/  @!P1 VIADD R12, R12, 0x1 ;  /* 0x000000010c0c9836 */ /* 0x000fe20000000000 */
[----:B------:R-:W-:-:S02]  /*0290*/  ISETP.NE.AND P1, PT, R3, RZ, PT ;  /* 0x000000ff0300720c */ /* 0x000fc40003f25270 */
[----:B------:R-:W-:Y:S02]  /*02a0*/  ISETP.GE.U32.AND P0, PT, R11, R8, PT ;  /* 0x000000080b00720c */ /* 0x000fe40003f06070 */
[----:B------:R-:W-:Y:S01]  /*02b0*/  LOP3.LUT R8, R4, R3, RZ, 0x3c, !PT ;  /* 0x0000000304087212 */ /* 0x000fe200078e3cff */
[----:B------:R-:W0:Y:S01]  /*02c0*/  F2I.FTZ.U32.TRUNC.NTZ R9, R9 ;  /* 0x0000000900097305 */ /* 0x000e22000021f000 */
[----:B-1----:R-:W-:Y:S02]  /*02d0*/  IADD3 R11, PT, PT, R13, 0xffffffe, RZ ;  /* 0x0ffffffe0d0b7810 */ /* 0x002fe40007ffe0ff */
[----:B------:R-:W-:Y:S02]  /*02e0*/  ISETP.GE.AND P2, PT, R8, RZ, PT ;  /* 0x000000ff0800720c */ /* 0x000fe40003f46270 */
[----:B------:R-:W-:-:S03]  /*02f0*/  MOV R8, RZ ;  /* 0x000000ff00087202 */ /* 0x000fc60000000f00 */
[----:B------:R-:W1:Y:S02]  /*0300*/  F2I.FTZ.U32.TRUNC.NTZ R11, R11 ;  /* 0x0000000b000b7305 */ /* 0x000e64000021f000 */
[----:B------:R-:W-:Y:S01]  /*0310*/  @P0 IADD3 R12, PT, PT, R12, 0x1, RZ ;  /* 0x000000010c0c0810 */ /* 0x000fe20007ffe0ff */
[----:B0-----:R-:W-:-:S05]  /*0320*/  IMAD.MOV R13, RZ, RZ, -R9 ;  /* 0x000000ffff0d7224 */ /* 0x001fca00078e0a09 */
[----:B------:R-:W-:Y:S02]  /*0330*/  @!P2 IADD3 R12, PT, PT, -R12, RZ, RZ ;  /* 0x000000ff0c0ca210 */ /* 0x000fe40007ffe1ff */
[----:B------:R-:W-:Y:S01]  /*0340*/  @!P1 LOP3.LUT R12, RZ, R3, RZ, 0x33, !PT ;  /* 0x00000003ff0c9212 */ /* 0x000fe200078e33ff */
[----:B------:R-:W-:-:S03]  /*0350*/  IMAD R13, R13, R0, RZ ;  /* 0x000000000d0d7224 */ /* 0x000fc600078e02ff */
[----:B------:R-:W-:Y:S01]  /*0360*/  IABS R10, R12 ;  /* 0x0000000c000a7213 */ /* 0x000fe20000000000 */
[----:B-1----:R-:W-:Y:S01]  /*0370*/  IMAD.MOV R15, RZ, RZ, -R11 ;  /* 0x000000ffff0f7224 */ /* 0x002fe200078e0a0b */
[C---:B------:R-:W-:Y:S01]  /*0380*/  ISETP.GE.AND P5, PT, R12.reuse, RZ, PT ;  /* 0x000000ff0c00720c */ /* 0x040fe20003fa6270 */
[----:B------:R-:W-:Y:S01]  /*0390*/  IMAD.HI.U32 R8, R9, R13, R8 ;  /* 0x0000000d09087227 */ /* 0x000fe200078e0008 */
[----:B------:R-:W-:-:S03]  /*03a0*/  IADD3 R12, PT, PT, -R12, RZ, RZ ;  /* 0x000000ff0c0c7210 */ /* 0x000fc60007ffe1ff */
[----:B------:R-:W-:Y:S02]  /*03b0*/  IMAD.MOV.U32 R13, RZ, RZ, R10 ;  /* 0x000000ffff0d7224 */ /* 0x000fe400078e000a */
[----:B------:R-:W-:Y:S02]  /*03c0*/  HFMA2 R10, -RZ, RZ, 0, 0 ;  /* 0x00000000ff0a7431 */ /* 0x000fe400000001ff */
[----:B------:R-:W-:Y:S02]  /*03d0*/  IMAD R9, R15, R2, RZ ;  /* 0x000000020f097224 */ /* 0x000fe400078e02ff */
[----:B------:R-:W-:-:S04]  /*03e0*/  IMAD.HI.U32 R8, R8, R13, RZ ;  /* 0x0000000d08087227 */ /* 0x000fc800078e00ff */
[----:B------:R-:W-:Y:S01]  /*03f0*/  IMAD.HI.U32 R10, R11, R9, R10 ;  /* 0x000000090b0a7227 */ /* 0x000fe200078e000a */
[----:B------:R-:W-:-:S03]  /*0400*/  IADD3 R8, PT, PT, -R8, RZ, RZ ;  /* 0x000000ff08087210 */ /* 0x000fc60007ffe1ff */
[----:B------:R-:W-:Y:S02]  /*0410*/  IMAD.MOV R9, RZ, RZ, -R14 ;  /* 0x000000ffff097224 */ /* 0x000fe400078e0a0e */
[----:B------:R-:W-:-:S04]  /*0420*/  IMAD.HI.U32 R10, R10, R7, RZ ;  /* 0x000000070a0a7227 */ /* 0x000fc800078e00ff */
[----:B------:R-:W-:Y:S02]  /*0430*/  IMAD R9, R10, R9, R7 ;  /* 0x000000090a097224 */ /* 0x000fe400078e0207 */
[----:B------:R-:W-:Y:S02]  /*0440*/  IMAD R7, R0, R8, R13 ;  /* 0x0000000800077224 */ /* 0x000fe400078e020d */
[----:B------:R-:W0:Y:S01]  /*0450*/  S2R R8, SR_TID.X ;  /* 0x0000000000087919 */ /* 0x000e220000002100 */
[----:B------:R-:W-:Y:S01]  /*0460*/  ISETP.GT.U32.AND P3, PT, R2, R9, PT ;  /* 0x000000090200720c */ /* 0x000fe20003f64070 */
[----:B------:R-:W-:Y:S01]  /*0470*/  IMAD R3, R3, R12, R4 ;  /* 0x0000000c03037224 */ /* 0x000fe200078e0204 */
[----:B------:R-:W-:-:S11]  /*0480*/  ISETP.GT.U32.AND P0, PT, R0, R7, PT ;  /* 0x000000070000720c */ /* 0x000fd60003f04070 */
[----:B------:R-:W-:Y:S02]  /*0490*/  @!P3 IMAD.IADD R9, R9, 0x1, -R2 ;  /* 0x000000010909b824 */ /* 0x000fe400078e0a02 */
[----:B------:R-:W-:Y:S01]  /*04a0*/  @!P0 IADD3 R7, PT, PT, R7, -R0, RZ ;  /* 0x8000000007078210 */ /* 0x000fe20007ffe0ff */
[----:B------:R-:W-:Y:S01]  /*04b0*/  @!P3 VIADD R10, R10, 0x1 ;  /* 0x000000010a0ab836 */ /* 0x000fe20000000000 */
[----:B------:R-:W-:Y:S02]  /*04c0*/  ISETP.NE.AND P3, PT, R6, RZ, PT ;  /* 0x000000ff0600720c */ /* 0x000fe40003f65270 */
[----:B------:R-:W-:Y:S02]  /*04d0*/  ISETP.GE.U32.AND P0, PT, R9, R2, PT ;  /* 0x000000020900720c */ /* 0x000fe40003f06070 */
[----:B------:R-:W-:Y:S02]  /*04e0*/  ISETP.GT.U32.AND P1, PT, R0, R7, PT ;  /* 0x000000070000720c */ /* 0x000fe40003f24070 */
[----:B------:R-:W-:Y:S01]  /*04f0*/  LOP3.LUT R2, R4, R5, RZ, 0x3c, !PT ;  /* 0x0000000504027212 */ /* 0x000fe200078e3cff */
[----:B------:R-:W-:-:S03]  /*0500*/  IMAD.MOV.U32 R4, RZ, RZ, RZ ;  /* 0x000000ffff047224 */ /* 0x000fc600078e00ff */
[----:B------:R-:W-:Y:S02]  /*0510*/  ISETP.GE.AND P2, PT, R2, RZ, PT ;  /* 0x000000ff0200720c */ /* 0x000fe40003f46270 */
[----:B0-----:R-:W-:-:S03]  /*0520*/  SHF.R.U32.HI R8, RZ, 0x5, R8 ;  /* 0x00000005ff087819 */ /* 0x001fc60000011608 */
[----:B------:R-:W-:Y:S02]  /*0530*/  @P0 IADD3 R10, PT, PT, R10, 0x1, RZ ;  /* 0x000000010a0a0810 */ /* 0x000fe40007ffe0ff */
[----:B------:R-:W-:Y:S01]  /*0540*/  @!P1 IMAD.IADD R7, R7, 0x1, -R0 ;  /* 0x0000000107079824 */ /* 0x000fe200078e0a00 */
[----:B---3--:R-:W-:Y:S02]  /*0550*/  ISETP.GE.AND P0, PT, R8, UR6, PT ;  /* 0x0000000608007c0c */ /* 0x008fe4000bf06270 */
[----:B------:R-:W-:Y:S01]  /*0560*/  MOV R0, R10 ;  /* 0x0000000a00007202 */ /* 0x000fe20000000f00 */
[----:B------:R-:W-:-:S04]  /*0570*/  IMAD.MOV.U32 R2, RZ, RZ, R7 ;  /* 0x000000ffff027224 */ /* 0x000fc800078e0007 */
[----:B------:R-:W-:Y:S01]  /*0580*/  @!P2 IMAD.MOV R0, RZ, RZ, -R0 ;  /* 0x000000ffff00a224 */ /* 0x000fe200078e0a00 */
[----:B------:R-:W-:Y:S02]  /*0590*/  @!P5 IADD3 R2, PT, PT, -R2, RZ, RZ ;  /* 0x000000ff0202d210 */ /* 0x000fe40007ffe1ff */
[----:B------:R-:W-:Y:S02]  /*05a0*/  @!P4 LOP3.LUT R0, RZ, R5, RZ, 0x33, !PT ;  /* 0x00000005ff00c212 */ /* 0x000fe400078e33ff */
[----:B------:R-:W-:Y:S01]  /*05b0*/  @!P3 LOP3.LUT R2, RZ, R6, RZ, 0x33, !PT ;  /* 0x00000006ff02b212 */ /* 0x000fe200078e33ff */
[----:B------:R-:W-:Y:S06]  /*05c0*/  @P0 BRA `(.L_x_1) ;  /* 0x0000001400100947 */ /* 0x000fec0003800000 */
[----:B------:R-:W0:Y:S01]  /*05d0*/  LDC R9, c[0x0][0x404] ;  /* 0x00010100ff097b82 */ /* 0x000e220000000800 */
[----:B------:R-:W1:Y:S01]  /*05e0*/  LDCU.64 UR6, c[0x0][0x430] ;  /* 0x00008600ff0677ac */ /* 0x000e620008000a00 */
[----:B0-----:R-:W-:-:S04]  /*05f0*/  IABS R7, R9 ;  /* 0x0000000900077213 */ /* 0x001fc80000000000 */
[----:B------:R-:W0:Y:S08]  /*0600*/  I2F.RP R6, R7 ;  /* 0x0000000700067306 */ /* 0x000e300000209400 */
[----:B0-----:R-:W0:Y:S02]  /*0610*/  MUFU.RCP R6, R6 ;  /* 0x0000000600067308 */ /* 0x001e240000001000 */
[----:B0-----:R-:W-:-:S06]  /*0620*/  IADD3 R4, PT, PT, R6, 0xffffffe, RZ ;  /* 0x0ffffffe06047810 */ /* 0x001fcc0007ffe0ff */
[----:B------:R0:W2:Y:S02]  /*0630*/  F2I.FTZ.U32.TRUNC.NTZ R5, R4 ;  /* 0x0000000400057305 */ /* 0x0000a4000021f000 */
[----:B0-----:R-:W-:Y:S01]  /*0640*/  MOV R4, RZ ;  /* 0x000000ff00047202 */ /* 0x001fe20000000f00 */
[----:B--2---:R-:W-:-:S04]  /*0650*/  IMAD.MOV R10, RZ, RZ, -R5 ;  /* 0x000000ffff0a7224 */ /* 0x004fc800078e0a05 */
[----:B------:R-:W-:Y:S01]  /*0660*/  IMAD R11, R10, R7, RZ ;  /* 0x000000070a0b7224 */ /* 0x000fe200078e02ff */
[----:B------:R-:W-:-:S03]  /*0670*/  IABS R10, R0 ;  /* 0x00000000000a7213 */ /* 0x000fc60000000000 */
[----:B------:R-:W-:Y:S01]  /*0680*/  IMAD.HI.U32 R5, R5, R11, R4 ;  /* 0x0000000b05057227 */ /* 0x000fe200078e0004 */
[----:B------:R-:W-:-:S04]  /*0690*/  LOP3.LUT R4, R0, R9, RZ, 0x3c, !PT ;  /* 0x0000000900047212 */ /* 0x000fc800078e3cff */
[----:B------:R-:W-:Y:S01]  /*06a0*/  ISETP.GE.AND P2, PT, R4, RZ, PT ;  /* 0x000000ff0400720c */ /* 0x000fe20003f46270 */
[----:B------:R-:W-:Y:S01]  /*06b0*/  IMAD.HI.U32 R5, R5, R10, RZ ;  /* 0x0000000a05057227 */ /* 0x000fe200078e00ff */
[----:B------:R-:W-:-:S03]  /*06c0*/  MOV R4, RZ ;  /* 0x000000ff00047202 */ /* 0x000fc60000000f00 */
[----:B------:R-:W-:-:S04]  /*06d0*/  IMAD.MOV R6, RZ, RZ, -R5 ;  /* 0x000000ffff067224 */ /* 0x000fc800078e0a05 */
[C---:B------:R-:W-:Y:S02]  /*06e0*/  IMAD R6, R7.reuse, R6, R10 ;  /* 0x0000000607067224 */ /* 0x040fe400078e020a */
[----:B------:R-:W1:Y:S03]  /*06f0*/  LDC.64 R10, c[0x0][0x428] ;  /* 0x00010a00ff0a7b82 */ /* 0x000e660000000a00 */
[----:B------:R-:W-:-:S13]  /*0700*/  ISETP.GT.U32.AND P1, PT, R7, R6, PT ;  /* 0x000000060700720c */ /* 0x000fda0003f24070 */
[-C--:B------:R-:W-:Y:S01]  /*0710*/  @!P1 IADD3 R6, PT, PT, R6, -R7.reuse, RZ ;  /* 0x8000000706069210 */ /* 0x080fe20007ffe0ff */
[----:B------:R-:W-:Y:S01]  /*0720*/  @!P1 VIADD R5, R5, 0x1 ;  /* 0x0000000105059836 */ /* 0x000fe20000000000 */
[----:B------:R-:W-:Y:S02]  /*0730*/  ISETP.NE.AND P1, PT, R9, RZ, PT ;  /* 0x000000ff0900720c */ /* 0x000fe40003f25270 */
[----:B------:R-:W-:Y:S01]  /*0740*/  ISETP.GE.U32.AND P0, PT, R6, R7, PT ;  /* 0x000000070600720c */ /* 0x000fe20003f06070 */
[----:B-1----:R-:W-:Y:S02]  /*0750*/  IMAD R6, R3, UR6, -R10 ;  /* 0x0000000603067c24 */ /* 0x002fe4000f8e0a0a */
[----:B------:R-:W-:-:S10]  /*0760*/  IMAD R7, R2, UR7, -R11 ;  /* 0x0000000702077c24 */ /* 0x000fd4000f8e0a0b */
[----:B------:R-:W-:-:S05]  /*0770*/  @P0 IADD3 R5, PT, PT, R5, 0x1, RZ ;  /* 0x0000000105050810 */ /* 0x000fca0007ffe0ff */
[----:B------:R-:W-:Y:S01]  /*0780*/  @!P2 IMAD.MOV R5, RZ, RZ, -R5 ;  /* 0x000000ffff05a224 */ /* 0x000fe200078e0a05 */
[----:B------:R-:W-:-:S07]  /*0790*/  @!P1 LOP3.LUT R5, RZ, R9, RZ, 0x33, !PT ;  /* 0x00000009ff059212 */ /* 0x000fce00078e33ff */
.L_x_10:
[----:B------:R-:W0:Y:S01]  /*07a0*/  S2R R9, SR_TID.X ;  /* 0x0000000000097919 */ /* 0x000e220000002100 */
[----:B------:R-:W-:Y:S01]  /*07b0*/  BSSY.RECONVERGENT B0, `(.L_x_2) ;  /* 0x0000121000007945 */ /* 0x000fe20003800200 */
[----:B0-----:R-:W-:-:S04]  /*07c0*/  LOP3.LUT R16, R9, 0x1f, RZ, 0xc0, !PT ;  /* 0x0000001f09107812 */ /* 0x001fc800078ec0ff */
[----:B------:R-:W-:-:S13]  /*07d0*/  ISETP.GE.U32.AND P0, PT, R16, UR5, PT ;  /* 0x0000000510007c0c */ /* 0x000fda000bf06070 */
[----:B------:R-:W-:Y:S05]  /*07e0*/  @P0 BRA `(.L_x_3) ;  /* 0x0000001000740947 */ /* 0x000fea0003800000 */
[-C--:B------:R-:W-:Y:S01]  /*07f0*/  LOP3.LUT R9, RZ, R16.reuse, RZ, 0x33, !PT ;  /* 0x00000010ff097212 */ /* 0x080fe200078e33ff */
[----:B------:R-:W0:Y:S01]  /*0800*/  LDCU UR7, c[0x0][0x400] ;  /* 0x00008000ff0777ac */ /* 0x000e220008000800 */
[----:B------:R-:W-:Y:S01]  /*0810*/  BSSY.RECONVERGENT B2, `(.L_x_4) ;  /* 0x000009c000027945 */ /* 0x000fe20003800200 */
[----:B------:R-:W-:Y:S01]  /*0820*/  MOV R24, R16 ;  /* 0x0000001000187202 */ /* 0x000fe20000000f00 */
[----:B------:R-:W1:Y:S01]  /*0830*/  LDCU UR6, c[0x0][0x3fc] ;  /* 0x00007f80ff0677ac */ /* 0x000e620008000800 */
[----:B------:R-:W-:-:S05]  /*0840*/  VIADD R17, R9, UR5 ;  /* 0x0000000509117c36 */ /* 0x000fca0008000000 */
[----:B------:R-:W-:Y:S01]  /*0850*/  ISETP.GE.U32.AND P0, PT, R17, 0x60, PT ;  /* 0x000000601100780c */ /* 0x000fe20003f06070 */
[C---:B0-----:R-:W-:Y:S02]  /*0860*/  IMAD R9, R8.reuse, UR7, R0 ;  /* 0x0000000708097c24 */ /* 0x041fe4000f8e0200 */
[----:B-1----:R-:W-:Y:S02]  /*0870*/  IMAD R10, R8, UR6, R5 ;  /* 0x00000006080a7c24 */ /* 0x002fe4000f8e0205 */
[----:B------:R-:W-:-:S08]  /*0880*/  IMAD R9, R9, UR5, RZ ;  /* 0x0000000509097c24 */ /* 0x000fd0000f8e02ff */
[----:B------:R-:W-:Y:S05]  /*0890*/  @!P0 BRA `(.L_x_5) ;  /* 0x00000008004c8947 */ /* 0x000fea0003800000 */
[----:B------:R-:W0:Y:S01]  /*08a0*/  LDCU UR6, c[0x0][0x410] ;  /* 0x00008200ff0677ac */ /* 0x000e220008000800 */
[----:B------:R-:W1:Y:S01]  /*08b0*/  LDC.64 R12, c[0x0][0x380] ;  /* 0x0000e000ff0c7b82 */ /* 0x000e620000000a00 */
[----:B------:R-:W-:Y:S01]  /*08c0*/  LEA.HI R17, R17, 0x1, RZ, 0x1b ;  /* 0x0000000111117811 */ /* 0x000fe200078fd8ff */
[----:B------:R-:W-:Y:S01]  /*08d0*/  BSSY.RECONVERGENT B3, `(.L_x_6) ;  /* 0x000008e000037945 */ /* 0x000fe20003800200 */
[C---:B------:R-:W-:Y:S02]  /*08e0*/  LOP3.LUT R24, R16.reuse, 0x40, RZ, 0xfc, !PT ;  /* 0x0000004010187812 */ /* 0x040fe400078efcff */
[----:B------:R-:W-:Y:S02]  /*08f0*/  LOP3.LUT R26, R17, 0xffffffc, RZ, 0xc0, !PT ;  /* 0x0ffffffc111a7812 */ /* 0x000fe400078ec0ff */
[----:B------:R-:W-:-:S03]  /*0900*/  IADD3 R25, PT, PT, R16, R9, RZ ;  /* 0x0000000910197210 */ /* 0x000fc60007ffe0ff */
[----:B------:R-:W-:Y:S01]  /*0910*/  IMAD.MOV R26, RZ, RZ, -R26 ;  /* 0x000000ffff1a7224 */ /* 0x000fe200078e0a1a */
[----:B0-----:R-:W0:Y:S01]  /*0920*/  I2F.U32.RP R11, UR6 ;  /* 0x00000006000b7d06 */ /* 0x001e220008209000 */
[----:B------:R-:W-:-:S06]  /*0930*/  UISETP.NE.U32.AND UP0, UPT, UR6, URZ, UPT ;  /* 0x000000ff0600728c */ /* 0x000fcc000bf05070 */
[----:B------:R-:W-:Y:S01]  /*0940*/  PLOP3.LUT P3, PT, PT, PT, UP0, 0x80, 0x8 ;  /* 0x000000000008781c */ /* 0x000fe20003f6f008 */
[----:B0-----:R-:W0:Y:S02]  /*0950*/  MUFU.RCP R11, R11 ;  /* 0x0000000b000b7308 */ /* 0x001e240000001000 */
[----:B0-----:R-:W-:-:S06]  /*0960*/  VIADD R14, R11, 0xffffffe ;  /* 0x0ffffffe0b0e7836 */ /* 0x001fcc0000000000 */
[----:B------:R0:W2:Y:S02]  /*0970*/  F2I.FTZ.U32.TRUNC.NTZ R15, R14 ;  /* 0x0000000e000f7305 */ /* 0x0000a4000021f000 */
[----:B0-----:R-:W-:Y:S01]  /*0980*/  IMAD.MOV.U32 R14, RZ, RZ, RZ ;  /* 0x000000ffff0e7224 */ /* 0x001fe200078e00ff */
[----:B--2---:R-:W-:-:S05]  /*0990*/  IADD3 R18, PT, PT, RZ, -R15, RZ ;  /* 0x8000000fff127210 */ /* 0x004fca0007ffe0ff */
[----:B------:R-:W-:Y:S01]  /*09a0*/  IMAD R17, R18, UR6, RZ ;  /* 0x0000000612117c24 */ /* 0x000fe2000f8e02ff */
[----:B------:R-:W-:-:S03]  /*09b0*/  ULOP3.LUT UR6, URZ, UR6, URZ, 0x33, !UPT ;  /* 0x00000006ff067292 */ /* 0x000fc6000f8e33ff */
[----:B------:R-:W-:-:S03]  /*09c0*/  IMAD.HI.U32 R11, R15, R17, R14 ;  /* 0x000000110f0b7227 */ /* 0x000fc600078e000e */
[----:B-1----:R-:W-:-:S07]  /*09d0*/  MOV R22, UR6 ;  /* 0x0000000600167c02 */ /* 0x002fce0008000f00 */
.L_x_7:
[----:B------:R-:W-:-:S04]  /*09e0*/  VIADD R14, R24, 0xffffffc0 ;  /* 0xffffffc0180e7836 */ /* 0x000fc80000000000 */
[----:B------:R-:W-:-:S05]  /*09f0*/  IMAD.HI.U32 R11, R11, R14, RZ ;  /* 0x0000000e0b0b7227 */ /* 0x000fca00078e00ff */
[----:B------:R-:W-:-:S05]  /*0a00*/  IADD3 R15, PT, PT, -R11, RZ, RZ ;  /* 0x000000ff0b0f7210 */ /* 0x000fca0007ffe1ff */
[----:B------:R-:W-:-:S05]  /*0a10*/  IMAD R15, R15, UR14, R14 ;  /* 0x0000000e0f0f7c24 */ /* 0x000fca000f8e020e */
[----:B------:R-:W-:-:S13]  /*0a20*/  ISETP.GE.U32.AND P0, PT, R15, UR14, PT ;  /* 0x0000000e0f007c0c */ /* 0x000fda000bf06070 */
[----:B------:R-:W-:Y:S01]  /*0a30*/  @P0 VIADD R15, R15, -UR14 ;  /* 0x8000000e0f0f0c36 */ /* 0x000fe20008000000 */
[----:B------:R-:W-:-:S04]  /*0a40*/  @P0 IADD3 R11, PT, PT, R11, 0x1, RZ ;  /* 0x000000010b0b0810 */ /* 0x000fc80007ffe0ff */
[----:B------:R-:W-:-:S13]  /*0a50*/  ISETP.GE.U32.AND P1, PT, R15, UR14, PT ;  /* 0x0000000e0f007c0c */ /* 0x000fda000bf26070 */
[----:B------:R-:W-:-:S05]  /*0a60*/  @P1 VIADD R11, R11, 0x1 ;  /* 0x000000010b0b1836 */ /* 0x000fca0000000000 */
[----:B------:R-:W-:-:S04]  /*0a70*/  SEL R22, R22, R11, !P3 ;  /* 0x0000000b16167207 */ /* 0x000fc80005800000 */
[C---:B------:R-:W-:Y:S01]  /*0a80*/  IADD3 R11, PT, PT, -R22.reuse, RZ, RZ ;  /* 0x000000ff160b7210 */ /* 0x040fe20007ffe1ff */
[----:B------:R-:W-:-:S04]  /*0a90*/  IMAD R15, R22, UR11, R7 ;  /* 0x0000000b160f7c24 */ /* 0x000fc8000f8e0207 */
[----:B------:R-:W-:Y:S01]  /*0aa0*/  IMAD R11, R11, UR14, R14 ;  /* 0x0000000e0b0b7c24 */ /* 0x000fe2000f8e020e */
[----:B------:R-:W-:-:S03]  /*0ab0*/  ISETP.GE.AND P0, PT, R15, UR13, PT ;  /* 0x0000000d0f007c0c */ /* 0x000fc6000bf06270 */
[----:B------:R-:W-:-:S05]  /*0ac0*/  IMAD R14, R11, UR10, R6 ;  /* 0x0000000a0b0e7c24 */ /* 0x000fca000f8e0206 */
[C---:B------:R-:W-:Y:S02]  /*0ad0*/  ISETP.GE.OR P0, PT, R14.reuse, UR12, P0 ;  /* 0x0000000c0e007c0c */ /* 0x040fe40008706670 */
[----:B------:R-:W-:-:S04]  /*0ae0*/  LOP3.LUT R11, R14, R15, RZ, 0xfc, !PT ;  /* 0x0000000f0e0b7212 */ /* 0x000fc800078efcff */
[----:B------:R-:W-:-:S13]  /*0af0*/  ISETP.LT.OR P0, PT, R11, RZ, P0 ;  /* 0x000000ff0b00720c */ /* 0x000fda0000701670 */
[----:B------:R-:W0:Y:S01]  /*0b00*/  @!P0 LDC.64 R16, c[0x0][0x3a8] ;  /* 0x0000ea00ff108b82 */ /* 0x000e220000000a00 */
[----:B------:R-:W-:-:S04]  /*0b10*/  @!P0 IMAD R11, R10, UR13, R15 ;  /* 0x0000000d0a0b8c24 */ /* 0x000fc8000f8e020f */
[----:B------:R-:W-:Y:S02]  /*0b20*/  @!P0 IMAD R11, R11, UR12, R14 ;  /* 0x0000000c0b0b8c24 */ /* 0x000fe4000f8e020e */
[----:B------:R-:W-:-:S05]  /*0b30*/  IMAD.WIDE R14, R25, 0x2, R12 ;  /* 0x00000002190e7825 */ /* 0x000fca00078e020c */
[----:B------:R-:W2:Y:S01]  /*0b40*/  @!P0 LDG.E.U16 R20, desc[UR8][R14.64] ;  /* 0x000000080e148981 */ /* 0x000ea2000c1e1500 */
[----:B0-----:R-:W-:-:S06]  /*0b50*/  @!P0 IMAD.WIDE R18, R11, 0x2, R16 ;  /* 0x000000020b128825 */ /* 0x001fcc00078e0210 */
[----:B------:R0:W3:Y:S01]  /*0b60*/  @!P0 LDG.E.U16 R18, desc[UR8][R18.64] ;  /* 0x0000000812128981 */ /* 0x0000e2000c1e1500 */
[----:B------:R-:W1:Y:S08]  /*0b70*/  I2F.U32.RP R21, UR14 ;  /* 0x0000000e00157d06 */ /* 0x000e700008209000 */
[----:B-1----:R-:W1:Y:S02]  /*0b80*/  MUFU.RCP R21, R21 ;  /* 0x0000001500157308 */ /* 0x002e640000001000 */
[----:B-1----:R-:W-:-:S06]  /*0b90*/  VIADD R22, R21, 0xffffffe ;  /* 0x0ffffffe15167836 */ /* 0x002fcc0000000000 */
[----:B------:R-:W1:Y:S01]  /*0ba0*/  F2I.FTZ.U32.TRUNC.NTZ R17, R22 ;  /* 0x0000001600117305 */ /* 0x000e62000021f000 */
[----:B------:R-:W-:Y:S01]  /*0bb0*/  IMAD.MOV.U32 R16, RZ, RZ, RZ ;  /* 0x000000ffff107224 */ /* 0x000fe200078e00ff */
[----:B-1----:R-:W-:-:S05]  /*0bc0*/  IADD3 R11, PT, PT, RZ, -R17, RZ ;  /* 0x80000011ff0b7210 */ /* 0x002fca0007ffe0ff */
[----:B------:R-:W-:-:S04]  /*0bd0*/  IMAD R11, R11, UR14, RZ ;  /* 0x0000000e0b0b7c24 */ /* 0x000fc8000f8e02ff */
[----:B------:R-:W-:Y:S01]  /*0be0*/  IMAD.HI.U32 R11, R17, R11, R16 ;  /* 0x0000000b110b7227 */ /* 0x000fe200078e0010 */
[----:B------:R-:W-:-:S05]  /*0bf0*/  IADD3 R16, PT, PT, R24, -0x20, RZ ;  /* 0xffffffe018107810 */ /* 0x000fca0007ffe0ff */
[----:B------:R-:W-:-:S04]  /*0c00*/  IMAD.HI.U32 R17, R11, R16, RZ ;  /* 0x000000100b117227 */ /* 0x000fc800078e00ff */
[----:B0-----:R-:W-:-:S04]  /*0c10*/  IMAD.MOV R19, RZ, RZ, -R17 ;  /* 0x000000ffff137224 */ /* 0x001fc800078e0a11 */
[----:B------:R-:W-:-:S05]  /*0c20*/  IMAD R19, R19, UR14, R16 ;  /* 0x0000000e13137c24 */ /* 0x000fca000f8e0210 */
[----:B------:R-:W-:Y:S01]  /*0c30*/  ISETP.GE.U32.AND P1, PT, R19, UR14, PT ;  /* 0x0000000e13007c0c */ /* 0x000fe2000bf26070 */
[----:B------:R-:W-:-:S12]  /*0c40*/  UISETP.NE.U32.AND UP0, UPT, UR14, URZ, UPT ;  /* 0x000000ff0e00728c */ /* 0x000fd8000bf05070 */
[----:B------:R-:W-:-:S04]  /*0c50*/  @P1 IADD3 R19, PT, PT, R19, -UR14, RZ ;  /* 0x8000000e13131c10 */ /* 0x000fc8000fffe0ff */
[----:B------:R-:W-:Y:S01]  /*0c60*/  ISETP.GE.U32.AND P2, PT, R19, UR14, PT ;  /* 0x0000000e13007c0c */ /* 0x000fe2000bf46070 */
[----:B------:R-:W-:Y:S01]  /*0c70*/  ULOP3.LUT UR6, URZ, UR14, URZ, 0x33, !UPT ;  /* 0x0000000eff067292 */ /* 0x000fe2000f8e33ff */
[----:B------:R-:W-:Y:S01]  /*0c80*/  @P1 VIADD R17, R17, 0x1 ;  /* 0x0000000111111836 */ /* 0x000fe20000000000 */
[----:B------:R-:W-:-:S04]  /*0c90*/  PLOP3.LUT P3, PT, PT, PT, UP0, 0x80, 0x8 ;  /* 0x000000000008781c */ /* 0x000fc80003f6f008 */
[----:B------:R-:W-:-:S06]  /*0ca0*/  MOV R22, UR6 ;  /* 0x0000000600167c02 */ /* 0x000fcc0008000f00 */
[----:B------:R-:W-:-:S05]  /*0cb0*/  @P2 VIADD R17, R17, 0x1 ;  /* 0x0000000111112836 */ /* 0x000fca0000000000 */
[----:B------:R-:W-:-:S04]  /*0cc0*/  SEL R28, R22, R17, !P3 ;  /* 0x00000011161c7207 */ /* 0x000fc80005800000 */
[C---:B------:R-:W-:Y:S01]  /*0cd0*/  IADD3 R17, PT, PT, -R28.reuse, RZ, RZ ;  /* 0x000000ff1c117210 */ /* 0x040fe20007ffe1ff */
[----:B------:R-:W-:-:S04]  /*0ce0*/  IMAD R19, R28, UR11, R7 ;  /* 0x0000000b1c137c24 */ /* 0x000fc8000f8e0207 */
[----:B------:R-:W-:Y:S01]  /*0cf0*/  IMAD R17, R17, UR14, R16 ;  /* 0x0000000e11117c24 */ /* 0x000fe2000f8e0210 */
[----:B------:R-:W-:Y:S01]  /*0d00*/  ISETP.GE.AND P1, PT, R19, UR13, PT ;  /* 0x0000000d13007c0c */ /* 0x000fe2000bf26270 */
[----:B------:R-:W-:Y:S02]  /*0d10*/  VIADD R16, R24, 0x20 ;  /* 0x0000002018107836 */ /* 0x000fe40000000000 */
[----:B------:R-:W-:Y:S02]  /*0d20*/  IMAD R28, R17, UR10, R6 ;  /* 0x0000000a111c7c24 */ /* 0x000fe4000f8e0206 */
[----:B------:R-:W-:-:S03]  /*0d30*/  IMAD.HI.U32 R17, R11, R16, RZ ;  /* 0x000000100b117227 */ /* 0x000fc600078e00ff */
[C---:B------:R-:W-:Y:S02]  /*0d40*/  ISETP.GE.OR P1, PT, R28.reuse, UR12, P1 ;  /* 0x0000000c1c007c0c */ /* 0x040fe40008f26670 */
[----:B------:R-:W-:-:S04]  /*0d50*/  LOP3.LUT R21, R28, R19, RZ, 0xfc, !PT ;  /* 0x000000131c157212 */ /* 0x000fc800078efcff */
[----:B------:R-:W-:Y:S02]  /*0d60*/  ISETP.LT.OR P2, PT, R21, RZ, P1 ;  /* 0x000000ff1500720c */ /* 0x000fe40000f41670 */
[----:B------:R-:W-:-:S05]  /*0d70*/  IADD3 R21, PT, PT, -R17, RZ, RZ ;  /* 0x000000ff11157210 */ /* 0x000fca0007ffe1ff */
[----:B------:R-:W-:-:S05]  /*0d80*/  IMAD R21, R21, UR14, R16 ;  /* 0x0000000e15157c24 */ /* 0x000fca000f8e0210 */
[----:B------:R-:W-:-:S13]  /*0d90*/  ISETP.GE.U32.AND P1, PT, R21, UR14, PT ;  /* 0x0000000e15007c0c */ /* 0x000fda000bf26070 */
[----:B------:R-:W-:-:S05]  /*0da0*/  @P1 VIADD R21, R21, -UR14 ;  /* 0x8000000e15151c36 */ /* 0x000fca0008000000 */
[----:B------:R-:W-:Y:S02]  /*0db0*/  ISETP.GE.U32.AND P4, PT, R21, UR14, PT ;  /* 0x0000000e15007c0c */ /* 0x000fe4000bf86070 */
[----:B------:R-:W-:-:S11]  /*0dc0*/  @P1 IADD3 R17, PT, PT, R17, 0x1, RZ ;  /* 0x0000000111111810 */ /* 0x000fd60007ffe0ff */
[----:B------:R-:W-:-:S05]  /*0dd0*/  @P4 VIADD R17, R17, 0x1 ;  /* 0x0000000111114836 */ /* 0x000fca0000000000 */
[----:B------:R-:W-:-:S04]  /*0de0*/  SEL R17, R22, R17, !P3 ;  /* 0x0000001116117207 */ /* 0x000fc80005800000 */
[C---:B------:R-:W-:Y:S01]  /*0df0*/  IADD3 R21, PT, PT, -R17.reuse, RZ, RZ ;  /* 0x000000ff11157210 */ /* 0x040fe20007ffe1ff */
[----:B------:R-:W-:-:S04]  /*0e00*/  IMAD R17, R17, UR11, R7 ;  /* 0x0000000b11117c24 */ /* 0x000fc8000f8e0207 */
[----:B------:R-:W-:Y:S01]  /*0e10*/  IMAD R21, R21, UR14, R16 ;  /* 0x0000000e15157c24 */ /* 0x000fe2000f8e0210 */
[----:B------:R-:W-:-:S03]  /*0e20*/  ISETP.GE.AND P1, PT, R17, UR13, PT ;  /* 0x0000000d11007c0c */ /* 0x000fc6000bf26270 */
[----:B------:R-:W-:Y:S02]  /*0e30*/  IMAD R16, R21, UR10, R6 ;  /* 0x0000000a15107c24 */ /* 0x000fe4000f8e0206 */
[----:B------:R-:W-:Y:S02]  /*0e40*/  @!P2 IMAD R21, R10, UR13, R19 ;  /* 0x0000000d0a15ac24 */ /* 0x000fe4000f8e0213 */
[----:B------:R-:W-:Y:S01]  /*0e50*/  IMAD.HI.U32 R19, R11, R24, RZ ;  /* 0x000000180b137227 */ /* 0x000fe200078e00ff */
[C---:B------:R-:W-:Y:S02]  /*0e60*/  ISETP.GE.OR P1, PT, R16.reuse, UR12, P1 ;  /* 0x0000000c10007c0c */ /* 0x040fe40008f26670 */
[----:B------:R-:W-:-:S04]  /*0e70*/  LOP3.LUT R23, R16, R17, RZ, 0xfc, !PT ;  /* 0x0000001110177212 */ /* 0x000fc800078efcff */
[----:B------:R-:W-:Y:S01]  /*0e80*/  ISETP.LT.OR P1, PT, R23, RZ, P1 ;  /* 0x000000ff1700720c */ /* 0x000fe20000f21670 */
[----:B------:R-:W-:-:S04]  /*0e90*/  IMAD.MOV R23, RZ, RZ, -R19 ;  /* 0x000000ffff177224 */ /* 0x000fc800078e0a13 */
[----:B------:R-:W-:-:S05]  /*0ea0*/  IMAD R23, R23, UR14, R24 ;  /* 0x0000000e17177c24 */ /* 0x000fca000f8e0218 */
[----:B------:R-:W-:Y:S01]  /*0eb0*/  ISETP.GE.U32.AND P4, PT, R23, UR14, PT ;  /* 0x0000000e17007c0c */ /* 0x000fe2000bf86070 */
[----:B------:R-:W-:Y:S02]  /*0ec0*/  @!P2 IMAD R21, R21, UR12, R28 ;  /* 0x0000000c1515ac24 */ /* 0x000fe4000f8e021c */
[----:B------:R-:W4:Y:S10]  /*0ed0*/  @!P1 LDG.E.U16 R29, desc[UR8][R14.64+0xc0] ;  /* 0x0000c0080e1d9981 */ /* 0x000f34000c1e1500 */
[----:B------:R-:W-:-:S04]  /*0ee0*/  @P4 IADD3 R23, PT, PT, R23, -UR14, RZ ;  /* 0x8000000e17174c10 */ /* 0x000fc8000fffe0ff */
[----:B------:R-:W-:Y:S01]  /*0ef0*/  ISETP.GE.U32.AND P5, PT, R23, UR14, PT ;  /* 0x0000000e17007c0c */ /* 0x000fe2000bfa6070 */
[----:B------:R-:W-:-:S12]  /*0f00*/  @P4 VIADD R19, R19, 0x1 ;  /* 0x0000000113134836 */ /* 0x000fd80000000000 */
[----:B------:R-:W-:-:S04]  /*0f10*/  @P5 IADD3 R19, PT, PT, R19, 0x1, RZ ;  /* 0x0000000113135810 */ /* 0x000fc80007ffe0ff */
[----:B------:R-:W-:-:S05]  /*0f20*/  SEL R28, R22, R19, !P3 ;  /* 0x00000013161c7207 */ /* 0x000fca0005800000 */
[----:B------:R-:W-:Y:S02]  /*0f30*/  IMAD.MOV R23, RZ, RZ, -R28 ;  /* 0x000000ffff177224 */ /* 0x000fe400078e0a1c */
[----:B------:R-:W-:Y:S02]  /*0f40*/  IMAD R19, R28, UR11, R7 ;  /* 0x0000000b1c137c24 */ /* 0x000fe4000f8e0207 */
[----:B------:R-:W-:-:S04]  /*0f50*/  IMAD R23, R23, UR14, R24 ;  /* 0x0000000e17177c24 */ /* 0x000fc8000f8e0218 */
[----:B------:R-:W-:Y:S02]  /*0f60*/  IMAD R28, R23, UR10, R6 ;  /* 0x0000000a171c7c24 */ /* 0x000fe4000f8e0206 */
[----:B------:R-:W-:Y:S01]  /*0f70*/  @!P1 IMAD R23, R10, UR13, R17 ;  /* 0x0000000d0a179c24 */ /* 0x000fe2000f8e0211 */
[----:B------:R-:W-:-:S03]  /*0f80*/  ISETP.GE.AND P4, PT, R19, UR13, PT ;  /* 0x0000000d13007c0c */ /* 0x000fc6000bf86270 */
[----:B------:R-:W-:Y:S01]  /*0f90*/  @!P1 IMAD R23, R23, UR12, R16 ;  /* 0x0000000c17179c24 */ /* 0x000fe2000f8e0210 */
[C---:B------:R-:W-:Y:S02]  /*0fa0*/  LOP3.LUT R16, R28.reuse, R19, RZ, 0xfc, !PT ;  /* 0x000000131c107212 */ /* 0x040fe400078efcff */
[----:B------:R-:W-:Y:S02]  /*0fb0*/  ISETP.GE.OR P4, PT, R28, UR12, P4 ;  /* 0x0000000c1c007c0c */ /* 0x000fe4000a786670 */
[----:B--2---:R-:W-:Y:S02]  /*0fc0*/  @!P0 SHF.L.U32 R20, R20, 0x10, RZ ;  /* 0x0000001014148819 */ /* 0x004fe400000006ff */
[----:B------:R-:W-:Y:S01]  /*0fd0*/  ISETP.LT.OR P4, PT, R16, RZ, P4 ;  /* 0x000000ff1000720c */ /* 0x000fe20002781670 */
[----:B---3--:R-:W-:-:S04]  /*0fe0*/  @!P0 IMAD.U32 R17, R18, 0x10000, RZ ;  /* 0x0001000012118824 */ /* 0x008fc800078e00ff */
[----:B------:R-:W-:Y:S02]  /*0ff0*/  @!P0 FFMA.FTZ R4, R17, R20, R4 ;  /* 0x0000001411048223 */ /* 0x000fe40000010004 */
[----:B------:R-:W0:Y:S06]  /*1000*/  @!P2 LDC.64 R16, c[0x0][0x3a8] ;  /* 0x0000ea00ff10ab82 */ /* 0x000e2c0000000a00 */
[----:B------:R-:W-:Y:S02]  /*1010*/  @!P4 IMAD R27, R10, UR13, R19 ;  /* 0x0000000d0a1bcc24 */ /* 0x000fe4000f8e0213 */
[----:B------:R-:W1:Y:S01]  /*1020*/  @!P4 LDC.64 R18, c[0x0][0x3a8] ;  /* 0x0000ea00ff12cb82 */ /* 0x000e620000000a00 */
[----:B0-----:R-:W-:-:S07]  /*1030*/  @!P2 IMAD.WIDE R16, R21, 0x2, R16 ;  /* 0x000000021510a825 */ /* 0x001fce00078e0210 */
[----:B------:R-:W0:Y:S01]  /*1040*/  @!P1 LDC.64 R20, c[0x0][0x3a8] ;  /* 0x0000ea00ff149b82 */ /* 0x000e220000000a00 */
[----:B------:R-:W-:Y:S01]  /*1050*/  @!P4 IMAD R27, R27, UR12, R28 ;  /* 0x0000000c1b1bcc24 */ /* 0x000fe2000f8e021c */
[----:B------:R-:W2:Y:S03]  /*1060*/  @!P2 LDG.E.U16 R16, desc[UR8][R16.64] ;  /* 0x000000081010a981 */ /* 0x000ea6000c1e1500 */
[----:B-1----:R-:W-:Y:S02]  /*1070*/  @!P4 IMAD.WIDE R18, R27, 0x2, R18 ;  /* 0x000000021b12c825 */ /* 0x002fe400078e0212 */
[----:B------:R-:W3:Y:S04]  /*1080*/  @!P2 LDG.E.U16 R27, desc[UR8][R14.64+0x40] ;  /* 0x000040080e1ba981 */ /* 0x000ee8000c1e1500 */
[----:B------:R-:W5:Y:S04]  /*1090*/  @!P4 LDG.E.U16 R18, desc[UR8][R18.64] ;  /* 0x000000081212c981 */ /* 0x000f68000c1e1500 */
[----:B------:R-:W5:Y:S01]  /*10a0*/  @!P4 LDG.E.U16 R28, desc[UR8][R14.64+0x80] ;  /* 0x000080080e1cc981 */ /* 0x000f62000c1e1500 */
[----:B0-----:R-:W-:-:S06]  /*10b0*/  @!P1 IMAD.WIDE R20, R23, 0x2, R20 ;  /* 0x0000000217149825 */ /* 0x001fcc00078e0214 */
[----:B------:R-:W5:Y:S01]  /*10c0*/  @!P1 LDG.E.U16 R20, desc[UR8][R20.64] ;  /* 0x0000000814149981 */ /* 0x000f62000c1e1500 */
[----:B------:R-:W-:-:S04]  /*10d0*/  IADD3 R26, PT, PT, R26, 0x4, RZ ;  /* 0x000000041a1a7810 */ /* 0x000fc80007ffe0ff */
[----:B------:R-:W-:Y:S01]  /*10e0*/  ISETP.NE.AND P0, PT, R26, RZ, PT ;  /* 0x000000ff1a00720c */ /* 0x000fe20003f05270 */
[----:B------:R-:W-:Y:S01]  /*10f0*/  VIADD R25, R25, 0x80 ;  /* 0x0000008019197836 */ /* 0x000fe20000000000 */
[----:B------:R-:W-:Y:S01]  /*1100*/  IADD3 R24, PT, PT, R24, 0x80, RZ ;  /* 0x0000008018187810 */ /* 0x000fe20007ffe0ff */
[----:B----4-:R-:W-:Y:S02]  /*1110*/  @!P1 IMAD.U32 R29, R29, 0x10000, RZ ;  /* 0x000100001d1d9824 */ /* 0x010fe400078e00ff */
[----:B--2---:R-:W-:Y:S01]  /*1120*/  @!P2 IMAD.U32 R23, R16, 0x10000, RZ ;  /* 0x000100001017a824 */ /* 0x004fe200078e00ff */
[----:B---3--:R-:W-:Y:S02]  /*1130*/  @!P2 SHF.L.U32 R27, R27, 0x10, RZ ;  /* 0x000000101b1ba819 */ /* 0x008fe400000006ff */
[----:B-----5:R-:W-:-:S03]  /*1140*/  @!P4 SHF.L.U32 R17, R18, 0x10, RZ ;  /* 0x000000101211c819 */ /* 0x020fc600000006ff */
[----:B------:R-:W-:Y:S01]  /*1150*/  @!P2 FFMA.FTZ R4, R23, R27, R4 ;  /* 0x0000001b1704a223 */ /* 0x000fe20000010004 */
[----:B------:R-:W-:-:S04]  /*1160*/  @!P4 IMAD.U32 R28, R28, 0x10000, RZ ;  /* 0x000100001c1cc824 */ /* 0x000fc800078e00ff */
[----:B------:R-:W-:Y:S01]  /*1170*/  @!P4 FFMA.FTZ R4, R17, R28, R4 ;  /* 0x0000001c1104c223 */ /* 0x000fe20000010004 */
[----:B------:R-:W-:-:S05]  /*1180*/  @!P1 SHF.L.U32 R19, R20, 0x10, RZ ;  /* 0x0000001014139819 */ /* 0x000fca00000006ff */
[----:B------:R-:W-:Y:S01]  /*1190*/  @!P1 FFMA.FTZ R4, R19, R29, R4 ;  /* 0x0000001d13049223 */ /* 0x000fe20000010004 */
[----:B------:R-:W-:Y:S06]  /*11a0*/  @P0 BRA `(.L_x_7) ;  /* 0xfffffff8000c0947 */ /* 0x000fec000383ffff */
[----:B------:R-:W-:Y:S05]  /*11b0*/  BSYNC.RECONVERGENT B3 ;  /* 0x0000000000037941 */ /* 0x000fea0003800200 */
.L_x_6:
[----:B------:R-:W-:-:S07]  /*11c0*/  VIADD R24, R24, 0xffffffc0 ;  /* 0xffffffc018187836 */ /* 0x000fce0000000000 */
.L_x_5:
[----:B------:R-:W-:Y:S05]  /*11d0*/  BSYNC.RECONVERGENT B2 ;  /* 0x0000000000027941 */ /* 0x000fea0003800200 */
.L_x_4:
[----:B------:R-:W0:Y:S02]  /*11e0*/  S2R R11, SR_TID.X ;  /* 0x00000000000b7919 */ /* 0x000e240000002100 */
[----:B0-----:R-:W-:-:S04]  /*11f0*/  LOP3.LUT R11, R11, 0x1f, RZ, 0xc0, !PT ;  /* 0x0000001f0b0b7812 */ /* 0x001fc800078ec0ff */
[----:B------:R-:W-:-:S04]  /*1200*/  LOP3.LUT R11, RZ, R11, RZ, 0x33, !PT ;  /* 0x0000000bff0b7212 */ /* 0x000fc800078e33ff */
[----:B------:R-:W-:-:S04]  /*1210*/  IADD3 R11, PT, PT, R11, UR5, RZ ;  /* 0x000000050b0b7c10 */ /* 0x000fc8000fffe0ff */
[----:B------:R-:W-:-:S04]  /*1220*/  LEA.HI R12, R11, 0x1, RZ, 0x1b ;  /* 0x000000010b0c7811 */ /* 0x000fc800078fd8ff */
[----:B------:R-:W-:-:S13]  /*1230*/  LOP3.LUT P0, RZ, R12, 0x3, RZ, 0xc0, !PT ;  /* 0x000000030cff7812 */ /* 0x000fda000780c0ff */
[----:B------:R-:W-:Y:S05]  /*1240*/  @!P0 BRA `(.L_x_3) ;  /* 0x0000000400dc8947 */ /* 0x000fea0003800000 */
[C---:B------:R-:W-:Y:S01]  /*1250*/  LOP3.LUT P0, RZ, R11.reuse, 0x60, RZ, 0xc0, !PT ;  /* 0x000000600bff7812 */ /* 0x040fe2000780c0ff */
[----:B------:R-:W-:Y:S01]  /*1260*/  BSSY.RECONVERGENT B2, `(.L_x_8) ;  /* 0x000004a000027945 */ /* 0x000fe20003800200 */
[----:B------:R-:W-:-:S11]  /*1270*/  LOP3.LUT P2, RZ, R11, 0x20, RZ, 0xc0, !PT ;  /* 0x000000200bff7812 */ /* 0x000fd6000784c0ff */
[----:B------:R-:W-:Y:S05]  /*1280*/  @!P0 BRA `(.L_x_9) ;  /* 0x00000004001c8947 */ /* 0x000fea0003800000 */
[----:B------:R-:W0:Y:S01]  /*1290*/  LDCU UR6, c[0x0][0x410] ;  /* 0x00008200ff0677ac */ /* 0x000e220008000800 */
[----:B------:R-:W1:Y:S01]  /*12a0*/  LDCU.64 UR16, c[0x0][0x420] ;  /* 0x00008400ff1077ac */ /* 0x000e620008000a00 */
[----:B------:R-:W2:Y:S01]  /*12b0*/  LDCU.64 UR18, c[0x0][0x408] ;  /* 0x00008100ff1277ac */ /* 0x000ea20008000a00 */
[----:B0-----:R-:W0:Y:S08]  /*12c0*/  I2F.U32.RP R15, UR6 ;  /* 0x00000006000f7d06 */ /* 0x001e300008209000 */
[----:B0-----:R-:W0:Y:S02]  /*12d0*/  MUFU.RCP R15, R15 ;  /* 0x0000000f000f7308 */ /* 0x001e240000001000 */
[----:B0-----:R-:W-:-:S06]  /*12e0*/  VIADD R12, R15, 0xffffffe ;  /* 0x0ffffffe0f0c7836 */ /* 0x001fcc0000000000 */
[----:B------:R0:W3:Y:S02]  /*12f0*/  F2I.FTZ.U32.TRUNC.NTZ R13, R12 ;  /* 0x0000000c000d7305 */ /* 0x0000e4000021f000 */
[----:B0-----:R-:W-:Y:S01]  /*1300*/  IMAD.MOV.U32 R12, RZ, RZ, RZ ;  /* 0x000000ffff0c7224 */ /* 0x001fe200078e00ff */
[----:B---3--:R-:W-:-:S05]  /*1310*/  IADD3 R11, PT, PT, RZ, -R13, RZ ;  /* 0x8000000dff0b7210 */ /* 0x008fca0007ffe0ff */
[----:B------:R-:W-:-:S04]  /*1320*/  IMAD R11, R11, UR6, RZ ;  /* 0x000000060b0b7c24 */ /* 0x000fc8000f8e02ff */
[----:B------:R-:W-:Y:S01]  /*1330*/  IMAD.HI.U32 R14, R13, R11, R12 ;  /* 0x0000000b0d0e7227 */ /* 0x000fe200078e000c */
[----:B------:R-:W-:-:S05]  /*1340*/  IADD3 R13, PT, PT, R24, 0x20, RZ ;  /* 0x00000020180d7810 */ /* 0x000fca0007ffe0ff */
[----:B------:R-:W-:-:S04]  /*1350*/  IMAD.HI.U32 R11, R14, R24, RZ ;  /* 0x000000180e0b7227 */ /* 0x000fc800078e00ff */
[----:B------:R-:W-:-:S04]  /*1360*/  IMAD.HI.U32 R14, R14, R13, RZ ;  /* 0x0000000d0e0e7227 */ /* 0x000fc800078e00ff */
[----:B------:R-:W-:Y:S01]  /*1370*/  IMAD.MOV R15, RZ, RZ, -R11 ;  /* 0x000000ffff0f7224 */ /* 0x000fe200078e0a0b */
[----:B------:R-:W-:-:S03]  /*1380*/  IADD3 R16, PT, PT, -R14, RZ, RZ ;  /* 0x000000ff0e107210 */ /* 0x000fc60007ffe1ff */
[----:B------:R-:W-:Y:S02]  /*1390*/  IMAD R12, R15, UR6, R24 ;  /* 0x000000060f0c7c24 */ /* 0x000fe4000f8e0218 */
[----:B------:R-:W-:-:S03]  /*13a0*/  IMAD R15, R16, UR6, R13 ;  /* 0x00000006100f7c24 */ /* 0x000fc6000f8e020d */
[----:B------:R-:W-:Y:S02]  /*13b0*/  ISETP.GE.U32.AND P0, PT, R12, UR6, PT ;  /* 0x000000060c007c0c */ /* 0x000fe4000bf06070 */
[----:B------:R-:W-:-:S11]  /*13c0*/  ISETP.GE.U32.AND P3, PT, R15, UR6, PT ;  /* 0x000000060f007c0c */ /* 0x000fd6000bf66070 */
[----:B------:R-:W-:Y:S02]  /*13d0*/  @P0 VIADD R12, R12, -UR6 ;  /* 0x800000060c0c0c36 */ /* 0x000fe40008000000 */
[----:B------:R-:W-:Y:S01]  /*13e0*/  @P3 IADD3 R15, PT, PT, R15, -UR6, RZ ;  /* 0x800000060f0f3c10 */ /* 0x000fe2000fffe0ff */
[----:B------:R-:W-:Y:S01]  /*13f0*/  @P0 VIADD R11, R11, 0x1 ;  /* 0x000000010b0b0836 */ /* 0x000fe20000000000 */
[----:B------:R-:W-:Y:S02]  /*1400*/  ISETP.NE.U32.AND P0, PT, RZ, UR6, PT ;  /* 0x00000006ff007c0c */ /* 0x000fe4000bf05070 */
[----:B------:R-:W-:Y:S02]  /*1410*/  ISETP.GE.U32.AND P1, PT, R12, UR6, PT ;  /* 0x000000060c007c0c */ /* 0x000fe4000bf26070 */
[----:B------:R-:W-:Y:S02]  /*1420*/  ISETP.GE.U32.AND P4, PT, R15, UR6, PT ;  /* 0x000000060f007c0c */ /* 0x000fe4000bf86070 */
[----:B------:R-:W-:-:S02]  /*1430*/  @P3 IADD3 R14, PT, PT, R14, 0x1, RZ ;  /* 0x000000010e0e3810 */ /* 0x000fc40007ffe0ff */
[----:B------:R-:W-:Y:S02]  /*1440*/  LOP3.LUT R12, RZ, UR6, RZ, 0x33, !PT ;  /* 0x00000006ff0c7c12 */ /* 0x000fe4000f8e33ff */
[----:B------:R-:W-:-:S05]  /*1450*/  LOP3.LUT R15, RZ, UR6, RZ, 0x33, !PT ;  /* 0x00000006ff0f7c12 */ /* 0x000fca000f8e33ff */
[----:B------:R-:W-:Y:S02]  /*1460*/  @P1 VIADD R11, R11, 0x1 ;  /* 0x000000010b0b1836 */ /* 0x000fe40000000000 */
[----:B------:R-:W-:-:S03]  /*1470*/  @P4 IADD3 R14, PT, PT, R14, 0x1, RZ ;  /* 0x000000010e0e4810 */ /* 0x000fc60007ffe0ff */
[----:B------:R-:W-:Y:S02]  /*1480*/  SEL R12, R12, R11, !P0 ;  /* 0x0000000b0c0c7207 */ /* 0x000fe40004000000 */
[----:B------:R-:W-:-:S03]  /*1490*/  SEL R14, R15, R14, !P0 ;  /* 0x0000000e0f0e7207 */ /* 0x000fc60004000000 */
[----:B------:R-:W-:Y:S01]  /*14a0*/  IMAD.MOV R11, RZ, RZ, -R12 ;  /* 0x000000ffff0b7224 */ /* 0x000fe200078e0a0c */
[----:B------:R-:W-:Y:S01]  /*14b0*/  IADD3 R16, PT, PT, -R14, RZ, RZ ;  /* 0x000000ff0e107210 */ /* 0x000fe20007ffe1ff */
[----:B-1----:R-:W-:Y:S02]  /*14c0*/  IMAD R18, R12, UR17, R7 ;  /* 0x000000110c127c24 */ /* 0x002fe4000f8e0207 */
[----:B------:R-:W-:Y:S02]  /*14d0*/  IMAD R11, R11, UR6, R24 ;  /* 0x000000060b0b7c24 */ /* 0x000fe4000f8e0218 */
[----:B------:R-:W-:Y:S01]  /*14e0*/  IMAD R13, R16, UR6, R13 ;  /* 0x00000006100d7c24 */ /* 0x000fe2000f8e020d */
[----:B--2---:R-:W-:Y:S01]  /*14f0*/  ISETP.GE.AND P0, PT, R18, UR19, PT ;  /* 0x0000001312007c0c */ /* 0x004fe2000bf06270 */
[----:B------:R-:W-:Y:S02]  /*1500*/  IMAD R20, R14, UR17, R7 ;  /* 0x000000110e147c24 */ /* 0x000fe4000f8e0207 */
[--C-:B------:R-:W-:Y:S01]  /*1510*/  IMAD R19, R11, UR16, R6.reuse ;  /* 0x000000100b137c24 */ /* 0x100fe2000f8e0206 */
[----:B------:R-:W0:Y:S01]  /*1520*/  LDC.64 R14, c[0x0][0x380] ;  /* 0x0000e000ff0e7b82 */ /* 0x000e220000000a00 */
[----:B------:R-:W-:Y:S01]  /*1530*/  IMAD R21, R13, UR16, R6 ;  /* 0x000000100d157c24 */ /* 0x000fe2000f8e0206 */
[----:B------:R-:W-:-:S02]  /*1540*/  ISETP.GE.AND P1, PT, R20, UR19, PT ;  /* 0x0000001314007c0c */ /* 0x000fc4000bf26270 */
[C---:B------:R-:W-:Y:S02]  /*1550*/  ISETP.GE.OR P0, PT, R19.reuse, UR18, P0 ;  /* 0x0000001213007c0c */ /* 0x040fe40008706670 */
[----:B------:R-:W-:Y:S02]  /*1560*/  LOP3.LUT R11, R19, R18, RZ, 0xfc, !PT ;  /* 0x00000012130b7212 */ /* 0x000fe400078efcff */
[C---:B------:R-:W-:Y:S02]  /*1570*/  ISETP.GE.OR P1, PT, R21.reuse, UR18, P1 ;  /* 0x0000001215007c0c */ /* 0x040fe40008f26670 */
[----:B------:R-:W-:Y:S02]  /*1580*/  LOP3.LUT R12, R21, R20, RZ, 0xfc, !PT ;  /* 0x00000014150c7212 */ /* 0x000fe400078efcff */
[----:B------:R-:W-:Y:S01]  /*1590*/  ISETP.LT.OR P0, PT, R11, RZ, P0 ;  /* 0x000000ff0b00720c */ /* 0x000fe20000701670 */
[----:B------:R-:W-:Y:S01]  /*15a0*/  IMAD.IADD R11, R9, 0x1, R24 ;  /* 0x00000001090b7824 */ /* 0x000fe200078e0218 */
[----:B------:R-:W-:-:S03]  /*15b0*/  ISETP.LT.OR P1, PT, R12, RZ, P1 ;  /* 0x000000ff0c00720c */ /* 0x000fc60000f21670 */
[----:B0-----:R-:W-:-:S08]  /*15c0*/  IMAD.WIDE R14, R11, 0x2, R14 ;  /* 0x000000020b0e7825 */ /* 0x001fd000078e020e */
[----:B------:R-:W0:Y:S01]  /*15d0*/  @!P0 LDC.64 R16, c[0x0][0x3a8] ;  /* 0x0000ea00ff108b82 */ /* 0x000e220000000a00 */
[C---:B------:R-:W-:Y:S01]  /*15e0*/  @!P0 IMAD R18, R10.reuse, UR19, R18 ;  /* 0x000000130a128c24 */ /* 0x040fe2000f8e0212 */
[----:B------:R-:W2:Y:S01]  /*15f0*/  @!P0 LDG.E.U16 R11, desc[UR8][R14.64] ;  /* 0x000000080e0b8981 */ /* 0x000ea2000c1e1500 */
[----:B------:R-:W-:Y:S02]  /*1600*/  @!P1 IMAD R20, R10, UR19, R20 ;  /* 0x000000130a149c24 */ /* 0x000fe4000f8e0214 */
[----:B------:R-:W-:-:S03]  /*1610*/  @!P0 IMAD R19, R18, UR18, R19 ;  /* 0x0000001212138c24 */ /* 0x000fc6000f8e0213 */
[----:B------:R-:W1:Y:S01]  /*1620*/  @!P1 LDC.64 R12, c[0x0][0x3a8] ;  /* 0x0000ea00ff0c9b82 */ /* 0x000e620000000a00 */
[----:B------:R-:W-:Y:S02]  /*1630*/  @!P1 IMAD R21, R20, UR18, R21 ;  /* 0x0000001214159c24 */ /* 0x000fe4000f8e0215 */
[----:B0-----:R-:W-:Y:S02]  /*1640*/  @!P0 IMAD.WIDE R16, R19, 0x2, R16 ;  /* 0x0000000213108825 */ /* 0x001fe400078e0210 */
[----:B------:R-:W3:Y:S04]  /*1650*/  @!P1 LDG.E.U16 R19, desc[UR8][R14.64+0x40] ;  /* 0x000040080e139981 */ /* 0x000ee8000c1e1500 */
[----:B------:R-:W4:Y:S01]  /*1660*/  @!P0 LDG.E.U16 R16, desc[UR8][R16.64] ;  /* 0x0000000810108981 */ /* 0x000f22000c1e1500 */
[----:B-1----:R-:W-:-:S06]  /*1670*/  @!P1 IMAD.WIDE R12, R21, 0x2, R12 ;  /* 0x00000002150c9825 */ /* 0x002fcc00078e020c */
[----:B------:R-:W5:Y:S01]  /*1680*/  @!P1 LDG.E.U16 R12, desc[UR8][R12.64] ;  /* 0x000000080c0c9981 */ /* 0x000f62000c1e1500 */
[----:B------:R-:W-:Y:S02]  /*1690*/  IADD3 R24, PT, PT, R24, 0x40, RZ ;  /* 0x0000004018187810 */ /* 0x000fe40007ffe0ff */
[----:B--2---:R-:W-:Y:S02]  /*16a0*/  @!P0 SHF.L.U32 R18, R11, 0x10, RZ ;  /* 0x000000100b128819 */ /* 0x004fe400000006ff */
[----:B---3--:R-:W-:Y:S01]  /*16b0*/  @!P1 SHF.L.U32 R20, R19, 0x10, RZ ;  /* 0x0000001013149819 */ /* 0x008fe200000006ff */
[----:B----4-:R-:W-:-:S04]  /*16c0*/  @!P0 IMAD.U32 R11, R16, 0x10000, RZ ;  /* 0x00010000100b8824 */ /* 0x010fc800078e00ff */
[----:B------:R-:W-:Y:S01]  /*16d0*/  @!P0 FFMA.FTZ R4, R11, R18, R4 ;  /* 0x000000120b048223 */ /* 0x000fe20000010004 */
[----:B-----5:R-:W-:-:S04]  /*16e0*/  @!P1 IMAD.U32 R19, R12, 0x10000, RZ ;  /* 0x000100000c139824 */ /* 0x020fc800078e00ff */
[----:B------:R-:W-:-:S07]  /*16f0*/  @!P1 FFMA.FTZ R4, R19, R20, R4 ;  /* 0x0000001413049223 */ /* 0x000fce0000010004 */
.L_x_9:
[----:B------:R-:W-:Y:S05]  /*1700*/  BSYNC.RECONVERGENT B2 ;  /* 0x0000000000027941 */ /* 0x000fea0003800200 */
.L_x_8:
[----:B------:R-:W-:Y:S05]  /*1710*/  @P2 BRA `(.L_x_3) ;  /* 0x0000000000a82947 */ /* 0x000fea0003800000 */
[----:B------:R-:W0:Y:S01]  /*1720*/  LDCU UR6, c[0x0][0x410] ;  /* 0x00008200ff0677ac */ /* 0x000e220008000800 */
[----:B------:R-:W-:Y:S01]  /*1730*/  IMAD.MOV.U32 R12, RZ, RZ, RZ ;  /* 0x000000ffff0c7224 */ /* 0x000fe200078e00ff */
[----:B------:R-:W1:Y:S01]  /*1740*/  LDCU.64 UR16, c[0x0][0x420] ;  /* 0x00008400ff1077ac */ /* 0x000e620008000a00 */
[----:B0-----:R-:W0:Y:S01]  /*1750*/  I2F.U32.RP R14, UR6 ;  /* 0x00000006000e7d06 */ /* 0x001e220008209000 */
[----:B------:R-:W-:-:S07]  /*1760*/  ISETP.NE.U32.AND P2, PT, RZ, UR6, PT ;  /* 0x00000006ff007c0c */ /* 0x000fce000bf45070 */
[----:B0-----:R-:W0:Y:S02]  /*1770*/  MUFU.RCP R14, R14 ;  /* 0x0000000e000e7308 */ /* 0x001e240000001000 */
[----:B0-----:R-:W-:Y:S02]  /*1780*/  VIADD R13, R14, 0xffffffe ;  /* 0x0ffffffe0e0d7836 */ /* 0x001fe40000000000 */
[----:B------:R-:W0:Y:S04]  /*1790*/  LDC.64 R14, c[0x0][0x408] ;  /* 0x00010200ff0e7b82 */ /* 0x000e280000000a00 */
[----:B------:R-:W2:Y:S02]  /*17a0*/  F2I.FTZ.U32.TRUNC.NTZ R13, R13 ;  /* 0x0000000d000d7305 */ /* 0x000ea4000021f000 */
[----:B--2---:R-:W-:-:S05]  /*17b0*/  IADD3 R11, PT, PT, RZ, -R13, RZ ;  /* 0x8000000dff0b7210 */ /* 0x004fca0007ffe0ff */
[----:B------:R-:W-:-:S04]  /*17c0*/  IMAD R11, R11, UR6, RZ ;  /* 0x000000060b0b7c24 */ /* 0x000fc8000f8e02ff */
[----:B------:R-:W-:-:S06]  /*17d0*/  IMAD.HI.U32 R11, R13, R11, R12 ;  /* 0x0000000b0d0b7227 */ /* 0x000fcc00078e000c */
[----:B------:R-:W-:-:S05]  /*17e0*/  IMAD.HI.U32 R12, R11, R24, RZ ;  /* 0x000000180b0c7227 */ /* 0x000fca00078e00ff */
[----:B------:R-:W-:-:S05]  /*17f0*/  IADD3 R11, PT, PT, -R12, RZ, RZ ;  /* 0x000000ff0c0b7210 */ /* 0x000fca0007ffe1ff */
[----:B------:R-:W-:-:S05]  /*1800*/  IMAD R11, R11, UR6, R24 ;  /* 0x000000060b0b7c24 */ /* 0x000fca000f8e0218 */
[----:B------:R-:W-:-:S13]  /*1810*/  ISETP.GE.U32.AND P0, PT, R11, UR6, PT ;  /* 0x000000060b007c0c */ /* 0x000fda000bf06070 */
[----:B------:R-:W-:Y:S01]  /*1820*/  @P0 VIADD R11, R11, -UR6 ;  /* 0x800000060b0b0c36 */ /* 0x000fe20008000000 */
[----:B------:R-:W-:-:S04]  /*1830*/  @P0 IADD3 R12, PT, PT, R12, 0x1, RZ ;  /* 0x000000010c0c0810 */ /* 0x000fc80007ffe0ff */
[----:B------:R-:W-:-:S13]  /*1840*/  ISETP.GE.U32.AND P1, PT, R11, UR6, PT ;  /* 0x000000060b007c0c */ /* 0x000fda000bf26070 */
[----:B------:R-:W-:Y:S01]  /*1850*/  @P1 VIADD R12, R12, 0x1 ;  /* 0x000000010c0c1836 */ /* 0x000fe20000000000 */
[----:B------:R-:W-:-:S04]  /*1860*/  @!P2 LOP3.LUT R12, RZ, UR6, RZ, 0x33, !PT ;  /* 0x00000006ff0cac12 */ /* 0x000fc8000f8e33ff */
[C---:B------:R-:W-:Y:S01]  /*1870*/  IADD3 R11, PT, PT, -R12.reuse, RZ, RZ ;  /* 0x000000ff0c0b7210 */ /* 0x040fe20007ffe1ff */
[----:B-1----:R-:W-:-:S04]  /*1880*/  IMAD R18, R12, UR17, R7 ;  /* 0x000000110c127c24 */ /* 0x002fc8000f8e0207 */
[----:B------:R-:W-:Y:S01]  /*1890*/  IMAD R11, R11, UR6, R24 ;  /* 0x000000060b0b7c24 */ /* 0x000fe2000f8e0218 */
[----:B0-----:R-:W-:-:S03]  /*18a0*/  ISETP.GE.AND P0, PT, R18, R15, PT ;  /* 0x0000000f1200720c */ /* 0x001fc60003f06270 */
[----:B------:R-:W-:-:S05]  /*18b0*/  IMAD R11, R11, UR16, R6 ;  /* 0x000000100b0b7c24 */ /* 0x000fca000f8e0206 */
[C---:B------:R-:W-:Y:S02]  /*18c0*/  LOP3.LUT R12, R11.reuse, R18, RZ, 0xfc, !PT ;  /* 0x000000120b0c7212 */ /* 0x040fe400078efcff */
[----:B------:R-:W-:-:S04]  /*18d0*/  ISETP.GE.OR P0, PT, R11, R14, P0 ;  /* 0x0000000e0b00720c */ /* 0x000fc80000706670 */
[----:B------:R-:W-:-:S13]  /*18e0*/  ISETP.LT.OR P0, PT, R12, RZ, P0 ;  /* 0x000000ff0c00720c */ /* 0x000fda0000701670 */
[----:B------:R-:W-:Y:S05]  /*18f0*/  @P0 BRA `(.L_x_3) ;  /* 0x0000000000300947 */ /* 0x000fea0003800000 */
[----:B------:R-:W0:Y:S01]  /*1900*/  LDC.64 R16, c[0x0][0x380] ;  /* 0x0000e000ff107b82 */ /* 0x000e220000000a00 */
[----:B------:R-:W-:Y:S02]  /*1910*/  IMAD R15, R10, R15, R18 ;  /* 0x0000000f0a0f7224 */ /* 0x000fe400078e0212 */
[----:B------:R-:W-:Y:S02]  /*1920*/  IMAD.IADD R9, R9, 0x1, R24 ;  /* 0x0000000109097824 */ /* 0x000fe400078e0218 */
[----:B------:R-:W-:-:S03]  /*1930*/  IMAD R15, R15, R14, R11 ;  /* 0x0000000e0f0f7224 */ /* 0x000fc600078e020b */
[----:B------:R-:W1:Y:S01]  /*1940*/  LDC.64 R12, c[0x0][0x3a8] ;  /* 0x0000ea00ff0c7b82 */ /* 0x000e620000000a00 */
[----:B0-----:R-:W-:-:S06]  /*1950*/  IMAD.WIDE R16, R9, 0x2, R16 ;  /* 0x0000000209107825 */ /* 0x001fcc00078e0210 */
[----:B------:R-:W2:Y:S01]  /*1960*/  LDG.E.U16 R16, desc[UR8][R16.64] ;  /* 0x0000000810107981 */ /* 0x000ea2000c1e1500 */
[----:B-1----:R-:W-:-:S06]  /*1970*/  IMAD.WIDE R12, R15, 0x2, R12 ;  /* 0x000000020f0c7825 */ /* 0x002fcc00078e020c */
[----:B------:R-:W3:Y:S01]  /*1980*/  LDG.E.U16 R12, desc[UR8][R12.64] ;  /* 0x000000080c0c7981 */ /* 0x000ee2000c1e1500 */
[----:B--2---:R-:W-:Y:S01]  /*1990*/  SHF.L.U32 R10, R16, 0x10, RZ ;  /* 0x00000010100a7819 */ /* 0x004fe200000006ff */
[----:B---3--:R-:W-:-:S04]  /*19a0*/  IMAD.U32 R9, R12, 0x10000, RZ ;  /* 0x000100000c097824 */ /* 0x008fc800078e00ff */
[----:B------:R-:W-:-:S07]  /*19b0*/  FFMA.FTZ R4, R9, R10, R4 ;  /* 0x0000000a09047223 */ /* 0x000fce0000010004 */
.L_x_3:
[----:B------:R-:W-:Y:S05]  /*19c0*/  BSYNC.RECONVERGENT B0 ;  /* 0x0000000000007941 */ /* 0x000fea0003800200 */
.L_x_2:
[----:B------:R-:W0:Y:S01]  /*19d0*/  LDCU UR6, c[0x0][0x3f8] ;  /* 0x00007f00ff0677ac */ /* 0x000e220008000800 */
[----:B------:R-:W-:-:S04]  /*19e0*/  IADD3 R8, PT, PT, R8, UR4, RZ ;  /* 0x0000000408087c10 */ /* 0x000fc8000fffe0ff */
[----:B0-----:R-:W-:-:S13]  /*19f0*/  ISETP.GE.AND P0, PT, R8, UR6, PT ;  /* 0x0000000608007c0c */ /* 0x001fda000bf06270 */
[----:B------:R-:W-:Y:S05]  /*1a00*/  @!P0 BRA `(.L_x_10) ;  /* 0xffffffec00648947 */ /* 0x000fea000383ffff */
.L_x_1:
[----:B------:R-:W-:Y:S05]  /*1a10*/  BSYNC.RECONVERGENT B1 ;  /* 0x0000000000017941 */ /* 0x000fea0003800200 */
.L_x_0:
[----:B------:R-:W0:Y:S01]  /*1a20*/  SHFL.DOWN PT, R5, R4, 0x10, 0x1f ;  /* 0x0a001f0004057f89 */ /* 0x000e2200000e0000 */
[----:B------:R-:W1:Y:S01]  /*1a30*/  S2R R13, SR_TID.X ;  /* 0x00000000000d7919 */ /* 0x000e620000002100 */
[----:B------:R-:W-:Y:S01]  /*1a40*/  BAR.SYNC.DEFER_BLOCKING 0x0 ;  /* 0x0000000000007b1d */ /* 0x000fe20000010000 */
[----:B0-----:R-:W-:-:S05]  /*1a50*/  FADD.FTZ R5, R5, R4 ;  /* 0x0000000405057221 */ /* 0x001fca0000010000 */
[----:B------:R-:W0:Y:S01]  /*1a60*/  SHFL.DOWN PT, R6, R5, 0x8, 0x1f ;  /* 0x09001f0005067f89 */ /* 0x000e2200000e0000 */
[C---:B-1----:R-:W-:Y:S02]  /*1a70*/  LOP3.LUT R15, R13.reuse, 0x1f, RZ, 0xc0, !PT ;  /* 0x0000001f0d0f7812 */ /* 0x042fe400078ec0ff */
[----:B------:R-:W-:Y:S02]  /*1a80*/  ISETP.GE.U32.AND P1, PT, R13, UR4, PT ;  /* 0x000000040d007c0c */ /* 0x000fe4000bf26070 */
[----:B------:R-:W-:-:S11]  /*1a90*/  ISETP.NE.AND P0, PT, R15, RZ, PT ;  /* 0x000000ff0f00720c */ /* 0x000fd60003f05270 */
[----:B------:R-:W1:Y:S01]  /*1aa0*/  @!P1 S2R R11, SR_CgaCtaId ;  /* 0x00000000000b9919 */ /* 0x000e620000008800 */
[----:B0-----:R-:W-:Y:S01]  /*1ab0*/  FADD.FTZ R6, R5, R6 ;  /* 0x0000000605067221 */ /* 0x001fe20000010000 */
[----:B------:R-:W-:Y:S01]  /*1ac0*/  @!P0 MOV R4, 0x400 ;  /* 0x0000040000048802 */ /* 0x000fe20000000f00 */
[----:B------:R-:W0:Y:S03]  /*1ad0*/  @!P0 S2R R9, SR_CgaCtaId ;  /* 0x0000000000098919 */ /* 0x000e260000008800 */
[----:B------:R-:W2:Y:S02]  /*1ae0*/  SHFL.DOWN PT, R7, R6, 0x4, 0x1f ;  /* 0x08801f0006077f89 */ /* 0x000ea400000e0000 */
[----:B--2---:R-:W-:Y:S01]  /*1af0*/  FADD.FTZ R7, R6, R7 ;  /* 0x0000000706077221 */ /* 0x004fe20000010000 */
[----:B------:R-:W-:Y:S02]  /*1b00*/  @!P1 MOV R6, 0x400 ;  /* 0x0000040000069802 */ /* 0x000fe40000000f00 */
[----:B0-----:R-:W-:-:S02]  /*1b10*/  @!P0 LEA R4, R9, R4, 0x18 ;  /* 0x0000000409048211 */ /* 0x001fc400078ec0ff */
[----:B------:R-:W0:Y:S01]  /*1b20*/  SHFL.DOWN PT, R8, R7, 0x2, 0x1f ;  /* 0x08401f0007087f89 */ /* 0x000e2200000e0000 */
[----:B-1----:R-:W-:Y:S02]  /*1b30*/  @!P1 LEA R6, R11, R6, 0x18 ;  /* 0x000000060b069211 */ /* 0x002fe400078ec0ff */
[----:B------:R-:W-:-:S03]  /*1b40*/  @!P0 LEA.HI R4, R13, R4, RZ, 0x1d ;  /* 0x000000040d048211 */ /* 0x000fc600078fe8ff */
[----:B------:R-:W-:Y:S02]  /*1b50*/  @!P1 IMAD R6, R15, 0x4, R6 ;  /* 0x000000040f069824 */ /* 0x000fe400078e0206 */
[----:B0-----:R-:W-:-:S05]  /*1b60*/  FADD.FTZ R8, R7, R8 ;  /* 0x0000000807087221 */ /* 0x001fca0000010000 */
[----:B------:R-:W0:Y:S02]  /*1b70*/  SHFL.DOWN PT, R5, R8, 0x1, 0x1f ;  /* 0x08201f0008057f89 */ /* 0x000e2400000e0000 */
[----:B0-----:R-:W-:Y:S01]  /*1b80*/  FADD.FTZ R7, R8, R5 ;  /* 0x0000000508077221 */ /* 0x001fe20000010000 */
[----:B------:R-:W-:-:S04]  /*1b90*/  HFMA2 R5, -RZ, RZ, 0, 0 ;  /* 0x00000000ff057431 */ /* 0x000fc800000001ff */
[----:B------:R0:W-:Y:S01]  /*1ba0*/  @!P0 STS [R4], R7 ;  /* 0x0000000704008388 */ /* 0x0001e20000000800 */
[----:B------:R-:W-:Y:S01]  /*1bb0*/  BAR.SYNC.DEFER_BLOCKING 0x0 ;  /* 0x0000000000007b1d */ /* 0x000fe20000010000 */
[----:B------:R-:W-:-:S05]  /*1bc0*/  ISETP.GT.U32.AND P0, PT, R13, 0x1f, PT ;  /* 0x0000001f0d00780c */ /* 0x000fca0003f04070 */
[----:B------:R0:W1:Y:S08]  /*1bd0*/  @!P1 LDS R5, [R6] ;  /* 0x0000000006059984 */ /* 0x0000700000000800 */
[----:B0-----:R-:W-:Y:S05]  /*1be0*/  @P0 EXIT ;  /* 0x000000000000094d */ /* 0x001fea0003800000 */
[----:B-1----:R-:W0:Y:S01]  /*1bf0*/  SHFL.DOWN PT, R4, R5, 0x10, 0x1f ;  /* 0x0a001f0005047f89 */ /* 0x002e2200000e0000 */
[----:B------:R-:W-:Y:S01]  /*1c00*/  ISETP.NE.AND P0, PT, R13, RZ, PT ;  /* 0x000000ff0d00720c */ /* 0x000fe20003f05270 */
[----:B0-----:R-:W-:-:S05]  /*1c10*/  FADD.FTZ R4, R4, R5 ;  /* 0x0000000504047221 */ /* 0x001fca0000010000 */
[----:B------:R-:W0:Y:S02]  /*1c20*/  SHFL.DOWN PT, R7, R4, 0x8, 0x1f ;  /* 0x09001f0004077f89 */ /* 0x000e2400000e0000 */
[----:B0-----:R-:W-:-:S05]  /*1c30*/  FADD.FTZ R7, R4, R7 ;  /* 0x0000000704077221 */ /* 0x001fca0000010000 */
[----:B------:R-:W0:Y:S02]  /*1c40*/  SHFL.DOWN PT, R6, R7, 0x4, 0x1f ;  /* 0x08801f0007067f89 */ /* 0x000e2400000e0000 */
[----:B0-----:R-:W-:-:S05]  /*1c50*/  FADD.FTZ R6, R7, R6 ;  /* 0x0000000607067221 */ /* 0x001fca0000010000 */
[----:B------:R-:W0:Y:S02]  /*1c60*/  SHFL.DOWN PT, R9, R6, 0x2, 0x1f ;  /* 0x08401f0006097f89 */ /* 0x000e2400000e0000 */
[----:B0-----:R-:W-:-:S05]  /*1c70*/  FADD.FTZ R9, R6, R9 ;  /* 0x0000000906097221 */ /* 0x001fca0000010000 */
[----:B------:R0:W1:Y:S01]  /*1c80*/  SHFL.DOWN PT, R8, R9, 0x1, 0x1f ;  /* 0x08201f0009087f89 */ /* 0x00006200000e0000 */
[----:B------:R-:W-:Y:S05]  /*1c90*/  @P0 EXIT ;  /* 0x000000000000094d */ /* 0x000fea0003800000 */
[----:B------:R-:W2:Y:S01]  /*1ca0*/  LDCU UR4, c[0x0][0x418] ;  /* 0x00008300ff0477ac */ /* 0x000ea20008000800 */
[----:B------:R-:W3:Y:S01]  /*1cb0*/  LDC.64 R4, c[0x0][0x3d0] ;  /* 0x0000f400ff047b82 */ /* 0x000ee20000000a00 */
[----:B-1----:R-:W-:Y:S01]  /*1cc0*/  FADD.FTZ R8, R9, R8 ;  /* 0x0000000809087221 */ /* 0x002fe20000010000 */
[----:B------:R-:W2:Y:S01]  /*1cd0*/  LDCU UR5, c[0x0][0x41c] ;  /* 0x00008380ff0577ac */ /* 0x000ea20008000800 */
[----:B------:R-:W1:Y:S01]  /*1ce0*/  LDCU UR6, c[0x0][0x418] ;  /* 0x00008300ff0677ac */ /* 0x000e620008000800 */
[----:B--2---:R-:W-:Y:S01]  /*1cf0*/  UIMAD UR4, UR4, UR5, URZ ;  /* 0x00000005040472a4 */ /* 0x004fe2000f8e02ff */
[----:B-1----:R-:W-:Y:S01]  /*1d00*/  IMAD R3, R2, UR6, R3 ;  /* 0x0000000602037c24 */ /* 0x002fe2000f8e0203 */
[----:B------:R-:W-:-:S04]  /*1d10*/  F2FP.BF16.F32.PACK_AB R2, RZ, R8 ;  /* 0x00000008ff02723e */ /* 0x000fc800000010ff */
[----:B------:R-:W-:Y:S01]  /*1d20*/  IMAD R3, R0, UR4, R3 ;  /* 0x0000000400037c24 */ /* 0x000fe2000f8e0203 */
[----:B------:R-:W-:-:S03]  /*1d30*/  PRMT R0, R2, 0x7610, R0 ;  /* 0x0000761002007816 */ /* 0x000fc60000000000 */
[----:B---3--:R-:W-:-:S05]  /*1d40*/  IMAD.WIDE R2, R3, 0x2, R4 ;  /* 0x0000000203027825 */ /* 0x008fca00078e0204 */
[----:B------:R-:W-:Y:S01]  /*1d50*/  STG.E.U16 desc[UR8][R2.64], R0 ;  /* 0x0000000002007986 */ /* 0x000fe2000c101508 */
[----:B------:R-:W-:Y:S05]  /*1d60*/  EXIT ;  /* 0x000000000000794d */ /* 0x000fea0003800000 */
.L_x_11:
[----:B------:R-:W-:-:S00]  /*1d70*/  BRA `(.L_x_11) ;  /* 0xfffffffc00fc7947 */ /* 0x000fc0000383ffff */
[----:B------:R-:W-:-:S00]  /*1d80*/  NOP ;  /* 0x0000000000007918 */ /* 0x000fc00000000000 */
[----:B------:R-:W-:-:S00]  /*1d90*/  NOP ;  /* 0x0000000000007918 */ /* 0x000fc00000000000 */
[----:B------:R-:W-:-:S00]  /*1da0*/  NOP ;  /* 0x0000000000007918 */ /* 0x000fc00000000000 */
[----:B------:R-:W-:-:S00]  /*1db0*/  NOP ;  /* 0x0000000000007918 */ /* 0x000fc00000000000 */
[----:B------:R-:W-:-:S00]  /*1dc0*/  NOP ;  /* 0x0000000000007918 */ /* 0x000fc00000000000 */
[----:B------:R-:W-:-:S00]  /*1dd0*/  NOP ;  /* 0x0000000000007918 */ /* 0x000fc00000000000 */
[----:B------:R-:W-:-:S00]  /*1de0*/  NOP ;  /* 0x0000000000007918 */ /* 0x000fc00000000000 */
[----:B------:R-:W-:-:S00]  /*1df0*/  NOP ;  /* 0x0000000000007918 */ /* 0x000fc00000000000 */
.L_x_1667:


//--------------------- .text._ZN2at6native51_GLOBAL__N__2c613397_18_DepthwiseConv2d_cu_9959487035conv_depthwise2d_grad_weight_kernelIN3c104HalfEjEEvNS_27GenericPackedTensorAccessorIKT_Lm4ENS_16DefaultPtrTraitsEiEES9_NS5_IS6_Lm4ES8_iEEiiiiiiiiiiiiiiii --------------------------
	.section	.text._ZN2at6native51_GLOBAL__N__2c613397_18_DepthwiseConv2d_cu_9959487035conv_depthwise2d_grad_weight_kernelIN3c104HalfEjEEvNS_27GenericPackedTensorAccessorIKT_Lm4ENS_16DefaultPtrTraitsEiEES9_NS5_IS6_Lm4ES8_iEEiiiiiiiiiiiiiiii,"ax",@progbits
	.align	128
.text._ZN2at6native51_GLOBAL__N__2c613397_18_DepthwiseConv2d_cu_9959487035conv_depthwise2d_grad_weight_kernelIN3c104HalfEjEEvNS_27GenericPackedTensorAccessorIKT_Lm4ENS_16DefaultPtrTraitsEiEES9_NS5_IS6_Lm4ES8_iEEiiiiiiiiiiiiiiii:
        .type           _ZN2at6native51_GLOBAL__N__2c613397_18_DepthwiseConv2d_cu_9959487035conv_depthwise2d_grad_weight_kernelIN3c104HalfEjEEvNS_27GenericPackedTensorAccessorIKT_Lm4ENS_16DefaultPtrTraitsEiEES9_NS5_IS6_Lm4ES8_iEEiiiiiiiiiiiiiiii,@function
        .size           _ZN2at6native51_GLOBAL__N__2c613397_18_DepthwiseConv2d_cu_9959487035conv_depthwise2d_grad_weight_kernelIN3c104HalfEjEEvNS_27GenericPackedTensorAccessorIKT_Lm4ENS_16DefaultPtrTraitsEiEES9_NS5_IS6_Lm4ES8_iEEiiiiiiiiiiiiiiii,(.L_x_1668 - _ZN2at6native51_GLOBAL__N__2c613397_18_DepthwiseConv2d_cu_9959487035conv_depthwise2d_grad_weight_kernelIN3c104HalfEjEEvNS_27GenericPackedTensorAccessorIKT_Lm4ENS_16DefaultPtrTraitsEiEES9_NS5_IS6_Lm4ES8_iEEiiiiiiiiiiiiiiii)
        .other          _ZN2at6native51_GLOBAL__N__2c613397_18_DepthwiseConv2d_cu_9959487035conv_depthwise2d_grad_weight_kernelIN3c104HalfEjEEvNS_27GenericPackedTensorAccessorIKT_Lm4ENS_16DefaultPtrTraitsEiEES9_NS5_IS6_Lm4ES8_iEEiiiiiiiiiiiiiiii,@"STO_CUDA_ENTRY STV_DEFAULT"
_ZN2at6native51_GLOBAL__N__2c613397_18_DepthwiseConv2d_cu_9959487035conv_depthwise2d_grad_weight_kernelIN3c104HalfEjEEvNS_27GenericPackedTensorAccessorIKT_Lm4ENS_16DefaultPtrTraitsEiEES9_NS5_IS6_Lm4ES8_iEEiiiiiiiiiiiiiiii:
        /* <DEDUP_REMOVED lines=21> */
[----:B-1----:R-:W-:Y:S02]  /*0150*/  IADD3 R10, PT, PT, R0, 0xffffffe, RZ ;  /* 0x0ffffffe000a7810 */ /* 0x002fe40007ffe0ff */
[----:B------:R-:W-:-:S04]  /*0160*/  IABS R0, R6 ;  /* 0x0000000600007213 */ /* 0x000fc80000000000 */
        /* <DEDUP_REMOVED lines=9> */
[----:B------:R-:W1:Y:S03]  /*0200*/  I2F.RP R13, R2 ;  /* 0x00000002000d7306 */ /* 0x000e660000209400 */
[----:B------:R-:W-:-:S05]  /*0210*/  IADD3 R11, PT, PT, -R12, RZ, RZ ;  /* 0x000000ff0c0b7210 */ /* 0x000fca0007ffe1ff */
[----:B0-----:R-:W0:Y:S01]  /*0220*/  MUFU.RCP R10, R10 ;  /* 0x0000000a000a7308 */ /* 0x001e220000001000 */
[----:B------:R-:W-:-:S05]  /*0230*/  IMAD R11, R8, R11, R7 ;  /* 0x0000000b080b7224 */ /* 0x000fca00078e0207 */
[----:B------:R-:W-:Y:S02]  /*0240*/  ISETP.GT.U32.AND P1, PT, R8, R11, PT ;  /* 0x0000000b0800720c */ /* 0x000fe40003f24070 */
[----:B-1----:R-:W1:Y:S01]  /*0250*/  MUFU.RCP R13, R13 ;  /* 0x0000000d000d7308 */ /* 0x002e620000001000 */
[----:B0-----:R-:W-:-:S10]  /*0260*/  VIADD R9, R10, 0xffffffe ;  /* 0x0ffffffe0a097836 */ /* 0x001fd40000000000 */
[-C--:B------:R-:W-:Y:S02]  /*0270*/  @!P1 IADD3 R11, PT, PT, R11, -R8.reuse, RZ ;  /* 0x800000080b0b9210 */ /* 0x080fe40007ffe0ff */
[----:B------:R-:W-:Y:S02]  /*0280*/  @!P1 IADD3 R12, PT, PT, R12, 0x1, RZ ;  /* 0x000000010c0c9810 */ /* 0x000fe40007ffe0ff */
[----:B------:R-:W-:Y:S01]  /*0290*/  ISETP.GE.U32.AND P0, PT, R11, R8, PT ;  /* 0x000000080b00720c */ /* 0x000fe20003f06070 */
[----:B------:R-:W0:Y:S01]  /*02a0*/  F2I.FTZ.U32.TRUNC.NTZ R9, R9 ;  /* 0x0000000900097305 */ /* 0x000e22000021f000 */
[----:B------:R-:W-:Y:S01]  /*02b0*/  LOP3.LUT R8, R4, R3, RZ, 0x3c, !PT ;  /* 0x0000000304087212 */ /* 0x000fe200078e3cff */
[----:B-1----:R-:W-:Y:S01]  /*02c0*/  VIADD R11, R13, 0xffffffe ;  /* 0x0ffffffe0d0b7836 */ /* 0x002fe20000000000 */
[----:B------:R-:W-:Y:S02]  /*02d0*/  ISETP.NE.AND P1, PT, R3, RZ, PT ;  /* 0x000000ff0300720c */ /* 0x000fe40003f25270 */
[----:B------:R-:W-:Y:S01]  /*02e0*/  ISETP.GE.AND P2, PT, R8, RZ, PT ;  /* 0x000000ff0800720c */ /* 0x000fe20003f46270 */
[----:B------:R-:W-:-:S02]  /*02f0*/  IMAD.MOV.U32 R8, RZ, RZ, RZ ;  /* 0x000000ffff087224 */ /* 0x000fc400078e00ff */
[----:B------:R-:W1:Y:S04]  /*0300*/  F2I.FTZ.U32.TRUNC.NTZ R11, R11 ;  /* 0x0000000b000b7305 */ /* 0x000e68000021f000 */
[----:B------:R-:W-:Y:S01]  /*0310*/  @P0 VIADD R12, R12, 0x1 ;  /* 0x000000010c0c0836 */ /* 0x000fe20000000000 */
[----:B0-----:R-:W-:-:S05]  /*0320*/  IADD3 R13, PT, PT, RZ, -R9, RZ ;  /* 0x80000009ff0d7210 */ /* 0x001fca0007ffe0ff */
[----:B------:R-:W-:Y:S01]  /*0330*/  @!P2 IMAD.MOV R12, RZ, RZ, -R12 ;  /* 0x000000ffff0ca224 */ /* 0x000fe200078e0a0c */
[----:B------:R-:W-:Y:S01]  /*0340*/  @!P1 LOP3.LUT R12, RZ, R3, RZ, 0x33, !PT ;  /* 0x00000003ff0c9212 */ /* 0x000fe200078e33ff */
[----:B------:R-:W-:Y:S01]  /*0350*/  IMAD R13, R13, R0, RZ ;  /* 0x000000000d0d7224 */ /* 0x000fe200078e02ff */
[----:B-1----:R-:W-:-:S03]  /*0360*/  IADD3 R15, PT, PT, RZ, -R11, RZ ;  /* 0x8000000bff0f7210 */ /* 0x002fc60007ffe0ff */
[----:B------:R-:W-:Y:S01]  /*0370*/  IMAD.HI.U32 R8, R9, R13, R8 ;  /* 0x0000000d09087227 */ /* 0x000fe200078e0008 */
[----:B------:R-:W-:Y:S02]  /*0380*/  IABS R10, R12 ;  /* 0x0000000c000a7213 */ /* 0x000fe40000000000 */
[----:B------:R-:W-:Y:S01]  /*0390*/  ISETP.GE.AND P5, PT, R12, RZ, PT ;  /* 0x000000ff0c00720c */ /* 0x000fe20003fa6270 */
[----:B------:R-:W-:Y:S01]  /*03a0*/  IMAD R9, R15, R2, RZ ;  /* 0x000000020f097224 */ /* 0x000fe200078e02ff */
[----:B------:R-:W-:Y:S01]  /*03b0*/  MOV R13, R10 ;  /* 0x0000000a000d7202 */ /* 0x000fe20000000f00 */
[----:B------:R-:W-:Y:S02]  /*03c0*/  IMAD.MOV.U32 R10, RZ, RZ, RZ ;  /* 0x000000ffff0a7224 */ /* 0x000fe400078e00ff */
[----:B------:R-:W-:Y:S02]  /*03d0*/  IMAD.MOV R12, RZ, RZ, -R12 ;  /* 0x000000ffff0c7224 */ /* 0x000fe400078e0a0c */
[----:B------:R-:W-:Y:S01]  /*03e0*/  IMAD.HI.U32 R10, R11, R9, R10 ;  /* 0x000000090b0a7227 */ /* 0x000fe200078e000a */
[----:B------:R-:W-:-:S03]  /*03f0*/  IADD3 R9, PT, PT, RZ, -R14, RZ ;  /* 0x8000000eff097210 */ /* 0x000fc60007ffe0ff */
[----:B------:R-:W-:-:S04]  /*0400*/  IMAD.HI.U32 R8, R8, R13, RZ ;  /* 0x0000000d08087227 */ /* 0x000fc800078e00ff */
[----:B------:R-:W-:-:S04]  /*0410*/  IMAD.HI.U32 R10, R10, R7, RZ ;  /* 0x000000070a0a7227 */ /* 0x000fc800078e00ff */
[----:B------:R-:W-:Y:S02]  /*0420*/  IMAD.MOV R8, RZ, RZ, -R8 ;  /* 0x000000ffff087224 */ /* 0x000fe400078e0a08 */
[----:B------:R-:W-:Y:S02]  /*0430*/  IMAD R9, R10, R9, R7 ;  /* 0x000000090a097224 */ /* 0x000fe400078e0207 */
[----:B------:R-:W-:Y:S02]  /*0440*/  IMAD R7, R0, R8, R13 ;  /* 0x0000000800077224 */ /* 0x000fe400078e020d */
[----:B------:R-:W0:Y:S01]  /*0450*/  S2R R8, SR_TID.X ;  /* 0x0000000000087919 */ /* 0x000e220000002100 */
[----:B------:R-:W-:Y:S01]  /*0460*/  ISETP.GT.U32.AND P3, PT, R2, R9, PT ;  /* 0x000000090200720c */ /* 0x000fe20003f64070 */
[----:B------:R-:W-:Y:S01]  /*0470*/  IMAD R3, R3, R12, R4 ;  /* 0x0000000c03037224 */ /* 0x000fe200078e0204 */
[----:B------:R-:W-:-:S11]  /*0480*/  ISETP.GT.U32.AND P0, PT, R0, R7, PT ;  /* 0x000000070000720c */ /* 0x000fd60003f04070 */
[-C--:B------:R-:W-:Y:S02]  /*0490*/  @!P3 IADD3 R9, PT, PT, R9, -R2.reuse, RZ ;  /* 0x800000020909b210 */ /* 0x080fe40007ffe0ff */
[----:B------:R-:W-:Y:S01]  /*04a0*/  @!P0 IMAD.IADD R7, R7, 0x1, -R0 ;  /* 0x0000000107078824 */ /* 0x000fe200078e0a00 */
[----:B------:R-:W-:Y:S02]  /*04b0*/  @!P3 IADD3 R10, PT, PT, R10, 0x1, RZ ;  /* 0x000000010a0ab810 */ /* 0x000fe40007ffe0ff */
[----:B------:R-:W-:Y:S02]  /*04c0*/  ISETP.GE.U32.AND P0, PT, R9, R2, PT ;  /* 0x000000020900720c */ /* 0x000fe40003f06070 */
[----:B------:R-:W-:Y:S02]  /*04d0*/  ISETP.GT.U32.AND P1, PT, R0, R7, PT ;  /* 0x000000070000720c */ /* 0x000fe40003f24070 */
[----:B------:R-:W-:Y:S01]  /*04e0*/  LOP3.LUT R2, R4, R5, RZ, 0x3c, !PT ;  /* 0x0000000504027212 */ /* 0x000fe200078e3cff */
[----:B------:R-:W-:Y:S01]  /*04f0*/  HFMA2 R4, -RZ, RZ, 0, 0 ;  /* 0x00000000ff047431 */ /* 0x000fe200000001ff */
[----:B------:R-:W-:-:S02]  /*0500*/  ISETP.NE.AND P3, PT, R6, RZ, PT ;  /* 0x000000ff0600720c */ /* 0x000fc40003f65270 */
[----:B------:R-:W-:Y:S02]  /*0510*/  ISETP.GE.AND P2, PT, R2, RZ, PT ;  /* 0x000000ff0200720c */ /* 0x000fe40003f46270 */
[----:B0-----:R-:W-:-:S03]  /*0520*/  SHF.R.U32.HI R8, RZ, 0x5, R8 ;  /* 0x00000005ff087819 */ /* 0x001fc60000011608 */
[----:B------:R-:W-:Y:S02]  /*0530*/  @P0 VIADD R10, R10, 0x1 ;  /* 0x000000010a0a0836 */ /* 0x000fe40000000000 */
[----:B------:R-:W-:Y:S02]  /*0540*/  @!P1 IADD3 R7, PT, PT, R7, -R0, RZ ;  /* 0x8000000007079210 */ /* 0x000fe40007ffe0ff */
[----:B---3--:R-:W-:Y:S01]  /*0550*/  ISETP.GE.AND P0, PT, R8, UR6, PT ;  /* 0x0000000608007c0c */ /* 0x008fe2000bf06270 */
[----:B------:R-:W-:Y:S01]  /*0560*/  IMAD.MOV.U32 R0, RZ, RZ, R10 ;  /* 0x000000ffff007224 */ /* 0x000fe200078e000a */
[----:B------:R-:W-:-:S04]  /*0570*/  MOV R2, R7 ;  /* 0x0000000700027202 */ /* 0x000fc80000000f00 */
[----:B------:R-:W-:Y:S01]  /*0580*/  @!P2 IADD3 R0, PT, PT, -R0, RZ, RZ ;  /* 0x000000ff0000a210 */ /* 0x000fe20007ffe1ff */
[----:B------:R-:W-:Y:S01]  /*0590*/  @!P5 IMAD.MOV R2, RZ, RZ, -R2 ;  /* 0x000000ffff02d224 */ /* 0x000fe200078e0a02 */
[----:B------:R-:W-:Y:S02]  /*05a0*/  @!P4 LOP3.LUT R0, RZ, R5, RZ, 0x33, !PT ;  /* 0x00000005ff00c212 */ /* 0x000fe400078e33ff */
[----:B------:R-:W-:-:S03]  /*05b0*/  @!P3 LOP3.LUT R2, RZ, R6, RZ, 0x33, !PT ;  /* 0x00000006ff02b212 */ /* 0x000fc600078e33ff */
[----:B------:R-:W-:Y:S05]  /*05c0*/  @P0 BRA `(.L_x_13) ;  /* 0x0000001400100947 */ /* 0x000fea0003800000 */
[----:B------:R-:W0:Y:S01]  /*05d0*/  LDC R9, c[0x0][0x404] ;  /* 0x00010100ff097b82 */ /* 0x000e220000000800 */
[----:B------:R-:W1:Y:S01]  /*05e0*/  LDCU.64 UR6, c[0x0][0x430] ;  /* 0x00008600ff0677ac */ /* 0x000e620008000a00 */
[----:B0-----:R-:W-:-:S04]  /*05f0*/  IABS R7, R9 ;  /* 0x0000000900077213 */ /* 0x001fc80000000000 */
[----:B------:R-:W0:Y:S08]  /*0600*/  I2F.RP R6, R7 ;  /* 0x0000000700067306 */ /* 0x000e300000209400 */
[----:B0-----:R-:W0:Y:S02]  /*0610*/  MUFU.RCP R6, R6 ;  /* 0x0000000600067308 */ /* 0x001e240000001000 */
[----:B0-----:R-:W-:-:S06]  /*0620*/  VIADD R4, R6, 0xffffffe ;  /* 0x0ffffffe06047836 */ /* 0x001fcc0000000000 */
[----:B------:R0:W2:Y:S02]  /*0630*/  F2I.FTZ.U32.TRUNC.NTZ R5, R4 ;  /* 0x0000000400057305 */ /* 0x0000a4000021f000 */
[----:B0-----:R-:W-:Y:S01]  /*0640*/  IMAD.MOV.U32 R4, RZ, RZ, RZ ;  /* 0x000000ffff047224 */ /* 0x001fe200078e00ff */
[----:B--2---:R-:W-:-:S05]  /*0650*/  IADD3 R10, PT, PT, RZ, -R5, RZ ;  /* 0x80000005ff0a7210 */ /* 0x004fca0007ffe0ff */
[----:B------:R-:W-:Y:S01]  /*0660*/  IMAD R11, R10, R7, RZ ;  /* 0x000000070a0b7224 */ /* 0x000fe200078e02ff */
[----:B------:R-:W-:-:S03]  /*0670*/  IABS R10, R0 ;  /* 0x00000000000a7213 */ /* 0x000fc60000000000 */
[----:B------:R-:W-:Y:S01]  /*0680*/  IMAD.HI.U32 R5, R5, R11, R4 ;  /* 0x0000000b05057227 */ /* 0x000fe200078e0004 */
[----:B------:R-:W-:-:S04]  /*0690*/  LOP3.LUT R4, R0, R9, RZ, 0x3c, !PT ;  /* 0x0000000900047212 */ /* 0x000fc800078e3cff */
[----:B------:R-:W-:Y:S01]  /*06a0*/  ISETP.GE.AND P2, PT, R4, RZ, PT ;  /* 0x000000ff0400720c */ /* 0x000fe20003f46270 */
[----:B------:R-:W-:-:S04]  /*06b0*/  IMAD.HI.U32 R5, R5, R10, RZ ;  /* 0x0000000a05057227 */ /* 0x000fc800078e00ff */
[----:B------:R-:W-:Y:S01]  /*06c0*/  IMAD.MOV.U32 R4, RZ, RZ, RZ ;  /* 0x000000ffff047224 */ /* 0x000fe200078e00ff */
[----:B------:R-:W-:-:S05]  /*06d0*/  IADD3 R6, PT, PT, -R5, RZ, RZ ;  /* 0x000000ff05067210 */ /* 0x000fca0007ffe1ff */
[C---:B------:R-:W-:Y:S02]  /*06e0*/  IMAD R6, R7.reuse, R6, R10 ;  /* 0x0000000607067224 */ /* 0x040fe400078e020a */
[----:B------:R-:W1:Y:S03]  /*06f0*/  LDC.64 R10, c[0x0][0x428] ;  /* 0x00010a00ff0a7b82 */ /* 0x000e660000000a00 */
[----:B------:R-:W-:-:S13]  /*0700*/  ISETP.GT.U32.AND P1, PT, R7, R6, PT ;  /* 0x000000060700720c */ /* 0x000fda0003f24070 */
[----:B------:R-:W-:Y:S01]  /*0710*/  @!P1 IMAD.IADD R6, R6, 0x1, -R7 ;  /* 0x0000000106069824 */ /* 0x000fe200078e0a07 */
[----:B------:R-:W-:Y:S02]  /*0720*/  @!P1 IADD3 R5, PT, PT, R5, 0x1, RZ ;  /* 0x0000000105059810 */ /* 0x000fe40007ffe0ff */
[----:B------:R-:W-:Y:S02]  /*0730*/  ISETP.NE.AND P1, PT, R9, RZ, PT ;  /* 0x000000ff0900720c */ /* 0x000fe40003f25270 */
[----:B------:R-:W-:Y:S01]  /*0740*/  ISETP.GE.U32.AND P0, PT, R6, R7, PT ;  /* 0x000000070600720c */ /* 0x000fe20003f06070 */
[----:B-1----:R-:W-:Y:S02]  /*0750*/  IMAD R6, R3, UR6, -R10 ;  /* 0x0000000603067c24 */ /* 0x002fe4000f8e0a0a */
[----:B------:R-:W-:-:S10]  /*0760*/  IMAD R7, R2, UR7, -R11 ;  /* 0x0000000702077c24 */ /* 0x000fd4000f8e0a0b */
[----:B------:R-:W-:-:S05]  /*0770*/  @P0 VIADD R5, R5, 0x1 ;  /* 0x0000000105050836 */ /* 0x000fca0000000000 */
[----:B------:R-:W-:Y:S02]  /*0780*/  @!P2 IADD3 R5, PT, PT, -R5, RZ, RZ ;  /* 0x000000ff0505a210 */ /* 0x000fe40007ffe1ff */
[----:B------:R-:W-:-:S07]  /*0790*/  @!P1 LOP3.LUT R5, RZ, R9, RZ, 0x33, !PT ;  /* 0x00000009ff059212 */ /* 0x000fce00078e33ff */
.L_x_22:
[----:B------:R-:W0:Y:S01]  /*07a0*/  S2R R9, SR_TID.X ;  /* 0x0000000000097919 */ /* 0x000e220000002100 */
[----:B------:R-:W-:Y:S01]  /*07b0*/  BSSY.RECONVERGENT B0, `(.L_x_14) ;  /* 0x0000121000007945 */ /* 0x000fe20003800200 */
[----:B0-----:R-:W-:-:S04]  /*07c0*/  LOP3.LUT R16, R9, 0x1f, RZ, 0xc0, !PT ;  /* 0x0000001f09107812 */ /* 0x001fc800078ec0ff */
[----:B------:R-:W-:-:S13]  /*07d0*/  ISETP.GE.U32.AND P0, PT, R16, UR5, PT ;  /* 0x0000000510007c0c */ /* 0x000fda000bf06070 */
[----:B------:R-:W-:Y:S05]  /*07e0*/  @P0 BRA `(.L_x_15) ;  /* 0x0000001000740947 */ /* 0x000fea0003800000 */
[----:B------:R-:W-:Y:S01]  /*07f0*/  LOP3.LUT R9, RZ, R16, RZ, 0x33, !PT ;  /* 0x00000010ff097212 */ /* 0x000fe200078e33ff */
[----:B------:R-:W0:Y:S01]  /*0800*/  LDCU UR7, c[0x0][0x400] ;  /* 0x00008000ff0777ac */ /* 0x000e220008000800 */
[----:B------:R-:W-:Y:S01]  /*0810*/  BSSY.RECONVERGENT B2, `(.L_x_16) ;  /* 0x000009c000027945 */ /* 0x000fe20003800200 */
[----:B------:R-:W-:Y:S01]  /*0820*/  IMAD.MOV.U32 R24, RZ, RZ, R16 ;  /* 0x000000ffff187224 */ /* 0x000fe200078e0010 */
[----:B------:R-:W-:Y:S01]  /*0830*/  IADD3 R17, PT, PT, R9, UR5, RZ ;  /* 0x0000000509117c10 */ /* 0x000fe2000fffe0ff */
[----:B------:R-:W1:Y:S03]  /*0840*/  LDCU UR6, c[0x0][0x3fc] ;  /* 0x00007f80ff0677ac */ /* 0x000e660008000800 */
[----:B------:R-:W-:Y:S01]  /*0850*/  ISETP.GE.U32.AND P0, PT, R17, 0x60, PT ;  /* 0x000000601100780c */ /* 0x000fe20003f06070 */
[C---:B0-----:R-:W-:Y:S02]  /*0860*/  IMAD R9, R8.reuse, UR7, R0 ;  /* 0x0000000708097c24 */ /* 0x041fe4000f8e0200 */
[----:B-1----:R-:W-:-:S02]  /*0870*/  IMAD R10, R8, UR6, R5 ;  /* 0x00000006080a7c24 */ /* 0x002fc4000f8e0205 */
[----:B------:R-:W-:-:S08]  /*0880*/  IMAD R9, R9, UR5, RZ ;  /* 0x0000000509097c24 */ /* 0x000fd0000f8e02ff */
[----:B------:R-:W-:Y:S05]  /*0890*/  @!P0 BRA `(.L_x_17) ;  /* 0x00000008004c8947 */ /* 0x000fea0003800000 */
[----:B------:R-:W0:Y:S01]  /*08a0*/  LDCU UR6, c[0x0][0x410] ;  /* 0x00008200ff0677ac */ /* 0x000e220008000800 */
[----:B------:R-:W1:Y:S01]  /*08b0*/  LDC.64 R12, c[0x0][0x380] ;  /* 0x0000e000ff0c7b82 */ /* 0x000e620000000a00 */
[----:B------:R-:W-:Y:S01]  /*08c0*/  LEA.HI R17, R17, 0x1, RZ, 0x1b ;  /* 0x0000000111117811 */ /* 0x000fe200078fd8ff */
[----:B------:R-:W-:Y:S01]  /*08d0*/  BSSY.RECONVERGENT B3, `(.L_x_18) ;  /* 0x000008e000037945 */ /* 0x000fe20003800200 */
[C---:B------:R-:W-:Y:S01]  /*08e0*/  LOP3.LUT R24, R16.reuse, 0x40, RZ, 0xfc, !PT ;  /* 0x0000004010187812 */ /* 0x040fe200078efcff */
[----:B------:R-:W-:Y:S01]  /*08f0*/  IMAD.IADD R25, R16, 0x1, R9 ;  /* 0x0000000110197824 */ /* 0x000fe200078e0209 */
[----:B------:R-:W-:-:S04]  /*0900*/  LOP3.LUT R26, R17, 0xffffffc, RZ, 0xc0, !PT ;  /* 0x0ffffffc111a7812 */ /* 0x000fc800078ec0ff */
[----:B------:R-:W-:Y:S01]  /*0910*/  IADD3 R26, PT, PT, -R26, RZ, RZ ;  /* 0x000000ff1a1a7210 */ /* 0x000fe20007ffe1ff */
[----:B0-----:R-:W0:Y:S01]  /*0920*/  I2F.U32.RP R11, UR6 ;  /* 0x00000006000b7d06 */ /* 0x001e220008209000 */
[----:B------:R-:W-:-:S06]  /*0930*/  UISETP.NE.U32.AND UP0, UPT, UR6, URZ, UPT ;  /* 0x000000ff0600728c */ /* 0x000fcc000bf05070 */
[----:B------:R-:W-:Y:S01]  /*0940*/  PLOP3.LUT P3, PT, PT, PT, UP0, 0x80, 0x8 ;  /* 0x000000000008781c */ /* 0x000fe20003f6f008 */
[----:B0-----:R-:W0:Y:S02]  /*0950*/  MUFU.RCP R11, R11 ;  /* 0x0000000b000b7308 */ /* 0x001e240000001000 */
[----:B0-----:R-:W-:-:S06]  /*0960*/  IADD3 R14, PT, PT, R11, 0xffffffe, RZ ;  /* 0x0ffffffe0b0e7810 */ /* 0x001fcc0007ffe0ff */
[----:B------:R0:W2:Y:S02]  /*0970*/  F2I.FTZ.U32.TRUNC.NTZ R15, R14 ;  /* 0x0000000e000f7305 */ /* 0x0000a4000021f000 */
[----:B0-----:R-:W-:Y:S01]  /*0980*/  MOV R14, RZ ;  /* 0x000000ff000e7202 */ /* 0x001fe20000000f00 */
[----:B--2---:R-:W-:-:S04]  /*0990*/  IMAD.MOV R18, RZ, RZ, -R15 ;  /* 0x000000ffff127224 */ /* 0x004fc800078e0a0f */
[----:B------:R-:W-:Y:S01]  /*09a0*/  IMAD R17, R18, UR6, RZ ;  /* 0x0000000612117c24 */ /* 0x000fe2000f8e02ff */
[----:B------:R-:W-:-:S03]  /*09b0*/  ULOP3.LUT UR6, URZ, UR6, URZ, 0x33, !UPT ;  /* 0x00000006ff067292 */ /* 0x000fc6000f8e33ff */
[----:B------:R-:W-:-:S04]  /*09c0*/  IMAD.HI.U32 R11, R15, R17, R14 ;  /* 0x000000110f0b7227 */ /* 0x000fc800078e000e */
[----:B-1----:R-:W-:-:S07]  /*09d0*/  IMAD.U32 R22, RZ, RZ, UR6 ;  /* 0x00000006ff167e24 */ /* 0x002fce000f8e00ff */
.L_x_19:
[----:B------:R-:W-:-:S05]  /*09e0*/  IADD3 R14, PT, PT, R24, -0x40, RZ ;  /* 0xffffffc0180e7810 */ /* 0x000fca0007ffe0ff */
[----:B------:R-:W-:-:S04]  /*09f0*/  IMAD.HI.U32 R11, R11, R14, RZ ;  /* 0x0000000e0b0b7227 */ /* 0x000fc800078e00ff */
[----:B------:R-:W-:-:S04]  /*0a00*/  IMAD.MOV R15, RZ, RZ, -R11 ;  /* 0x000000ffff0f7224 */ /* 0x000fc800078e0a0b */
[----:B------:R-:W-:-:S05]  /*0a10*/  IMAD R15, R15, UR14, R14 ;  /* 0x0000000e0f0f7c24 */ /* 0x000fca000f8e020e */
[----:B------:R-:W-:-:S13]  /*0a20*/  ISETP.GE.U32.AND P0, PT, R15, UR14, PT ;  /* 0x0000000e0f007c0c */ /* 0x000fda000bf06070 */
[----:B------:R-:W-:Y:S01]  /*0a30*/  @P0 IADD3 R15, PT, PT, R15, -UR14, RZ ;  /* 0x8000000e0f0f0c10 */ /* 0x000fe2000fffe0ff */
[----:B------:R-:W-:-:S03]  /*0a40*/  @P0 VIADD R11, R11, 0x1 ;  /* 0x000000010b0b0836 */ /* 0x000fc60000000000 */
[----:B------:R-:W-:-:S13]  /*0a50*/  ISETP.GE.U32.AND P1, PT, R15, UR14, PT ;  /* 0x0000000e0f007c0c */ /* 0x000fda000bf26070 */
[----:B------:R-:W-:-:S04]  /*0a60*/  @P1 IADD3 R11, PT, PT, R11, 0x1, RZ ;  /* 0x000000010b0b1810 */ /* 0x000fc80007ffe0ff */
[----:B------:R-:W-:-:S05]  /*0a70*/  SEL R22, R22, R11, !P3 ;  /* 0x0000000b16167207 */ /* 0x000fca0005800000 */
[----:B------:R-:W-:Y:S02]  /*0a80*/  IMAD.MOV R11, RZ, RZ, -R22 ;  /* 0x000000ffff0b7224 */ /* 0x000fe400078e0a16 */
[----:B------:R-:W-:Y:S02]  /*0a90*/  IMAD R15, R22, UR11, R7 ;  /* 0x0000000b160f7c24 */ /* 0x000fe4000f8e0207 */
[----:B------:R-:W-:-:S03]  /*0aa0*/  IMAD R11, R11, UR14, R14 ;  /* 0x0000000e0b0b7c24 */ /* 0x000fc6000f8e020e */
[----:B------:R-:W-:Y:S01]  /*0ab0*/  ISETP.GE.AND P0, PT, R15, UR13, PT ;  /* 0x0000000d0f007c0c */ /* 0x000fe2000bf06270 */
        /* <DEDUP_REMOVED lines=13> */
[----:B-1----:R-:W-:-:S06]  /*0b90*/  IADD3 R22, PT, PT, R21, 0xffffffe, RZ ;  /* 0x0ffffffe15167810 */ /* 0x002fcc0007ffe0ff */
[----:B------:R-:W1:Y:S01]  /*0ba0*/  F2I.FTZ.U32.TRUNC.NTZ R17, R22 ;  /* 0x0000001600117305 */ /* 0x000e62000021f000 */
[----:B------:R-:W-:Y:S02]  /*0bb0*/  HFMA2 R16, -RZ, RZ, 0, 0 ;  /* 0x00000000ff107431 */ /* 0x000fe400000001ff */
[----:B-1----:R-:W-:-:S04]  /*0bc0*/  IMAD.MOV R11, RZ, RZ, -R17 ;  /* 0x000000ffff0b7224 */ /* 0x002fc800078e0a11 */
[----:B------:R-:W-:-:S04]  /*0bd0*/  IMAD R11, R11, UR14, RZ ;  /* 0x0000000e0b0b7c24 */ /* 0x000fc8000f8e02ff */
[----:B------:R-:W-:-:S04]  /*0be0*/  IMAD.HI.U32 R11, R17, R11, R16 ;  /* 0x0000000b110b7227 */ /* 0x000fc800078e0010 */
[----:B------:R-:W-:-:S04]  /*0bf0*/  VIADD R16, R24, 0xffffffe0 ;  /* 0xffffffe018107836 */ /* 0x000fc80000000000 */
[----:B------:R-:W-:-:S05]  /*0c00*/  IMAD.HI.U32 R17, R11, R16, RZ ;  /* 0x000000100b117227 */ /* 0x000fca00078e00ff */
[----:B0-----:R-:W-:-:S05]  /*0c10*/  IADD3 R19, PT, PT, -R17, RZ, RZ ;  /* 0x000000ff11137210 */ /* 0x001fca0007ffe1ff */
[----:B------:R-:W-:-:S05]  /*0c20*/  IMAD R19, R19, UR14, R16 ;  /* 0x0000000e13137c24 */ /* 0x000fca000f8e0210 */
[----:B------:R-:W-:Y:S01]  /*0c30*/  ISETP.GE.U32.AND P1, PT, R19, UR14, PT ;  /* 0x0000000e13007c0c */ /* 0x000fe2000bf26070 */
[----:B------:R-:W-:-:S12]  /*0c40*/  ULOP3.LUT UR6, URZ, UR14, URZ, 0x33, !UPT ;  /* 0x0000000eff067292 */ /* 0x000fd8000f8e33ff */
[----:B------:R-:W-:-:S05]  /*0c50*/  @P1 VIADD R19, R19, -UR14 ;  /* 0x8000000e13131c36 */ /* 0x000fca0008000000 */
[----:B------:R-:W-:Y:S01]  /*0c60*/  ISETP.GE.U32.AND P2, PT, R19, UR14, PT ;  /* 0x0000000e13007c0c */ /* 0x000fe2000bf46070 */
[----:B------:R-:W-:Y:S01]  /*0c70*/  UISETP.NE.U32.AND UP0, UPT, UR14, URZ, UPT ;  /* 0x000000ff0e00728c */ /* 0x000fe2000bf05070 */
[----:B------:R-:W-:Y:S01]  /*0c80*/  @P1 IADD3 R17, PT, PT, R17, 0x1, RZ ;  /* 0x0000000111111810 */ /* 0x000fe20007ffe0ff */
[----:B------:R-:W-:-:S04]  /*0c90*/  IMAD.U32 R22, RZ, RZ, UR6 ;  /* 0x00000006ff167e24 */ /* 0x000fc8000f8e00ff */
[----:B------:R-:W-:-:S06]  /*0ca0*/  PLOP3.LUT P3, PT, PT, PT, UP0, 0x80, 0x8 ;  /* 0x000000000008781c */ /* 0x000fcc0003f6f008 */
[----:B------:R-:W-:-:S04]  /*0cb0*/  @P2 IADD3 R17, PT, PT, R17, 0x1, RZ ;  /* 0x0000000111112810 */ /* 0x000fc80007ffe0ff */
[----:B------:R-:W-:-:S05]  /*0cc0*/  SEL R28, R22, R17, !P3 ;  /* 0x00000011161c7207 */ /* 0x000fca0005800000 */
[----:B------:R-:W-:Y:S02]  /*0cd0*/  IMAD.MOV R17, RZ, RZ, -R28 ;  /* 0x000000ffff117224 */ /* 0x000fe400078e0a1c */
[----:B------:R-:W-:Y:S02]  /*0ce0*/  IMAD R19, R28, UR11, R7 ;  /* 0x0000000b1c137c24 */ /* 0x000fe4000f8e0207 */
[----:B------:R-:W-:Y:S01]  /*0cf0*/  IMAD R17, R17, UR14, R16 ;  /* 0x0000000e11117c24 */ /* 0x000fe2000f8e0210 */
[----:B------:R-:W-:Y:S02]  /*0d00*/  IADD3 R16, PT, PT, R24, 0x20, RZ ;  /* 0x0000002018107810 */ /* 0x000fe40007ffe0ff */
[----:B------:R-:W-:Y:S01]  /*0d10*/  ISETP.GE.AND P1, PT, R19, UR13, PT ;  /* 0x0000000d13007c0c */ /* 0x000fe2000bf26270 */
[----:B------:R-:W-:Y:S02]  /*0d20*/  IMAD R28, R17, UR10, R6 ;  /* 0x0000000a111c7c24 */ /* 0x000fe4000f8e0206 */
[----:B------:R-:W-:-:S03]  /*0d30*/  IMAD.HI.U32 R17, R11, R16, RZ ;  /* 0x000000100b117227 */ /* 0x000fc600078e00ff */
[C---:B------:R-:W-:Y:S02]  /*0d40*/  ISETP.GE.OR P1, PT, R28.reuse, UR12, P1 ;  /* 0x0000000c1c007c0c */ /* 0x040fe40008f26670 */
[----:B------:R-:W-:-:S04]  /*0d50*/  LOP3.LUT R21, R28, R19, RZ, 0xfc, !PT ;  /* 0x000000131c157212 */ /* 0x000fc800078efcff */
[----:B------:R-:W-:Y:S01]  /*0d60*/  ISETP.LT.OR P2, PT, R21, RZ, P1 ;  /* 0x000000ff1500720c */ /* 0x000fe20000f41670 */
[----:B------:R-:W-:-:S04]  /*0d70*/  IMAD.MOV R21, RZ, RZ, -R17 ;  /* 0x000000ffff157224 */ /* 0x000fc800078e0a11 */
[----:B------:R-:W-:-:S05]  /*0d80*/  IMAD R21, R21, UR14, R16 ;  /* 0x0000000e15157c24 */ /* 0x000fca000f8e0210 */
[----:B------:R-:W-:-:S13]  /*0d90*/  ISETP.GE.U32.AND P1, PT, R21, UR14, PT ;  /* 0x0000000e15007c0c */ /* 0x000fda000bf26070 */
[----:B------:R-:W-:-:S04]  /*0da0*/  @P1 IADD3 R21, PT, PT, R21, -UR14, RZ ;  /* 0x8000000e15151c10 */ /* 0x000fc8000fffe0ff */
[----:B------:R-:W-:Y:S01]  /*0db0*/  ISETP.GE.U32.AND P4, PT, R21, UR14, PT ;  /* 0x0000000e15007c0c */ /* 0x000fe2000bf86070 */
[----:B------:R-:W-:-:S12]  /*0dc0*/  @P1 VIADD R17, R17, 0x1 ;  /* 0x0000000111111836 */ /* 0x000fd80000000000 */
[----:B------:R-:W-:-:S04]  /*0dd0*/  @P4 IADD3 R17, PT, PT, R17, 0x1, RZ ;  /* 0x0000000111114810 */ /* 0x000fc80007ffe0ff */
[----:B------:R-:W-:-:S05]  /*0de0*/  SEL R17, R22, R17, !P3 ;  /* 0x0000001116117207 */ /* 0x000fca0005800000 */
[----:B------:R-:W-:Y:S02]  /*0df0*/  IMAD.MOV R21, RZ, RZ, -R17 ;  /* 0x000000ffff157224 */ /* 0x000fe400078e0a11 */
[----:B------:R-:W-:Y:S02]  /*0e00*/  IMAD R17, R17, UR11, R7 ;  /* 0x0000000b11117c24 */ /* 0x000fe4000f8e0207 */
[----:B------:R-:W-:-:S03]  /*0e10*/  IMAD R21, R21, UR14, R16 ;  /* 0x0000000e15157c24 */ /* 0x000fc6000f8e0210 */
[----:B------:R-:W-:Y:S01]  /*0e20*/  ISETP.GE.AND P1, PT, R17, UR13, PT ;  /* 0x0000000d11007c0c */ /* 0x000fe2000bf26270 */
[----:B------:R-:W-:Y:S02]  /*0e30*/  IMAD R16, R21, UR10, R6 ;  /* 0x0000000a15107c24 */ /* 0x000fe4000f8e0206 */
[----:B------:R-:W-:Y:S02]  /*0e40*/  @!P2 IMAD R21, R10, UR13, R19 ;  /* 0x0000000d0a15ac24 */ /* 0x000fe4000f8e0213 */
[----:B------:R-:W-:Y:S01]  /*0e50*/  IMAD.HI.U32 R19, R11, R24, RZ ;  /* 0x000000180b137227 */ /* 0x000fe200078e00ff */
[C---:B------:R-:W-:Y:S02]  /*0e60*/  ISETP.GE.OR P1, PT, R16.reuse, UR12, P1 ;  /* 0x0000000c10007c0c */ /* 0x040fe40008f26670 */
[----:B------:R-:W-:-:S04]  /*0e70*/  LOP3.LUT R23, R16, R17, RZ, 0xfc, !PT ;  /* 0x0000001110177212 */ /* 0x000fc800078efcff */
[----:B------:R-:W-:Y:S02]  /*0e80*/  ISETP.LT.OR P1, PT, R23, RZ, P1 ;  /* 0x000000ff1700720c */ /* 0x000fe40000f21670 */
[----:B------:R-:W-:-:S05]  /*0e90*/  IADD3 R23, PT, PT, -R19, RZ, RZ ;  /* 0x000000ff13177210 */ /* 0x000fca0007ffe1ff */
[----:B------:R-:W-:-:S05]  /*0ea0*/  IMAD R23, R23, UR14, R24 ;  /* 0x0000000e17177c24 */ /* 0x000fca000f8e0218 */
[----:B------:R-:W-:Y:S01]  /*0eb0*/  ISETP.GE.U32.AND P4, PT, R23, UR14, PT ;  /* 0x0000000e17007c0c */ /* 0x000fe2000bf86070 */
[----:B------:R-:W-:Y:S01]  /*0ec0*/  @!P2 IMAD R21, R21, UR12, R28 ;  /* 0x0000000c1515ac24 */ /* 0x000fe2000f8e021c */
[----:B------:R-:W4:Y:S11]  /*0ed0*/  @!P1 LDG.E.U16 R29, desc[UR8][R14.64+0xc0] ;  /* 0x0000c0080e1d9981 */ /* 0x000f36000c1e1500 */
        /* <DEDUP_REMOVED lines=10> */
[----:B------:R-:W-:-:S04]  /*0f80*/  @!P1 IMAD R23, R10, UR13, R17 ;  /* 0x0000000d0a179c24 */ /* 0x000fc8000f8e0211 */
[----:B------:R-:W-:Y:S01]  /*0f90*/  @!P1 IMAD R23, R23, UR12, R16 ;  /* 0x0000000c17179c24 */ /* 0x000fe2000f8e0210 */
[C---:B------:R-:W-:Y:S02]  /*0fa0*/  LOP3.LUT R16, R28.reuse, R19, RZ, 0xfc, !PT ;  /* 0x000000131c107212 */ /* 0x040fe400078efcff */
[----:B------:R-:W-:Y:S01]  /*0fb0*/  ISETP.GE.OR P4, PT, R28, UR12, P4 ;  /* 0x0000000c1c007c0c */ /* 0x000fe2000a786670 */
[----:B--2---:R-:W-:-:S03]  /*0fc0*/  @!P0 HADD2.F32 R20, -RZ, R20.H0_H0 ;  /* 0x20000014ff148230 */ /* 0x004fc60000004100 */
[----:B------:R-:W-:Y:S01]  /*0fd0*/  ISETP.LT.OR P4, PT, R16, RZ, P4 ;  /* 0x000000ff1000720c */ /* 0x000fe20002781670 */
[----:B---3--:R-:W-:-:S05]  /*0fe0*/  @!P0 HADD2.F32 R17, -RZ, R18.H0_H0 ;  /* 0x20000012ff118230 */ /* 0x008fca0000004100 */
[----:B------:R-:W-:Y:S02]  /*0ff0*/  @!P0 FFMA.FTZ R4, R17, R20, R4 ;  /* 0x0000001411048223 */ /* 0x000fe40000010004 */
[----:B------:R-:W0:Y:S05]  /*1000*/  @!P2 LDC.64 R16, c[0x0][0x3a8] ;  /* 0x0000ea00ff10ab82 */ /* 0x000e2a0000000a00 */
[----:B------:R-:W-:-:S03]  /*1010*/  @!P4 IMAD R27, R10, UR13, R19 ;  /* 0x0000000d0a1bcc24 */ /* 0x000fc6000f8e0213 */
        /* <DEDUP_REMOVED lines=11> */
[----:B------:R-:W-:-:S05]  /*10d0*/  VIADD R26, R26, 0x4 ;  /* 0x000000041a1a7836 */ /* 0x000fca0000000000 */
[----:B------:R-:W-:Y:S01]  /*10e0*/  ISETP.NE.AND P0, PT, R26, RZ, PT ;  /* 0x000000ff1a00720c */ /* 0x000fe20003f05270 */
[----:B------:R-:W-:Y:S01]  /*10f0*/  VIADD R24, R24, 0x80 ;  /* 0x0000008018187836 */ /* 0x000fe20000000000 */
[----:B------:R-:W-:Y:S01]  /*1100*/  IADD3 R25, PT, PT, R25, 0x80, RZ ;  /* 0x0000008019197810 */ /* 0x000fe20007ffe0ff */
[----:B----4-:R-:W-:Y:S02]  /*1110*/  @!P1 HADD2.F32 R29, -RZ, R29.H0_H0 ;  /* 0x2000001dff1d9230 */ /* 0x010fe40000004100 */
[----:B--2---:R-:W-:Y:S02]  /*1120*/  @!P2 HADD2.F32 R23, -RZ, R16.H0_H0 ;  /* 0x20000010ff17a230 */ /* 0x004fe40000004100 */
[----:B---3--:R-:W-:Y:S02]  /*1130*/  @!P2 HADD2.F32 R27, -RZ, R27.H0_H0 ;  /* 0x2000001bff1ba230 */ /* 0x008fe40000004100 */
[----:B-----5:R-:W-:-:S03]  /*1140*/  @!P4 HADD2.F32 R17, -RZ, R18.H0_H0 ;  /* 0x20000012ff11c230 */ /* 0x020fc60000004100 */
[----:B------:R-:W-:Y:S01]  /*1150*/  @!P2 FFMA.FTZ R4, R23, R27, R4 ;  /* 0x0000001b1704a223 */ /* 0x000fe20000010004 */
[----:B------:R-:W-:-:S05]  /*1160*/  @!P4 HADD2.F32 R28, -RZ, R28.H0_H0 ;  /* 0x2000001cff1cc230 */ /* 0x000fca0000004100 */
[----:B------:R-:W-:Y:S01]  /*1170*/  @!P4 FFMA.FTZ R4, R17, R28, R4 ;  /* 0x0000001c1104c223 */ /* 0x000fe20000010004 */
[----:B------:R-:W-:-:S05]  /*1180*/  @!P1 HADD2.F32 R19, -RZ, R20.H0_H0 ;  /* 0x20000014ff139230 */ /* 0x000fca0000004100 */
[----:B------:R-:W-:Y:S01]  /*1190*/  @!P1 FFMA.FTZ R4, R19, R29, R4 ;  /* 0x0000001d13049223 */ /* 0x000fe20000010004 */
[----:B------:R-:W-:Y:S06]  /*11a0*/  @P0 BRA `(.L_x_19) ;  /* 0xfffffff8000c0947 */ /* 0x000fec000383ffff */
[----:B------:R-:W-:Y:S05]  /*11b0*/  BSYNC.RECONVERGENT B3 ;  /* 0x0000000000037941 */ /* 0x000fea0003800200 */
.L_x_18:
[----:B------:R-:W-:-:S07]  /*11c0*/  IADD3 R24, PT, PT, R24, -0x40, RZ ;  /* 0xffffffc018187810 */ /* 0x000fce0007ffe0ff */
.L_x_17:
[----:B------:R-:W-:Y:S05]  /*11d0*/  BSYNC.RECONVERGENT B2 ;  /* 0x0000000000027941 */ /* 0x000fea0003800200 */
.L_x_16:
[----:B------:R-:W0:Y:S02]  /*11e0*/  S2R R11, SR_TID.X ;  /* 0x00000000000b7919 */ /* 0x000e240000002100 */
[----:B0-----:R-:W-:-:S04]  /*11f0*/  LOP3.LUT R11, R11, 0x1f, RZ, 0xc0, !PT ;  /* 0x0000001f0b0b7812 */ /* 0x001fc800078ec0ff */
[----:B------:R-:W-:-:S05]  /*1200*/  LOP3.LUT R11, RZ, R11, RZ, 0x33, !PT ;  /* 0x0000000bff0b7212 */ /* 0x000fca00078e33ff */
[----:B------:R-:W-:-:S05]  /*1210*/  VIADD R11, R11, UR5 ;  /* 0x000000050b0b7c36 */ /* 0x000fca0008000000 */
        /* <DEDUP_REMOVED lines=12> */
[----:B0-----:R-:W-:-:S06]  /*12e0*/  IADD3 R12, PT, PT, R15, 0xffffffe, RZ ;  /* 0x0ffffffe0f0c7810 */ /* 0x001fcc0007ffe0ff */
[----:B------:R0:W3:Y:S02]  /*12f0*/  F2I.FTZ.U32.TRUNC.NTZ R13, R12 ;  /* 0x0000000c000d7305 */ /* 0x0000e4000021f000 */
[----:B0-----:R-:W-:Y:S01]  /*1300*/  MOV R12, RZ ;  /* 0x000000ff000c7202 */ /* 0x001fe20000000f00 */
[----:B---3--:R-:W-:-:S04]  /*1310*/  IMAD.MOV R11, RZ, RZ, -R13 ;  /* 0x000000ffff0b7224 */ /* 0x008fc800078e0a0d */
        /* <DEDUP_REMOVED lines=11> */
[----:B------:R-:W-:Y:S02]  /*13d0*/  @P0 IADD3 R12, PT, PT, R12, -UR6, RZ ;  /* 0x800000060c0c0c10 */ /* 0x000fe4000fffe0ff */
[----:B------:R-:W-:Y:S01]  /*13e0*/  @P3 VIADD R15, R15, -UR6 ;  /* 0x800000060f0f3c36 */ /* 0x000fe20008000000 */
[----:B------:R-:W-:Y:S02]  /*13f0*/  @P0 IADD3 R11, PT, PT, R11, 0x1, RZ ;  /* 0x000000010b0b0810 */ /* 0x000fe40007ffe0ff */
[----:B------:R-:W-:Y:S02]  /*1400*/  ISETP.GE.U32.AND P1, PT, R12, UR6, PT ;  /* 0x000000060c007c0c */ /* 0x000fe4000bf26070 */
[----:B------:R-:W-:Y:S02]  /*1410*/  ISETP.GE.U32.AND P4, PT, R15, UR6, PT ;  /* 0x000000060f007c0c */ /* 0x000fe4000bf86070 */
[----:B------:R-:W-:Y:S02]  /*1420*/  ISETP.NE.U32.AND P0, PT, RZ, UR6, PT ;  /* 0x00000006ff007c0c */ /* 0x000fe4000bf05070 */
[----:B------:R-:W-:-:S02]  /*1430*/  @P3 IADD3 R14, PT, PT, R14, 0x1, RZ ;  /* 0x000000010e0e3810 */ /* 0x000fc40007ffe0ff */
[----:B------:R-:W-:Y:S02]  /*1440*/  LOP3.LUT R12, RZ, UR6, RZ, 0x33, !PT ;  /* 0x00000006ff0c7c12 */ /* 0x000fe4000f8e33ff */
[----:B------:R-:W-:-:S03]  /*1450*/  LOP3.LUT R15, RZ, UR6, RZ, 0x33, !PT ;  /* 0x00000006ff0f7c12 */ /* 0x000fc6000f8e33ff */
[----:B------:R-:W-:Y:S02]  /*1460*/  @P1 VIADD R11, R11, 0x1 ;  /* 0x000000010b0b1836 */ /* 0x000fe40000000000 */
[----:B------:R-:W-:-:S03]  /*1470*/  @P4 IADD3 R14, PT, PT, R14, 0x1, RZ ;  /* 0x000000010e0e4810 */ /* 0x000fc60007ffe0ff */
[----:B------:R-:W-:Y:S02]  /*1480*/  SEL R12, R12, R11, !P0 ;  /* 0x0000000b0c0c7207 */ /* 0x000fe40004000000 */
[----:B------:R-:W-:Y:S02]  /*1490*/  SEL R14, R15, R14, !P0 ;  /* 0x0000000e0f0e7207 */ /* 0x000fe40004000000 */
[C---:B------:R-:W-:Y:S01]  /*14a0*/  IADD3 R11, PT, PT, -R12.reuse, RZ, RZ ;  /* 0x000000ff0c0b7210 */ /* 0x040fe20007ffe1ff */
[----:B-1----:R-:W-:Y:S02]  /*14b0*/  IMAD R18, R12, UR17, R7 ;  /* 0x000000110c127c24 */ /* 0x002fe4000f8e0207 */
[----:B------:R-:W-:Y:S02]  /*14c0*/  IMAD.MOV R16, RZ, RZ, -R14 ;  /* 0x000000ffff107224 */ /* 0x000fe400078e0a0e */
[----:B------:R-:W-:Y:S01]  /*14d0*/  IMAD R11, R11, UR6, R24 ;  /* 0x000000060b0b7c24 */ /* 0x000fe2000f8e0218 */
[----:B--2---:R-:W-:Y:S01]  /*14e0*/  ISETP.GE.AND P0, PT, R18, UR19, PT ;  /* 0x0000001312007c0c */ /* 0x004fe2000bf06270 */
[----:B------:R-:W-:-:S02]  /*14f0*/  IMAD R13, R16, UR6, R13 ;  /* 0x00000006100d7c24 */ /* 0x000fc4000f8e020d */
[----:B------:R-:W-:Y:S02]  /*1500*/  IMAD R20, R14, UR17, R7 ;  /* 0x000000110e147c24 */ /* 0x000fe4000f8e0207 */
[--C-:B------:R-:W-:Y:S01]  /*1510*/  IMAD R19, R11, UR16, R6.reuse ;  /* 0x000000100b137c24 */ /* 0x100fe2000f8e0206 */
[----:B------:R-:W0:Y:S01]  /*1520*/  LDC.64 R14, c[0x0][0x380] ;  /* 0x0000e000ff0e7b82 */ /* 0x000e220000000a00 */
[----:B------:R-:W-:Y:S01]  /*1530*/  IMAD R21, R13, UR16, R6 ;  /* 0x000000100d157c24 */ /* 0x000fe2000f8e0206 */
[----:B------:R-:W-:Y:S02]  /*1540*/  ISETP.GE.AND P1, PT, R20, UR19, PT ;  /* 0x0000001314007c0c */ /* 0x000fe4000bf26270 */
[C---:B------:R-:W-:Y:S02]  /*1550*/  ISETP.GE.OR P0, PT, R19.reuse, UR18, P0 ;  /* 0x0000001213007c0c */ /* 0x040fe40008706670 */
[----:B------:R-:W-:Y:S02]  /*1560*/  LOP3.LUT R11, R19, R18, RZ, 0xfc, !PT ;  /* 0x00000012130b7212 */ /* 0x000fe400078efcff */
[----:B------:R-:W-:-:S02]  /*1570*/  ISETP.GE.OR P1, PT, R21, UR18, P1 ;  /* 0x0000001215007c0c */ /* 0x000fc40008f26670 */
[----:B------:R-:W-:Y:S02]  /*1580*/  LOP3.LUT R12, R21, R20, RZ, 0xfc, !PT ;  /* 0x00000014150c7212 */ /* 0x000fe400078efcff */
[----:B------:R-:W-:Y:S02]  /*1590*/  ISETP.LT.OR P0, PT, R11, RZ, P0 ;  /* 0x000000ff0b00720c */ /* 0x000fe40000701670 */
[----:B------:R-:W-:Y:S02]  /*15a0*/  ISETP.LT.OR P1, PT, R12, RZ, P1 ;  /* 0x000000ff0c00720c */ /* 0x000fe40000f21670 */
[----:B------:R-:W-:-:S05]  /*15b0*/  IADD3 R11, PT, PT, R9, R24, RZ ;  /* 0x00000018090b7210 */ /* 0x000fca0007ffe0ff */
[----:B0-----:R-:W-:-:S04]  /*15c0*/  IMAD.WIDE R14, R11, 0x2, R14 ;  /* 0x000000020b0e7825 */ /* 0x001fc800078e020e */
        /* <DEDUP_REMOVED lines=12> */
[----:B------:R-:W-:Y:S01]  /*1690*/  IADD3 R24, PT, PT, R24, 0x40, RZ ;  /* 0x0000004018187810 */ /* 0x000fe20007ffe0ff */
[----:B--2---:R-:W-:Y:S02]  /*16a0*/  @!P0 HADD2.F32 R18, -RZ, R11.H0_H0 ;  /* 0x2000000bff128230 */ /* 0x004fe40000004100 */
[----:B---3--:R-:W-:Y:S02]  /*16b0*/  @!P1 HADD2.F32 R20, -RZ, R19.H0_H0 ;  /* 0x20000013ff149230 */ /* 0x008fe40000004100 */
[----:B----4-:R-:W-:-:S05]  /*16c0*/  @!P0 HADD2.F32 R11, -RZ, R16.H0_H0 ;  /* 0x20000010ff0b8230 */ /* 0x010fca0000004100 */
[----:B------:R-:W-:Y:S01]  /*16d0*/  @!P0 FFMA.FTZ R4, R11, R18, R4 ;  /* 0x000000120b048223 */ /* 0x000fe20000010004 */
[----:B-----5:R-:W-:-:S05]  /*16e0*/  @!P1 HADD2.F32 R19, -RZ, R12.H0_H0 ;  /* 0x2000000cff139230 */ /* 0x020fca0000004100 */
[----:B------:R-:W-:-:S07]  /*16f0*/  @!P1 FFMA.FTZ R4, R19, R20, R4 ;  /* 0x0000001413049223 */ /* 0x000fce0000010004 */
.L_x_21:
[----:B------:R-:W-:Y:S05]  /*1700*/  BSYNC.RECONVERGENT B2 ;  /* 0x0000000000027941 */ /* 0x000fea0003800200 */
.L_x_20:
[----:B------:R-:W-:Y:S05]  /*1710*/  @P2 BRA `(.L_x_15) ;  /* 0x0000000000a82947 */ /* 0x000fea0003800000 */
[----:B------:R-:W0:Y:S01]  /*1720*/  LDCU UR6, c[0x0][0x410] ;  /* 0x00008200ff0677ac */ /* 0x000e220008000800 */
[----:B------:R-:W-:Y:S01]  /*1730*/  HFMA2 R12, -RZ, RZ, 0, 0 ;  /* 0x00000000ff0c7431 */ /* 0x000fe200000001ff */
        /* <DEDUP_REMOVED lines=10> */
[----:B------:R-:W-:-:S04]  /*17e0*/  IMAD.HI.U32 R12, R11, R24, RZ ;  /* 0x000000180b0c7227 */ /* 0x000fc800078e00ff */
[----:B------:R-:W-:-:S04]  /*17f0*/  IMAD.MOV R11, RZ, RZ, -R12 ;  /* 0x000000ffff0b7224 */ /* 0x000fc800078e0a0c */
[----:B------:R-:W-:-:S05]  /*1800*/  IMAD R11, R11, UR6, R24 ;  /* 0x000000060b0b7c24 */ /* 0x000fca000f8e0218 */
[----:B------:R-:W-:-:S13]  /*1810*/  ISETP.GE.U32.AND P0, PT, R11, UR6, PT ;  /* 0x000000060b007c0c */ /* 0x000fda000bf06070 */
[----:B------:R-:W-:Y:S02]  /*1820*/  @P0 IADD3 R11, PT, PT, R11, -UR6, RZ ;  /* 0x800000060b0b0c10 */ /* 0x000fe4000fffe0ff */
[----:B------:R-:W-:Y:S02]  /*1830*/  @P0 IADD3 R12, PT, PT, R12, 0x1, RZ ;  /* 0x000000010c0c0810 */ /* 0x000fe40007ffe0ff */
        /* <DEDUP_REMOVED lines=13> */
[----:B------:R-:W-:Y:S01]  /*1910*/  IMAD R15, R10, R15, R18 ;  /* 0x0000000f0a0f7224 */ /* 0x000fe200078e0212 */
[----:B------:R-:W-:-:S03]  /*1920*/  IADD3 R9, PT, PT, R9, R24, RZ ;  /* 0x0000001809097210 */ /* 0x000fc60007ffe0ff */
[----:B------:R-:W-:-:S03]  /*1930*/  IMAD R15, R15, R14, R11 ;  /* 0x0000000e0f0f7224 */ /* 0x000fc600078e020b */
[----:B------:R-:W1:Y:S01]  /*1940*/  LDC.64 R12, c[0x0][0x3a8] ;  /* 0x0000ea00ff0c7b82 */ /* 0x000e620000000a00 */
[----:B0-----:R-:W-:-:S06]  /*1950*/  IMAD.WIDE R16, R9, 0x2, R16 ;  /* 0x0000000209107825 */ /* 0x001fcc00078e0210 */
[----:B------:R-:W2:Y:S01]  /*1960*/  LDG.E.U16 R16, desc[UR8][R16.64] ;  /* 0x0000000810107981 */ /* 0x000ea2000c1e1500 */
[----:B-1----:R-:W-:-:S06]  /*1970*/  IMAD.WIDE R12, R15, 0x2, R12 ;  /* 0x000000020f0c7825 */ /* 0x002fcc00078e020c */
[----:B------:R-:W3:Y:S01]  /*1980*/  LDG.E.U16 R12, desc[UR8][R12.64] ;  /* 0x000000080c0c7981 */ /* 0x000ee2000c1e1500 */
[----:B--2---:R-:W-:Y:S02]  /*1990*/  HADD2.F32 R10, -RZ, R16.H0_H0 ;  /* 0x20000010ff0a7230 */ /* 0x004fe40000004100 */
[----:B---3--:R-:W-:-:S05]  /*19a0*/  HADD2.F32 R9, -RZ, R12.H0_H0 ;  /* 0x2000000cff097230 */ /* 0x008fca0000004100 */
[----:B------:R-:W-:-:S07]  /*19b0*/  FFMA.FTZ R4, R9, R10, R4 ;  /* 0x0000000a09047223 */ /* 0x000fce0000010004 */
.L_x_15:
[----:B------:R-:W-:Y:S05]  /*19c0*/  BSYNC.RECONVERGENT B0 ;  /* 0x0000000000007941 */ /* 0x000fea0003800200 */
.L_x_14:
[----:B------:R-:W0:Y:S01]  /*19d0*/  LDCU UR6, c[0x0][0x3f8] ;  /* 0x00007f00ff0677ac */ /* 0x000e220008000800 */
[----:B------:R-:W-:-:S05]  /*19e0*/  VIADD R8, R8, UR4 ;  /* 0x0000000408087c36 */ /* 0x000fca0008000000 */
[----:B0-----:R-:W-:-:S13]  /*19f0*/  ISETP.GE.AND P0, PT, R8, UR6, PT ;  /* 0x0000000608007c0c */ /* 0x001fda000bf06270 */
[----:B------:R-:W-:Y:S05]  /*1a00*/  @!P0 BRA `(.L_x_22) ;  /* 0xffffffec00648947 */ /* 0x000fea000383ffff */
.L_x_13:
[----:B------:R-:W-:Y:S05]  /*1a10*/  BSYNC.RECONVERGENT B1 ;  /* 0x0000000000017941 */ /* 0x000fea0003800200 */
.L_x_12:
        /* <DEDUP_REMOVED lines=18> */
[----:B------:R-:W-:Y:S02]  /*1b40*/  @!P0 LEA.HI R4, R13, R4, RZ, 0x1d ;  /* 0x000000040d048211 */ /* 0x000fe400078fe8ff */
[----:B------:R-:W-:Y:S01]  /*1b50*/  @!P1 LEA R6, R15, R6, 0x2 ;  /* 0x000000060f069211 */ /* 0x000fe200078e10ff */
[----:B0-----:R-:W-:-:S05]  /*1b60*/  FADD.FTZ R8, R7, R8 ;  /* 0x0000000807087221 */ /* 0x001fca0000010000 */
[----:B------:R-:W0:Y:S02]  /*1b70*/  SHFL.DOWN PT, R5, R8, 0x1, 0x1f ;  /* 0x08201f0008057f89 */ /* 0x000e2400000e0000 */
[----:B0-----:R-:W-:Y:S01]  /*1b80*/  FADD.FTZ R7, R8, R5 ;  /* 0x0000000508077221 */ /* 0x001fe20000010000 */
[----:B------:R-:W-:-:S04]  /*1b90*/  MOV R5, RZ ;  /* 0x000000ff00057202 */ /* 0x000fc80000000f00 */
        /* <DEDUP_REMOVED lines=23> */
[----:B------:R-:W-:-:S04]  /*1d10*/  F2FP.F16.F32.PACK_AB R2, RZ, R8 ;  /* 0x00000008ff02723e */ /* 0x000fc800000000ff */
[----:B------:R-:W-:Y:S01]  /*1d20*/  IMAD R3, R0, UR4, R3 ;  /* 0x0000000400037c24 */ /* 0x000fe2000f8e0203 */
[----:B------:R-:W-:-:S03]  /*1d30*/  PRMT R0, R2, 0x7610, R0 ;  /* 0x0000761002007816 */ /* 0x000fc60000000000 */
[----:B---3--:R-:W-:-:S05]  /*1d40*/  IMAD.WIDE R2, R3, 0x2, R4 ;  /* 0x0000000203027825 */ /* 0x008fca00078e0204 */
[----:B------:R-:W-:Y:S01]  /*1d50*/  STG.E.U16 desc[UR8][R2.64], R0 ;  /* 0x0000000002007986 */ /* 0x000fe2000c101508 */
[----:B------:R-:W-:Y:S05]  /*1d60*/  EXIT ;  /* 0x000000000000794d */ /* 0x000fea0003800000 */
.L_x_23:
        /* <DEDUP_REMOVED lines=9> */
.L_x_1668:


//--------------------- .text._ZN2at6native51_GLOBAL__N__2c613397_18_DepthwiseConv2d_cu_9959487035conv_depthwise2d_grad_weight_kernelIfjEEvNS_27GenericPackedTensorAccessorIKT_Lm4ENS_16DefaultPtrTraitsEiEES7_NS3_IS4_Lm4ES6_iEEiiiiiiiiiiiiiiii --------------------------
	.section	.text._ZN2at6native51_GLOBAL__N__2c613397_18_DepthwiseConv2d_cu_9959487035conv_depthwise2d_grad_weight_kernelIfjEEvNS_27GenericPackedTensorAccessorIKT_Lm4ENS_16DefaultPtrTraitsEiEES7_NS3_IS4_Lm4ES6_iEEiiiiiiiiiiiiiiii,"ax",@progbits
	.align	128
.text._ZN2at6native51_GLOBAL__N__2c613397_18_DepthwiseConv2d_cu_9959487035conv_depthwise2d_grad_weight_kernelIfjEEvNS_27GenericPackedTensorAccessorIKT_Lm4ENS_16DefaultPtrTraitsEiEES7_NS3_IS4_Lm4ES6_iEEiiiiiiiiiiiiiiii:
        .type           _ZN2at6native51_GLOBAL__N__2c613397_18_DepthwiseConv2d_cu_9959487035conv_depthwise2d_grad_weight_kernelIfjEEvNS_27GenericPackedTensorAccessorIKT_Lm4ENS_16DefaultPtrTraitsEiEES7_NS3_IS4_Lm4ES6_iEEiiiiiiiiiiiiiiii,@function
        .size           _ZN2at6native51_GLOBAL__N__2c613397_18_DepthwiseConv2d_cu_9959487035conv_depthwise2d_grad_weight_kernelIfjEEvNS_27GenericPackedTensorAccessorIKT_Lm4ENS_16DefaultPtrTraitsEiEES7_NS3_IS4_Lm4ES6_iEEiiiiiiiiiiiiiiii,(.L_x_1669 - _ZN2at6native51_GLOBAL__N__2c613397_18_DepthwiseConv2d_cu_9959487035conv_depthwise2d_grad_weight_kernelIfjEEvNS_27GenericPackedTensorAccessorIKT_Lm4ENS_16DefaultPtrTraitsEiEES7_NS3_IS4_Lm4ES6_iEEiiiiiiiiiiiiiiii)
        .other          _ZN2at6native51_GLOBAL__N__2c613397_18_DepthwiseConv2d_cu_9959487035conv_depthwise2d_grad_weight_kernelIfjEEvNS_27GenericPackedTensorAccessorIKT_Lm4ENS_16DefaultPtrTraitsEiEES7_NS3_IS4_Lm4ES6_iEEiiiiiiiiiiiiiiii,@"STO_CUDA_ENTRY STV_DEFAULT"
_ZN2at6native51_GLOBAL__N__2c613397_18_DepthwiseConv2d_cu_9959487035conv_depthwise2d_grad_weight_kernelIfjEEvNS_27GenericPackedTensorAccessorIKT_Lm4ENS_16DefaultPtrTraitsEiEES7_NS3_IS4_Lm4ES6_iEEiiiiiiiiiiiiiiii:
        /* <DEDUP_REMOVED lines=122> */
.L_x_34:
        /* <DEDUP_REMOVED lines=36> */
.L_x_31:
[----:B------:R-:W-:Y:S01]  /*09e0*/  IADD3 R14, PT, PT, R24, -0x40, RZ ;  /* 0xffffffc0180e7810 */ /* 0x000fe20007ffe0ff */
[----:B------:R-:W0:Y:S04]  /*09f0*/  I2F.U32.RP R20, UR14 ;  /* 0x0000000e00147d06 */ /* 0x000e280008209000 */
        /* <DEDUP_REMOVED lines=17> */
[----:B------:R-:W1:Y:S01]  /*0b10*/  @!P0 LDC.64 R16, c[0x0][0x3a8] ;  /* 0x0000ea00ff108b82 */ /* 0x000e620000000a00 */
[----:B------:R-:W-:-:S04]  /*0b20*/  @!P0 IMAD R11, R10, UR13, R15 ;  /* 0x0000000d0a0b8c24 */ /* 0x000fc8000f8e020f */
[----:B------:R-:W-:Y:S02]  /*0b30*/  @!P0 IMAD R11, R11, UR12, R14 ;  /* 0x0000000c0b0b8c24 */ /* 0x000fe4000f8e020e */
[----:B------:R-:W-:-:S05]  /*0b40*/  IMAD.WIDE R14, R25, 0x4, R12 ;  /* 0x00000004190e7825 */ /* 0x000fca00078e020c */
[----:B------:R-:W2:Y:S01]  /*0b50*/  @!P0 LDG.E R29, desc[UR8][R14.64] ;  /* 0x000000080e1d8981 */ /* 0x000ea2000c1e1900 */
[----:B-1----:R-:W-:-:S06]  /*0b60*/  @!P0 IMAD.WIDE R18, R11, 0x4, R16 ;  /* 0x000000040b128825 */ /* 0x002fcc00078e0210 */
[----:B------:R1:W2:Y:S01]  /*0b70*/  @!P0 LDG.E R19, desc[UR8][R18.64] ;  /* 0x0000000812138981 */ /* 0x0002a2000c1e1900 */
[----:B0-----:R-:W0:Y:S02]  /*0b80*/  MUFU.RCP R20, R20 ;  /* 0x0000001400147308 */ /* 0x001e240000001000 */
[----:B0-----:R-:W-:-:S06]  /*0b90*/  IADD3 R22, PT, PT, R20, 0xffffffe, RZ ;  /* 0x0ffffffe14167810 */ /* 0x001fcc0007ffe0ff */
[----:B------:R-:W0:Y:S01]  /*0ba0*/  F2I.FTZ.U32.TRUNC.NTZ R17, R22 ;  /* 0x0000001600117305 */ /* 0x000e22000021f000 */
[----:B------:R-:W-:Y:S02]  /*0bb0*/  HFMA2 R16, -RZ, RZ, 0, 0 ;  /* 0x00000000ff107431 */ /* 0x000fe400000001ff */
[----:B0-----:R-:W-:-:S04]  /*0bc0*/  IMAD.MOV R11, RZ, RZ, -R17 ;  /* 0x000000ffff0b7224 */ /* 0x001fc800078e0a11 */
[----:B------:R-:W-:-:S04]  /*0bd0*/  IMAD R11, R11, UR14, RZ ;  /* 0x0000000e0b0b7c24 */ /* 0x000fc8000f8e02ff */
[----:B------:R-:W-:-:S04]  /*0be0*/  IMAD.HI.U32 R11, R17, R11, R16 ;  /* 0x0000000b110b7227 */ /* 0x000fc800078e0010 */
[----:B------:R-:W-:-:S04]  /*0bf0*/  VIADD R16, R24, 0xffffffe0 ;  /* 0xffffffe018107836 */ /* 0x000fc80000000000 */
[----:B------:R-:W-:-:S05]  /*0c00*/  IMAD.HI.U32 R17, R11, R16, RZ ;  /* 0x000000100b117227 */ /* 0x000fca00078e00ff */
[----:B------:R-:W-:-:S05]  /*0c10*/  IADD3 R21, PT, PT, -R17, RZ, RZ ;  /* 0x000000ff11157210 */ /* 0x000fca0007ffe1ff */
[----:B-1----:R-:W-:-:S05]  /*0c20*/  IMAD R18, R21, UR14, R16 ;  /* 0x0000000e15127c24 */ /* 0x002fca000f8e0210 */
        /* <DEDUP_REMOVED lines=17> */
[C---:B------:R-:W-:Y:S01]  /*0d40*/  ISETP.GE.OR P1, PT, R20.reuse, UR12, P1 ;  /* 0x0000000c14007c0c */ /* 0x040fe20008f26670 */
[----:B------:R-:W-:Y:S01]  /*0d50*/  IMAD.MOV R27, RZ, RZ, -R17 ;  /* 0x000000ffff1b7224 */ /* 0x000fe200078e0a11 */
[----:B------:R-:W-:-:S04]  /*0d60*/  LOP3.LUT R18, R20, R21, RZ, 0xfc, !PT ;  /* 0x0000001514127212 */ /* 0x000fc800078efcff */
[----:B------:R-:W-:Y:S01]  /*0d70*/  ISETP.LT.OR P2, PT, R18, RZ, P1 ;  /* 0x000000ff1200720c */ /* 0x000fe20000f41670 */
[----:B------:R-:W-:-:S05]  /*0d80*/  IMAD R18, R27, UR14, R16 ;  /* 0x0000000e1b127c24 */ /* 0x000fca000f8e0210 */
[----:B------:R-:W-:-:S07]  /*0d90*/  ISETP.GE.U32.AND P1, PT, R18, UR14, PT ;  /* 0x0000000e12007c0c */ /* 0x000fce000bf26070 */
[----:B------:R-:W3:Y:S06]  /*0da0*/  @!P2 LDG.E R26, desc[UR8][R14.64+0x80] ;  /* 0x000080080e1aa981 */ /* 0x000eec000c1e1900 */
[----:B------:R-:W-:-:S04]  /*0db0*/  @P1 IADD3 R18, PT, PT, R18, -UR14, RZ ;  /* 0x8000000e12121c10 */ /* 0x000fc8000fffe0ff */
[----:B------:R-:W-:Y:S01]  /*0dc0*/  ISETP.GE.U32.AND P4, PT, R18, UR14, PT ;  /* 0x0000000e12007c0c */ /* 0x000fe2000bf86070 */
[----:B------:R-:W-:-:S12]  /*0dd0*/  @P1 VIADD R17, R17, 0x1 ;  /* 0x0000000111111836 */ /* 0x000fd80000000000 */
[----:B------:R-:W-:-:S04]  /*0de0*/  @P4 IADD3 R17, PT, PT, R17, 0x1, RZ ;  /* 0x0000000111114810 */ /* 0x000fc80007ffe0ff */
[----:B------:R-:W-:Y:S01]  /*0df0*/  SEL R18, R22, R17, !P3 ;  /* 0x0000001116127207 */ /* 0x000fe20005800000 */
[----:B------:R-:W-:-:S04]  /*0e00*/  @!P2 IMAD R21, R10, UR13, R21 ;  /* 0x0000000d0a15ac24 */ /* 0x000fc8000f8e0215 */
[----:B------:R-:W-:Y:S02]  /*0e10*/  IMAD.MOV R27, RZ, RZ, -R18 ;  /* 0x000000ffff1b7224 */ /* 0x000fe400078e0a12 */
[----:B------:R-:W-:Y:S02]  /*0e20*/  IMAD R17, R18, UR11, R7 ;  /* 0x0000000b12117c24 */ /* 0x000fe4000f8e0207 */
[----:B------:R-:W-:Y:S02]  /*0e30*/  IMAD R27, R27, UR14, R16 ;  /* 0x0000000e1b1b7c24 */ /* 0x000fe4000f8e0210 */
[----:B------:R-:W-:Y:S01]  /*0e40*/  @!P2 IMAD R20, R21, UR12, R20 ;  /* 0x0000000c1514ac24 */ /* 0x000fe2000f8e0214 */
[----:B------:R-:W-:Y:S01]  /*0e50*/  ISETP.GE.AND P1, PT, R17, UR13, PT ;  /* 0x0000000d11007c0c */ /* 0x000fe2000bf26270 */
[----:B------:R-:W-:Y:S02]  /*0e60*/  IMAD R16, R27, UR10, R6 ;  /* 0x0000000a1b107c24 */ /* 0x000fe4000f8e0206 */
[----:B------:R-:W-:-:S03]  /*0e70*/  IMAD.HI.U32 R21, R11, R24, RZ ;  /* 0x000000180b157227 */ /* 0x000fc600078e00ff */
[C---:B------:R-:W-:Y:S02]  /*0e80*/  ISETP.GE.OR P1, PT, R16.reuse, UR12, P1 ;  /* 0x0000000c10007c0c */ /* 0x040fe40008f26670 */
[----:B------:R-:W-:Y:S02]  /*0e90*/  LOP3.LUT R18, R16, R17, RZ, 0xfc, !PT ;  /* 0x0000001110127212 */ /* 0x000fe400078efcff */
[----:B------:R-:W-:Y:S02]  /*0ea0*/  IADD3 R27, PT, PT, -R21, RZ, RZ ;  /* 0x000000ff151b7210 */ /* 0x000fe40007ffe1ff */
[----:B------:R-:W-:-:S03]  /*0eb0*/  ISETP.LT.OR P1, PT, R18, RZ, P1 ;  /* 0x000000ff1200720c */ /* 0x000fc60000f21670 */
[----:B------:R-:W-:-:S05]  /*0ec0*/  IMAD R18, R27, UR14, R24 ;  /* 0x0000000e1b127c24 */ /* 0x000fca000f8e0218 */
[----:B------:R-:W-:-:S05]  /*0ed0*/  ISETP.GE.U32.AND P4, PT, R18, UR14, PT ;  /* 0x0000000e12007c0c */ /* 0x000fca000bf86070 */
[----:B------:R-:W4:Y:S08]  /*0ee0*/  @!P1 LDG.E R28, desc[UR8][R14.64+0x180] ;  /* 0x000180080e1c9981 */ /* 0x000f30000c1e1900 */
        /* <DEDUP_REMOVED lines=8> */
[----:B------:R-:W-:Y:S01]  /*0f70*/  ISETP.GE.AND P4, PT, R18, UR13, PT ;  /* 0x0000000d12007c0c */ /* 0x000fe2000bf86270 */
[----:B------:R-:W-:Y:S02]  /*0f80*/  @!P1 IMAD R27, R10, UR13, R17 ;  /* 0x0000000d0a1b9c24 */ /* 0x000fe4000f8e0211 */
[----:B------:R-:W-:Y:S02]  /*0f90*/  IMAD R21, R21, UR10, R6 ;  /* 0x0000000a15157c24 */ /* 0x000fe4000f8e0206 */
[----:B------:R-:W-:-:S03]  /*0fa0*/  @!P1 IMAD R27, R27, UR12, R16 ;  /* 0x0000000c1b1b9c24 */ /* 0x000fc6000f8e0210 */
[C---:B------:R-:W-:Y:S02]  /*0fb0*/  ISETP.GE.OR P4, PT, R21.reuse, UR12, P4 ;  /* 0x0000000c15007c0c */ /* 0x040fe4000a786670 */
[----:B------:R-:W-:-:S04]  /*0fc0*/  LOP3.LUT R16, R21, R18, RZ, 0xfc, !PT ;  /* 0x0000001215107212 */ /* 0x000fc800078efcff */
[----:B------:R-:W-:Y:S02]  /*0fd0*/  ISETP.LT.OR P4, PT, R16, RZ, P4 ;  /* 0x000000ff1000720c */ /* 0x000fe40002781670 */
[----:B------:R-:W0:Y:S11]  /*0fe0*/  @!P2 LDC.64 R16, c[0x0][0x3a8] ;  /* 0x0000ea00ff10ab82 */ /* 0x000e360000000a00 */
[----:B------:R-:W-:-:S04]  /*0ff0*/  @!P4 IMAD R18, R10, UR13, R18 ;  /* 0x0000000d0a12cc24 */ /* 0x000fc8000f8e0212 */
[----:B------:R-:W-:Y:S02]  /*1000*/  @!P4 IMAD R21, R18, UR12, R21 ;  /* 0x0000000c1215cc24 */ /* 0x000fe4000f8e0215 */
[----:B--2---:R-:W-:Y:S02]  /*1010*/  @!P0 FFMA.FTZ R4, R19, R29, R4 ;  /* 0x0000001d13048223 */ /* 0x004fe40000010004 */
[----:B------:R-:W1:Y:S01]  /*1020*/  @!P4 LDC.64 R18, c[0x0][0x3a8] ;  /* 0x0000ea00ff12cb82 */ /* 0x000e620000000a00 */
[----:B0-----:R-:W-:-:S06]  /*1030*/  @!P2 IMAD.WIDE R16, R20, 0x4, R16 ;  /* 0x000000041410a825 */ /* 0x001fcc00078e0210 */
[----:B------:R-:W3:Y:S01]  /*1040*/  @!P2 LDG.E R17, desc[UR8][R16.64] ;  /* 0x000000081011a981 */ /* 0x000ee2000c1e1900 */
[----:B-1----:R-:W-:Y:S02]  /*1050*/  @!P4 IMAD.WIDE R18, R21, 0x4, R18 ;  /* 0x000000041512c825 */ /* 0x002fe400078e0212 */
[----:B------:R-:W0:Y:S04]  /*1060*/  @!P1 LDC.64 R20, c[0x0][0x3a8] ;  /* 0x0000ea00ff149b82 */ /* 0x000e280000000a00 */
[----:B------:R-:W2:Y:S01]  /*1070*/  @!P4 LDG.E R19, desc[UR8][R18.64] ;  /* 0x000000081213c981 */ /* 0x000ea2000c1e1900 */
[----:B0-----:R-:W-:-:S03]  /*1080*/  @!P1 IMAD.WIDE R20, R27, 0x4, R20 ;  /* 0x000000041b149825 */ /* 0x001fc600078e0214 */
[----:B------:R-:W2:Y:S04]  /*1090*/  @!P4 LDG.E R27, desc[UR8][R14.64+0x100] ;  /* 0x000100080e1bc981 */ /* 0x000ea8000c1e1900 */
[----:B------:R-:W4:Y:S01]  /*10a0*/  @!P1 LDG.E R21, desc[UR8][R20.64] ;  /* 0x0000000814159981 */ /* 0x000f22000c1e1900 */
[----:B------:R-:W-:-:S05]  /*10b0*/  VIADD R23, R23, 0x4 ;  /* 0x0000000417177836 */ /* 0x000fca0000000000 */
[----:B------:R-:W-:Y:S01]  /*10c0*/  ISETP.NE.AND P0, PT, R23, RZ, PT ;  /* 0x000000ff1700720c */ /* 0x000fe20003f05270 */
[----:B------:R-:W-:Y:S01]  /*10d0*/  VIADD R24, R24, 0x80 ;  /* 0x0000008018187836 */ /* 0x000fe20000000000 */
[----:B------:R-:W-:Y:S01]  /*10e0*/  IADD3 R25, PT, PT, R25, 0x80, RZ ;  /* 0x0000008019197810 */ /* 0x000fe20007ffe0ff */
[----:B---3--:R-:W-:-:S04]  /*10f0*/  @!P2 FFMA.FTZ R4, R17, R26, R4 ;  /* 0x0000001a1104a223 */ /* 0x008fc80000010004 */
[----:B--2---:R-:W-:-:S04]  /*1100*/  @!P4 FFMA.FTZ R4, R19, R27, R4 ;  /* 0x0000001b1304c223 */ /* 0x004fc80000010004 */
[----:B----4-:R-:W-:Y:S02]  /*1110*/  @!P1 FFMA.FTZ R4, R21, R28, R4 ;  /* 0x0000001c15049223 */ /* 0x010fe40000010004 */
[----:B------:R-:W-:Y:S05]  /*1120*/  @P0 BRA `(.L_x_31) ;  /* 0xfffffff8002c0947 */ /* 0x000fea000383ffff */
[----:B------:R-:W-:Y:S05]  /*1130*/  BSYNC.RECONVERGENT B3 ;  /* 0x0000000000037941 */ /* 0x000fea0003800200 */
.L_x_30:
[----:B------:R-:W-:-:S07]  /*1140*/  IADD3 R24, PT, PT, R24, -0x40, RZ ;  /* 0xffffffc018187810 */ /* 0x000fce0007ffe0ff */
.L_x_29:
[----:B------:R-:W-:Y:S05]  /*1150*/  BSYNC.RECONVERGENT B2 ;  /* 0x0000000000027941 */ /* 0x000fea0003800200 */
.L_x_28:
        /* <DEDUP_REMOVED lines=21> */
[----:B------:R-:W-:-:S04]  /*12b0*/  IMAD.HI.U32 R14, R13, R11, R12 ;  /* 0x0000000b0d0e7227 */ /* 0x000fc800078e000c */
[----:B------:R-:W-:Y:S02]  /*12c0*/  VIADD R13, R24, 0x20 ;  /* 0x00000020180d7836 */ /* 0x000fe40000000000 */
[----:B------:R-:W-:-:S04]  /*12d0*/  IMAD.HI.U32 R11, R14, R24, RZ ;  /* 0x000000180e0b7227 */ /* 0x000fc800078e00ff */
[----:B------:R-:W-:Y:S01]  /*12e0*/  IMAD.HI.U32 R14, R14, R13, RZ ;  /* 0x0000000d0e0e7227 */ /* 0x000fe200078e00ff */
[----:B------:R-:W-:-:S03]  /*12f0*/  IADD3 R15, PT, PT, -R11, RZ, RZ ;  /* 0x000000ff0b0f7210 */ /* 0x000fc60007ffe1ff */
[----:B------:R-:W-:Y:S02]  /*1300*/  IMAD.MOV R16, RZ, RZ, -R14 ;  /* 0x000000ffff107224 */ /* 0x000fe400078e0a0e */
[----:B------:R-:W-:Y:S02]  /*1310*/  IMAD R12, R15, UR6, R24 ;  /* 0x000000060f0c7c24 */ /* 0x000fe4000f8e0218 */
[----:B------:R-:W-:-:S03]  /*1320*/  IMAD R15, R16, UR6, R13 ;  /* 0x00000006100f7c24 */ /* 0x000fc6000f8e020d */
[----:B------:R-:W-:Y:S02]  /*1330*/  ISETP.GE.U32.AND P0, PT, R12, UR6, PT ;  /* 0x000000060c007c0c */ /* 0x000fe4000bf06070 */
[----:B------:R-:W-:-:S11]  /*1340*/  ISETP.GE.U32.AND P3, PT, R15, UR6, PT ;  /* 0x000000060f007c0c */ /* 0x000fd6000bf66070 */
[----:B------:R-:W-:Y:S02]  /*1350*/  @P0 IADD3 R12, PT, PT, R12, -UR6, RZ ;  /* 0x800000060c0c0c10 */ /* 0x000fe4000fffe0ff */
[----:B------:R-:W-:Y:S01]  /*1360*/  @P3 VIADD R15, R15, -UR6 ;  /* 0x800000060f0f3c36 */ /* 0x000fe20008000000 */
[----:B------:R-:W-:Y:S01]  /*1370*/  @P0 IADD3 R11, PT, PT, R11, 0x1, RZ ;  /* 0x000000010b0b0810 */ /* 0x000fe20007ffe0ff */
[----:B------:R-:W-:Y:S01]  /*1380*/  @P3 VIADD R14, R14, 0x1 ;  /* 0x000000010e0e3836 */ /* 0x000fe20000000000 */
[----:B------:R-:W-:Y:S02]  /*1390*/  ISETP.GE.U32.AND P1, PT, R12, UR6, PT ;  /* 0x000000060c007c0c */ /* 0x000fe4000bf26070 */
[----:B------:R-:W-:Y:S02]  /*13a0*/  ISETP.GE.U32.AND P4, PT, R15, UR6, PT ;  /* 0x000000060f007c0c */ /* 0x000fe4000bf86070 */
[----:B------:R-:W-:Y:S02]  /*13b0*/  ISETP.NE.U32.AND P0, PT, RZ, UR6, PT ;  /* 0x00000006ff007c0c */ /* 0x000fe4000bf05070 */
[----:B------:R-:W-:-:S02]  /*13c0*/  LOP3.LUT R12, RZ, UR6, RZ, 0x33, !PT ;  /* 0x00000006ff0c7c12 */ /* 0x000fc4000f8e33ff */
[----:B------:R-:W-:-:S05]  /*13d0*/  LOP3.LUT R15, RZ, UR6, RZ, 0x33, !PT ;  /* 0x00000006ff0f7c12 */ /* 0x000fca000f8e33ff */
[----:B------:R-:W-:Y:S02]  /*13e0*/  @P1 IADD3 R11, PT, PT, R11, 0x1, RZ ;  /* 0x000000010b0b1810 */ /* 0x000fe40007ffe0ff */
[----:B------:R-:W-:Y:S02]  /*13f0*/  @P4 VIADD R14, R14, 0x1 ;  /* 0x000000010e0e4836 */ /* 0x000fe40000000000 */
[----:B------:R-:W-:-:S03]  /*1400*/  SEL R12, R12, R11, !P0 ;  /* 0x0000000b0c0c7207 */ /* 0x000fc60004000000 */
[----:B------:R-:W-:Y:S02]  /*1410*/  SEL R14, R15, R14, !P0 ;  /* 0x0000000e0f0e7207 */ /* 0x000fe40004000000 */
[C---:B------:R-:W-:Y:S01]  /*1420*/  IADD3 R11, PT, PT, -R12.reuse, RZ, RZ ;  /* 0x000000ff0c0b7210 */ /* 0x040fe20007ffe1ff */
[----:B-1----:R-:W-:Y:S02]  /*1430*/  IMAD R18, R12, UR17, R7 ;  /* 0x000000110c127c24 */ /* 0x002fe4000f8e0207 */
[----:B------:R-:W-:Y:S02]  /*1440*/  IMAD.MOV R16, RZ, RZ, -R14 ;  /* 0x000000ffff107224 */ /* 0x000fe400078e0a0e */
[----:B------:R-:W-:Y:S01]  /*1450*/  IMAD R11, R11, UR6, R24 ;  /* 0x000000060b0b7c24 */ /* 0x000fe2000f8e0218 */
[----:B--2---:R-:W-:Y:S01]  /*1460*/  ISETP.GE.AND P0, PT, R18, UR19, PT ;  /* 0x0000001312007c0c */ /* 0x004fe2000bf06270 */
[----:B------:R-:W-:Y:S02]  /*1470*/  IMAD R13, R16, UR6, R13 ;  /* 0x00000006100d7c24 */ /* 0x000fe4000f8e020d */
[----:B------:R-:W-:-:S02]  /*1480*/  IMAD R20, R14, UR17, R7 ;  /* 0x000000110e147c24 */ /* 0x000fc4000f8e0207 */
[--C-:B------:R-:W-:Y:S01]  /*1490*/  IMAD R19, R11, UR16, R6.reuse ;  /* 0x000000100b137c24 */ /* 0x100fe2000f8e0206 */
[----:B------:R-:W0:Y:S01]  /*14a0*/  LDC.64 R14, c[0x0][0x380] ;  /* 0x0000e000ff0e7b82 */ /* 0x000e220000000a00 */
[----:B------:R-:W-:Y:S01]  /*14b0*/  IMAD R21, R13, UR16, R6 ;  /* 0x000000100d157c24 */ /* 0x000fe2000f8e0206 */
[----:B------:R-:W-:Y:S02]  /*14c0*/  ISETP.GE.AND P1, PT, R20, UR19, PT ;  /* 0x0000001314007c0c */ /* 0x000fe4000bf26270 */
[C---:B------:R-:W-:Y:S02]  /*14d0*/  ISETP.GE.OR P0, PT, R19.reuse, UR18, P0 ;  /* 0x0000001213007c0c */ /* 0x040fe40008706670 */
[----:B------:R-:W-:Y:S02]  /*14e0*/  LOP3.LUT R11, R19, R18, RZ, 0xfc, !PT ;  /* 0x00000012130b7212 */ /* 0x000fe400078efcff */
[C---:B------:R-:W-:Y:S02]  /*14f0*/  ISETP.GE.OR P1, PT, R21.reuse, UR18, P1 ;  /* 0x0000001215007c0c */ /* 0x040fe40008f26670 */
[----:B------:R-:W-:-:S02]  /*1500*/  LOP3.LUT R12, R21, R20, RZ, 0xfc, !PT ;  /* 0x00000014150c7212 */ /* 0x000fc400078efcff */
[----:B------:R-:W-:Y:S02]  /*1510*/  ISETP.LT.OR P0, PT, R11, RZ, P0 ;  /* 0x000000ff0b00720c */ /* 0x000fe40000701670 */
[----:B------:R-:W-:Y:S02]  /*1520*/  ISETP.LT.OR P1, PT, R12, RZ, P1 ;  /* 0x000000ff0c00720c */ /* 0x000fe40000f21670 */
[----:B------:R-:W-:-:S05]  /*1530*/  IADD3 R11, PT, PT, R9, R24, RZ ;  /* 0x00000018090b7210 */ /* 0x000fca0007ffe0ff */
[----:B0-----:R-:W-:-:S04]  /*1540*/  IMAD.WIDE R14, R11, 0x4, R14 ;  /* 0x000000040b0e7825 */ /* 0x001fc800078e020e */
[----:B------:R-:W0:Y:S01]  /*1550*/  @!P0 LDC.64 R16, c[0x0][0x3a8] ;  /* 0x0000ea00ff108b82 */ /* 0x000e220000000a00 */
[C---:B------:R-:W-:Y:S01]  /*1560*/  @!P0 IMAD R18, R10.reuse, UR19, R18 ;  /* 0x000000130a128c24 */ /* 0x040fe2000f8e0212 */
[----:B------:R-:W2:Y:S01]  /*1570*/  @!P0 LDG.E R11, desc[UR8][R14.64] ;  /* 0x000000080e0b8981 */ /* 0x000ea2000c1e1900 */
[----:B------:R-:W-:Y:S02]  /*1580*/  @!P1 IMAD R20, R10, UR19, R20 ;  /* 0x000000130a149c24 */ /* 0x000fe4000f8e0214 */
[----:B------:R-:W-:-:S03]  /*1590*/  @!P0 IMAD R19, R18, UR18, R19 ;  /* 0x0000001212138c24 */ /* 0x000fc6000f8e0213 */
[----:B------:R-:W1:Y:S01]  /*15a0*/  @!P1 LDC.64 R12, c[0x0][0x3a8] ;  /* 0x0000ea00ff0c9b82 */ /* 0x000e620000000a00 */
[----:B------:R-:W-:Y:S01]  /*15b0*/  @!P1 IMAD R21, R20, UR18, R21 ;  /* 0x0000001214159c24 */ /* 0x000fe2000f8e0215 */
[----:B------:R-:W3:Y:S01]  /*15c0*/  @!P1 LDG.E R18, desc[UR8][R14.64+0x80] ;  /* 0x000080080e129981 */ /* 0x000ee2000c1e1900 */
[----:B0-----:R-:W-:-:S06]  /*15d0*/  @!P0 IMAD.WIDE R16, R19, 0x4, R16 ;  /* 0x0000000413108825 */ /* 0x001fcc00078e0210 */
[----:B------:R-:W2:Y:S01]  /*15e0*/  @!P0 LDG.E R17, desc[UR8][R16.64] ;  /* 0x0000000810118981 */ /* 0x000ea2000c1e1900 */
[----:B-1----:R-:W-:-:S06]  /*15f0*/  @!P1 IMAD.WIDE R12, R21, 0x4, R12 ;  /* 0x00000004150c9825 */ /* 0x002fcc00078e020c */
[----:B------:R-:W3:Y:S01]  /*1600*/  @!P1 LDG.E R13, desc[UR8][R12.64] ;  /* 0x000000080c0d9981 */ /* 0x000ee2000c1e1900 */
[----:B------:R-:W-:Y:S02]  /*1610*/  VIADD R24, R24, 0x40 ;  /* 0x0000004018187836 */ /* 0x000fe40000000000 */
[----:B--2---:R-:W-:-:S04]  /*1620*/  @!P0 FFMA.FTZ R4, R17, R11, R4 ;  /* 0x0000000b11048223 */ /* 0x004fc80000010004 */
[----:B---3--:R-:W-:-:S07]  /*1630*/  @!P1 FFMA.FTZ R4, R13, R18, R4 ;  /* 0x000000120d049223 */ /* 0x008fce0000010004 */
.L_x_33:
[----:B------:R-:W-:Y:S05]  /*1640*/  BSYNC.RECONVERGENT B2 ;  /* 0x0000000000027941 */ /* 0x000fea0003800200 */
.L_x_32:
[----:B------:R-:W-:Y:S05]  /*1650*/  @P2 BRA `(.L_x_27) ;  /* 0x0000000000a02947 */ /* 0x000fea0003800000 */
[----:B------:R-:W0:Y:S01]  /*1660*/  LDCU UR6, c[0x0][0x410] ;  /* 0x00008200ff0677ac */ /* 0x000e220008000800 */
[----:B------:R-:W-:Y:S01]  /*1670*/  HFMA2 R12, -RZ, RZ, 0, 0 ;  /* 0x00000000ff0c7431 */ /* 0x000fe200000001ff */
[----:B------:R-:W1:Y:S01]  /*1680*/  LDCU.64 UR16, c[0x0][0x420] ;  /* 0x00008400ff1077ac */ /* 0x000e620008000a00 */
[----:B0-----:R-:W0:Y:S01]  /*1690*/  I2F.U32.RP R14, UR6 ;  /* 0x00000006000e7d06 */ /* 0x001e220008209000 */
[----:B------:R-:W-:-:S07]  /*16a0*/  ISETP.NE.U32.AND P2, PT, RZ, UR6, PT ;  /* 0x00000006ff007c0c */ /* 0x000fce000bf45070 */
[----:B0-----:R-:W0:Y:S02]  /*16b0*/  MUFU.RCP R14, R14 ;  /* 0x0000000e000e7308 */ /* 0x001e240000001000 */
[----:B0-----:R-:W-:Y:S02]  /*16c0*/  IADD3 R13, PT, PT, R14, 0xffffffe, RZ ;  /* 0x0ffffffe0e0d7810 */ /* 0x001fe40007ffe0ff */
[----:B------:R-:W0:Y:S04]  /*16d0*/  LDC.64 R14, c[0x0][0x408] ;  /* 0x00010200ff0e7b82 */ /* 0x000e280000000a00 */
[----:B------:R-:W2:Y:S02]  /*16e0*/  F2I.FTZ.U32.TRUNC.NTZ R13, R13 ;  /* 0x0000000d000d7305 */ /* 0x000ea4000021f000 */
[----:B--2---:R-:W-:-:S04]  /*16f0*/  IMAD.MOV R11, RZ, RZ, -R13 ;  /* 0x000000ffff0b7224 */ /* 0x004fc800078e0a0d */
[----:B------:R-:W-:-:S04]  /*1700*/  IMAD R11, R11, UR6, RZ ;  /* 0x000000060b0b7c24 */ /* 0x000fc8000f8e02ff */
[----:B------:R-:W-:-:S06]  /*1710*/  IMAD.HI.U32 R11, R13, R11, R12 ;  /* 0x0000000b0d0b7227 */ /* 0x000fcc00078e000c */
[----:B------:R-:W-:-:S04]  /*1720*/  IMAD.HI.U32 R12, R11, R24, RZ ;  /* 0x000000180b0c7227 */ /* 0x000fc800078e00ff */
[----:B------:R-:W-:-:S04]  /*1730*/  IMAD.MOV R11, RZ, RZ, -R12 ;  /* 0x000000ffff0b7224 */ /* 0x000fc800078e0a0c */
[----:B------:R-:W-:-:S05]  /*1740*/  IMAD R11, R11, UR6, R24 ;  /* 0x000000060b0b7c24 */ /* 0x000fca000f8e0218 */
[----:B------:R-:W-:-:S13]  /*1750*/  ISETP.GE.U32.AND P0, PT, R11, UR6, PT ;  /* 0x000000060b007c0c */ /* 0x000fda000bf06070 */
[----:B------:R-:W-:Y:S01]  /*1760*/  @P0 IADD3 R11, PT, PT, R11, -UR6, RZ ;  /* 0x800000060b0b0c10 */ /* 0x000fe2000fffe0ff */
[----:B------:R-:W-:-:S03]  /*1770*/  @P0 VIADD R12, R12, 0x1 ;  /* 0x000000010c0c0836 */ /* 0x000fc60000000000 */
[----:B------:R-:W-:-:S13]  /*1780*/  ISETP.GE.U32.AND P1, PT, R11, UR6, PT ;  /* 0x000000060b007c0c */ /* 0x000fda000bf26070 */
[----:B------:R-:W-:Y:S02]  /*1790*/  @P1 IADD3 R12, PT, PT, R12, 0x1, RZ ;  /* 0x000000010c0c1810 */ /* 0x000fe40007ffe0ff */
[----:B------:R-:W-:-:S05]  /*17a0*/  @!P2 LOP3.LUT R12, RZ, UR6, RZ, 0x33, !PT ;  /* 0x00000006ff0cac12 */ /* 0x000fca000f8e33ff */
[----:B------:R-:W-:Y:S02]  /*17b0*/  IMAD.MOV R11, RZ, RZ, -R12 ;  /* 0x000000ffff0b7224 */ /* 0x000fe400078e0a0c */
[----:B-1----:R-:W-:Y:S02]  /*17c0*/  IMAD R18, R12, UR17, R7 ;  /* 0x000000110c127c24 */ /* 0x002fe4000f8e0207 */
[----:B------:R-:W-:-:S03]  /*17d0*/  IMAD R11, R11, UR6, R24 ;  /* 0x000000060b0b7c24 */ /* 0x000fc6000f8e0218 */
[----:B0-----:R-:W-:Y:S01]  /*17e0*/  ISETP.GE.AND P0, PT, R18, R15, PT ;  /* 0x0000000f1200720c */ /* 0x001fe20003f06270 */
        /* <DEDUP_REMOVED lines=11> */
[----:B------:R-:W2:Y:S01]  /*18a0*/  LDG.E R16, desc[UR8][R16.64] ;  /* 0x0000000810107981 */ /* 0x000ea2000c1e1900 */
[----:B-1----:R-:W-:-:S06]  /*18b0*/  IMAD.WIDE R12, R15, 0x4, R12 ;  /* 0x000000040f0c7825 */ /* 0x002fcc00078e020c */
[----:B------:R-:W2:Y:S02]  /*18c0*/  LDG.E R13, desc[UR8][R12.64] ;  /* 0x000000080c0d7981 */ /* 0x000ea4000c1e1900 */
[----:B--2---:R-:W-:-:S07]  /*18d0*/  FFMA.FTZ R4, R13, R16, R4 ;  /* 0x000000100d047223 */ /* 0x004fce0000010004 */
.L_x_27:
[----:B------:R-:W-:Y:S05]  /*18e0*/  BSYNC.RECONVERGENT B0 ;  /* 0x0000000000007941 */ /* 0x000fea0003800200 */
.L_x_26:
[----:B------:R-:W0:Y:S01]  /*18f0*/  LDCU UR6, c[0x0][0x3f8] ;  /* 0x00007f00ff0677ac */ /* 0x000e220008000800 */
[----:B------:R-:W-:-:S05]  /*1900*/  VIADD R8, R8, UR4 ;  /* 0x0000000408087c36 */ /* 0x000fca0008000000 */
[----:B0-----:R-:W-:-:S13]  /*1910*/  ISETP.GE.AND P0, PT, R8, UR6, PT ;  /* 0x0000000608007c0c */ /* 0x001fda000bf06270 */
[----:B------:R-:W-:Y:S05]  /*1920*/  @!P0 BRA `(.L_x_34) ;  /* 0xffffffec009c8947 */ /* 0x000fea000383ffff */
.L_x_25:
[----:B------:R-:W-:Y:S05]  /*1930*/  BSYNC.RECONVERGENT B1 ;  /* 0x0000000000017941 */ /* 0x000fea0003800200 */
.L_x_24:
        /* <DEDUP_REMOVED lines=23> */
[----:B------:R-:W-:-:S04]  /*1ab0*/  IMAD.MOV.U32 R5, RZ, RZ, RZ ;  /* 0x000000ffff057224 */ /* 0x000fc800078e00ff */
        /* <DEDUP_REMOVED lines=18> */
[----:B01----:R-:W-:Y:S01]  /*1be0*/  FADD.FTZ R9, R9, R8 ;  /* 0x0000000809097221 */ /* 0x003fe20000010000 */
[----:B------:R-:W2:Y:S01]  /*1bf0*/  LDCU UR5, c[0x0][0x41c] ;  /* 0x00008380ff0577ac */ /* 0x000ea20008000800 */
[----:B------:R-:W0:Y:S01]  /*1c00*/  LDCU UR6, c[0x0][0x418] ;  /* 0x00008300ff0677ac */ /* 0x000e220008000800 */
[----:B--2---:R-:W-:Y:S01]  /*1c10*/  UIMAD UR4, UR4, UR5, URZ ;  /* 0x00000005040472a4 */ /* 0x004fe2000f8e02ff */
[----:B0-----:R-:W-:-:S05]  /*1c20*/  IMAD R3, R2, UR6, R3 ;  /* 0x0000000602037c24 */ /* 0x001fca000f8e0203 */
[----:B------:R-:W-:-:S04]  /*1c30*/  IMAD R3, R0, UR4, R3 ;  /* 0x0000000400037c24 */ /* 0x000fc8000f8e0203 */
[----:B---3--:R-:W-:-:S05]  /*1c40*/  IMAD.WIDE R2, R3, 0x4, R4 ;  /* 0x0000000403027825 */ /* 0x008fca00078e0204 */
[----:B------:R-:W-:Y:S01]  /*1c50*/  STG.E desc[UR8][R2.64], R9 ;  /* 0x0000000902007986 */ /* 0x000fe2000c101908 */
[----:B------:R-:W-:Y:S05]  /*1c60*/  EXIT ;  /* 0x000000000000794d */ /* 0x000fea0003800000 */
.L_x_35:
        /* <DEDUP_REMOVED lines=9> */
.L_x_1669:


//--------------------- .text._ZN2at6native51_GLOBAL__N__2c613397_18_DepthwiseConv2d_cu_9959487035conv_depthwise2d_grad_weight_kernelIdjEEvNS_27GenericPackedTensorAccessorIKT_Lm4ENS_16DefaultPtrTraitsEiEES7_NS3_IS4_Lm4ES6_iEEiiiiiiiiiiiiiiii --------------------------
	.section	.text._ZN2at6native51_GLOBAL__N__2c613397_18_DepthwiseConv2d_cu_9959487035conv_depthwise2d_grad_weight_kernelIdjEEvNS_27GenericPackedTensorAccessorIKT_Lm4ENS_16DefaultPtrTraitsEiEES7_NS3_IS4_Lm4ES6_iEEiiiiiiiiiiiiiiii,"ax",@progbits
	.align	128
.text._ZN2at6native51_GLOBAL__N__2c613397_18_DepthwiseConv2d_cu_9959487035conv_depthwise2d_grad_weight_kernelIdjEEvNS_27GenericPackedTensorAccessorIKT_Lm4ENS_16DefaultPtrTraitsEiEES7_NS3_IS4_Lm4ES6_iEEiiiiiiiiiiiiiiii:
        .type           _ZN2at6native51_GLOBAL__N__2c613397_18_DepthwiseConv2d_cu_9959487035conv_depthwise2d_grad_weight_kernelIdjEEvNS_27GenericPackedTensorAccessorIKT_Lm4ENS_16DefaultPtrTraitsEiEES7_NS3_IS4_Lm4ES6_iEEiiiiiiiiiiiiiiii,@function
        .size           _ZN2at6native51_GLOBAL__N__2c613397_18_DepthwiseConv2d_cu_9959487035conv_depthwise2d_grad_weight_kernelIdjEEvNS_27GenericPackedTensorAccessorIKT_Lm4ENS_16DefaultPtrTraitsEiEES7_NS3_IS4_Lm4ES6_iEEiiiiiiiiiiiiiiii,(.L_x_1670 - _ZN2at6native51_GLOBAL__N__2c613397_18_DepthwiseConv2d_cu_9959487035conv_depthwise2d_grad_weight_kernelIdjEEvNS_27GenericPackedTensorAccessorIKT_Lm4ENS_16DefaultPtrTraitsEiEES7_NS3_IS4_Lm4ES6_iEEiiiiiiiiiiiiiiii)
        .other          _ZN2at6native51_GLOBAL__N__2c613397_18_DepthwiseConv2d_cu_9959487035conv_depthwise2d_grad_weight_kernelIdjEEvNS_27GenericPackedTensorAccessorIKT_Lm4ENS_16DefaultPtrTraitsEiEES7_NS3_IS4_Lm4ES6_iEEiiiiiiiiiiiiiiii,@"STO_CUDA_ENTRY STV_DEFAULT"
_ZN2at6native51_GLOBAL__N__2c613397_18_DepthwiseConv2d_cu_9959487035conv_depthwise2d_grad_weight_kernelIdjEEvNS_27GenericPackedTensorAccessorIKT_Lm4ENS_16DefaultPtrTraitsEiEES7_NS3_IS4_Lm4ES6_iEEiiiiiiiiiiiiiiii:
[----:B------:R-:W-:Y:S08]  /*0000*/  LDC R1, c[0x0][0x37c] ;  /* 0x0000df00ff017b82 */ /* 0x000ff00000000800 */
[----:B------:R-:W0:Y:S01]  /*0010*/  LDC R5, c[0x0][0x418] ;  /* 0x00010600ff057b82 */ /* 0x000e220000000800 */
[----:B------:R-:W1:Y:S01]  /*0020*/  S2R R0, SR_CTAID.X ;  /* 0x0000000000007919 */ /* 0x000e620000002500 */
[----:B------:R-:W2:Y:S01]  /*0030*/  LDCU UR5, c[0x0][0x3f8] ;  /* 0x00007f00ff0577ac */ /* 0x000ea20008000800 */
[----:B------:R-:W-:Y:S01]  /*0040*/  BSSY.RECONVERGENT B1, `(.L_x_36) ;  /* 0x0000199000017945 */ /* 0x000fe20003800200 */
[----:B------:R-:W3:Y:S01]  /*0050*/  S2R R24, SR_TID.X ;  /* 0x0000000000187919 */ /* 0x000ee20000002100 */
[----:B------:R-:W4:Y:S03]  /*0060*/  LDCU UR4, c[0x0][0x360] ;  /* 0x00006c00ff0477ac */ /* 0x000f260008000800 */
[----:B------:R-:W5:Y:S01]  /*0070*/  LDC R2, c[0x0][0x41c] ;  /* 0x00010700ff027b82 */ /* 0x000f620000000800 */
[----:B------:R-:W0:Y:S01]  /*0080*/  LDCU.64 UR6, c[0x0][0x358] ;  /* 0x00006b00ff0677ac */ /* 0x000e220008000a00 */
[----:B------:R-:W0:Y:S01]  /*0090*/  LDCU UR14, c[0x0][0x410] ;  /* 0x00008200ff0e77ac */ /* 0x000e220008000800 */
[----:B------:R-:W0:Y:S01]  /*00a0*/  LDCU.64 UR10, c[0x0][0x420] ;  /* 0x00008400ff0a77ac */ /* 0x000e220008000a00 */
[----:B------:R-:W0:Y:S02]  /*00b0*/  LDCU.64 UR12, c[0x0][0x408] ;  /* 0x00008100ff0c77ac */ /* 0x000e240008000a00 */
[----:B0-----:R-:W-:Y:S01]  /*00c0*/  IABS R6, R5 ;  /* 0x0000000500067213 */ /* 0x001fe20000000000 */
[----:B----4-:R-:W-:-:S03]  /*00d0*/  USHF.R.U32.HI UR4, URZ, 0x5, UR4 ;  /* 0x00000005ff047899 */ /* 0x010fc60008011604 */
[----:B------:R-:W0:Y:S01]  /*00e0*/  I2F.RP R4, R6 ;  /* 0x0000000600047306 */ /* 0x000e220000209400 */
[----:B-----5:R-:W-:Y:S01]  /*00f0*/  IMAD R3, R5, R2, RZ ;  /* 0x0000000205037224 */ /* 0x020fe200078e02ff */
[----:B-1----:R-:W-:Y:S02]  /*0100*/  IABS R11, R0 ;  /* 0x00000000000b7213 */ /* 0x002fe40000000000 */
[----:B---3--:R-:W-:Y:S02]  /*0110*/  SHF.R.U32.HI R24, RZ, 0x5, R24 ;  /* 0x00000005ff187819 */ /* 0x008fe40000011618 */
[----:B------:R-:W-:Y:S02]  /*0120*/  ISETP.NE.AND P4, PT, R3, RZ, PT ;  /* 0x000000ff0300720c */ /* 0x000fe40003f85270 */
[----:B0-----:R-:W0:Y:S02]  /*0130*/  MUFU.RCP R4, R4 ;  /* 0x0000000400047308 */ /* 0x001e240000001000 */
[----:B0-----:R-:W-:Y:S01]  /*0140*/  VIADD R8, R4, 0xffffffe ;  /* 0x0ffffffe04087836 */ /* 0x001fe20000000000 */
[----:B------:R-:W-:-:S05]  /*0150*/  IABS R4, R2 ;  /* 0x0000000200047213 */ /* 0x000fca0000000000 */
[----:B------:R0:W1:Y:S08]  /*0160*/  F2I.FTZ.U32.TRUNC.NTZ R9, R8 ;  /* 0x0000000800097305 */ /* 0x000070000021f000 */
[----:B------:R-:W3:Y:S01]  /*0170*/  I2F.RP R13, R4 ;  /* 0x00000004000d7306 */ /* 0x000ee20000209400 */
[----:B0-----:R-:W-:Y:S02]  /*0180*/  HFMA2 R8, -RZ, RZ, 0, 0 ;  /* 0x00000000ff087431 */ /* 0x001fe400000001ff */
[----:B-1----:R-:W-:-:S04]  /*0190*/  IMAD.MOV R7, RZ, RZ, -R9 ;  /* 0x000000ffff077224 */ /* 0x002fc800078e0a09 */
[----:B------:R-:W-:-:S04]  /*01a0*/  IMAD R7, R7, R6, RZ ;  /* 0x0000000607077224 */ /* 0x000fc800078e02ff */
[----:B------:R-:W-:Y:S01]  /*01b0*/  IMAD.HI.U32 R10, R9, R7, R8 ;  /* 0x00000007090a7227 */ /* 0x000fe200078e0008 */
[----:B------:R-:W-:Y:S01]  /*01c0*/  IABS R8, R3 ;  /* 0x0000000300087213 */ /* 0x000fe20000000000 */
[----:B---3--:R-:W0:Y:S02]  /*01d0*/  MUFU.RCP R13, R13 ;  /* 0x0000000d000d7308 */ /* 0x008e240000001000 */
[----:B------:R-:W-:-:S04]  /*01e0*/  IMAD.MOV.U32 R9, RZ, RZ, R11 ;  /* 0x000000ffff097224 */ /* 0x000fc800078e000b */
[----:B------:R-:W-:Y:S02]  /*01f0*/  IMAD.HI.U32 R12, R10, R9, RZ ;  /* 0x000000090a0c7227 */ /* 0x000fe400078e00ff */
[----:B------:R-:W1:Y:S02]  /*0200*/  I2F.RP R14, R8 ;  /* 0x00000008000e7306 */ /* 0x000e640000209400 */
[----:B------:R-:W-:-:S04]  /*0210*/  IMAD.MOV R11, RZ, RZ, -R12 ;  /* 0x000000ffff0b7224 */ /* 0x000fc800078e0a0c */
[----:B------:R-:W-:Y:S01]  /*0220*/  IMAD R11, R6, R11, R9 ;  /* 0x0000000b060b7224 */ /* 0x000fe200078e0209 */
[----:B0-----:R-:W-:-:S04]  /*0230*/  IADD3 R7, PT, PT, R13, 0xffffffe, RZ ;  /* 0x0ffffffe0d077810 */ /* 0x001fc80007ffe0ff */
[----:B------:R-:W-:Y:S01]  /*0240*/  ISETP.GT.U32.AND P1, PT, R6, R11, PT ;  /* 0x0000000b0600720c */ /* 0x000fe20003f24070 */
[----:B-1----:R-:W0:Y:S08]  /*0250*/  MUFU.RCP R14, R14 ;  /* 0x0000000e000e7308 */ /* 0x002e300000001000 */
[----:B------:R-:W1:Y:S04]  /*0260*/  F2I.FTZ.U32.TRUNC.NTZ R7, R7 ;  /* 0x0000000700077305 */ /* 0x000e68000021f000 */
[----:B------:R-:W-:Y:S01]  /*0270*/  @!P1 IMAD.IADD R11, R11, 0x1, -R6 ;  /* 0x000000010b0b9824 */ /* 0x000fe200078e0a06 */
[----:B------:R-:W-:-:S02]  /*0280*/  @!P1 IADD3 R12, PT, PT, R12, 0x1, RZ ;  /* 0x000000010c0c9810 */ /* 0x000fc40007ffe0ff */
[----:B------:R-:W-:Y:S02]  /*0290*/  ISETP.NE.AND P1, PT, R5, RZ, PT ;  /* 0x000000ff0500720c */ /* 0x000fe40003f25270 */
[----:B------:R-:W-:Y:S02]  /*02a0*/  ISETP.GE.U32.AND P0, PT, R11, R6, PT ;  /* 0x000000060b00720c */ /* 0x000fe40003f06070 */
[----:B------:R-:W-:Y:S01]  /*02b0*/  LOP3.LUT R6, R0, R5, RZ, 0x3c, !PT ;  /* 0x0000000500067212 */ /* 0x000fe200078e3cff */
[----:B0-----:R-:W-:Y:S01]  /*02c0*/  VIADD R10, R14, 0xffffffe ;  /* 0x0ffffffe0e0a7836 */ /* 0x001fe20000000000 */
[----:B------:R-:W-:Y:S02]  /*02d0*/  IABS R14, R3 ;  /* 0x00000003000e7213 */ /* 0x000fe40000000000 */
[----:B------:R-:W-:Y:S01]  /*02e0*/  ISETP.GE.AND P2, PT, R6, RZ, PT ;  /* 0x000000ff0600720c */ /* 0x000fe20003f46270 */
[----:B------:R-:W0:Y:S01]  /*02f0*/  F2I.FTZ.U32.TRUNC.NTZ R11, R10 ;  /* 0x0000000a000b7305 */ /* 0x000e22000021f000 */
[----:B-1----:R-:W-:-:S02]  /*0300*/  IMAD.MOV R13, RZ, RZ, -R7 ;  /* 0x000000ffff0d7224 */ /* 0x002fc400078e0a07 */
[----:B------:R-:W-:Y:S02]  /*0310*/  IMAD.MOV.U32 R6, RZ, RZ, RZ ;  /* 0x000000ffff067224 */ /* 0x000fe400078e00ff */
[----:B------:R-:W-:Y:S02]  /*0320*/  IMAD R13, R13, R4, RZ ;  /* 0x000000040d0d7224 */ /* 0x000fe400078e02ff */
[----:B------:R-:W-:Y:S02]  /*0330*/  @P0 VIADD R12, R12, 0x1 ;  /* 0x000000010c0c0836 */ /* 0x000fe40000000000 */
[----:B------:R-:W-:-:S03]  /*0340*/  IMAD.HI.U32 R6, R7, R13, R6 ;  /* 0x0000000d07067227 */ /* 0x000fc600078e0006 */
[----:B------:R-:W-:Y:S02]  /*0350*/  @!P2 IADD3 R12, PT, PT, -R12, RZ, RZ ;  /* 0x000000ff0c0ca210 */ /* 0x000fe40007ffe1ff */
[----:B------:R-:W-:Y:S01]  /*0360*/  @!P1 LOP3.LUT R12, RZ, R5, RZ, 0x33, !PT ;  /* 0x00000005ff0c9212 */ /* 0x000fe200078e33ff */
[----:B0-----:R-:W-:-:S03]  /*0370*/  IMAD.MOV R15, RZ, RZ, -R11 ;  /* 0x000000ffff0f7224 */ /* 0x001fc600078e0a0b */
[----:B------:R-:W-:Y:S01]  /*0380*/  IABS R10, R12 ;  /* 0x0000000c000a7213 */ /* 0x000fe20000000000 */
[----:B------:R-:W-:Y:S01]  /*0390*/  IMAD R13, R15, R8, RZ ;  /* 0x000000080f0d7224 */ /* 0x000fe200078e02ff */
[----:B------:R-:W-:Y:S01]  /*03a0*/  ISETP.GE.AND P5, PT, R12, RZ, PT ;  /* 0x000000ff0c00720c */ /* 0x000fe20003fa6270 */
[----:B------:R-:W-:Y:S01]  /*03b0*/  IMAD.MOV R12, RZ, RZ, -R12 ;  /* 0x000000ffff0c7224 */ /* 0x000fe200078e0a0c */
[----:B------:R-:W-:Y:S01]  /*03c0*/  MOV R7, R10 ;  /* 0x0000000a00077202 */ /* 0x000fe20000000f00 */
[----:B------:R-:W-:Y:S02]  /*03d0*/  IMAD.MOV.U32 R10, RZ, RZ, RZ ;  /* 0x000000ffff0a7224 */ /* 0x000fe400078e00ff */
[----:B------:R-:W-:Y:S02]  /*03e0*/  IMAD R5, R5, R12, R0 ;  /* 0x0000000c05057224 */ /* 0x000fe400078e0200 */
[----:B------:R-:W-:-:S04]  /*03f0*/  IMAD.HI.U32 R10, R11, R13, R10 ;  /* 0x0000000d0b0a7227 */ /* 0x000fc800078e000a */
[----:B------:R-:W-:-:S04]  /*0400*/  IMAD.HI.U32 R6, R6, R7, RZ ;  /* 0x0000000706067227 */ /* 0x000fc800078e00ff */
[----:B------:R-:W-:Y:S01]  /*0410*/  IMAD.MOV R11, RZ, RZ, -R14 ;  /* 0x000000ffff0b7224 */ /* 0x000fe200078e0a0e */
[----:B------:R-:W-:Y:S01]  /*0420*/  IADD3 R6, PT, PT, -R6, RZ, RZ ;  /* 0x000000ff06067210 */ /* 0x000fe20007ffe1ff */
[----:B------:R-:W-:-:S04]  /*0430*/  IMAD.HI.U32 R10, R10, R9, RZ ;  /* 0x000000090a0a7227 */ /* 0x000fc800078e00ff */
[----:B------:R-:W-:Y:S02]  /*0440*/  IMAD R9, R10, R11, R9 ;  /* 0x0000000b0a097224 */ /* 0x000fe400078e0209 */
[----:B------:R-:W-:Y:S01]  /*0450*/  IMAD R6, R4, R6, R7 ;  /* 0x0000000604067224 */ /* 0x000fe200078e0207 */
[----:B------:R-:W-:Y:S02]  /*0460*/  LOP3.LUT R7, R0, R3, RZ, 0x3c, !PT ;  /* 0x0000000300077212 */ /* 0x000fe400078e3cff */
[----:B------:R-:W-:Y:S02]  /*0470*/  ISETP.GT.U32.AND P3, PT, R8, R9, PT ;  /* 0x000000090800720c */ /* 0x000fe40003f64070 */
[----:B------:R-:W-:Y:S02]  /*0480*/  ISETP.GT.U32.AND P0, PT, R4, R6, PT ;  /* 0x000000060400720c */ /* 0x000fe40003f04070 */
[----:B------:R-:W-:-:S09]  /*0490*/  ISETP.GE.AND P2, PT, R7, RZ, PT ;  /* 0x000000ff0700720c */ /* 0x000fd20003f46270 */
[----:B------:R-:W-:Y:S01]  /*04a0*/  @!P3 IMAD.IADD R9, R9, 0x1, -R8 ;  /* 0x000000010909b824 */ /* 0x000fe200078e0a08 */
[----:B------:R-:W-:Y:S01]  /*04b0*/  @!P3 IADD3 R10, PT, PT, R10, 0x1, RZ ;  /* 0x000000010a0ab810 */ /* 0x000fe20007ffe0ff */
[----:B------:R-:W-:Y:S01]  /*04c0*/  @!P0 IMAD.IADD R6, R6, 0x1, -R4 ;  /* 0x0000000106068824 */ /* 0x000fe200078e0a04 */
[----:B------:R-:W-:Y:S02]  /*04d0*/  ISETP.NE.AND P3, PT, R2, RZ, PT ;  /* 0x000000ff0200720c */ /* 0x000fe40003f65270 */
[----:B------:R-:W-:Y:S02]  /*04e0*/  ISETP.GE.U32.AND P0, PT, R9, R8, PT ;  /* 0x000000080900720c */ /* 0x000fe40003f06070 */
[----:B------:R-:W-:-:S11]  /*04f0*/  ISETP.GT.U32.AND P1, PT, R4, R6, PT ;  /* 0x000000060400720c */ /* 0x000fd60003f24070 */
[----:B------:R-:W-:Y:S01]  /*0500*/  @P0 VIADD R10, R10, 0x1 ;  /* 0x000000010a0a0836 */ /* 0x000fe20000000000 */
[----:B--2---:R-:W-:Y:S01]  /*0510*/  ISETP.GE.AND P0, PT, R24, UR5, PT ;  /* 0x0000000518007c0c */ /* 0x004fe2000bf06270 */
[----:B------:R-:W-:-:S03]  /*0520*/  @!P1 IMAD.IADD R6, R6, 0x1, -R4 ;  /* 0x0000000106069824 */ /* 0x000fc600078e0a04 */
[----:B------:R-:W-:Y:S02]  /*0530*/  MOV R4, R10 ;  /* 0x0000000a00047202 */ /* 0x000fe40000000f00 */
[----:B------:R-:W-:Y:S02]  /*0540*/  CS2R R10, SRZ ;  /* 0x00000000000a7805 */ /* 0x000fe4000001ff00 */
[----:B------:R-:W-:Y:S02]  /*0550*/  @!P5 IADD3 R6, PT, PT, -R6, RZ, RZ ;  /* 0x000000ff0606d210 */ /* 0x000fe40007ffe1ff */
[----:B------:R-:W-:Y:S01]  /*0560*/  @!P3 LOP3.LUT R6, RZ, R2, RZ, 0x33, !PT ;  /* 0x00000002ff06b212 */ /* 0x000fe200078e33ff */
[----:B------:R-:W-:Y:S01]  /*0570*/  @!P2 IMAD.MOV R4, RZ, RZ, -R4 ;  /* 0x000000ffff04a224 */ /* 0x000fe200078e0a04 */
[----:B------:R-:W-:Y:S01]  /*0580*/  @!P4 LOP3.LUT R4, RZ, R3, RZ, 0x33, !PT ;  /* 0x00000003ff04c212 */ /* 0x000fe200078e33ff */
[----:B------:R-:W-:Y:S06]  /*0590*/  @P0 BRA `(.L_x_37) ;  /* 0x00000014000c0947 */ /* 0x000fec0003800000 */
[----:B------:R-:W0:Y:S01]  /*05a0*/  LDC R13, c[0x0][0x404] ;  /* 0x00010100ff0d7b82 */ /* 0x000e220000000800 */
[----:B------:R-:W1:Y:S01]  /*05b0*/  LDCU.64 UR8, c[0x0][0x430] ;  /* 0x00008600ff0877ac */ /* 0x000e620008000a00 */
[----:B0-----:R-:W-:-:S04]  /*05c0*/  IABS R11, R13 ;  /* 0x0000000d000b7213 */ /* 0x001fc80000000000 */
[----:B------:R-:W0:Y:S08]  /*05d0*/  I2F.RP R0, R11 ;  /* 0x0000000b00007306 */ /* 0x000e300000209400 */
[----:B0-----:R-:W0:Y:S02]  /*05e0*/  MUFU.RCP R0, R0 ;  /* 0x0000000000007308 */ /* 0x001e240000001000 */
[----:B0-----:R-:W-:-:S06]  /*05f0*/  VIADD R2, R0, 0xffffffe ;  /* 0x0ffffffe00027836 */ /* 0x001fcc0000000000 */
[----:B------:R0:W2:Y:S02]  /*0600*/  F2I.FTZ.U32.TRUNC.NTZ R3, R2 ;  /* 0x0000000200037305 */ /* 0x0000a4000021f000 */
[----:B0-----:R-:W-:Y:S01]  /*0610*/  MOV R2, RZ ;  /* 0x000000ff00027202 */ /* 0x001fe20000000f00 */
[----:B--2---:R-:W-:-:S04]  /*0620*/  IMAD.MOV R8, RZ, RZ, -R3 ;  /* 0x000000ffff087224 */ /* 0x004fc800078e0a03 */
[----:B------:R-:W-:Y:S01]  /*0630*/  IMAD R7, R8, R11, RZ ;  /* 0x0000000b08077224 */ /* 0x000fe200078e02ff */
[----:B------:R-:W-:-:S03]  /*0640*/  IABS R8, R4 ;  /* 0x0000000400087213 */ /* 0x000fc60000000000 */
[----:B------:R-:W-:-:S06]  /*0650*/  IMAD.HI.U32 R3, R3, R7, R2 ;  /* 0x0000000703037227 */ /* 0x000fcc00078e0002 */
[----:B------:R-:W-:-:S04]  /*0660*/  IMAD.HI.U32 R7, R3, R8, RZ ;  /* 0x0000000803077227 */ /* 0x000fc800078e00ff */
[----:B------:R-:W-:-:S04]  /*0670*/  IMAD.MOV R0, RZ, RZ, -R7 ;  /* 0x000000ffff007224 */ /* 0x000fc800078e0a07 */
[C---:B------:R-:W-:Y:S02]  /*0680*/  IMAD R0, R11.reuse, R0, R8 ;  /* 0x000000000b007224 */ /* 0x040fe400078e0208 */
[----:B------:R-:W1:Y:S03]  /*0690*/  LDC.64 R8, c[0x0][0x428] ;  /* 0x00010a00ff087b82 */ /* 0x000e660000000a00 */
[----:B------:R-:W-:-:S13]  /*06a0*/  ISETP.GT.U32.AND P1, PT, R11, R0, PT ;  /* 0x000000000b00720c */ /* 0x000fda0003f24070 */
[----:B------:R-:W-:Y:S01]  /*06b0*/  @!P1 IMAD.IADD R0, R0, 0x1, -R11 ;  /* 0x0000000100009824 */ /* 0x000fe200078e0a0b */
[----:B------:R-:W-:Y:S02]  /*06c0*/  @!P1 IADD3 R7, PT, PT, R7, 0x1, RZ ;  /* 0x0000000107079810 */ /* 0x000fe40007ffe0ff */
[----:B------:R-:W-:Y:S02]  /*06d0*/  ISETP.NE.AND P1, PT, R13, RZ, PT ;  /* 0x000000ff0d00720c */ /* 0x000fe40003f25270 */
[----:B------:R-:W-:Y:S02]  /*06e0*/  ISETP.GE.U32.AND P0, PT, R0, R11, PT ;  /* 0x0000000b0000720c */ /* 0x000fe40003f06070 */
[----:B------:R-:W-:Y:S02]  /*06f0*/  CS2R R10, SRZ ;  /* 0x00000000000a7805 */ /* 0x000fe4000001ff00 */
[----:B------:R-:W-:Y:S01]  /*0700*/  LOP3.LUT R0, R4, R13, RZ, 0x3c, !PT ;  /* 0x0000000d04007212 */ /* 0x000fe200078e3cff */
[----:B-1----:R-:W-:-:S02]  /*0710*/  IMAD R8, R5, UR8, -R8 ;  /* 0x0000000805087c24 */ /* 0x002fc4000f8e0a08 */
[----:B------:R-:W-:Y:S01]  /*0720*/  IMAD R9, R6, UR9, -R9 ;  /* 0x0000000906097c24 */ /* 0x000fe2000f8e0a09 */
[----:B------:R-:W-:-:S05]  /*0730*/  ISETP.GE.AND P2, PT, R0, RZ, PT ;  /* 0x000000ff0000720c */ /* 0x000fca0003f46270 */
[----:B------:R-:W-:-:S08]  /*0740*/  @P0 VIADD R7, R7, 0x1 ;  /* 0x0000000107070836 */ /* 0x000fd00000000000 */
[----:B------:R-:W-:Y:S01]  /*0750*/  @!P2 IMAD.MOV R7, RZ, RZ, -R7 ;  /* 0x000000ffff07a224 */ /* 0x000fe200078e0a07 */
[----:B------:R-:W-:-:S07]  /*0760*/  @!P1 LOP3.LUT R7, RZ, R13, RZ, 0x33, !PT ;  /* 0x0000000dff079212 */ /* 0x000fce00078e33ff */
.L_x_46:
[----:B0-2---:R-:W0:Y:S01]  /*0770*/  S2R R14, SR_TID.X ;  /* 0x00000000000e7919 */ /* 0x005e220000002100 */
[----:B-1----:R-:W1:Y:S01]  /*0780*/  LDC.64 R2, c[0x0][0x410] ;  /* 0x00010400ff027b82 */ /* 0x002e620000000a00 */
[----:B------:R-:W-:Y:S01]  /*0790*/  BSSY.RECONVERGENT B0, `(.L_x_38) ;  /* 0x000011f000007945 */ /* 0x000fe20003800200 */
[----:B-1----:R-:W-:Y:S01]  /*07a0*/  IMAD R2, R3, R2, RZ ;  /* 0x0000000203027224 */ /* 0x002fe200078e02ff */
[----:B0-----:R-:W-:-:S04]  /*07b0*/  LOP3.LUT R14, R14, 0x1f, RZ, 0xc0, !PT ;  /* 0x0000001f0e0e7812 */ /* 0x001fc800078ec0ff */
[----:B------:R-:W-:-:S13]  /*07c0*/  ISETP.GE.U32.AND P0, PT, R14, R2, PT ;  /* 0x000000020e00720c */ /* 0x000fda0003f06070 */
[----:B---3--:R-:W-:Y:S05]  /*07d0*/  @P0 BRA `(.L_x_39) ;  /* 0x0000001000680947 */ /* 0x008fea0003800000 */
[----:B------:R-:W-:Y:S01]  /*07e0*/  LOP3.LUT R3, RZ, R14, RZ, 0x33, !PT ;  /* 0x0000000eff037212 */ /* 0x000fe200078e33ff */
[----:B------:R-:W0:Y:S01]  /*07f0*/  LDCU UR8, c[0x0][0x400] ;  /* 0x00008000ff0877ac */ /* 0x000e220008000800 */
[----:B------:R-:W-:Y:S01]  /*0800*/  BSSY.RECONVERGENT B2, `(.L_x_40) ;  /* 0x0000098000027945 */ /* 0x000fe20003800200 */
[----:B------:R-:W-:Y:S01]  /*0810*/  IMAD.MOV.U32 R0, RZ, RZ, R14 ;  /* 0x000000ffff007224 */ /* 0x000fe200078e000e */
[----:B------:R-:W-:Y:S01]  /*0820*/  IADD3 R15, PT, PT, R2, R3, RZ ;  /* 0x00000003020f7210 */ /* 0x000fe20007ffe0ff */
[----:B------:R-:W1:Y:S03]  /*0830*/  LDCU UR5, c[0x0][0x3fc] ;  /* 0x00007f80ff0577ac */ /* 0x000e660008000800 */
[----:B------:R-:W-:Y:S01]  /*0840*/  ISETP.GE.U32.AND P0, PT, R15, 0x60, PT ;  /* 0x000000600f00780c */ /* 0x000fe20003f06070 */
[C---:B0-----:R-:W-:Y:S02]  /*0850*/  IMAD R25, R24.reuse, UR8, R4 ;  /* 0x0000000818197c24 */ /* 0x041fe4000f8e0204 */
[----:B-1----:R-:W-:-:S02]  /*0860*/  IMAD R26, R24, UR5, R7 ;  /* 0x00000005181a7c24 */ /* 0x002fc4000f8e0207 */
[----:B------:R-:W-:-:S08]  /*0870*/  IMAD R25, R2, R25, RZ ;  /* 0x0000001902197224 */ /* 0x000fd000078e02ff */
[----:B------:R-:W-:Y:S05]  /*0880*/  @!P0 BRA `(.L_x_41) ;  /* 0x00000008003c8947 */ /* 0x000fea0003800000 */
[----:B------:R-:W0:Y:S01]  /*0890*/  LDCU UR5, c[0x0][0x410] ;  /* 0x00008200ff0577ac */ /* 0x000e220008000800 */
[----:B------:R-:W1:Y:S01]  /*08a0*/  LDC.64 R12, c[0x0][0x380] ;  /* 0x0000e000ff0c7b82 */ /* 0x000e620000000a00 */
[----:B------:R-:W-:Y:S01]  /*08b0*/  LEA.HI R0, R15, 0x1, RZ, 0x1b ;  /* 0x000000010f007811 */ /* 0x000fe200078fd8ff */
[----:B------:R-:W-:Y:S03]  /*08c0*/  BSSY.RECONVERGENT B3, `(.L_x_42) ;  /* 0x000008a000037945 */ /* 0x000fe60003800200 */
[----:B------:R-:W-:Y:S02]  /*08d0*/  LOP3.LUT R15, R0, 0xffffffc, RZ, 0xc0, !PT ;  /* 0x0ffffffc000f7812 */ /* 0x000fe400078ec0ff */
[----:B------:R-:W-:Y:S01]  /*08e0*/  LOP3.LUT R0, R14, 0x40, RZ, 0xfc, !PT ;  /* 0x000000400e007812 */ /* 0x000fe200078efcff */
        /* <DEDUP_REMOVED lines=10> */
[----:B------:R-:W-:Y:S01]  /*0990*/  IMAD.HI.U32 R27, R3, R27, R2 ;  /* 0x0000001b031b7227 */ /* 0x000fe200078e0002 */
[----:B------:R-:W-:-:S03]  /*09a0*/  IADD3 R3, PT, PT, -R15, RZ, RZ ;  /* 0x000000ff0f037210 */ /* 0x000fc60007ffe1ff */
[----:B------:R-:W-:Y:S02]  /*09b0*/  IMAD.IADD R2, R14, 0x1, R25 ;  /* 0x000000010e027824 */ /* 0x000fe400078e0219 */
[----:B-1----:R-:W-:-:S07]  /*09c0*/  IMAD.U32 R28, RZ, RZ, UR5 ;  /* 0x00000005ff1c7e24 */ /* 0x002fce000f8e00ff */
.L_x_43:
[----:B------:R-:W-:Y:S02]  /*09d0*/  VIADD R14, R0, 0xffffffc0 ;  /* 0xffffffc0000e7836 */ /* 0x000fe40000000000 */
[----:B------:R-:W-:-:S04]  /*09e0*/  IMAD.WIDE R20, R2, 0x8, R12 ;  /* 0x0000000802147825 */ /* 0x000fc800078e020c */
[----:B------:R-:W-:-:S05]  /*09f0*/  IMAD.HI.U32 R27, R27, R14, RZ ;  /* 0x0000000e1b1b7227 */ /* 0x000fca00078e00ff */
[----:B------:R-:W-:-:S05]  /*0a00*/  IADD3 R15, PT, PT, -R27, RZ, RZ ;  /* 0x000000ff1b0f7210 */ /* 0x000fca0007ffe1ff */
[----:B------:R-:W-:-:S05]  /*0a10*/  IMAD R15, R15, UR14, R14 ;  /* 0x0000000e0f0f7c24 */ /* 0x000fca000f8e020e */
[----:B------:R-:W-:-:S13]  /*0a20*/  ISETP.GE.U32.AND P0, PT, R15, UR14, PT ;  /* 0x0000000e0f007c0c */ /* 0x000fda000bf06070 */
[----:B------:R-:W-:Y:S02]  /*0a30*/  @P0 VIADD R15, R15, -UR14 ;  /* 0x8000000e0f0f0c36 */ /* 0x000fe40008000000 */
        /* <DEDUP_REMOVED lines=14> */
[----:B------:R-:W-:-:S04]  /*0b20*/  @!P0 IMAD R15, R14, UR12, R15 ;  /* 0x0000000c0e0f8c24 */ /* 0x000fc8000f8e020f */
[----:B0-----:R-:W-:Y:S02]  /*0b30*/  @!P0 IMAD.WIDE R16, R15, 0x8, R16 ;  /* 0x000000080f108825 */ /* 0x001fe400078e0210 */
[----:B------:R-:W2:Y:S04]  /*0b40*/  @!P0 LDG.E.64 R14, desc[UR6][R20.64] ;  /* 0x00000006140e8981 */ /* 0x000ea8000c1e1b00 */
[----:B------:R-:W2:Y:S01]  /*0b50*/  @!P0 LDG.E.64 R16, desc[UR6][R16.64] ;  /* 0x0000000610108981 */ /* 0x000ea2000c1e1b00 */
[----:B------:R-:W0:Y:S01]  /*0b60*/  I2F.U32.RP R22, UR14 ;  /* 0x0000000e00167d06 */ /* 0x000e220008209000 */
[----:B------:R-:W-:Y:S01]  /*0b70*/  IMAD.MOV.U32 R18, RZ, RZ, RZ ;  /* 0x000000ffff127224 */ /* 0x000fe200078e00ff */
[----:B------:R-:W-:Y:S02]  /*0b80*/  UISETP.NE.U32.AND UP0, UPT, UR14, URZ, UPT ;  /* 0x000000ff0e00728c */ /* 0x000fe4000bf05070 */
[----:B------:R-:W-:-:S04]  /*0b90*/  ULOP3.LUT UR5, URZ, UR14, URZ, 0x33, !UPT ;  /* 0x0000000eff057292 */ /* 0x000fc8000f8e33ff */
[----:B0-----:R-:W0:Y:S02]  /*0ba0*/  MUFU.RCP R22, R22 ;  /* 0x0000001600167308 */ /* 0x001e240000001000 */
[----:B0-----:R-:W-:-:S06]  /*0bb0*/  VIADD R28, R22, 0xffffffe ;  /* 0x0ffffffe161c7836 */ /* 0x001fcc0000000000 */
[----:B------:R0:W1:Y:S02]  /*0bc0*/  F2I.FTZ.U32.TRUNC.NTZ R19, R28 ;  /* 0x0000001c00137305 */ /* 0x000064000021f000 */
[----:B0-----:R-:W-:Y:S02]  /*0bd0*/  MOV R28, UR5 ;  /* 0x00000005001c7c02 */ /* 0x001fe40008000f00 */
[----:B-1----:R-:W-:-:S05]  /*0be0*/  IADD3 R27, PT, PT, RZ, -R19, RZ ;  /* 0x80000013ff1b7210 */ /* 0x002fca0007ffe0ff */
[----:B------:R-:W-:-:S04]  /*0bf0*/  IMAD R27, R27, UR14, RZ ;  /* 0x0000000e1b1b7c24 */ /* 0x000fc8000f8e02ff */
[----:B------:R-:W-:-:S04]  /*0c00*/  IMAD.HI.U32 R27, R19, R27, R18 ;  /* 0x0000001b131b7227 */ /* 0x000fc800078e0012 */
[----:B------:R-:W-:-:S04]  /*0c10*/  VIADD R18, R0, 0xffffffe0 ;  /* 0xffffffe000127836 */ /* 0x000fc80000000000 */
[----:B------:R-:W-:-:S05]  /*0c20*/  IMAD.HI.U32 R19, R27, R18, RZ ;  /* 0x000000121b137227 */ /* 0x000fca00078e00ff */
[----:B------:R-:W-:-:S05]  /*0c30*/  IADD3 R23, PT, PT, -R19, RZ, RZ ;  /* 0x000000ff13177210 */ /* 0x000fca0007ffe1ff */
[----:B------:R-:W-:-:S05]  /*0c40*/  IMAD R22, R23, UR14, R18 ;  /* 0x0000000e17167c24 */ /* 0x000fca000f8e0212 */
[----:B------:R-:W-:-:S13]  /*0c50*/  ISETP.GE.U32.AND P1, PT, R22, UR14, PT ;  /* 0x0000000e16007c0c */ /* 0x000fda000bf26070 */
[----:B------:R-:W-:Y:S02]  /*0c60*/  @P1 VIADD R22, R22, -UR14 ;  /* 0x8000000e16161c36 */ /* 0x000fe40008000000 */
[----:B------:R-:W-:Y:S01]  /*0c70*/  @P1 VIADD R19, R19, 0x1 ;  /* 0x0000000113131836 */ /* 0x000fe20000000000 */
[----:B------:R-:W-:Y:S02]  /*0c80*/  PLOP3.LUT P1, PT, PT, PT, UP0, 0x80, 0x8 ;  /* 0x000000000008781c */ /* 0x000fe40003f2f008 */
[----:B------:R-:W-:-:S13]  /*0c90*/  ISETP.GE.U32.AND P2, PT, R22, UR14, PT ;  /* 0x0000000e16007c0c */ /* 0x000fda000bf46070 */
[----:B------:R-:W-:Y:S01]  /*0ca0*/  @P2 VIADD R19, R19, 0x1 ;  /* 0x0000000113132836 */ /* 0x000fe20000000000 */
[----:B--2---:R0:W1:Y:S04]  /*0cb0*/  @!P0 DFMA R10, R16, R14, R10 ;  /* 0x0000000e100a822b */ /* 0x004068000000000a */
[----:B0-----:R-:W-:-:S04]  /*0cc0*/  SEL R14, R28, R19, !P1 ;  /* 0x000000131c0e7207 */ /* 0x001fc80004800000 */
        /* <DEDUP_REMOVED lines=12> */
[----:B------:R-:W1:Y:S04]  /*0d90*/  @!P0 LDG.E.64 R14, desc[UR6][R20.64+0x100] ;  /* 0x00010006140e8981 */ /* 0x000e68000c1e1b00 */
[----:B------:R-:W1:Y:S01]  /*0da0*/  @!P0 LDG.E.64 R16, desc[UR6][R16.64] ;  /* 0x0000000610108981 */ /* 0x000e62000c1e1b00 */
[----:B------:R-:W-:-:S04]  /*0db0*/  VIADD R18, R0, 0x20 ;  /* 0x0000002000127836 */ /* 0x000fc80000000000 */
[----:B------:R-:W-:-:S05]  /*0dc0*/  IMAD.HI.U32 R19, R27, R18, RZ ;  /* 0x000000121b137227 */ /* 0x000fca00078e00ff */
[----:B------:R-:W-:-:S05]  /*0dd0*/  IADD3 R29, PT, PT, -R19, RZ, RZ ;  /* 0x000000ff131d7210 */ /* 0x000fca0007ffe1ff */
[----:B------:R-:W-:-:S05]  /*0de0*/  IMAD R22, R29, UR14, R18 ;  /* 0x0000000e1d167c24 */ /* 0x000fca000f8e0212 */
[----:B------:R-:W-:-:S13]  /*0df0*/  ISETP.GE.U32.AND P3, PT, R22, UR14, PT ;  /* 0x0000000e16007c0c */ /* 0x000fda000bf66070 */
[----:B------:R-:W-:Y:S02]  /*0e00*/  @P3 IADD3 R22, PT, PT, R22, -UR14, RZ ;  /* 0x8000000e16163c10 */ /* 0x000fe4000fffe0ff */
[----:B------:R-:W-:Y:S02]  /*0e10*/  @P3 IADD3 R19, PT, PT, R19, 0x1, RZ ;  /* 0x0000000113133810 */ /* 0x000fe40007ffe0ff */
[----:B------:R-:W-:-:S13]  /*0e20*/  ISETP.GE.U32.AND P4, PT, R22, UR14, PT ;  /* 0x0000000e16007c0c */ /* 0x000fda000bf86070 */
[----:B------:R-:W-:Y:S01]  /*0e30*/  @P4 IADD3 R19, PT, PT, R19, 0x1, RZ ;  /* 0x0000000113134810 */ /* 0x000fe20007ffe0ff */
[----:B-1----:R0:W1:Y:S02]  /*0e40*/  @!P0 DFMA R10, R16, R14, R10 ;  /* 0x0000000e100a822b */ /* 0x002064000000000a */
[----:B0-----:R-:W-:Y:S01]  /*0e50*/  IMAD.HI.U32 R15, R27, R0, RZ ;  /* 0x000000001b0f7227 */ /* 0x001fe200078e00ff */
[----:B------:R-:W-:-:S03]  /*0e60*/  SEL R16, R28, R19, !P1 ;  /* 0x000000131c107207 */ /* 0x000fc60004800000 */
[----:B------:R-:W-:-:S04]  /*0e70*/  IMAD.MOV R23, RZ, RZ, -R15 ;  /* 0x000000ffff177224 */ /* 0x000fc800078e0a0f */
[----:B------:R-:W-:-:S05]  /*0e80*/  IMAD R14, R23, UR14, R0 ;  /* 0x0000000e170e7c24 */ /* 0x000fca000f8e0200 */
[----:B------:R-:W-:-:S13]  /*0e90*/  ISETP.GE.U32.AND P0, PT, R14, UR14, PT ;  /* 0x0000000e0e007c0c */ /* 0x000fda000bf06070 */
[----:B------:R-:W-:Y:S02]  /*0ea0*/  @P0 VIADD R14, R14, -UR14 ;  /* 0x8000000e0e0e0c36 */ /* 0x000fe40008000000 */
[----:B------:R-:W-:-:S03]  /*0eb0*/  @P0 VIADD R15, R15, 0x1 ;  /* 0x000000010f0f0836 */ /* 0x000fc60000000000 */
[----:B------:R-:W-:-:S13]  /*0ec0*/  ISETP.GE.U32.AND P2, PT, R14, UR14, PT ;  /* 0x0000000e0e007c0c */ /* 0x000fda000bf46070 */
[----:B------:R-:W-:-:S05]  /*0ed0*/  @P2 VIADD R15, R15, 0x1 ;  /* 0x000000010f0f2836 */ /* 0x000fca0000000000 */
[----:B------:R-:W-:Y:S02]  /*0ee0*/  SEL R14, R28, R15, !P1 ;  /* 0x0000000f1c0e7207 */ /* 0x000fe40004800000 */
[C---:B------:R-:W-:Y:S01]  /*0ef0*/  IADD3 R15, PT, PT, -R16.reuse, RZ, RZ ;  /* 0x000000ff100f7210 */ /* 0x040fe20007ffe1ff */
[----:B------:R-:W-:Y:S02]  /*0f00*/  IMAD R16, R16, UR11, R9 ;  /* 0x0000000b10107c24 */ /* 0x000fe4000f8e0209 */
[----:B------:R-:W-:Y:S02]  /*0f10*/  IMAD.MOV R17, RZ, RZ, -R14 ;  /* 0x000000ffff117224 */ /* 0x000fe400078e0a0e */
[----:B------:R-:W-:Y:S01]  /*0f20*/  IMAD R15, R15, UR14, R18 ;  /* 0x0000000e0f0f7c24 */ /* 0x000fe2000f8e0212 */
[----:B------:R-:W-:Y:S01]  /*0f30*/  ISETP.GE.AND P0, PT, R16, UR13, PT ;  /* 0x0000000d10007c0c */ /* 0x000fe2000bf06270 */
[----:B------:R-:W-:Y:S02]  /*0f40*/  IMAD R17, R17, UR14, R0 ;  /* 0x0000000e11117c24 */ /* 0x000fe4000f8e0200 */
[----:B------:R-:W-:-:S02]  /*0f50*/  IMAD R15, R15, UR10, R8 ;  /* 0x0000000a0f0f7c24 */ /* 0x000fc4000f8e0208 */
[----:B------:R-:W-:Y:S02]  /*0f60*/  IMAD R19, R14, UR11, R9 ;  /* 0x0000000b0e137c24 */ /* 0x000fe4000f8e0209 */
[----:B------:R-:W-:Y:S01]  /*0f70*/  IMAD R14, R17, UR10, R8 ;  /* 0x0000000a110e7c24 */ /* 0x000fe2000f8e0208 */
[C---:B------:R-:W-:Y:S02]  /*0f80*/  ISETP.GE.OR P2, PT, R15.reuse, UR12, P0 ;  /* 0x0000000c0f007c0c */ /* 0x040fe40008746670 */
[----:B------:R-:W-:Y:S02]  /*0f90*/  LOP3.LUT R17, R15, R16, RZ, 0xfc, !PT ;  /* 0x000000100f117212 */ /* 0x000fe400078efcff */
[----:B------:R-:W-:Y:S02]  /*0fa0*/  ISETP.GE.AND P0, PT, R19, UR13, PT ;  /* 0x0000000d13007c0c */ /* 0x000fe4000bf06270 */
[----:B------:R-:W-:Y:S02]  /*0fb0*/  ISETP.LT.OR P2, PT, R17, RZ, P2 ;  /* 0x000000ff1100720c */ /* 0x000fe40001741670 */
[----:B------:R-:W-:-:S02]  /*0fc0*/  ISETP.GE.OR P0, PT, R14, UR12, P0 ;  /* 0x0000000c0e007c0c */ /* 0x000fc40008706670 */
[----:B------:R-:W-:-:S04]  /*0fd0*/  LOP3.LUT R17, R14, R19, RZ, 0xfc, !PT ;  /* 0x000000130e117212 */ /* 0x000fc800078efcff */
[----:B------:R-:W-:-:S05]  /*0fe0*/  ISETP.LT.OR P0, PT, R17, RZ, P0 ;  /* 0x000000ff1100720c */ /* 0x000fca0000701670 */
[----:B------:R-:W-:-:S04]  /*0ff0*/  @!P2 IMAD R16, R26, UR13, R16 ;  /* 0x0000000d1a10ac24 */ /* 0x000fc8000f8e0210 */
[----:B------:R-:W-:-:S04]  /*1000*/  @!P2 IMAD R15, R16, UR12, R15 ;  /* 0x0000000c100fac24 */ /* 0x000fc8000f8e020f */
[----:B------:R-:W-:Y:S01]  /*1010*/  @!P0 IMAD R19, R26, UR13, R19 ;  /* 0x0000000d1a138c24 */ /* 0x000fe2000f8e0213 */
[----:B------:R-:W0:Y:S03]  /*1020*/  @!P0 LDC.64 R16, c[0x0][0x3a8] ;  /* 0x0000ea00ff108b82 */ /* 0x000e260000000a00 */
[----:B------:R-:W-:-:S05]  /*1030*/  @!P0 IMAD R23, R19, UR12, R14 ;  /* 0x0000000c13178c24 */ /* 0x000fca000f8e020e */
[----:B------:R-:W2:Y:S01]  /*1040*/  @!P2 LDC.64 R18, c[0x0][0x3a8] ;  /* 0x0000ea00ff12ab82 */ /* 0x000ea20000000a00 */
[----:B0-----:R-:W-:Y:S02]  /*1050*/  @!P0 IMAD.WIDE R16, R23, 0x8, R16 ;  /* 0x0000000817108825 */ /* 0x001fe400078e0210 */
[----:B------:R-:W3:Y:S04]  /*1060*/  @!P2 LDG.E.64 R22, desc[UR6][R20.64+0x300] ;  /* 0x000300061416a981 */ /* 0x000ee8000c1e1b00 */
[----:B------:R-:W1:Y:S01]  /*1070*/  @!P0 LDG.E.64 R16, desc[UR6][R16.64] ;  /* 0x0000000610108981 */ /* 0x000e62000c1e1b00 */
[----:B--2---:R-:W-:-:S03]  /*1080*/  @!P2 IMAD.WIDE R18, R15, 0x8, R18 ;  /* 0x000000080f12a825 */ /* 0x004fc600078e0212 */
[----:B------:R-:W1:Y:S04]  /*1090*/  @!P0 LDG.E.64 R14, desc[UR6][R20.64+0x200] ;  /* 0x00020006140e8981 */ /* 0x000e68000c1e1b00 */
[----:B------:R-:W3:Y:S01]  /*10a0*/  @!P2 LDG.E.64 R18, desc[UR6][R18.64] ;  /* 0x000000061212a981 */ /* 0x000ee2000c1e1b00 */
[----:B------:R-:W-:Y:S01]  /*10b0*/  IADD3 R3, PT, PT, R3, 0x4, RZ ;  /* 0x0000000403037810 */ /* 0x000fe20007ffe0ff */
[----:B------:R-:W-:Y:S01]  /*10c0*/  VIADD R2, R2, 0x80 ;  /* 0x0000008002027836 */ /* 0x000fe20000000000 */
[----:B------:R-:W-:Y:S01]  /*10d0*/  IADD3 R0, PT, PT, R0, 0x80, RZ ;  /* 0x0000008000007810 */ /* 0x000fe20007ffe0ff */
[----:B-1----:R-:W3:Y:S01]  /*10e0*/  @!P0 DFMA R10, R16, R14, R10 ;  /* 0x0000000e100a822b */ /* 0x002ee2000000000a */
[----:B------:R-:W-:-:S15]  /*10f0*/  ISETP.NE.AND P0, PT, R3, RZ, PT ;  /* 0x000000ff0300720c */ /* 0x000fde0003f05270 */
[----:B------:R-:W-:-:S15]  /*1100*/  NOP ;  /* 0x0000000000007918 */ /* 0x000fde0000000000 */
[----:B------:R-:W-:-:S15]  /*1110*/  NOP ;  /* 0x0000000000007918 */ /* 0x000fde0000000000 */
[----:B------:R-:W-:-:S15]  /*1120*/  NOP ;  /* 0x0000000000007918 */ /* 0x000fde0000000000 */
[----:B------:R-:W-:-:S03]  /*1130*/  NOP ;  /* 0x0000000000007918 */ /* 0x000fc60000000000 */
[----:B---3--:R0:W1:Y:S02]  /*1140*/  @!P2 DFMA R10, R18, R22, R10 ;  /* 0x00000016120aa22b */ /* 0x008064000000000a */
[----:B01----:R-:W-:Y:S05]  /*1150*/  @P0 BRA `(.L_x_43) ;  /* 0xfffffff8001c0947 */ /* 0x003fea000383ffff */
[----:B------:R-:W-:Y:S05]  /*1160*/  BSYNC.RECONVERGENT B3 ;  /* 0x0000000000037941 */ /* 0x000fea0003800200 */
.L_x_42:
[----:B------:R-:W-:-:S07]  /*1170*/  VIADD R0, R0, 0xffffffc0 ;  /* 0xffffffc000007836 */ /* 0x000fce0000000000 */
.L_x_41:
[----:B------:R-:W-:Y:S05]  /*1180*/  BSYNC.RECONVERGENT B2 ;  /* 0x0000000000027941 */ /* 0x000fea0003800200 */
.L_x_40:
[----:B------:R-:W0:Y:S01]  /*1190*/  S2R R12, SR_TID.X ;  /* 0x00000000000c7919 */ /* 0x000e220000002100 */
[----:B------:R-:W1:Y:S02]  /*11a0*/  LDC.64 R2, c[0x0][0x410] ;  /* 0x00010400ff027b82 */ /* 0x000e640000000a00 */
[----:B-1----:R-:W-:Y:S01]  /*11b0*/  IMAD R2, R3, R2, RZ ;  /* 0x0000000203027224 */ /* 0x002fe200078e02ff */
[----:B0-----:R-:W-:-:S04]  /*11c0*/  LOP3.LUT R12, R12, 0x1f, RZ, 0xc0, !PT ;  /* 0x0000001f0c0c7812 */ /* 0x001fc800078ec0ff */
[----:B------:R-:W-:-:S04]  /*11d0*/  LOP3.LUT R3, RZ, R12, RZ, 0x33, !PT ;  /* 0x0000000cff037212 */ /* 0x000fc800078e33ff */
[----:B------:R-:W-:-:S04]  /*11e0*/  IADD3 R13, PT, PT, R2, R3, RZ ;  /* 0x00000003020d7210 */ /* 0x000fc80007ffe0ff */
[----:B------:R-:W-:-:S04]  /*11f0*/  LEA.HI R12, R13, 0x1, RZ, 0x1b ;  /* 0x000000010d0c7811 */ /* 0x000fc800078fd8ff */
[----:B------:R-:W-:-:S13]  /*1200*/  LOP3.LUT P0, RZ, R12, 0x3, RZ, 0xc0, !PT ;  /* 0x000000030cff7812 */ /* 0x000fda000780c0ff */
[----:B------:R-:W-:Y:S05]  /*1210*/  @!P0 BRA `(.L_x_39) ;  /* 0x0000000400d88947 */ /* 0x000fea0003800000 */
[----:B------:R-:W-:Y:S01]  /*1220*/  LOP3.LUT P0, RZ, R13, 0x60, RZ, 0xc0, !PT ;  /* 0x000000600dff7812 */ /* 0x000fe2000780c0ff */
[----:B------:R-:W-:Y:S01]  /*1230*/  IMAD.IADD R2, R2, 0x1, R3 ;  /* 0x0000000102027824 */ /* 0x000fe200078e0203 */
[----:B------:R-:W-:Y:S04]  /*1240*/  BSSY.RECONVERGENT B2, `(.L_x_44) ;  /* 0x000004a000027945 */ /* 0x000fe80003800200 */
[----:B------:R-:W-:-:S07]  /*1250*/  LOP3.LUT P2, RZ, R2, 0x20, RZ, 0xc0, !PT ;  /* 0x0000002002ff7812 */ /* 0x000fce000784c0ff */
[----:B------:R-:W-:Y:S06]  /*1260*/  @!P0 BRA `(.L_x_45) ;  /* 0x00000004001c8947 */ /* 0x000fec0003800000 */
[----:B------:R-:W0:Y:S01]  /*1270*/  LDCU UR5, c[0x0][0x410] ;  /* 0x00008200ff0577ac */ /* 0x000e220008000800 */
[----:B------:R-:W-:Y:S01]  /*1280*/  MOV R2, RZ ;  /* 0x000000ff00027202 */ /* 0x000fe20000000f00 */
[----:B------:R-:W-:Y:S01]  /*1290*/  VIADD R12, R0, 0x20 ;  /* 0x00000020000c7836 */ /* 0x000fe20000000000 */
[----:B------:R-:W1:Y:S01]  /*12a0*/  LDCU.64 UR8, c[0x0][0x420] ;  /* 0x00008400ff0877ac */ /* 0x000e620008000a00 */
[----:B------:R-:W2:Y:S01]  /*12b0*/  LDCU.64 UR16, c[0x0][0x408] ;  /* 0x00008100ff1077ac */ /* 0x000ea20008000a00 */
[----:B0-----:R-:W0:Y:S08]  /*12c0*/  I2F.U32.RP R14, UR5 ;  /* 0x00000005000e7d06 */ /* 0x001e300008209000 */
[----:B0-----:R-:W0:Y:S02]  /*12d0*/  MUFU.RCP R14, R14 ;  /* 0x0000000e000e7308 */ /* 0x001e240000001000 */
[----:B0-----:R-:W-:-:S06]  /*12e0*/  IADD3 R16, PT, PT, R14, 0xffffffe, RZ ;  /* 0x0ffffffe0e107810 */ /* 0x001fcc0007ffe0ff */
[----:B------:R-:W0:Y:S02]  /*12f0*/  F2I.FTZ.U32.TRUNC.NTZ R3, R16 ;  /* 0x0000001000037305 */ /* 0x000e24000021f000 */
[----:B0-----:R-:W-:-:S04]  /*1300*/  IMAD.MOV R13, RZ, RZ, -R3 ;  /* 0x000000ffff0d7224 */ /* 0x001fc800078e0a03 */
[----:B------:R-:W-:-:S04]  /*1310*/  IMAD R13, R13, UR5, RZ ;  /* 0x000000050d0d7c24 */ /* 0x000fc8000f8e02ff */
[----:B------:R-:W-:-:S06]  /*1320*/  IMAD.HI.U32 R13, R3, R13, R2 ;  /* 0x0000000d030d7227 */ /* 0x000fcc00078e0002 */
        /* <DEDUP_REMOVED lines=36> */
[----:B------:R-:W-:Y:S02]  /*1570*/  ISETP.LT.OR P1, PT, R2, RZ, P1 ;  /* 0x000000ff0200720c */ /* 0x000fe40000f21670 */
[----:B------:R-:W0:Y:S03]  /*1580*/  LDC.64 R2, c[0x0][0x380] ;  /* 0x0000e000ff027b82 */ /* 0x000e260000000a00 */
[----:B------:R-:W-:Y:S01]  /*1590*/  @!P0 IMAD R18, R26, UR17, R13 ;  /* 0x000000111a128c24 */ /* 0x000fe2000f8e020d */
[----:B------:R-:W-:-:S03]  /*15a0*/  IADD3 R13, PT, PT, R25, R0, RZ ;  /* 0x00000000190d7210 */ /* 0x000fc60007ffe0ff */
[----:B------:R-:W-:Y:S01]  /*15b0*/  @!P0 IMAD R19, R18, UR16, R19 ;  /* 0x0000001012138c24 */ /* 0x000fe2000f8e0213 */
[----:B------:R-:W1:Y:S03]  /*15c0*/  @!P0 LDC.64 R14, c[0x0][0x3a8] ;  /* 0x0000ea00ff0e8b82 */ /* 0x000e660000000a00 */
[----:B------:R-:W-:-:S04]  /*15d0*/  @!P1 IMAD R21, R26, UR17, R21 ;  /* 0x000000111a159c24 */ /* 0x000fc8000f8e0215 */
[----:B------:R-:W-:Y:S01]  /*15e0*/  @!P1 IMAD R21, R21, UR16, R12 ;  /* 0x0000001015159c24 */ /* 0x000fe2000f8e020c */
[----:B------:R-:W2:Y:S01]  /*15f0*/  @!P1 LDC.64 R16, c[0x0][0x3a8] ;  /* 0x0000ea00ff109b82 */ /* 0x000ea20000000a00 */
[----:B0-----:R-:W-:-:S05]  /*1600*/  IMAD.WIDE R2, R13, 0x8, R2 ;  /* 0x000000080d027825 */ /* 0x001fca00078e0202 */
[----:B------:R-:W3:Y:S01]  /*1610*/  @!P0 LDG.E.64 R12, desc[UR6][R2.64] ;  /* 0x00000006020c8981 */ /* 0x000ee2000c1e1b00 */
[----:B-1----:R-:W-:-:S03]  /*1620*/  @!P0 IMAD.WIDE R14, R19, 0x8, R14 ;  /* 0x00000008130e8825 */ /* 0x002fc600078e020e */
[----:B------:R-:W4:Y:S04]  /*1630*/  @!P1 LDG.E.64 R18, desc[UR6][R2.64+0x100] ;  /* 0x0001000602129981 */ /* 0x000f28000c1e1b00 */
[----:B------:R-:W3:Y:S01]  /*1640*/  @!P0 LDG.E.64 R14, desc[UR6][R14.64] ;  /* 0x000000060e0e8981 */ /* 0x000ee2000c1e1b00 */
[----:B--2---:R-:W-:-:S06]  /*1650*/  @!P1 IMAD.WIDE R16, R21, 0x8, R16 ;  /* 0x0000000815109825 */ /* 0x004fcc00078e0210 */
[----:B------:R-:W4:Y:S01]  /*1660*/  @!P1 LDG.E.64 R16, desc[UR6][R16.64] ;  /* 0x0000000610109981 */ /* 0x000f22000c1e1b00 */
[----:B------:R-:W-:Y:S01]  /*1670*/  VIADD R0, R0, 0x40 ;  /* 0x0000004000007836 */ /* 0x000fe20000000000 */
[----:B---3--:R-:W4:-:S15]  /*1680*/  @!P0 DFMA R10, R14, R12, R10 ;  /* 0x0000000c0e0a822b */ /* 0x008f1e000000000a */
[----:B------:R-:W-:-:S15]  /*1690*/  NOP ;  /* 0x0000000000007918 */ /* 0x000fde0000000000 */
[----:B------:R-:W-:-:S15]  /*16a0*/  NOP ;  /* 0x0000000000007918 */ /* 0x000fde0000000000 */
[----:B------:R-:W-:-:S15]  /*16b0*/  NOP ;  /* 0x0000000000007918 */ /* 0x000fde0000000000 */
[----:B------:R-:W-:-:S04]  /*16c0*/  NOP ;  /* 0x0000000000007918 */ /* 0x000fc80000000000 */
[----:B----4-:R0:W1:Y:S02]  /*16d0*/  @!P1 DFMA R10, R16, R18, R10 ;  /* 0x00000012100a922b */ /* 0x010064000000000a */
.L_x_45:
[----:B------:R-:W-:Y:S05]  /*16e0*/  BSYNC.RECONVERGENT B2 ;  /* 0x0000000000027941 */ /* 0x000fea0003800200 */
.L_x_44:
[----:B------:R-:W-:Y:S05]  /*16f0*/  @P2 BRA `(.L_x_39) ;  /* 0x0000000000a02947 */ /* 0x000fea0003800000 */
[----:B------:R-:W2:Y:S01]  /*1700*/  LDCU UR5, c[0x0][0x410] ;  /* 0x00008200ff0577ac */ /* 0x000ea20008000800 */
[----:B------:R-:W-:Y:S01]  /*1710*/  MOV R2, RZ ;  /* 0x000000ff00027202 */ /* 0x000fe20000000f00 */
[----:B------:R-:W0:Y:S01]  /*1720*/  LDCU.64 UR8, c[0x0][0x420] ;  /* 0x00008400ff0877ac */ /* 0x000e220008000a00 */
[----:B--2---:R-:W2:Y:S01]  /*1730*/  I2F.U32.RP R12, UR5 ;  /* 0x00000005000c7d06 */ /* 0x004ea20008209000 */
[----:B------:R-:W-:-:S07]  /*1740*/  ISETP.NE.U32.AND P2, PT, RZ, UR5, PT ;  /* 0x00000005ff007c0c */ /* 0x000fce000bf45070 */
[----:B--2---:R-:W2:Y:S02]  /*1750*/  MUFU.RCP R12, R12 ;  /* 0x0000000c000c7308 */ /* 0x004ea40000001000 */
[----:B--2---:R-:W-:-:S06]  /*1760*/  IADD3 R13, PT, PT, R12, 0xffffffe, RZ ;  /* 0x0ffffffe0c0d7810 */ /* 0x004fcc0007ffe0ff */
[----:B------:R2:W3:Y:S02]  /*1770*/  F2I.FTZ.U32.TRUNC.NTZ R3, R13 ;  /* 0x0000000d00037305 */ /* 0x0004e4000021f000 */
[----:B--2---:R-:W2:Y:S01]  /*1780*/  LDC.64 R12, c[0x0][0x408] ;  /* 0x00010200ff0c7b82 */ /* 0x004ea20000000a00 */
[----:B---3--:R-:W-:-:S04]  /*1790*/  IMAD.MOV R15, RZ, RZ, -R3 ;  /* 0x000000ffff0f7224 */ /* 0x008fc800078e0a03 */
        /* <DEDUP_REMOVED lines=12> */
[----:B0-----:R-:W-:Y:S02]  /*1860*/  IMAD R16, R2, UR9, R9 ;  /* 0x0000000902107c24 */ /* 0x001fe4000f8e0209 */
[----:B------:R-:W-:-:S03]  /*1870*/  IMAD R3, R3, UR5, R0 ;  /* 0x0000000503037c24 */ /* 0x000fc6000f8e0200 */
[----:B--2---:R-:W-:Y:S01]  /*1880*/  ISETP.GE.AND P0, PT, R16, R13, PT ;  /* 0x0000000d1000720c */ /* 0x004fe20003f06270 */
        /* <DEDUP_REMOVED lines=9> */
[----:B------:R-:W2:Y:S01]  /*1920*/  LDC.64 R2, c[0x0][0x3a8] ;  /* 0x0000ea00ff027b82 */ /* 0x000ea20000000a00 */
[----:B0-----:R-:W-:-:S06]  /*1930*/  IMAD.WIDE R14, R25, 0x8, R14 ;  /* 0x00000008190e7825 */ /* 0x001fcc00078e020e */
[----:B------:R-:W1:Y:S01]  /*1940*/  LDG.E.64 R14, desc[UR6][R14.64] ;  /* 0x000000060e0e7981 */ /* 0x000e62000c1e1b00 */
[----:B--2---:R-:W-:-:S06]  /*1950*/  IMAD.WIDE R2, R13, 0x8, R2 ;  /* 0x000000080d027825 */ /* 0x004fcc00078e0202 */
[----:B------:R-:W1:Y:S02]  /*1960*/  LDG.E.64 R2, desc[UR6][R2.64] ;  /* 0x0000000602027981 */ /* 0x000e64000c1e1b00 */
[----:B-1----:R2:W3:Y:S02]  /*1970*/  DFMA R10, R2, R14, R10 ;  /* 0x0000000e020a722b */ /* 0x0024e4000000000a */
.L_x_39:
[----:B------:R-:W-:Y:S05]  /*1980*/  BSYNC.RECONVERGENT B0 ;  /* 0x0000000000007941 */ /* 0x000fea0003800200 */
.L_x_38:
[----:B------:R-:W4:Y:S01]  /*1990*/  LDCU UR5, c[0x0][0x3f8] ;  /* 0x00007f00ff0577ac */ /* 0x000f220008000800 */
[----:B------:R-:W-:-:S05]  /*19a0*/  VIADD R24, R24, UR4 ;  /* 0x0000000418187c36 */ /* 0x000fca0008000000 */
[----:B----4-:R-:W-:-:S13]  /*19b0*/  ISETP.GE.AND P0, PT, R24, UR5, PT ;  /* 0x0000000518007c0c */ /* 0x010fda000bf06270 */
[----:B------:R-:W-:Y:S05]  /*19c0*/  @!P0 BRA `(.L_x_46) ;  /* 0xffffffec00688947 */ /* 0x000fea000383ffff */
.L_x_37:
[----:B------:R-:W-:Y:S05]  /*19d0*/  BSYNC.RECONVERGENT B1 ;  /* 0x0000000000017941 */ /* 0x000fea0003800200 */
.L_x_36:
[----:B-123--:R-:W-:Y:S04]  /*19e0*/  SHFL.DOWN PT, R3, R11, 0x10, 0x1f ;  /* 0x0a001f000b037f89 */ /* 0x00efe800000e0000 */
[----:B------:R-:W1:Y:S01]  /*19f0*/  SHFL.DOWN PT, R2, R10, 0x10, 0x1f ;  /* 0x0a001f000a027f89 */ /* 0x000e6200000e0000 */
[----:B------:R-:W0:Y:S01]  /*1a00*/  S2R R0, SR_TID.X ;  /* 0x0000000000007919 */ /* 0x000e220000002100 */
[----:B------:R-:W-:Y:S06]  /*1a10*/  BAR.SYNC.DEFER_BLOCKING 0x0 ;  /* 0x0000000000007b1d */ /* 0x000fec0000010000 */
[----:B-1----:R-:W1:Y:S02]  /*1a20*/  DADD R2, R2, R10 ;  /* 0x0000000002027229 */ /* 0x002e64000000000a */
[----:B-1----:R-:W-:Y:S04]  /*1a30*/  SHFL.DOWN PT, R9, R3, 0x8, 0x1f ;  /* 0x09001f0003097f89 */ /* 0x002fe800000e0000 */
[----:B------:R-:W1:Y:S01]  /*1a40*/  SHFL.DOWN PT, R8, R2, 0x8, 0x1f ;  /* 0x09001f0002087f89 */ /* 0x000e6200000e0000 */
[----:B0-----:R-:W-:-:S02]  /*1a50*/  LOP3.LUT R18, R0, 0x1f, RZ, 0xc0, !PT ;  /* 0x0000001f00127812 */ /* 0x001fc400078ec0ff */
[----:B------:R-:W-:Y:S02]  /*1a60*/  ISETP.GE.U32.AND P1, PT, R0, UR4, PT ;  /* 0x0000000400007c0c */ /* 0x000fe4000bf26070 */
[----:B------:R-:W-:-:S11]  /*1a70*/  ISETP.NE.AND P0, PT, R18, RZ, PT ;  /* 0x000000ff1200720c */ /* 0x000fd60003f05270 */
[----:B------:R-:W0:Y:S01]  /*1a80*/  @!P1 S2R R16, SR_CgaCtaId ;  /* 0x0000000000109919 */ /* 0x000e220000008800 */
[----:B------:R-:W-:Y:S02]  /*1a90*/  @!P1 MOV R11, 0x400 ;  /* 0x00000400000b9802 */ /* 0x000fe40000000f00 */
[----:B------:R-:W-:Y:S01]  /*1aa0*/  @!P0 MOV R7, 0x400 ;  /* 0x0000040000078802 */ /* 0x000fe20000000f00 */
[----:B------:R-:W2:Y:S01]  /*1ab0*/  @!P0 S2R R10, SR_CgaCtaId ;  /* 0x00000000000a8919 */ /* 0x000ea20000008800 */
[----:B0-----:R-:W-:Y:S02]  /*1ac0*/  @!P1 LEA R11, R16, R11, 0x18 ;  /* 0x0000000b100b9211 */ /* 0x001fe400078ec0ff */
[----:B--2---:R-:W-:-:S15]  /*1ad0*/  @!P0 LEA R7, R10, R7, 0x18 ;  /* 0x000000070a078211 */ /* 0x004fde00078ec0ff */
[----:B------:R-:W-:-:S15]  /*1ae0*/  NOP ;  /* 0x0000000000007918 */ /* 0x000fde0000000000 */
[----:B------:R-:W-:-:S05]  /*1af0*/  NOP ;  /* 0x0000000000007918 */ /* 0x000fca0000000000 */
[----:B-1----:R-:W0:Y:S02]  /*1b00*/  DADD R12, R2, R8 ;  /* 0x00000000020c7229 */ /* 0x002e240000000008 */
[----:B0-----:R-:W-:Y:S01]  /*1b10*/  SHFL.DOWN PT, R9, R13, 0x4, 0x1f ;  /* 0x08801f000d097f89 */ /* 0x001fe200000e0000 */
[----:B------:R-:W-:-:S03]  /*1b20*/  @!P0 LEA.HI R7, R0, R7, RZ, 0x1e ;  /* 0x0000000700078211 */ /* 0x000fc600078ff0ff */
[----:B------:R-:W0:-:S15]  /*1b30*/  SHFL.DOWN PT, R8, R12, 0x4, 0x1f ;  /* 0x08801f000c087f89 */ /* 0x000e1e00000e0000 */
[----:B------:R-:W-:-:S15]  /*1b40*/  NOP ;  /* 0x0000000000007918 */ /* 0x000fde0000000000 */
[----:B------:R-:W-:-:S15]  /*1b50*/  NOP ;  /* 0x0000000000007918 */ /* 0x000fde0000000000 */
[----:B------:R-:W-:-:S13]  /*1b60*/  NOP ;  /* 0x0000000000007918 */ /* 0x000fda0000000000 */
[----:B0-----:R-:W0:Y:S02]  /*1b70*/  DADD R14, R12, R8 ;  /* 0x000000000c0e7229 */ /* 0x001e240000000008 */
[----:B0-----:R-:W-:Y:S01]  /*1b80*/  SHFL.DOWN PT, R9, R15, 0x2, 0x1f ;  /* 0x08401f000f097f89 */ /* 0x001fe200000e0000 */
[----:B------:R-:W-:Y:S02]  /*1b90*/  @!P1 LEA R12, R18, R11, 0x3 ;  /* 0x0000000b120c9211 */ /* 0x000fe400078e18ff */
[----:B------:R-:W-:Y:S01]  /*1ba0*/  CS2R R10, SRZ ;  /* 0x00000000000a7805 */ /* 0x000fe2000001ff00 */
[----:B------:R-:W0:-:S15]  /*1bb0*/  SHFL.DOWN PT, R8, R14, 0x2, 0x1f ;  /* 0x08401f000e087f89 */ /* 0x000e1e00000e0000 */
[----:B------:R-:W-:-:S15]  /*1bc0*/  NOP ;  /* 0x0000000000007918 */ /* 0x000fde0000000000 */
[----:B------:R-:W-:-:S15]  /*1bd0*/  NOP ;  /* 0x0000000000007918 */ /* 0x000fde0000000000 */
[----:B------:R-:W-:-:S13]  /*1be0*/  NOP ;  /* 0x0000000000007918 */ /* 0x000fda0000000000 */
[----:B0-----:R-:W0:Y:S02]  /*1bf0*/  DADD R8, R14, R8 ;  /* 0x000000000e087229 */ /* 0x001e240000000008 */
[----:B0-----:R-:W-:Y:S04]  /*1c00*/  SHFL.DOWN PT, R3, R9, 0x1, 0x1f ;  /* 0x08201f0009037f89 */ /* 0x001fe800000e0000 */
[----:B------:R-:W0:-:S15]  /*1c10*/  SHFL.DOWN PT, R2, R8, 0x1, 0x1f ;  /* 0x08201f0008027f89 */ /* 0x000e1e00000e0000 */
[----:B------:R-:W-:-:S15]  /*1c20*/  NOP ;  /* 0x0000000000007918 */ /* 0x000fde0000000000 */
[----:B------:R-:W-:-:S15]  /*1c30*/  NOP ;  /* 0x0000000000007918 */ /* 0x000fde0000000000 */
[----:B------:R-:W-:-:S13]  /*1c40*/  NOP ;  /* 0x0000000000007918 */ /* 0x000fda0000000000 */
[----:B0-----:R-:W0:Y:S02]  /*1c50*/  DADD R2, R8, R2 ;  /* 0x0000000008027229 */ /* 0x001e240000000002 */
[----:B0-----:R0:W-:Y:S01]  /*1c60*/  @!P0 STS.64 [R7], R2 ;  /* 0x0000000207008388 */ /* 0x0011e20000000a00 */
[----:B------:R-:W-:Y:S01]  /*1c70*/  BAR.SYNC.DEFER_BLOCKING 0x0 ;  /* 0x0000000000007b1d */ /* 0x000fe20000010000 */
[----:B------:R-:W-:-:S05]  /*1c80*/  ISETP.GT.U32.AND P0, PT, R0, 0x1f, PT ;  /* 0x0000001f0000780c */ /* 0x000fca0003f04070 */
[----:B------:R0:W1:Y:S08]  /*1c90*/  @!P1 LDS.64 R10, [R12] ;  /* 0x000000000c0a9984 */ /* 0x0000700000000a00 */
[----:B0-----:R-:W-:Y:S05]  /*1ca0*/  @P0 EXIT ;  /* 0x000000000000094d */ /* 0x001fea0003800000 */
[----:B-1----:R-:W-:Y:S01]  /*1cb0*/  SHFL.DOWN PT, R3, R11, 0x10, 0x1f ;  /* 0x0a001f000b037f89 */ /* 0x002fe200000e0000 */
[----:B------:R-:W-:-:S03]  /*1cc0*/  ISETP.NE.AND P0, PT, R0, RZ, PT ;  /* 0x000000ff0000720c */ /* 0x000fc60003f05270 */
[----:B------:R-:W0:Y:S02]  /*1cd0*/  SHFL.DOWN PT, R2, R10, 0x10, 0x1f ;  /* 0x0a001f000a027f89 */ /* 0x000e2400000e0000 */
[----:B0-----:R-:W0:Y:S02]  /*1ce0*/  DADD R2, R2, R10 ;  /* 0x0000000002027229 */ /* 0x001e24000000000a */
[----:B0-----:R-:W-:Y:S04]  /*1cf0*/  SHFL.DOWN PT, R9, R3, 0x8, 0x1f ;  /* 0x09001f0003097f89 */ /* 0x001fe800000e0000 */
        /* <DEDUP_REMOVED lines=17> */
[----:B0-----:R0:W1:Y:S04]  /*1e10*/  SHFL.DOWN PT, R11, R15, 0x1, 0x1f ;  /* 0x08201f000f0b7f89 */ /* 0x00106800000e0000 */
[----:B------:R0:W2:Y:S01]  /*1e20*/  SHFL.DOWN PT, R10, R14, 0x1, 0x1f ;  /* 0x08201f000e0a7f89 */ /* 0x0000a200000e0000 */
[----:B------:R-:W-:Y:S05]  /*1e30*/  @P0 EXIT ;  /* 0x000000000000094d */ /* 0x000fea0003800000 */
[----:B------:R-:W3:Y:S01]  /*1e40*/  LDCU UR4, c[0x0][0x418] ;  /* 0x00008300ff0477ac */ /* 0x000ee20008000800 */
[----:B------:R-:W4:Y:S01]  /*1e50*/  LDC.64 R2, c[0x0][0x3d0] ;  /* 0x0000f400ff027b82 */ /* 0x000f220000000a00 */
[----:B-12---:R-:W1:Y:S01]  /*1e60*/  DADD R10, R14, R10 ;  /* 0x000000000e0a7229 */ /* 0x006e62000000000a */
[----:B------:R-:W3:Y:S01]  /*1e70*/  LDCU UR5, c[0x0][0x41c] ;  /* 0x00008380ff0577ac */ /* 0x000ee20008000800 */
[----:B------:R-:W2:Y:S01]  /*1e80*/  LDCU UR8, c[0x0][0x418] ;  /* 0x00008300ff0877ac */ /* 0x000ea20008000800 */
[----:B---3--:R-:W-:Y:S01]  /*1e90*/  UIMAD UR4, UR4, UR5, URZ ;  /* 0x00000005040472a4 */ /* 0x008fe2000f8e02ff */
[----:B--2---:R-:W-:-:S05]  /*1ea0*/  IMAD R5, R6, UR8, R5 ;  /* 0x0000000806057c24 */ /* 0x004fca000f8e0205 */
[----:B------:R-:W-:-:S04]  /*1eb0*/  IMAD R5, R4, UR4, R5 ;  /* 0x0000000404057c24 */ /* 0x000fc8000f8e0205 */
[----:B----4-:R-:W-:-:S05]  /*1ec0*/  IMAD.WIDE R2, R5, 0x8, R2 ;  /* 0x0000000805027825 */ /* 0x010fca00078e0202 */
[----:B-1----:R-:W-:Y:S01]  /*1ed0*/  STG.E.64 desc[UR6][R2.64], R10 ;  /* 0x0000000a02007986 */ /* 0x002fe2000c101b06 */
[----:B------:R-:W-:Y:S05]  /*1ee0*/  EXIT ;  /* 0x000000000000794d */ /* 0x000fea0003800000 */
.L_x_47:
        /* <DEDUP_REMOVED lines=9> */
.L_x_1670:


//--------------------- .text._ZN2at6native51_GLOBAL__N__2c613397_18_DepthwiseConv2d_cu_9959487032conv_depthwise2d_backward_kernelILi0ELi0EN3c108BFloat16EiEEvNS_27GenericPackedTensorAccessorIKT1_Lm4ENS_16DefaultPtrTraitsEiEENS5_IS6_Lm4ES8_iEES9_T2_iiiiiiiiiiiiiii --------------------------
	.section	.text._ZN2at6native51_GLOBAL__N__2c613397_18_DepthwiseConv2d_cu_9959487032conv_depthwise2d_backward_kernelILi0ELi0EN3c108BFloat16EiEEvNS_27GenericPackedTensorAccessorIKT1_Lm4ENS_16DefaultPtrTraitsEiEENS5_IS6_Lm4ES8_iEES9_T2_iiiiiiiiiiiiiii,"ax",@progbits
	.align	128
.text._ZN2at6native51_GLOBAL__N__2c613397_18_DepthwiseConv2d_cu_9959487032conv_depthwise2d_backward_kernelILi0ELi0EN3c108BFloat16EiEEvNS_27GenericPackedTensorAccessorIKT1_Lm4ENS_16DefaultPtrTraitsEiEENS5_IS6_Lm4ES8_iEES9_T2_iiiiiiiiiiiiiii:
        .type           _ZN2at6native51_GLOBAL__N__2c613397_18_DepthwiseConv2d_cu_9959487032conv_depthwise2d_backward_kernelILi0ELi0EN3c108BFloat16EiEEvNS_27GenericPackedTensorAccessorIKT1_Lm4ENS_16DefaultPtrTraitsEiEENS5_IS6_Lm4ES8_iEES9_T2_iiiiiiiiiiiiiii,@function
        .size           _ZN2at6native51_GLOBAL__N__2c613397_18_DepthwiseConv2d_cu_9959487032conv_depthwise2d_backward_kernelILi0ELi0EN3c108BFloat16EiEEvNS_27GenericPackedTensorAccessorIKT1_Lm4ENS_16DefaultPtrTraitsEiEENS5_IS6_Lm4ES8_iEES9_T2_iiiiiiiiiiiiiii,(.L_x_1671 - _ZN2at6native51_GLOBAL__N__2c613397_18_DepthwiseConv2d_cu_9959487032conv_depthwise2d_backward_kernelILi0ELi0EN3c108BFloat16EiEEvNS_27GenericPackedTensorAccessorIKT1_Lm4ENS_16DefaultPtrTraitsEiEENS5_IS6_Lm4ES8_iEES9_T2_iiiiiiiiiiiiiii)
        .other          _ZN2at6native51_GLOBAL__N__2c613397_18_DepthwiseConv2d_cu_9959487032conv_depthwise2d_backward_kernelILi0ELi0EN3c108BFloat16EiEEvNS_27GenericPackedTensorAccessorIKT1_Lm4ENS_16DefaultPtrTraitsEiEENS5_IS6_Lm4ES8_iEES9_T2_iiiiiiiiiiiiiii,@"STO_CUDA_ENTRY STV_DEFAULT"
_ZN2at6native51_GLOBAL__N__2c613397_18_DepthwiseConv2d_cu_9959487032conv_depthwise2d_backward_kernelILi0ELi0EN3c108BFloat16EiEEvNS_27GenericPackedTensorAccessorIKT1_Lm4ENS_16DefaultPtrTraitsEiEENS5_IS6_Lm4ES8_iEES9_T2_iiiiiiiiiiiiiii:
[----:B------:R-:W0:Y:S01]  /*0000*/  LDC R1, c[0x0][0x37c] ;  /* 0x0000df00ff017b82 */ /* 0x000e220000000800 */
[----:B------:R-:W1:Y:S07]  /*0010*/  S2R R2, SR_TID.X ;  /* 0x0000000000027919 */ /* 0x000e6e0000002100 */
[----:B------:R-:W1:Y:S01]  /*0020*/  S2UR UR4, SR_CTAID.X ;  /* 0x00000000000479c3 */ /* 0x000e620000002500 */
[----:B------:R-:W2:Y:S01]  /*0030*/  LDCU UR6, c[0x0][0x3f8] ;  /* 0x00007f00ff0677ac */ /* 0x000ea20008000800 */
[----:B------:R-:W-:-:S02]  /*0040*/  IMAD.MOV.U32 R3, RZ, RZ, RZ ;  /* 0x000000ffff037224 */ /* 0x000fc400078e00ff */
[----:B0-----:R-:W-:-:S04]  /*0050*/  VIADD R1, R1, 0xfffffff0 ;  /* 0xfffffff001017836 */ /* 0x001fc80000000000 */
[----:B------:R-:W1:Y:S01]  /*0060*/  LDC R5, c[0x0][0x360] ;  /* 0x0000d800ff057b82 */ /* 0x000e620000000800 */
[----:B--2---:R-:W-:Y:S01]  /*0070*/  USHF.R.S32.HI UR13, URZ, 0x1f, UR6 ;  /* 0x0000001fff0d7899 */ /* 0x004fe20008011406 */
[----:B-1----:R-:W-:-:S03]  /*0080*/  IMAD.WIDE.U32 R2, R5, UR4, R2 ;  /* 0x0000000405027c25 */ /* 0x002fc6000f8e0002 */
[----:B------:R-:W-:-:S04]  /*0090*/  ISETP.GE.U32.AND P0, PT, R2, UR6, PT ;  /* 0x0000000602007c0c */ /* 0x000fc8000bf06070 */
[----:B------:R-:W-:-:S13]  /*00a0*/  ISETP.GE.AND.EX P0, PT, R3, UR13, PT, P0 ;  /* 0x0000000d03007c0c */ /* 0x000fda000bf06300 */
[----:B------:R-:W-:Y:S05]  /*00b0*/  @P0 EXIT ;  /* 0x000000000000094d */ /* 0x000fea0003800000 */
[----:B------:R-:W0:Y:S01]  /*00c0*/  LDCU UR4, c[0x0][0x370] ;  /* 0x00006e00ff0477ac */ /* 0x000e220008000800 */
[----:B------:R1:W-:Y:S01]  /*00d0*/  STL [R1], R3 ;  /* 0x0000000301007387 */ /* 0x0003e20000100800 */
[----:B------:R-:W-:Y:S01]  /*00e0*/  IMAD.MOV.U32 R29, RZ, RZ, R2 ;  /* 0x000000ffff1d7224 */ /* 0x000fe200078e0002 */
[----:B------:R-:W2:Y:S01]  /*00f0*/  LDCU UR5, c[0x0][0x400] ;  /* 0x00008000ff0577ac */ /* 0x000ea20008000800 */
[----:B------:R-:W3:Y:S01]  /*0100*/  LDCU.64 UR14, c[0x0][0x358] ;  /* 0x00006b00ff0e77ac */ /* 0x000ee20008000a00 */
[----:B0-----:R-:W-:Y:S01]  /*0110*/  IMAD R0, R5, UR4, RZ ;  /* 0x0000000405007c24 */ /* 0x001fe2000f8e02ff */
[----:B------:R-:W-:Y:S01]  /*0120*/  UMOV UR4, URZ ;  /* 0x000000ff00047c82 */ /* 0x000fe20008000000 */
[----:B--2---:R-:W-:-:S03]  /*0130*/  UISETP.GE.AND UP0, UPT, UR5, 0x1, UPT ;  /* 0x000000010500788c */ /* 0x004fc6000bf06270 */
[----:B------:R1:W-:Y:S06]  /*0140*/  STL [R1+0xc], R0 ;  /* 0x00000c0001007387 */ /* 0x0003ec0000100800 */
[----:B---3--:R-:W-:Y:S05]  /*0150*/  BRA.U !UP0, `(.L_x_48) ;  /* 0x0000003508747547 */ /* 0x008fea000b800000 */
[----:B------:R-:W0:Y:S02]  /*0160*/  LDCU UR5, c[0x0][0x41c] ;  /* 0x00008380ff0577ac */ /* 0x000e240008000800 */
[----:B0-----:R-:W-:-:S09]  /*0170*/  UISETP.GE.AND UP0, UPT, UR5, 0x1, UPT ;  /* 0x000000010500788c */ /* 0x001fd2000bf06270 */
[----:B------:R-:W-:Y:S05]  /*0180*/  BRA.U !UP0, `(.L_x_49) ;  /* 0x0000002d08e87547 */ /* 0x000fea000b800000 */
[----:B------:R-:W0:Y:S02]  /*0190*/  LDCU UR4, c[0x0][0x418] ;  /* 0x00008300ff0477ac */ /* 0x000e240008000800 */
[----:B0-----:R-:W-:-:S09]  /*01a0*/  UISETP.GT.AND UP0, UPT, UR4, URZ, UPT ;  /* 0x000000ff0400728c */ /* 0x001fd2000bf04270 */
[----:B------:R-:W-:Y:S05]  /*01b0*/  BRA.U UP0, `(.L_x_50) ;  /* 0x0000000100347547 */ /* 0x000fea000b800000 */
[----:B------:R-:W0:Y:S02]  /*01c0*/  LDCU.64 UR4, c[0x0][0x3a8] ;  /* 0x00007500ff0477ac */ /* 0x000e240008000a00 */
.L_x_51:
[----:B------:R-:W2:Y:S04]  /*01d0*/  LDL R4, [R1+0xc] ;  /* 0x00000c0001047983 */ /* 0x000ea80000100800 */
[----:B-1----:R-:W3:Y:S01]  /*01e0*/  LDL.LU R0, [R1] ;  /* 0x0000000001007983 */ /* 0x002ee20000300800 */
[----:B0-----:R-:W-:-:S04]  /*01f0*/  LEA R2, P0, R29, UR4, 0x1 ;  /* 0x000000041d027c11 */ /* 0x001fc8000f8008ff */
[----:B---3--:R-:W-:Y:S02]  /*0200*/  LEA.HI.X R3, R29, UR5, R0, 0x1, P0 ;  /* 0x000000051d037c11 */ /* 0x008fe400080f0c00 */
[----:B--2---:R-:W-:-:S03]  /*0210*/  IADD3 R29, P0, PT, R4, R29, RZ ;  /* 0x0000001d041d7210 */ /* 0x004fc60007f1e0ff */
[----:B------:R2:W-:Y:S02]  /*0220*/  STG.E.U16 desc[UR14][R2.64], RZ ;  /* 0x000000ff02007986 */ /* 0x0005e4000c10150e */
[----:B------:R-:W-:Y:S01]  /*0230*/  IMAD.X R0, RZ, RZ, R0, P0 ;  /* 0x000000ffff007224 */ /* 0x000fe200000e0600 */
[----:B------:R-:W-:-:S04]  /*0240*/  ISETP.GE.U32.AND P0, PT, R29, UR6, PT ;  /* 0x000000061d007c0c */ /* 0x000fc8000bf06070 */
[----:B------:R2:W-:Y:S01]  /*0250*/  STL [R1], R0 ;  /* 0x0000000001007387 */ /* 0x0005e20000100800 */
[----:B------:R-:W-:-:S13]  /*0260*/  ISETP.GE.AND.EX P0, PT, R0, UR13, PT, P0 ;  /* 0x0000000d00007c0c */ /* 0x000fda000bf06300 */
[----:B--2---:R-:W-:Y:S05]  /*0270*/  @!P0 BRA `(.L_x_51) ;  /* 0xfffffffc00d48947 */ /* 0x004fea000383ffff */
[----:B------:R-:W-:Y:S05]  /*0280*/  EXIT ;  /* 0x000000000000794d */ /* 0x000fea0003800000 */
.L_x_50:
[----:B------:R-:W0:Y:S01]  /*0290*/  LDCU.64 UR6, c[0x0][0x3d0] ;  /* 0x00007a00ff0677ac */ /* 0x000e220008000a00 */
[----:B------:R-:W-:Y:S01]  /*02a0*/  BSSY.RECONVERGENT B0, `(.L_x_52) ;  /* 0x00002e7000007945 */ /* 0x000fe20003800200 */
[----:B------:R-:W2:Y:S01]  /*02b0*/  LDCU UR8, c[0x0][0x430] ;  /* 0x00008600ff0877ac */ /* 0x000ea20008000800 */
[----:B------:R-:W3:Y:S01]  /*02c0*/  LDCU UR9, c[0x0][0x428] ;  /* 0x00008500ff0977ac */ /* 0x000ee20008000800 */
[----:B------:R-:W-:Y:S02]  /*02d0*/  ULOP3.LUT UR11, UR4, 0x7ffffffc, URZ, 0xc0, !UPT ;  /* 0x7ffffffc040b7892 */ /* 0x000fe4000f8ec0ff */
[----:B------:R-:W-:Y:S02]  /*02e0*/  ULOP3.LUT UR10, UR4, 0x3, URZ, 0xc0, !UPT ;  /* 0x00000003040a7892 */ /* 0x000fe4000f8ec0ff */
[----:B------:R-:W-:Y:S02]  /*02f0*/  UIMAD UR5, UR5, UR4, URZ ;  /* 0x00000004050572a4 */ /* 0x000fe4000f8e02ff */
[----:B0-----:R-:W-:Y:S01]  /*0300*/  UIADD3 UR6, UP0, UPT, UR6, 0x4, URZ ;  /* 0x0000000406067890 */ /* 0x001fe2000ff1e0ff */
[----:B------:R-:W0:Y:S01]  /*0310*/  LDCU UR18, c[0x0][0x430] ;  /* 0x00008600ff1277ac */ /* 0x000e220008000800 */
[----:B--2---:R-:W-:-:S02]  /*0320*/  UIADD3 UR8, UPT, UPT, -UR8, URZ, URZ ;  /* 0x000000ff08087290 */ /* 0x004fc4000fffe1ff */
[----:B------:R-:W-:Y:S02]  /*0330*/  UIADD3.X UR7, UPT, UPT, URZ, UR7, URZ, UP0, !UPT ;  /* 0x00000007ff077290 */ /* 0x000fe400087fe4ff */
[----:B------:R-:W-:Y:S02]  /*0340*/  UIADD3 UR16, UPT, UPT, -UR11, URZ, URZ ;  /* 0x000000ff0b107290 */ /* 0x000fe4000fffe1ff */
[----:B---3--:R-:W-:Y:S02]  /*0350*/  ULEA UR12, UR8, UR9, 0x1 ;  /* 0x00000009080c7291 */ /* 0x008fe4000f8e08ff */
[----:B------:R-:W-:-:S12]  /*0360*/  UIMAD UR4, UR8, 0x3, UR9 ;  /* 0x00000003080478a4 */ /* 0x000fd8000f8e0209 */
.L_x_72:
[----:B-1----:R-:W1:Y:S01]  /*0370*/  LDC R0, c[0x0][0x408] ;  /* 0x00010200ff007b82 */ /* 0x002e620000000800 */
[----:B------:R-:W2:Y:S01]  /*0380*/  LDCU.64 UR8, c[0x0][0x428] ;  /* 0x00008500ff0877ac */ /* 0x000ea20008000a00 */
[----:B------:R-:W-:Y:S02]  /*0390*/  IMAD.MOV.U32 R18, RZ, RZ, RZ ;  /* 0x000000ffff127224 */ /* 0x000fe400078e00ff */
[----:B------:R-:W-:Y:S01]  /*03a0*/  IMAD.MOV.U32 R26, RZ, RZ, RZ ;  /* 0x000000ffff1a7224 */ /* 0x000fe200078e00ff */
[----:B------:R-:W3:Y:S03]  /*03b0*/  LDCU UR17, c[0x0][0x430] ;  /* 0x00008600ff1177ac */ /* 0x000ee60008000800 */
[----:B------:R-:W4:Y:S01]  /*03c0*/  LDC R25, c[0x0][0x40c] ;  /* 0x00010300ff197b82 */ /* 0x000f220000000800 */
[----:B-1----:R-:W-:-:S04]  /*03d0*/  IABS R10, R0 ;  /* 0x00000000000a7213 */ /* 0x002fc80000000000 */
[----:B------:R-:W1:Y:S01]  /*03e0*/  I2F.RP R3, R10 ;  /* 0x0000000a00037306 */ /* 0x000e620000209400 */
[----:B----4-:R-:W-:-:S07]  /*03f0*/  IABS R2, R25 ;  /* 0x0000001900027213 */ /* 0x010fce0000000000 */
[----:B------:R-:W4:Y:S08]  /*0400*/  I2F.RP R8, R2 ;  /* 0x0000000200087306 */ /* 0x000f300000209400 */
[----:B-1----:R-:W1:Y:S08]  /*0410*/  MUFU.RCP R3, R3 ;  /* 0x0000000300037308 */ /* 0x002e700000001000 */
[----:B----4-:R-:W4:Y:S01]  /*0420*/  MUFU.RCP R8, R8 ;  /* 0x0000000800087308 */ /* 0x010f220000001000 */
[----:B-1----:R-:W-:Y:S01]  /*0430*/  VIADD R4, R3, 0xffffffe ;  /* 0x0ffffffe03047836 */ /* 0x002fe20000000000 */
[----:B------:R-:W-:-:S06]  /*0440*/  IABS R3, R29 ;  /* 0x0000001d00037213 */ /* 0x000fcc0000000000 */
[----:B------:R1:W5:Y:S01]  /*0450*/  F2I.FTZ.U32.TRUNC.NTZ R5, R4 ;  /* 0x0000000400057305 */ /* 0x000362000021f000 */
[----:B----4-:R-:W-:Y:S02]  /*0460*/  VIADD R6, R8, 0xffffffe ;  /* 0x0ffffffe08067836 */ /* 0x010fe40000000000 */
[----:B-1----:R-:W-:Y:S02]  /*0470*/  HFMA2 R4, -RZ, RZ, 0, 0 ;  /* 0x00000000ff047431 */ /* 0x002fe400000001ff */
[----:B-----5:R-:W-:-:S04]  /*0480*/  IMAD.MOV R7, RZ, RZ, -R5 ;  /* 0x000000ffff077224 */ /* 0x020fc800078e0a05 */
[----:B------:R-:W-:-:S04]  /*0490*/  IMAD R7, R7, R10, RZ ;  /* 0x0000000a07077224 */ /* 0x000fc800078e02ff */
[----:B------:R-:W-:Y:S02]  /*04a0*/  IMAD.HI.U32 R5, R5, R7, R4 ;  /* 0x0000000705057227 */ /* 0x000fe400078e0004 */
[----:B------:R1:W4:Y:S04]  /*04b0*/  F2I.FTZ.U32.TRUNC.NTZ R7, R6 ;  /* 0x0000000600077305 */ /* 0x000328000021f000 */
[----:B------:R-:W-:-:S04]  /*04c0*/  IMAD.HI.U32 R24, R5, R3, RZ ;  /* 0x0000000305187227 */ /* 0x000fc800078e00ff */
[----:B------:R-:W-:Y:S02]  /*04d0*/  IMAD.MOV R4, RZ, RZ, -R24 ;  /* 0x000000ffff047224 */ /* 0x000fe400078e0a18 */
[----:B-1----:R-:W-:Y:S02]  /*04e0*/  IMAD.MOV.U32 R6, RZ, RZ, RZ ;  /* 0x000000ffff067224 */ /* 0x002fe400078e00ff */
[----:B------:R-:W-:Y:S01]  /*04f0*/  IMAD R3, R10, R4, R3 ;  /* 0x000000040a037224 */ /* 0x000fe200078e0203 */
[----:B------:R-:W-:Y:S01]  /*0500*/  LOP3.LUT R4, R29, R0, RZ, 0x3c, !PT ;  /* 0x000000001d047212 */ /* 0x000fe200078e3cff */
[----:B----4-:R-:W-:-:S03]  /*0510*/  IMAD.MOV R5, RZ, RZ, -R7 ;  /* 0x000000ffff057224 */ /* 0x010fc600078e0a07 */
[----:B------:R-:W-:Y:S02]  /*0520*/  ISETP.GT.U32.AND P1, PT, R10, R3, PT ;  /* 0x000000030a00720c */ /* 0x000fe40003f24070 */
[----:B------:R-:W-:Y:S01]  /*0530*/  ISETP.GE.AND P2, PT, R4, RZ, PT ;  /* 0x000000ff0400720c */ /* 0x000fe20003f46270 */
[----:B------:R-:W-:-:S04]  /*0540*/  IMAD R5, R5, R2, RZ ;  /* 0x0000000205057224 */ /* 0x000fc800078e02ff */
[----:B------:R-:W-:-:S06]  /*0550*/  IMAD.HI.U32 R6, R7, R5, R6 ;  /* 0x0000000507067227 */ /* 0x000fcc00078e0006 */
[----:B------:R-:W-:Y:S02]  /*0560*/  @!P1 IMAD.IADD R3, R3, 0x1, -R10 ;  /* 0x0000000103039824 */ /* 0x000fe400078e0a0a */
[----:B------:R-:W-:Y:S01]  /*0570*/  @!P1 VIADD R24, R24, 0x1 ;  /* 0x0000000118189836 */ /* 0x000fe20000000000 */
[----:B------:R-:W-:Y:S02]  /*0580*/  ISETP.NE.AND P1, PT, R0, RZ, PT ;  /* 0x000000ff0000720c */ /* 0x000fe40003f25270 */
[----:B------:R-:W-:Y:S02]  /*0590*/  ISETP.GE.U32.AND P0, PT, R3, R10, PT ;  /* 0x0000000a0300720c */ /* 0x000fe40003f06070 */
[----:B------:R-:W1:Y:S11]  /*05a0*/  LDC R3, c[0x0][0x3fc] ;  /* 0x0000ff00ff037b82 */ /* 0x000e760000000800 */
[----:B------:R-:W-:-:S05]  /*05b0*/  @P0 VIADD R24, R24, 0x1 ;  /* 0x0000000118180836 */ /* 0x000fca0000000000 */
[----:B------:R-:W-:Y:S02]  /*05c0*/  @!P2 IADD3 R24, PT, PT, -R24, RZ, RZ ;  /* 0x000000ff1818a210 */ /* 0x000fe40007ffe1ff */
[----:B------:R-:W-:-:S04]  /*05d0*/  @!P1 LOP3.LUT R24, RZ, R0, RZ, 0x33, !PT ;  /* 0x00000000ff189212 */ /* 0x000fc800078e33ff */
[----:B------:R-:W-:Y:S01]  /*05e0*/  IABS R8, R24 ;  /* 0x0000001800087213 */ /* 0x000fe20000000000 */
[----:B------:R-:W-:Y:S01]  /*05f0*/  IMAD R19, R24, R0, RZ ;  /* 0x0000000018137224 */ /* 0x000fe200078e02ff */
[----:B-1----:R-:W-:Y:S01]  /*0600*/  IABS R4, R3 ;  /* 0x0000000300047213 */ /* 0x002fe20000000000 */
[----:B--2---:R-:W-:Y:S02]  /*0610*/  VIADD R0, R29, UR8 ;  /* 0x000000081d007c36 */ /* 0x004fe40008000000 */
[----:B------:R-:W-:Y:S01]  /*0620*/  IMAD.MOV.U32 R5, RZ, RZ, R8 ;  /* 0x000000ffff057224 */ /* 0x000fe200078e0008 */
[C---:B------:R-:W-:Y:S01]  /*0630*/  IADD3 R22, PT, PT, -R19.reuse, UR12, R29 ;  /* 0x0000000c13167c10 */ /* 0x040fe2000fffe11d */
[----:B------:R-:W1:Y:S01]  /*0640*/  I2F.RP R8, R4 ;  /* 0x0000000400087306 */ /* 0x000e620000209400 */
[----:B---3--:R-:W-:Y:S01]  /*0650*/  IADD3 R23, PT, PT, R0, -UR17, -R19 ;  /* 0x8000001100177c10 */ /* 0x008fe2000fffe813 */
[----:B------:R-:W-:Y:S01]  /*0660*/  IMAD.HI.U32 R6, R6, R5, RZ ;  /* 0x0000000506067227 */ /* 0x000fe200078e00ff */
[----:B------:R-:W-:-:S03]  /*0670*/  IADD3 R21, PT, PT, -R19, UR4, R29 ;  /* 0x0000000413157c10 */ /* 0x000fc6000fffe11d */
[----:B------:R-:W-:Y:S02]  /*0680*/  IMAD.MOV R7, RZ, RZ, -R6 ;  /* 0x000000ffff077224 */ /* 0x000fe400078e0a06 */
[----:B------:R-:W-:Y:S02]  /*0690*/  IMAD.IADD R20, R0, 0x1, -R19 ;  /* 0x0000000100147824 */ /* 0x000fe400078e0a13 */
[----:B------:R-:W-:-:S05]  /*06a0*/  IMAD R5, R2, R7, R5 ;  /* 0x0000000702057224 */ /* 0x000fca00078e0205 */
[----:B------:R-:W-:Y:S01]  /*06b0*/  ISETP.GT.U32.AND P1, PT, R2, R5, PT ;  /* 0x000000050200720c */ /* 0x000fe20003f24070 */
[----:B-1----:R-:W1:-:S12]  /*06c0*/  MUFU.RCP R8, R8 ;  /* 0x0000000800087308 */ /* 0x002e580000001000 */
[----:B------:R-:W-:Y:S02]  /*06d0*/  @!P1 IMAD.IADD R5, R5, 0x1, -R2 ;  /* 0x0000000105059824 */ /* 0x000fe400078e0a02 */
[----:B------:R-:W-:Y:S01]  /*06e0*/  @!P1 VIADD R6, R6, 0x1 ;  /* 0x0000000106069836 */ /* 0x000fe20000000000 */
[----:B------:R-:W-:Y:S02]  /*06f0*/  ISETP.NE.AND P1, PT, R25, RZ, PT ;  /* 0x000000ff1900720c */ /* 0x000fe40003f25270 */
[----:B------:R-:W-:Y:S01]  /*0700*/  ISETP.GE.U32.AND P0, PT, R5, R2, PT ;  /* 0x000000020500720c */ /* 0x000fe20003f06070 */
[----:B-1----:R-:W-:Y:S01]  /*0710*/  VIADD R7, R8, 0xffffffe ;  /* 0x0ffffffe08077836 */ /* 0x002fe20000000000 */
[C---:B------:R-:W-:Y:S02]  /*0720*/  LOP3.LUT R2, R24.reuse, R25, RZ, 0x3c, !PT ;  /* 0x0000001918027212 */ /* 0x040fe400078e3cff */
[----:B------:R-:W-:Y:S02]  /*0730*/  IADD3 R24, PT, PT, R24, UR9, RZ ;  /* 0x0000000918187c10 */ /* 0x000fe4000fffe0ff */
[----:B------:R-:W-:Y:S01]  /*0740*/  ISETP.GE.AND P2, PT, R2, RZ, PT ;  /* 0x000000ff0200720c */ /* 0x000fe20003f46270 */
[----:B------:R-:W1:Y:S06]  /*0750*/  F2I.FTZ.U32.TRUNC.NTZ R7, R7 ;  /* 0x0000000700077305 */ /* 0x000e6c000021f000 */
[----:B------:R-:W-:-:S05]  /*0760*/  @P0 IADD3 R6, PT, PT, R6, 0x1, RZ ;  /* 0x0000000106060810 */ /* 0x000fca0007ffe0ff */
[----:B------:R-:W-:Y:S02]  /*0770*/  IMAD.MOV.U32 R8, RZ, RZ, R6 ;  /* 0x000000ffff087224 */ /* 0x000fe400078e0006 */
[----:B------:R-:W-:Y:S02]  /*0780*/  IMAD.MOV.U32 R6, RZ, RZ, RZ ;  /* 0x000000ffff067224 */ /* 0x000fe400078e00ff */
[----:B-1----:R-:W-:Y:S02]  /*0790*/  IMAD.MOV R5, RZ, RZ, -R7 ;  /* 0x000000ffff057224 */ /* 0x002fe400078e0a07 */
[----:B------:R-:W-:Y:S01]  /*07a0*/  @!P2 IMAD.MOV R8, RZ, RZ, -R8 ;  /* 0x000000ffff08a224 */ /* 0x000fe200078e0a08 */
[----:B------:R-:W-:Y:S01]  /*07b0*/  @!P1 LOP3.LUT R8, RZ, R25, RZ, 0x33, !PT ;  /* 0x00000019ff089212 */ /* 0x000fe200078e33ff */
[----:B------:R-:W-:-:S03]  /*07c0*/  IMAD R5, R5, R4, RZ ;  /* 0x0000000405057224 */ /* 0x000fc600078e02ff */
[----:B------:R-:W-:Y:S01]  /*07d0*/  IABS R2, R8 ;  /* 0x0000000800027213 */ /* 0x000fe20000000000 */
[----:B------:R-:W-:-:S04]  /*07e0*/  IMAD.HI.U32 R6, R7, R5, R6 ;  /* 0x0000000507067227 */ /* 0x000fc800078e0006 */
[----:B------:R-:W-:Y:S02]  /*07f0*/  IMAD.MOV.U32 R5, RZ, RZ, R2 ;  /* 0x000000ffff057224 */ /* 0x000fe400078e0002 */
[----:B------:R-:W-:Y:S02]  /*0800*/  IMAD R25, R8, R25, RZ ;  /* 0x0000001908197224 */ /* 0x000fe400078e02ff */
[----:B------:R-:W-:-:S04]  /*0810*/  IMAD.HI.U32 R6, R6, R5, RZ ;  /* 0x0000000506067227 */ /* 0x000fc800078e00ff */
[----:B------:R-:W-:-:S04]  /*0820*/  IMAD.MOV R2, RZ, RZ, -R6 ;  /* 0x000000ffff027224 */ /* 0x000fc800078e0a06 */
[----:B------:R-:W-:Y:S01]  /*0830*/  IMAD R5, R4, R2, R5 ;  /* 0x0000000204057224 */ /* 0x000fe200078e0205 */
[----:B------:R-:W-:-:S04]  /*0840*/  LOP3.LUT R2, R8, R3, RZ, 0x3c, !PT ;  /* 0x0000000308027212 */ /* 0x000fc800078e3cff */
[----:B------:R-:W-:Y:S02]  /*0850*/  ISETP.GT.U32.AND P1, PT, R4, R5, PT ;  /* 0x000000050400720c */ /* 0x000fe40003f24070 */
[----:B------:R-:W-:-:S11]  /*0860*/  ISETP.GE.AND P2, PT, R2, RZ, PT ;  /* 0x000000ff0200720c */ /* 0x000fd60003f46270 */
[-C--:B------:R-:W-:Y:S01]  /*0870*/  @!P1 IADD3 R5, PT, PT, R5, -R4.reuse, RZ ;  /* 0x8000000405059210 */ /* 0x080fe20007ffe0ff */
[----:B------:R-:W-:Y:S01]  /*0880*/  @!P1 VIADD R6, R6, 0x1 ;  /* 0x0000000106069836 */ /* 0x000fe20000000000 */
[----:B------:R-:W-:Y:S02]  /*0890*/  ISETP.NE.AND P1, PT, R3, RZ, PT ;  /* 0x000000ff0300720c */ /* 0x000fe40003f25270 */
[----:B------:R-:W-:-:S13]  /*08a0*/  ISETP.GE.U32.AND P0, PT, R5, R4, PT ;  /* 0x000000040500720c */ /* 0x000fda0003f06070 */
[----:B------:R-:W-:-:S04]  /*08b0*/  @P0 VIADD R6, R6, 0x1 ;  /* 0x0000000106060836 */ /* 0x000fc80000000000 */
[----:B------:R-:W-:-:S04]  /*08c0*/  IMAD.MOV.U32 R9, RZ, RZ, R6 ;  /* 0x000000ffff097224 */ /* 0x000fc800078e0006 */
[----:B------:R-:W-:Y:S01]  /*08d0*/  @!P2 IMAD.MOV R9, RZ, RZ, -R9 ;  /* 0x000000ffff09a224 */ /* 0x000fe200078e0a09 */
[----:B------:R-:W-:-:S05]  /*08e0*/  @!P1 LOP3.LUT R9, RZ, R3, RZ, 0x33, !PT ;  /* 0x00000003ff099212 */ /* 0x000fca00078e33ff */
[----:B------:R-:W-:Y:S01]  /*08f0*/  IMAD.MOV R2, RZ, RZ, -R9 ;  /* 0x000000ffff027224 */ /* 0x000fe200078e0a09 */
[----:B------:R1:W-:Y:S03]  /*0900*/  STL [R1+0x4], R9 ;  /* 0x0000040901007387 */ /* 0x0003e60000100800 */
[----:B------:R-:W-:-:S05]  /*0910*/  IMAD R2, R3, R2, R8 ;  /* 0x0000000203027224 */ /* 0x000fca00078e0208 */
[----:B------:R1:W-:Y:S02]  /*0920*/  STL [R1+0x8], R2 ;  /* 0x0000080201007387 */ /* 0x0003e40000100800 */
.L_x_71:
[----:B-1----:R-:W2:Y:S01]  /*0930*/  LDL R2, [R1+0x8] ;  /* 0x0000080001027983 */ /* 0x002ea20000100800 */
[----:B------:R-:W2:Y:S03]  /*0940*/  LDCU.64 UR8, c[0x0][0x400] ;  /* 0x00008000ff0877ac */ /* 0x000ea60008000a00 */
[----:B------:R-:W3:Y:S01]  /*0950*/  LDL R3, [R1+0x4] ;  /* 0x0000040001037983 */ /* 0x000ee20000100800 */
[----:B--2---:R-:W-:Y:S02]  /*0960*/  IMAD R4, R2, UR8, R26 ;  /* 0x0000000802047c24 */ /* 0x004fe4000f8e021a */
[----:B------:R-:W-:Y:S02]  /*0970*/  VIADD R26, R26, 0x1 ;  /* 0x000000011a1a7836 */ /* 0x000fe40000000000 */
[----:B---3--:R-:W-:Y:S02]  /*0980*/  IMAD R3, R3, UR9, R4 ;  /* 0x0000000903037c24 */ /* 0x008fe4000f8e0204 */
[----:B------:R-:W-:Y:S01]  /*0990*/  IMAD.MOV.U32 R2, RZ, RZ, RZ ;  /* 0x000000ffff027224 */ /* 0x000fe200078e00ff */
[----:B------:R-:W-:Y:S01]  /*09a0*/  ISETP.NE.AND P2, PT, R26, UR8, PT ;  /* 0x000000081a007c0c */ /* 0x000fe2000bf45270 */
[----:B------:R-:W-:-:S12]  /*09b0*/  IMAD R4, R4, UR5, RZ ;  /* 0x0000000504047c24 */ /* 0x000fd8000f8e02ff */
.L_x_70:
[----:B------:R-:W1:Y:S01]  /*09c0*/  LDC R10, c[0x0][0x424] ;  /* 0x00010900ff0a7b82 */ /* 0x000e620000000800 */
[----:B------:R-:W2:Y:S01]  /*09d0*/  LDCU UR8, c[0x0][0x434] ;  /* 0x00008680ff0877ac */ /* 0x000ea20008000800 */
[----:B------:R-:W-:Y:S02]  /*09e0*/  IMAD.MOV.U32 R12, RZ, RZ, RZ ;  /* 0x000000ffff0c7224 */ /* 0x000fe400078e00ff */
[C---:B--2---:R-:W-:Y:S01]  /*09f0*/  IMAD R5, R2.reuse, UR8, R25 ;  /* 0x0000000802057c24 */ /* 0x044fe2000f8e0219 */
[----:B------:R-:W2:Y:S01]  /*0a00*/  LDCU.64 UR8, c[0x0][0x418] ;  /* 0x00008300ff0877ac */ /* 0x000ea20008000a00 */
[----:B------:R-:W-:Y:S02]  /*0a10*/  VIADD R2, R2, 0x1 ;  /* 0x0000000102027836 */ /* 0x000fe40000000000 */
[----:B------:R-:W-:Y:S01]  /*0a20*/  IMAD.IADD R5, R24, 0x1, -R5 ;  /* 0x0000000118057824 */ /* 0x000fe200078e0a05 */
[----:B-1----:R-:W-:-:S04]  /*0a30*/  IABS R8, R10 ;  /* 0x0000000a00087213 */ /* 0x002fc80000000000 */
[----:B------:R-:W1:Y:S01]  /*0a40*/  I2F.RP R9, R8 ;  /* 0x0000000800097306 */ /* 0x000e620000209400 */
[----:B------:R-:W-:Y:S01]  /*0a50*/  ISETP.GE.AND P4, PT, R5, RZ, PT ;  /* 0x000000ff0500720c */ /* 0x000fe20003f86270 */
[----:B--2---:R-:W-:Y:S01]  /*0a60*/  UISETP.GE.U32.AND UP0, UPT, UR8, 0x4, UPT ;  /* 0x000000040800788c */ /* 0x004fe2000bf06070 */
[----:B------:R-:W-:-:S05]  /*0a70*/  ISETP.NE.AND P3, PT, R2, UR9, PT ;  /* 0x0000000902007c0c */ /* 0x000fca000bf65270 */
[----:B-1----:R-:W1:Y:S02]  /*0a80*/  MUFU.RCP R9, R9 ;  /* 0x0000000900097308 */ /* 0x002e640000001000 */
[----:B-1----:R-:W-:Y:S01]  /*0a90*/  VIADD R6, R9, 0xffffffe ;  /* 0x0ffffffe09067836 */ /* 0x002fe20000000000 */
[----:B------:R-:W-:-:S05]  /*0aa0*/  IABS R9, R5 ;  /* 0x0000000500097213 */ /* 0x000fca0000000000 */
[----:B------:R1:W2:Y:S02]  /*0ab0*/  F2I.FTZ.U32.TRUNC.NTZ R7, R6 ;  /* 0x0000000600077305 */ /* 0x0002a4000021f000 */
[----:B-1----:R-:W-:Y:S01]  /*0ac0*/  IMAD.MOV.U32 R6, RZ, RZ, RZ ;  /* 0x000000ffff067224 */ /* 0x002fe200078e00ff */
[----:B--2---:R-:W-:-:S05]  /*0ad0*/  IADD3 R11, PT, PT, RZ, -R7, RZ ;  /* 0x80000007ff0b7210 */ /* 0x004fca0007ffe0ff */
[----:B------:R-:W-:-:S04]  /*0ae0*/  IMAD R11, R11, R8, RZ ;  /* 0x000000080b0b7224 */ /* 0x000fc800078e02ff */
[----:B------:R-:W-:-:S06]  /*0af0*/  IMAD.HI.U32 R7, R7, R11, R6 ;  /* 0x0000000b07077227 */ /* 0x000fcc00078e0006 */
[----:B------:R-:W-:-:S04]  /*0b00*/  IMAD.HI.U32 R7, R7, R9, RZ ;  /* 0x0000000907077227 */ /* 0x000fc800078e00ff */
[----:B------:R-:W-:-:S04]  /*0b10*/  IMAD.MOV R7, RZ, RZ, -R7 ;  /* 0x000000ffff077224 */ /* 0x000fc800078e0a07 */
[----:B------:R-:W-:-:S05]  /*0b20*/  IMAD R6, R8, R7, R9 ;  /* 0x0000000708067224 */ /* 0x000fca00078e0209 */
[----:B------:R-:W-:-:S13]  /*0b30*/  ISETP.GT.U32.AND P0, PT, R8, R6, PT ;  /* 0x000000060800720c */ /* 0x000fda0003f04070 */
[----:B------:R-:W-:Y:S01]  /*0b40*/  @!P0 IMAD.IADD R6, R6, 0x1, -R8 ;  /* 0x0000000106068824 */ /* 0x000fe200078e0a08 */
[----:B------:R-:W-:-:S04]  /*0b50*/  ISETP.NE.AND P0, PT, R10, RZ, PT ;  /* 0x000000ff0a00720c */ /* 0x000fc80003f05270 */
[----:B------:R-:W-:-:S13]  /*0b60*/  ISETP.GT.U32.AND P1, PT, R8, R6, PT ;  /* 0x000000060800720c */ /* 0x000fda0003f24070 */
[----:B------:R-:W-:-:S05]  /*0b70*/  @!P1 IMAD.IADD R6, R6, 0x1, -R8 ;  /* 0x0000000106069824 */ /* 0x000fca00078e0a08 */
[----:B------:R-:W-:Y:S02]  /*0b80*/  @!P4 IADD3 R6, PT, PT, -R6, RZ, RZ ;  /* 0x000000ff0606c210 */ /* 0x000fe40007ffe1ff */
[----:B------:R-:W-:Y:S01]  /*0b90*/  @!P0 LOP3.LUT R6, RZ, R10, RZ, 0x33, !PT ;  /* 0x0000000aff068212 */ /* 0x000fe200078e33ff */
[----:B------:R-:W-:Y:S06]  /*0ba0*/  BRA.U !UP0, `(.L_x_53) ;  /* 0x00000015082c7547 */ /* 0x000fec000b800000 */
[----:B------:R-:W-:Y:S01]  /*0bb0*/  ISETP.NE.AND P4, PT, R6, RZ, PT ;  /* 0x000000ff0600720c */ /* 0x000fe20003f85270 */
[----:B------:R-:W-:Y:S02]  /*0bc0*/  IMAD.MOV.U32 R7, RZ, RZ, R20 ;  /* 0x000000ffff077224 */ /* 0x000fe400078e0014 */
[----:B------:R-:W-:Y:S02]  /*0bd0*/  IMAD.MOV.U32 R8, RZ, RZ, R21 ;  /* 0x000000ffff087224 */ /* 0x000fe400078e0015 */
[----:B------:R-:W-:Y:S02]  /*0be0*/  IMAD.MOV.U32 R9, RZ, RZ, R22 ;  /* 0x000000ffff097224 */ /* 0x000fe400078e0016 */
[----:B------:R-:W-:Y:S02]  /*0bf0*/  IMAD.MOV.U32 R10, RZ, RZ, R23 ;  /* 0x000000ffff0a7224 */ /* 0x000fe400078e0017 */
[----:B------:R-:W-:-:S07]  /*0c00*/  IMAD.U32 R11, RZ, RZ, UR16 ;  /* 0x00000010ff0b7e24 */ /* 0x000fce000f8e00ff */
.L_x_62:
[----:B------:R-:W-:Y:S01]  /*0c10*/  MOV R12, UR6 ;  /* 0x00000006000c7c02 */ /* 0x000fe20008000f00 */
[----:B------:R-:W-:Y:S01]  /*0c20*/  IMAD.U32 R13, RZ, RZ, UR7 ;  /* 0x00000007ff0d7e24 */ /* 0x000fe2000f8e00ff */
[----:B------:R-:W-:Y:S03]  /*0c30*/  BSSY.RECONVERGENT B1, `(.L_x_54) ;  /* 0x000004e000017945 */ /* 0x000fe60003800200 */
[----:B------:R-:W-:Y:S01]  /*0c40*/  IMAD.WIDE R12, R4, 0x2, R12 ;  /* 0x00000002040c7825 */ /* 0x000fe200078e020c */
[----:B------:R-:W-:Y:S06]  /*0c50*/  @P4 BRA `(.L_x_55) ;  /* 0x00000004002c4947 */ /* 0x000fec0003800000 */
[----:B------:R-:W1:Y:S01]  /*0c60*/  LDC R17, c[0x0][0x420] ;  /* 0x00010800ff117b82 */ /* 0x000e620000000800 */
[----:B------:R-:W-:Y:S02]  /*0c70*/  ISETP.GE.AND P5, PT, R7, RZ, PT ;  /* 0x000000ff0700720c */ /* 0x000fe40003fa6270 */
[-C--:B-1----:R-:W-:Y:S02]  /*0c80*/  IABS R28, R17.reuse ;  /* 0x00000011001c7213 */ /* 0x082fe40000000000 */
[----:B------:R-:W-:Y:S02]  /*0c90*/  LOP3.LUT R27, RZ, R17, RZ, 0x33, !PT ;  /* 0x00000011ff1b7212 */ /* 0x000fe400078e33ff */
[----:B------:R-:W1:Y:S08]  /*0ca0*/  I2F.RP R14, R28 ;  /* 0x0000001c000e7306 */ /* 0x000e700000209400 */
[----:B-1----:R-:W1:Y:S02]  /*0cb0*/  MUFU.RCP R14, R14 ;  /* 0x0000000e000e7308 */ /* 0x002e640000001000 */
[----:B-1----:R-:W-:-:S06]  /*0cc0*/  VIADD R14, R14, 0xffffffe ;  /* 0x0ffffffe0e0e7836 */ /* 0x002fcc0000000000 */
[----:B------:R-:W1:Y:S02]  /*0cd0*/  F2I.FTZ.U32.TRUNC.NTZ R15, R14 ;  /* 0x0000000e000f7305 */ /* 0x000e64000021f000 */
[----:B-1----:R-:W-:-:S04]  /*0ce0*/  IMAD.MOV R14, RZ, RZ, -R15 ;  /* 0x000000ffff0e7224 */ /* 0x002fc800078e0a0f */
[----:B------:R-:W-:Y:S02]  /*0cf0*/  IMAD R16, R14, R28, RZ ;  /* 0x0000001c0e107224 */ /* 0x000fe400078e02ff */
[----:B------:R-:W-:-:S04]  /*0d00*/  IMAD.MOV.U32 R14, RZ, RZ, RZ ;  /* 0x000000ffff0e7224 */ /* 0x000fc800078e00ff */
[----:B------:R-:W-:Y:S01]  /*0d10*/  IMAD.HI.U32 R14, R15, R16, R14 ;  /* 0x000000100f0e7227 */ /* 0x000fe200078e000e */
[----:B------:R-:W-:-:S05]  /*0d20*/  IABS R15, R7 ;  /* 0x00000007000f7213 */ /* 0x000fca0000000000 */
[----:B------:R-:W-:-:S04]  /*0d30*/  IMAD.HI.U32 R14, R14, R15, RZ ;  /* 0x0000000f0e0e7227 */ /* 0x000fc800078e00ff */
[----:B------:R-:W-:-:S04]  /*0d40*/  IMAD.MOV R16, RZ, RZ, -R14 ;  /* 0x000000ffff107224 */ /* 0x000fc800078e0a0e */
[----:B------:R-:W-:-:S05]  /*0d50*/  IMAD R15, R28, R16, R15 ;  /* 0x000000101c0f7224 */ /* 0x000fca00078e020f */
[----:B------:R-:W-:-:S13]  /*0d60*/  ISETP.GT.U32.AND P0, PT, R28, R15, PT ;  /* 0x0000000f1c00720c */ /* 0x000fda0003f04070 */
[----:B------:R-:W-:-:S05]  /*0d70*/  @!P0 IMAD.IADD R15, R15, 0x1, -R28 ;  /* 0x000000010f0f8824 */ /* 0x000fca00078e0a1c */
[----:B------:R-:W-:Y:S02]  /*0d80*/  ISETP.GT.U32.AND P1, PT, R28, R15, PT ;  /* 0x0000000f1c00720c */ /* 0x000fe40003f24070 */
[----:B------:R-:W-:-:S04]  /*0d90*/  IADD3 R16, PT, PT, R15, -R28, RZ ;  /* 0x8000001c0f107210 */ /* 0x000fc80007ffe0ff */
[----:B------:R-:W-:Y:S02]  /*0da0*/  SEL R16, R16, R15, !P1 ;  /* 0x0000000f10107207 */ /* 0x000fe40004800000 */
[----:B------:R-:W-:-:S03]  /*0db0*/  ISETP.NE.AND P1, PT, R17, RZ, PT ;  /* 0x000000ff1100720c */ /* 0x000fc60003f25270 */
[----:B------:R-:W-:-:S05]  /*0dc0*/  @!P5 IMAD.MOV R16, RZ, RZ, -R16 ;  /* 0x000000ffff10d224 */ /* 0x000fca00078e0a10 */
[----:B------:R-:W-:-:S04]  /*0dd0*/  SEL R16, R27, R16, !P1 ;  /* 0x000000101b107207 */ /* 0x000fc80004800000 */
[----:B------:R-:W-:-:S13]  /*0de0*/  ISETP.NE.AND P5, PT, R16, RZ, PT ;  /* 0x000000ff1000720c */ /* 0x000fda0003fa5270 */
[----:B------:R-:W-:Y:S05]  /*0df0*/  @P5 BRA `(.L_x_55) ;  /* 0x0000000000c45947 */ /* 0x000fea0003800000 */
[----:B------:R-:W1:Y:S01]  /*0e00*/  LDC R16, c[0x0][0x424] ;  /* 0x00010900ff107b82 */ /* 0x000e620000000800 */
[----:B------:R-:W-:Y:S01]  /*0e10*/  ISETP.GE.U32.AND P5, PT, R15, R28, PT ;  /* 0x0000001c0f00720c */ /* 0x000fe20003fa6070 */
[----:B------:R-:W-:Y:S01]  /*0e20*/  @!P0 VIADD R14, R14, 0x1 ;  /* 0x000000010e0e8836 */ /* 0x000fe20000000000 */
[----:B------:R-:W-:-:S04]  /*0e30*/  LOP3.LUT R17, R7, R17, RZ, 0x3c, !PT ;  /* 0x0000001107117212 */ /* 0x000fc800078e3cff */
[----:B------:R-:W-:-:S07]  /*0e40*/  ISETP.GE.AND P6, PT, R17, RZ, PT ;  /* 0x000000ff1100720c */ /* 0x000fce0003fc6270 */
[----:B------:R-:W-:-:S04]  /*0e50*/  @P5 VIADD R14, R14, 0x1 ;  /* 0x000000010e0e5836 */ /* 0x000fc80000000000 */
[----:B------:R-:W-:-:S05]  /*0e60*/  IMAD.MOV.U32 R17, RZ, RZ, R14 ;  /* 0x000000ffff117224 */ /* 0x000fca00078e000e */
[----:B------:R-:W-:Y:S02]  /*0e70*/  @!P6 IADD3 R17, PT, PT, -R17, RZ, RZ ;  /* 0x000000ff1111e210 */ /* 0x000fe40007ffe1ff */
[----:B-1----:R-:W-:Y:S02]  /*0e80*/  IABS R28, R16 ;  /* 0x00000010001c7213 */ /* 0x002fe40000000000 */
[----:B------:R-:W-:Y:S02]  /*0e90*/  SEL R27, R27, R17, !P1 ;  /* 0x000000111b1b7207 */ /* 0x000fe40004800000 */
        /* <DEDUP_REMOVED lines=13> */
[----:B------:R-:W-:Y:S02]  /*0f70*/  @!P5 IMAD.IADD R14, R14, 0x1, -R28 ;  /* 0x000000010e0ed824 */ /* 0x000fe400078e0a1c */
[----:B------:R-:W-:Y:S01]  /*0f80*/  @!P5 VIADD R17, R17, 0x1 ;  /* 0x000000011111d836 */ /* 0x000fe20000000000 */
[----:B------:R-:W-:Y:S02]  /*0f90*/  ISETP.NE.AND P5, PT, R16, RZ, PT ;  /* 0x000000ff1000720c */ /* 0x000fe40003fa5270 */
[----:B------:R-:W-:Y:S02]  /*0fa0*/  ISETP.GE.U32.AND P0, PT, R14, R28, PT ;  /* 0x0000001c0e00720c */ /* 0x000fe40003f06070 */
[----:B------:R-:W1:Y:S01]  /*0fb0*/  LDC.64 R14, c[0x0][0x410] ;  /* 0x00010400ff0e7b82 */ /* 0x000e620000000a00 */
[----:B------:R-:W-:-:S04]  /*0fc0*/  LOP3.LUT R28, R5, R16, RZ, 0x3c, !PT ;  /* 0x00000010051c7212 */ /* 0x000fc800078e3cff */
[----:B------:R-:W-:-:S06]  /*0fd0*/  ISETP.GE.AND P1, PT, R28, RZ, PT ;  /* 0x000000ff1c00720c */ /* 0x000fcc0003f26270 */
[----:B------:R-:W-:-:S04]  /*0fe0*/  @P0 VIADD R17, R17, 0x1 ;  /* 0x0000000111110836 */ /* 0x000fc80000000000 */
[----:B------:R-:W-:-:S05]  /*0ff0*/  IMAD.MOV.U32 R28, RZ, RZ, R17 ;  /* 0x000000ffff1c7224 */ /* 0x000fca00078e0011 */
[----:B------:R-:W-:Y:S02]  /*1000*/  @!P1 IADD3 R28, PT, PT, -R28, RZ, RZ ;  /* 0x000000ff1c1c9210 */ /* 0x000fe40007ffe1ff */
[----:B------:R-:W-:Y:S02]  /*1010*/  @!P5 LOP3.LUT R28, RZ, R16, RZ, 0x33, !PT ;  /* 0x00000010ff1cd212 */ /* 0x000fe400078e33ff */
[C---:B-1----:R-:W-:Y:S02]  /*1020*/  ISETP.GE.AND P1, PT, R27.reuse, R14, PT ;  /* 0x0000000e1b00720c */ /* 0x042fe40003f26270 */
[C---:B------:R-:W-:Y:S02]  /*1030*/  ISETP.GE.AND P0, PT, R28.reuse, R15, PT ;  /* 0x0000000f1c00720c */ /* 0x040fe40003f06270 */
[----:B------:R-:W-:Y:S02]  /*1040*/  ISETP.GT.AND P1, PT, R27, -0x1, !P1 ;  /* 0xffffffff1b00780c */ /* 0x000fe40004f24270 */
[----:B------:R-:W-:-:S04]  /*1050*/  ISETP.GT.AND P0, PT, R28, -0x1, !P0 ;  /* 0xffffffff1c00780c */ /* 0x000fc80004704270 */
[----:B------:R-:W-:-:S13]  /*1060*/  PLOP3.LUT P0, PT, P0, P1, PT, 0x80, 0x8 ;  /* 0x000000000008781c */ /* 0x000fda0000703070 */
[----:B------:R-:W-:Y:S05]  /*1070*/  @!P0 BRA `(.L_x_55) ;  /* 0x0000000000248947 */ /* 0x000fea0003800000 */
[----:B------:R-:W1:Y:S01]  /*1080*/  LDC.64 R16, c[0x0][0x380] ;  /* 0x0000e000ff107b82 */ /* 0x000e620000000a00 */
[----:B------:R-:W-:-:S04]  /*1090*/  IMAD R15, R3, R15, R28 ;  /* 0x0000000f030f7224 */ /* 0x000fc800078e021c */
[----:B------:R-:W-:Y:S02]  /*10a0*/  IMAD R15, R15, R14, R27 ;  /* 0x0000000e0f0f7224 */ /* 0x000fe400078e021b */
[----:B------:R-:W2:Y:S02]  /*10b0*/  LDG.E.U16 R14, desc[UR14][R12.64+-0x4] ;  /* 0xfffffc0e0c0e7981 */ /* 0x000ea4000c1e1500 */
[----:B-1----:R-:W-:-:S06]  /*10c0*/  IMAD.WIDE R16, R15, 0x2, R16 ;  /* 0x000000020f107825 */ /* 0x002fcc00078e0210 */
[----:B------:R-:W3:Y:S01]  /*10d0*/  LDG.E.U16 R16, desc[UR14][R16.64] ;  /* 0x0000000e10107981 */ /* 0x000ee2000c1e1500 */
[----:B--2---:R-:W-:Y:S02]  /*10e0*/  IMAD.U32 R15, R14, 0x10000, RZ ;  /* 0x000100000e0f7824 */ /* 0x004fe400078e00ff */
[----:B---3--:R-:W-:-:S04]  /*10f0*/  IMAD.U32 R14, R16, 0x10000, RZ ;  /* 0x00010000100e7824 */ /* 0x008fc800078e00ff */
[----:B------:R-:W-:-:S07]  /*1100*/  FFMA.FTZ R18, R15, R14, R18 ;  /* 0x0000000e0f127223 */ /* 0x000fce0000010012 */
.L_x_55:
[----:B0-----:R-:W-:Y:S05]  /*1110*/  BSYNC.RECONVERGENT B1 ;  /* 0x0000000000017941 */ /* 0x001fea0003800200 */
.L_x_54:
[----:B------:R-:W-:Y:S04]  /*1120*/  BSSY.RECONVERGENT B1, `(.L_x_56) ;  /* 0x000004d000017945 */ /* 0x000fe80003800200 */
[----:B------:R-:W-:Y:S05]  /*1130*/  @P4 BRA `(.L_x_57) ;  /* 0x00000004002c4947 */ /* 0x000fea0003800000 */
[----:B------:R-:W0:Y:S01]  /*1140*/  LDC R17, c[0x0][0x420] ;  /* 0x00010800ff117b82 */ /* 0x000e220000000800 */
[----:B------:R-:W-:Y:S02]  /*1150*/  ISETP.GE.AND P5, PT, R10, RZ, PT ;  /* 0x000000ff0a00720c */ /* 0x000fe40003fa6270 */
[-C--:B0-----:R-:W-:Y:S02]  /*1160*/  IABS R28, R17.reuse ;  /* 0x00000011001c7213 */ /* 0x081fe40000000000 */
[----:B------:R-:W-:Y:S02]  /*1170*/  LOP3.LUT R27, RZ, R17, RZ, 0x33, !PT ;  /* 0x00000011ff1b7212 */ /* 0x000fe400078e33ff */
[----:B------:R-:W0:Y:S08]  /*1180*/  I2F.RP R14, R28 ;  /* 0x0000001c000e7306 */ /* 0x000e300000209400 */
[----:B0-----:R-:W0:Y:S02]  /*1190*/  MUFU.RCP R14, R14 ;  /* 0x0000000e000e7308 */ /* 0x001e240000001000 */
[----:B0-----:R-:W-:-:S06]  /*11a0*/  VIADD R14, R14, 0xffffffe ;  /* 0x0ffffffe0e0e7836 */ /* 0x001fcc0000000000 */
[----:B------:R-:W0:Y:S02]  /*11b0*/  F2I.FTZ.U32.TRUNC.NTZ R15, R14 ;  /* 0x0000000e000f7305 */ /* 0x000e24000021f000 */
[----:B0-----:R-:W-:-:S04]  /*11c0*/  IMAD.MOV R14, RZ, RZ, -R15 ;  /* 0x000000ffff0e7224 */ /* 0x001fc800078e0a0f */
        /* <DEDUP_REMOVED lines=8> */
[----:B------:R-:W-:-:S04]  /*1250*/  @!P0 IADD3 R15, PT, PT, R15, -R28, RZ ;  /* 0x8000001c0f0f8210 */ /* 0x000fc80007ffe0ff */
[----:B------:R-:W-:Y:S01]  /*1260*/  ISETP.GT.U32.AND P1, PT, R28, R15, PT ;  /* 0x0000000f1c00720c */ /* 0x000fe20003f24070 */
[----:B------:R-:W-:-:S05]  /*1270*/  IMAD.IADD R16, R15, 0x1, -R28 ;  /* 0x000000010f107824 */ /* 0x000fca00078e0a1c */
[----:B------:R-:W-:Y:S02]  /*1280*/  SEL R16, R16, R15, !P1 ;  /* 0x0000000f10107207 */ /* 0x000fe40004800000 */
[----:B------:R-:W-:-:S03]  /*1290*/  ISETP.NE.AND P1, PT, R17, RZ, PT ;  /* 0x000000ff1100720c */ /* 0x000fc60003f25270 */
[----:B------:R-:W-:-:S05]  /*12a0*/  @!P5 IMAD.MOV R16, RZ, RZ, -R16 ;  /* 0x000000ffff10d224 */ /* 0x000fca00078e0a10 */
[----:B------:R-:W-:-:S04]  /*12b0*/  SEL R16, R27, R16, !P1 ;  /* 0x000000101b107207 */ /* 0x000fc80004800000 */
[----:B------:R-:W-:-:S13]  /*12c0*/  ISETP.NE.AND P5, PT, R16, RZ, PT ;  /* 0x000000ff1000720c */ /* 0x000fda0003fa5270 */
[----:B------:R-:W-:Y:S05]  /*12d0*/  @P5 BRA `(.L_x_57) ;  /* 0x0000000000c45947 */ /* 0x000fea0003800000 */
[----:B------:R-:W0:Y:S01]  /*12e0*/  LDC R16, c[0x0][0x424] ;  /* 0x00010900ff107b82 */ /* 0x000e220000000800 */
[----:B------:R-:W-:Y:S01]  /*12f0*/  ISETP.GE.U32.AND P5, PT, R15, R28, PT ;  /* 0x0000001c0f00720c */ /* 0x000fe20003fa6070 */
[----:B------:R-:W-:Y:S01]  /*1300*/  @!P0 VIADD R14, R14, 0x1 ;  /* 0x000000010e0e8836 */ /* 0x000fe20000000000 */
[----:B------:R-:W-:-:S04]  /*1310*/  LOP3.LUT R17, R10, R17, RZ, 0x3c, !PT ;  /* 0x000000110a117212 */ /* 0x000fc800078e3cff */
[----:B------:R-:W-:-:S07]  /*1320*/  ISETP.GE.AND P6, PT, R17, RZ, PT ;  /* 0x000000ff1100720c */ /* 0x000fce0003fc6270 */
[----:B------:R-:W-:-:S04]  /*1330*/  @P5 VIADD R14, R14, 0x1 ;  /* 0x000000010e0e5836 */ /* 0x000fc80000000000 */
[----:B------:R-:W-:-:S04]  /*1340*/  IMAD.MOV.U32 R17, RZ, RZ, R14 ;  /* 0x000000ffff117224 */ /* 0x000fc800078e000e */
[----:B------:R-:W-:Y:S01]  /*1350*/  @!P6 IMAD.MOV R17, RZ, RZ, -R17 ;  /* 0x000000ffff11e224 */ /* 0x000fe200078e0a11 */
[----:B0-----:R-:W-:-:S04]  /*1360*/  IABS R28, R16 ;  /* 0x00000010001c7213 */ /* 0x001fc80000000000 */
[----:B------:R-:W-:Y:S01]  /*1370*/  SEL R27, R27, R17, !P1 ;  /* 0x000000111b1b7207 */ /* 0x000fe20004800000 */
[----:B------:R-:W0:Y:S08]  /*1380*/  I2F.RP R15, R28 ;  /* 0x0000001c000f7306 */ /* 0x000e300000209400 */
[----:B0-----:R-:W0:Y:S02]  /*1390*/  MUFU.RCP R15, R15 ;  /* 0x0000000f000f7308 */ /* 0x001e240000001000 */
[----:B0-----:R-:W-:-:S06]  /*13a0*/  VIADD R15, R15, 0xffffffe ;  /* 0x0ffffffe0f0f7836 */ /* 0x001fcc0000000000 */
[----:B------:R-:W0:Y:S02]  /*13b0*/  F2I.FTZ.U32.TRUNC.NTZ R15, R15 ;  /* 0x0000000f000f7305 */ /* 0x000e24000021f000 */
[----:B0-----:R-:W-:-:S05]  /*13c0*/  IADD3 R14, PT, PT, RZ, -R15, RZ ;  /* 0x8000000fff0e7210 */ /* 0x001fca0007ffe0ff */
        /* <DEDUP_REMOVED lines=12> */
[----:B------:R-:W0:Y:S01]  /*1490*/  LDC.64 R14, c[0x0][0x410] ;  /* 0x00010400ff0e7b82 */ /* 0x000e220000000a00 */
[----:B------:R-:W-:-:S04]  /*14a0*/  LOP3.LUT R28, R5, R16, RZ, 0x3c, !PT ;  /* 0x00000010051c7212 */ /* 0x000fc800078e3cff */
[----:B------:R-:W-:-:S06]  /*14b0*/  ISETP.GE.AND P5, PT, R28, RZ, PT ;  /* 0x000000ff1c00720c */ /* 0x000fcc0003fa6270 */
[----:B------:R-:W-:-:S05]  /*14c0*/  @P1 VIADD R17, R17, 0x1 ;  /* 0x0000000111111836 */ /* 0x000fca0000000000 */
[----:B------:R-:W-:-:S05]  /*14d0*/  MOV R28, R17 ;  /* 0x00000011001c7202 */ /* 0x000fca0000000f00 */
[----:B------:R-:W-:Y:S01]  /*14e0*/  @!P5 IMAD.MOV R28, RZ, RZ, -R28 ;  /* 0x000000ffff1cd224 */ /* 0x000fe200078e0a1c */
[----:B------:R-:W-:Y:S02]  /*14f0*/  @!P0 LOP3.LUT R28, RZ, R16, RZ, 0x33, !PT ;  /* 0x00000010ff1c8212 */ /* 0x000fe400078e33ff */
[C---:B0-----:R-:W-:Y:S02]  /*1500*/  ISETP.GE.AND P1, PT, R27.reuse, R14, PT ;  /* 0x0000000e1b00720c */ /* 0x041fe40003f26270 */
[C---:B------:R-:W-:Y:S02]  /*1510*/  ISETP.GE.AND P0, PT, R28.reuse, R15, PT ;  /* 0x0000000f1c00720c */ /* 0x040fe40003f06270 */
[----:B------:R-:W-:Y:S02]  /*1520*/  ISETP.GT.AND P1, PT, R27, -0x1, !P1 ;  /* 0xffffffff1b00780c */ /* 0x000fe40004f24270 */
[----:B------:R-:W-:-:S04]  /*1530*/  ISETP.GT.AND P0, PT, R28, -0x1, !P0 ;  /* 0xffffffff1c00780c */ /* 0x000fc80004704270 */
[----:B------:R-:W-:-:S13]  /*1540*/  PLOP3.LUT P0, PT, P0, P1, PT, 0x80, 0x8 ;  /* 0x000000000008781c */ /* 0x000fda0000703070 */
[----:B------:R-:W-:Y:S05]  /*1550*/  @!P0 BRA `(.L_x_57) ;  /* 0x0000000000248947 */ /* 0x000fea0003800000 */
[----:B------:R-:W0:Y:S01]  /*1560*/  LDC.64 R16, c[0x0][0x380] ;  /* 0x0000e000ff107b82 */ /* 0x000e220000000a00 */
[----:B------:R-:W-:-:S04]  /*1570*/  IMAD R15, R3, R15, R28 ;  /* 0x0000000f030f7224 */ /* 0x000fc800078e021c */
[----:B------:R-:W-:Y:S02]  /*1580*/  IMAD R15, R15, R14, R27 ;  /* 0x0000000e0f0f7224 */ /* 0x000fe400078e021b */
[----:B------:R-:W2:Y:S02]  /*1590*/  LDG.E.U16 R14, desc[UR14][R12.64+-0x2] ;  /* 0xfffffe0e0c0e7981 */ /* 0x000ea4000c1e1500 */
[----:B0-----:R-:W-:-:S06]  /*15a0*/  IMAD.WIDE R16, R15, 0x2, R16 ;  /* 0x000000020f107825 */ /* 0x001fcc00078e0210 */
[----:B------:R-:W3:Y:S01]  /*15b0*/  LDG.E.U16 R16, desc[UR14][R16.64] ;  /* 0x0000000e10107981 */ /* 0x000ee2000c1e1500 */
[----:B--2---:R-:W-:Y:S02]  /*15c0*/  IMAD.U32 R15, R14, 0x10000, RZ ;  /* 0x000100000e0f7824 */ /* 0x004fe400078e00ff */
[----:B---3--:R-:W-:-:S04]  /*15d0*/  IMAD.U32 R14, R16, 0x10000, RZ ;  /* 0x00010000100e7824 */ /* 0x008fc800078e00ff */
[----:B------:R-:W-:-:S07]  /*15e0*/  FFMA.FTZ R18, R15, R14, R18 ;  /* 0x0000000e0f127223 */ /* 0x000fce0000010012 */
.L_x_57:
[----:B------:R-:W-:Y:S05]  /*15f0*/  BSYNC.RECONVERGENT B1 ;  /* 0x0000000000017941 */ /* 0x000fea0003800200 */
.L_x_56:
        /* <DEDUP_REMOVED lines=15> */
[----:B------:R-:W-:-:S05]  /*16f0*/  IMAD.HI.U32 R14, R14, R15, RZ ;  /* 0x0000000f0e0e7227 */ /* 0x000fca00078e00ff */
[----:B------:R-:W-:-:S05]  /*1700*/  IADD3 R16, PT, PT, -R14, RZ, RZ ;  /* 0x000000ff0e107210 */ /* 0x000fca0007ffe1ff */
[----:B------:R-:W-:-:S05]  /*1710*/  IMAD R15, R28, R16, R15 ;  /* 0x000000101c0f7224 */ /* 0x000fca00078e020f */
[----:B------:R-:W-:-:S13]  /*1720*/  ISETP.GT.U32.AND P0, PT, R28, R15, PT ;  /* 0x0000000f1c00720c */ /* 0x000fda0003f04070 */
[----:B------:R-:W-:-:S04]  /*1730*/  @!P0 IMAD.IADD R15, R15, 0x1, -R28 ;  /* 0x000000010f0f8824 */ /* 0x000fc800078e0a1c */
[----:B------:R-:W-:Y:S01]  /*1740*/  IMAD.IADD R16, R15, 0x1, -R28 ;  /* 0x000000010f107824 */ /* 0x000fe200078e0a1c */
[----:B------:R-:W-:-:S04]  /*1750*/  ISETP.GT.U32.AND P1, PT, R28, R15, PT ;  /* 0x0000000f1c00720c */ /* 0x000fc80003f24070 */
        /* <DEDUP_REMOVED lines=11> */
[----:B------:R-:W-:-:S05]  /*1810*/  @P5 VIADD R14, R14, 0x1 ;  /* 0x000000010e0e5836 */ /* 0x000fca0000000000 */
[----:B------:R-:W-:Y:S02]  /*1820*/  MOV R17, R14 ;  /* 0x0000000e00117202 */ /* 0x000fe40000000f00 */
[----:B0-----:R-:W-:-:S03]  /*1830*/  IABS R28, R16 ;  /* 0x00000010001c7213 */ /* 0x001fc60000000000 */
[----:B------:R-:W-:Y:S01]  /*1840*/  @!P6 IMAD.MOV R17, RZ, RZ, -R17 ;  /* 0x000000ffff11e224 */ /* 0x000fe200078e0a11 */
[----:B------:R-:W0:Y:S04]  /*1850*/  I2F.RP R15, R28 ;  /* 0x0000001c000f7306 */ /* 0x000e280000209400 */
[----:B------:R-:W-:-:S04]  /*1860*/  SEL R27, R27, R17, !P1 ;  /* 0x000000111b1b7207 */ /* 0x000fc80004800000 */
        /* <DEDUP_REMOVED lines=19> */
[----:B------:R-:W-:-:S05]  /*19a0*/  @P1 IADD3 R17, PT, PT, R17, 0x1, RZ ;  /* 0x0000000111111810 */ /* 0x000fca0007ffe0ff */
[----:B------:R-:W-:-:S04]  /*19b0*/  IMAD.MOV.U32 R28, RZ, RZ, R17 ;  /* 0x000000ffff1c7224 */ /* 0x000fc800078e0011 */
        /* <DEDUP_REMOVED lines=17> */
.L_x_59:
[----:B------:R-:W-:Y:S05]  /*1ad0*/  BSYNC.RECONVERGENT B1 ;  /* 0x0000000000017941 */ /* 0x000fea0003800200 */
.L_x_58:
        /* <DEDUP_REMOVED lines=12> */
[----:B------:R-:W-:-:S05]  /*1ba0*/  HFMA2 R14, -RZ, RZ, 0, 0 ;  /* 0x00000000ff0e7431 */ /* 0x000fca00000001ff */
[----:B------:R-:W-:Y:S01]  /*1bb0*/  IMAD.HI.U32 R14, R15, R16, R14 ;  /* 0x000000100f0e7227 */ /* 0x000fe200078e000e */
[----:B------:R-:W-:-:S05]  /*1bc0*/  IABS R15, R8 ;  /* 0x00000008000f7213 */ /* 0x000fca0000000000 */
[----:B------:R-:W-:-:S04]  /*1bd0*/  IMAD.HI.U32 R14, R14, R15, RZ ;  /* 0x0000000f0e0e7227 */ /* 0x000fc800078e00ff */
[----:B------:R-:W-:-:S04]  /*1be0*/  IMAD.MOV R16, RZ, RZ, -R14 ;  /* 0x000000ffff107224 */ /* 0x000fc800078e0a0e */
        /* <DEDUP_REMOVED lines=16> */
[----:B------:R-:W-:-:S05]  /*1cf0*/  @P5 IADD3 R14, PT, PT, R14, 0x1, RZ ;  /* 0x000000010e0e5810 */ /* 0x000fca0007ffe0ff */
[----:B------:R-:W-:-:S04]  /*1d00*/  IMAD.MOV.U32 R17, RZ, RZ, R14 ;  /* 0x000000ffff117224 */ /* 0x000fc800078e000e */
[----:B------:R-:W-:Y:S01]  /*1d10*/  @!P6 IMAD.MOV R17, RZ, RZ, -R17 ;  /* 0x000000ffff11e224 */ /* 0x000fe200078e0a11 */
[----:B0-----:R-:W-:-:S04]  /*1d20*/  IABS R28, R16 ;  /* 0x00000010001c7213 */ /* 0x001fc80000000000 */
[----:B------:R-:W0:Y:S01]  /*1d30*/  I2F.RP R15, R28 ;  /* 0x0000001c000f7306 */ /* 0x000e220000209400 */
[----:B------:R-:W-:-:S07]  /*1d40*/  SEL R27, R27, R17, !P1 ;  /* 0x000000111b1b7207 */ /* 0x000fce0004800000 */
        /* <DEDUP_REMOVED lines=12> */
[----:B------:R-:W-:Y:S01]  /*1e10*/  @!P0 IMAD.IADD R14, R14, 0x1, -R28 ;  /* 0x000000010e0e8824 */ /* 0x000fe200078e0a1c */
[----:B------:R-:W-:Y:S02]  /*1e20*/  @!P0 IADD3 R17, PT, PT, R17, 0x1, RZ ;  /* 0x0000000111118810 */ /* 0x000fe40007ffe0ff */
[----:B------:R-:W-:Y:S02]  /*1e30*/  ISETP.NE.AND P0, PT, R16, RZ, PT ;  /* 0x000000ff1000720c */ /* 0x000fe40003f05270 */
[----:B------:R-:W-:Y:S02]  /*1e40*/  ISETP.GE.U32.AND P1, PT, R14, R28, PT ;  /* 0x0000001c0e00720c */ /* 0x000fe40003f26070 */
[----:B------:R-:W0:Y:S01]  /*1e50*/  LDC.64 R14, c[0x0][0x410] ;  /* 0x00010400ff0e7b82 */ /* 0x000e220000000a00 */
[----:B------:R-:W-:-:S04]  /*1e60*/  LOP3.LUT R28, R5, R16, RZ, 0x3c, !PT ;  /* 0x00000010051c7212 */ /* 0x000fc800078e3cff */
[----:B------:R-:W-:-:S06]  /*1e70*/  ISETP.GE.AND P5, PT, R28, RZ, PT ;  /* 0x000000ff1c00720c */ /* 0x000fcc0003fa6270 */
[----:B------:R-:W-:-:S04]  /*1e80*/  @P1 VIADD R17, R17, 0x1 ;  /* 0x0000000111111836 */ /* 0x000fc80000000000 */
        /* <DEDUP_REMOVED lines=10> */
[----:B------:R-:W-:Y:S01]  /*1f30*/  IMAD R15, R3, R15, R28 ;  /* 0x0000000f030f7224 */ /* 0x000fe200078e021c */
[----:B------:R-:W2:Y:S03]  /*1f40*/  LDG.E.U16 R12, desc[UR14][R12.64+0x2] ;  /* 0x0000020e0c0c7981 */ /* 0x000ea6000c1e1500 */
[----:B------:R-:W-:-:S04]  /*1f50*/  IMAD R15, R15, R14, R27 ;  /* 0x0000000e0f0f7224 */ /* 0x000fc800078e021b */
[----:B0-----:R-:W-:-:S06]  /*1f60*/  IMAD.WIDE R16, R15, 0x2, R16 ;  /* 0x000000020f107825 */ /* 0x001fcc00078e0210 */
[----:B------:R-:W3:Y:S01]  /*1f70*/  LDG.E.U16 R16, desc[UR14][R16.64] ;  /* 0x0000000e10107981 */ /* 0x000ee2000c1e1500 */
[----:B--2---:R-:W-:Y:S02]  /*1f80*/  IMAD.U32 R15, R12, 0x10000, RZ ;  /* 0x000100000c0f7824 */ /* 0x004fe400078e00ff */
[----:B---3--:R-:W-:-:S04]  /*1f90*/  IMAD.U32 R14, R16, 0x10000, RZ ;  /* 0x00010000100e7824 */ /* 0x008fc800078e00ff */
[----:B------:R-:W-:-:S07]  /*1fa0*/  FFMA.FTZ R18, R15, R14, R18 ;  /* 0x0000000e0f127223 */ /* 0x000fce0000010012 */
.L_x_61:
[----:B------:R-:W-:Y:S05]  /*1fb0*/  BSYNC.RECONVERGENT B1 ;  /* 0x0000000000017941 */ /* 0x000fea0003800200 */
.L_x_60:
[----:B------:R-:W-:Y:S01]  /*1fc0*/  VIADD R11, R11, 0x4 ;  /* 0x000000040b0b7836 */ /* 0x000fe20000000000 */
[----:B------:R-:W-:Y:S01]  /*1fd0*/  IADD3 R12, PT, PT, RZ, -UR18, RZ ;  /* 0x80000012ff0c7c10 */ /* 0x000fe2000fffe0ff */
[----:B------:R-:W-:-:S03]  /*1fe0*/  VIADD R4, R4, 0x4 ;  /* 0x0000000404047836 */ /* 0x000fc60000000000 */
[----:B------:R-:W-:Y:S01]  /*1ff0*/  ISETP.NE.AND P0, PT, R11, RZ, PT ;  /* 0x000000ff0b00720c */ /* 0x000fe20003f05270 */
[C---:B------:R-:W-:Y:S02]  /*2000*/  IMAD R10, R12.reuse, 0x4, R10 ;  /* 0x000000040c0a7824 */ /* 0x040fe400078e020a */
[C---:B------:R-:W-:Y:S02]  /*2010*/  IMAD R9, R12.reuse, 0x4, R9 ;  /* 0x000000040c097824 */ /* 0x040fe400078e0209 */
[C---:B------:R-:W-:Y:S02]  /*2020*/  IMAD R8, R12.reuse, 0x4, R8 ;  /* 0x000000040c087824 */ /* 0x040fe400078e0208 */
[----:B------:R-:W-:-:S06]  /*2030*/  IMAD R7, R12, 0x4, R7 ;  /* 0x000000040c077824 */ /* 0x000fcc00078e0207 */
[----:B------:R-:W-:Y:S05]  /*2040*/  @P0 BRA `(.L_x_62) ;  /* 0xffffffe800f00947 */ /* 0x000fea000383ffff */
[----:B------:R-:W-:-:S07]  /*2050*/  IMAD.U32 R12, RZ, RZ, UR11 ;  /* 0x0000000bff0c7e24 */ /* 0x000fce000f8e00ff */
.L_x_53:
[----:B------:R-:W-:-:S09]  /*2060*/  UISETP.NE.AND UP0, UPT, UR10, URZ, UPT ;  /* 0x000000ff0a00728c */ /* 0x000fd2000bf05270 */
[----:B------:R-:W-:Y:S05]  /*2070*/  BRA.U !UP0, `(.L_x_63) ;  /* 0x0000000d08e47547 */ /* 0x000fea000b800000 */
[----:B------:R-:W1:Y:S01]  /*2080*/  LDC R11, c[0x0][0x430] ;  /* 0x00010c00ff0b7b82 */ /* 0x000e620000000800 */
[----:B------:R-:W-:Y:S01]  /*2090*/  ISETP.NE.AND P4, PT, R6, RZ, PT ;  /* 0x000000ff0600720c */ /* 0x000fe20003f85270 */
[----:B------:R-:W-:Y:S01]  /*20a0*/  BSSY.RECONVERGENT B1, `(.L_x_64) ;  /* 0x0000052000017945 */ /* 0x000fe20003800200 */
[----:B------:R-:W-:-:S05]  /*20b0*/  MOV R10, R4 ;  /* 0x00000004000a7202 */ /* 0x000fca0000000f00 */
[----:B------:R-:W2:Y:S01]  /*20c0*/  LDC.64 R8, c[0x0][0x3d0] ;  /* 0x0000f400ff087b82 */ /* 0x000ea20000000a00 */
[----:B-1----:R-:W-:Y:S02]  /*20d0*/  IMAD R12, R12, R11, R19 ;  /* 0x0000000b0c0c7224 */ /* 0x002fe400078e0213 */
[----:B--2---:R-:W-:-:S03]  /*20e0*/  IMAD.WIDE R6, R4, 0x2, R8 ;  /* 0x0000000204067825 */ /* 0x004fc600078e0208 */
[----:B------:R-:W-:Y:S05]  /*20f0*/  @P4 BRA `(.L_x_65) ;  /* 0x0000000400304947 */ /* 0x000fea0003800000 */
[----:B------:R-:W1:Y:S01]  /*2100*/  LDC R16, c[0x0][0x420] ;  /* 0x00010800ff107b82 */ /* 0x000e620000000800 */
[----:B------:R-:W-:Y:S02]  /*2110*/  IMAD.IADD R14, R0, 0x1, -R12 ;  /* 0x00000001000e7824 */ /* 0x000fe400078e0a0c */
[----:B------:R-:W-:-:S03]  /*2120*/  IMAD.MOV.U32 R8, RZ, RZ, RZ ;  /* 0x000000ffff087224 */ /* 0x000fc600078e00ff */
[----:B------:R-:W-:Y:S02]  /*2130*/  IABS R17, R14 ;  /* 0x0000000e00117213 */ /* 0x000fe40000000000 */
[----:B------:R-:W-:Y:S02]  /*2140*/  ISETP.GE.AND P5, PT, R14, RZ, PT ;  /* 0x000000ff0e00720c */ /* 0x000fe40003fa6270 */
[----:B-1----:R-:W-:-:S04]  /*2150*/  IABS R15, R16 ;  /* 0x00000010000f7213 */ /* 0x002fc80000000000 */
[----:B------:R-:W1:Y:S08]  /*2160*/  I2F.RP R27, R15 ;  /* 0x0000000f001b7306 */ /* 0x000e700000209400 */
[----:B-1----:R-:W1:Y:S02]  /*2170*/  MUFU.RCP R27, R27 ;  /* 0x0000001b001b7308 */ /* 0x002e640000001000 */
[----:B-1----:R-:W-:-:S06]  /*2180*/  VIADD R9, R27, 0xffffffe ;  /* 0x0ffffffe1b097836 */ /* 0x002fcc0000000000 */
[----:B------:R-:W1:Y:S02]  /*2190*/  F2I.FTZ.U32.TRUNC.NTZ R9, R9 ;  /* 0x0000000900097305 */ /* 0x000e64000021f000 */
[----:B-1----:R-:W-:-:S04]  /*21a0*/  IMAD.MOV R13, RZ, RZ, -R9 ;  /* 0x000000ffff0d7224 */ /* 0x002fc800078e0a09 */
[----:B------:R-:W-:-:S04]  /*21b0*/  IMAD R13, R13, R15, RZ ;  /* 0x0000000f0d0d7224 */ /* 0x000fc800078e02ff */
[----:B------:R-:W-:-:S06]  /*21c0*/  IMAD.HI.U32 R13, R9, R13, R8 ;  /* 0x0000000d090d7227 */ /* 0x000fcc00078e0008 */
[----:B------:R-:W-:-:S04]  /*21d0*/  IMAD.HI.U32 R13, R13, R17, RZ ;  /* 0x000000110d0d7227 */ /* 0x000fc800078e00ff */
[----:B------:R-:W-:-:S04]  /*21e0*/  IMAD.MOV R8, RZ, RZ, -R13 ;  /* 0x000000ffff087224 */ /* 0x000fc800078e0a0d */
[----:B------:R-:W-:Y:S01]  /*21f0*/  IMAD R8, R15, R8, R17 ;  /* 0x000000080f087224 */ /* 0x000fe200078e0211 */
[----:B------:R-:W-:-:S04]  /*2200*/  LOP3.LUT R17, RZ, R16, RZ, 0x33, !PT ;  /* 0x00000010ff117212 */ /* 0x000fc800078e33ff */
        /* <DEDUP_REMOVED lines=11> */
[----:B------:R-:W-:Y:S02]  /*22c0*/  ISETP.GE.U32.AND P6, PT, R8, R15, PT ;  /* 0x0000000f0800720c */ /* 0x000fe40003fc6070 */
[----:B------:R-:W-:Y:S02]  /*22d0*/  @!P1 IADD3 R13, PT, PT, R13, 0x1, RZ ;  /* 0x000000010d0d9810 */ /* 0x000fe40007ffe0ff */
[----:B------:R-:W-:-:S09]  /*22e0*/  LOP3.LUT R14, R14, R16, RZ, 0x3c, !PT ;  /* 0x000000100e0e7212 */ /* 0x000fd200078e3cff */
[----:B------:R-:W-:Y:S01]  /*22f0*/  @P6 VIADD R13, R13, 0x1 ;  /* 0x000000010d0d6836 */ /* 0x000fe20000000000 */
[----:B------:R-:W-:-:S03]  /*2300*/  ISETP.GE.AND P6, PT, R14, RZ, PT ;  /* 0x000000ff0e00720c */ /* 0x000fc60003fc6270 */
[----:B------:R-:W-:Y:S01]  /*2310*/  IMAD.MOV.U32 R14, RZ, RZ, R13 ;  /* 0x000000ffff0e7224 */ /* 0x000fe200078e000d */
[-C--:B-1----:R-:W-:Y:S02]  /*2320*/  IABS R28, R27.reuse ;  /* 0x0000001b001c7213 */ /* 0x082fe40000000000 */
[----:B------:R-:W-:Y:S02]  /*2330*/  LOP3.LUT R16, R5, R27, RZ, 0x3c, !PT ;  /* 0x0000001b05107212 */ /* 0x000fe400078e3cff */
[----:B------:R-:W1:Y:S05]  /*2340*/  I2F.RP R9, R28 ;  /* 0x0000001c00097306 */ /* 0x000e6a0000209400 */
[----:B------:R-:W-:-:S05]  /*2350*/  @!P6 IMAD.MOV R14, RZ, RZ, -R14 ;  /* 0x000000ffff0ee224 */ /* 0x000fca00078e0a0e */
[----:B------:R-:W-:Y:S01]  /*2360*/  SEL R17, R17, R14, !P0 ;  /* 0x0000000e11117207 */ /* 0x000fe20004000000 */
        /* <DEDUP_REMOVED lines=14> */
[----:B------:R-:W-:Y:S02]  /*2450*/  ISETP.GE.AND P5, PT, R16, RZ, PT ;  /* 0x000000ff1000720c */ /* 0x000fe40003fa6270 */
[----:B------:R-:W-:Y:S02]  /*2460*/  ISETP.GE.U32.AND P1, PT, R8, R28, PT ;  /* 0x0000001c0800720c */ /* 0x000fe40003f26070 */
[----:B------:R-:W1:Y:S11]  /*2470*/  LDC.64 R8, c[0x0][0x410] ;  /* 0x00010400ff087b82 */ /* 0x000e760000000a00 */
[----:B------:R-:W-:Y:S01]  /*2480*/  @P1 VIADD R15, R15, 0x1 ;  /* 0x000000010f0f1836 */ /* 0x000fe20000000000 */
[----:B------:R-:W-:-:S03]  /*2490*/  ISETP.NE.AND P1, PT, R27, RZ, PT ;  /* 0x000000ff1b00720c */ /* 0x000fc60003f25270 */
[----:B------:R-:W-:-:S05]  /*24a0*/  IMAD.MOV.U32 R13, RZ, RZ, R15 ;  /* 0x000000ffff0d7224 */ /* 0x000fca00078e000f */
[----:B------:R-:W-:-:S05]  /*24b0*/  @!P5 IADD3 R13, PT, PT, -R13, RZ, RZ ;  /* 0x000000ff0d0dd210 */ /* 0x000fca0007ffe1ff */
[----:B------:R-:W-:Y:S02]  /*24c0*/  @!P1 LOP3.LUT R13, RZ, R27, RZ, 0x33, !PT ;  /* 0x0000001bff0d9212 */ /* 0x000fe400078e33ff */
[----:B-1----:R-:W-:Y:S02]  /*24d0*/  ISETP.GE.AND P1, PT, R17, R8, PT ;  /* 0x000000081100720c */ /* 0x002fe40003f26270 */
[----:B------:R-:W-:Y:S02]  /*24e0*/  ISETP.GE.AND P0, PT, R13, R9, PT ;  /* 0x000000090d00720c */ /* 0x000fe40003f06270 */
[----:B------:R-:W-:Y:S02]  /*24f0*/  ISETP.GT.AND P1, PT, R17, -0x1, !P1 ;  /* 0xffffffff1100780c */ /* 0x000fe40004f24270 */
[----:B------:R-:W-:-:S04]  /*2500*/  ISETP.GT.AND P0, PT, R13, -0x1, !P0 ;  /* 0xffffffff0d00780c */ /* 0x000fc80004704270 */
[----:B------:R-:W-:-:S13]  /*2510*/  PLOP3.LUT P0, PT, P0, P1, PT, 0x80, 0x8 ;  /* 0x000000000008781c */ /* 0x000fda0000703070 */
[----:B------:R-:W-:Y:S05]  /*2520*/  @!P0 BRA `(.L_x_65) ;  /* 0x0000000000248947 */ /* 0x000fea0003800000 */
[----:B------:R-:W1:Y:S01]  /*2530*/  LDC.64 R14, c[0x0][0x380] ;  /* 0x0000e000ff0e7b82 */ /* 0x000e620000000a00 */
[----:B------:R-:W-:Y:S02]  /*2540*/  IMAD R9, R3, R9, R13 ;  /* 0x0000000903097224 */ /* 0x000fe400078e020d */
[----:B------:R-:W2:Y:S02]  /*2550*/  LDG.E.U16 R13, desc[UR14][R6.64] ;  /* 0x0000000e060d7981 */ /* 0x000ea4000c1e1500 */
[----:B------:R-:W-:-:S04]  /*2560*/  IMAD R9, R9, R8, R17 ;  /* 0x0000000809097224 */ /* 0x000fc800078e0211 */
[----:B-1----:R-:W-:-:S06]  /*2570*/  IMAD.WIDE R8, R9, 0x2, R14 ;  /* 0x0000000209087825 */ /* 0x002fcc00078e020e */
[----:B------:R-:W3:Y:S01]  /*2580*/  LDG.E.U16 R8, desc[UR14][R8.64] ;  /* 0x0000000e08087981 */ /* 0x000ee2000c1e1500 */
[----:B--2---:R-:W-:Y:S02]  /*2590*/  IMAD.U32 R13, R13, 0x10000, RZ ;  /* 0x000100000d0d7824 */ /* 0x004fe400078e00ff */
[----:B---3--:R-:W-:-:S04]  /*25a0*/  IMAD.U32 R14, R8, 0x10000, RZ ;  /* 0x00010000080e7824 */ /* 0x008fc800078e00ff */
[----:B------:R-:W-:-:S07]  /*25b0*/  FFMA.FTZ R18, R13, R14, R18 ;  /* 0x0000000e0d127223 */ /* 0x000fce0000010012 */
.L_x_65:
[----:B0-----:R-:W-:Y:S05]  /*25c0*/  BSYNC.RECONVERGENT B1 ;  /* 0x0000000000017941 */ /* 0x001fea0003800200 */
.L_x_64:
[----:B------:R-:W-:Y:S01]  /*25d0*/  UISETP.NE.AND UP0, UPT, UR10, 0x1, UPT ;  /* 0x000000010a00788c */ /* 0x000fe2000bf05270 */
[----:B------:R-:W-:-:S08]  /*25e0*/  VIADD R4, R4, 0x1 ;  /* 0x0000000104047836 */ /* 0x000fd00000000000 */
[----:B------:R-:W-:Y:S05]  /*25f0*/  BRA.U !UP0, `(.L_x_63) ;  /* 0x0000000908847547 */ /* 0x000fea000b800000 */
[----:B------:R-:W-:Y:S01]  /*2600*/  BSSY.RECONVERGENT B1, `(.L_x_66) ;  /* 0x000004f000017945 */ /* 0x000fe20003800200 */
[----:B------:R-:W-:-:S03]  /*2610*/  IMAD.IADD R14, R12, 0x1, R11 ;  /* 0x000000010c0e7824 */ /* 0x000fc600078e020b */
[----:B------:R-:W-:Y:S05]  /*2620*/  @P4 BRA `(.L_x_67) ;  /* 0x0000000400304947 */ /* 0x000fea0003800000 */
[----:B------:R-:W0:Y:S01]  /*2630*/  LDC R15, c[0x0][0x420] ;  /* 0x00010800ff0f7b82 */ /* 0x000e220000000800 */
[----:B------:R-:W-:Y:S01]  /*2640*/  IMAD.MOV.U32 R8, RZ, RZ, RZ ;  /* 0x000000ffff087224 */ /* 0x000fe200078e00ff */
[----:B------:R-:W-:-:S04]  /*2650*/  IADD3 R12, PT, PT, R0, -R14, RZ ;  /* 0x8000000e000c7210 */ /* 0x000fc80007ffe0ff */
[----:B------:R-:W-:Y:S02]  /*2660*/  IABS R16, R12 ;  /* 0x0000000c00107213 */ /* 0x000fe40000000000 */
[----:B------:R-:W-:Y:S02]  /*2670*/  ISETP.GE.AND P5, PT, R12, RZ, PT ;  /* 0x000000ff0c00720c */ /* 0x000fe40003fa6270 */
[----:B0-----:R-:W-:-:S04]  /*2680*/  IABS R13, R15 ;  /* 0x0000000f000d7213 */ /* 0x001fc80000000000 */
[----:B------:R-:W0:Y:S08]  /*2690*/  I2F.RP R17, R13 ;  /* 0x0000000d00117306 */ /* 0x000e300000209400 */
[----:B0-----:R-:W0:Y:S02]  /*26a0*/  MUFU.RCP R17, R17 ;  /* 0x0000001100117308 */ /* 0x001e240000001000 */
[----:B0-----:R-:W-:-:S06]  /*26b0*/  VIADD R9, R17, 0xffffffe ;  /* 0x0ffffffe11097836 */ /* 0x001fcc0000000000 */
[----:B------:R-:W0:Y:S02]  /*26c0*/  F2I.FTZ.U32.TRUNC.NTZ R9, R9 ;  /* 0x0000000900097305 */ /* 0x000e24000021f000 */
[----:B0-----:R-:W-:-:S04]  /*26d0*/  IMAD.MOV R4, RZ, RZ, -R9 ;  /* 0x000000ffff047224 */ /* 0x001fc800078e0a09 */
[----:B------:R-:W-:-:S04]  /*26e0*/  IMAD R4, R4, R13, RZ ;  /* 0x0000000d04047224 */ /* 0x000fc800078e02ff */
[----:B------:R-:W-:-:S06]  /*26f0*/  IMAD.HI.U32 R27, R9, R4, R8 ;  /* 0x00000004091b7227 */ /* 0x000fcc00078e0008 */
[----:B------:R-:W-:-:S04]  /*2700*/  IMAD.HI.U32 R4, R27, R16, RZ ;  /* 0x000000101b047227 */ /* 0x000fc800078e00ff */
[----:B------:R-:W-:-:S04]  /*2710*/  IMAD.MOV R8, RZ, RZ, -R4 ;  /* 0x000000ffff087224 */ /* 0x000fc800078e0a04 */
[----:B------:R-:W-:Y:S01]  /*2720*/  IMAD R8, R13, R8, R16 ;  /* 0x000000080d087224 */ /* 0x000fe200078e0210 */
[----:B------:R-:W-:-:S04]  /*2730*/  LOP3.LUT R16, RZ, R15, RZ, 0x33, !PT ;  /* 0x0000000fff107212 */ /* 0x000fc800078e33ff */
        /* <DEDUP_REMOVED lines=12> */
[----:B------:R-:W-:Y:S01]  /*2800*/  IMAD.MOV.U32 R8, RZ, RZ, RZ ;  /* 0x000000ffff087224 */ /* 0x000fe200078e00ff */
[----:B------:R-:W-:Y:S01]  /*2810*/  LOP3.LUT R12, R12, R15, RZ, 0x3c, !PT ;  /* 0x0000000f0c0c7212 */ /* 0x000fe200078e3cff */
[----:B------:R-:W-:-:S10]  /*2820*/  @!P1 VIADD R4, R4, 0x1 ;  /* 0x0000000104049836 */ /* 0x000fd40000000000 */
[----:B------:R-:W-:Y:S01]  /*2830*/  @P6 VIADD R4, R4, 0x1 ;  /* 0x0000000104046836 */ /* 0x000fe20000000000 */
[----:B------:R-:W-:-:S03]  /*2840*/  ISETP.GE.AND P6, PT, R12, RZ, PT ;  /* 0x000000ff0c00720c */ /* 0x000fc60003fc6270 */
[----:B------:R-:W-:Y:S01]  /*2850*/  IMAD.MOV.U32 R12, RZ, RZ, R4 ;  /* 0x000000ffff0c7224 */ /* 0x000fe200078e0004 */
[-C--:B0-----:R-:W-:Y:S02]  /*2860*/  IABS R27, R17.reuse ;  /* 0x00000011001b7213 */ /* 0x081fe40000000000 */
[----:B------:R-:W-:Y:S02]  /*2870*/  LOP3.LUT R15, R5, R17, RZ, 0x3c, !PT ;  /* 0x00000011050f7212 */ /* 0x000fe400078e3cff */
[----:B------:R-:W0:Y:S05]  /*2880*/  I2F.RP R9, R27 ;  /* 0x0000001b00097306 */ /* 0x000e2a0000209400 */
[----:B------:R-:W-:-:S05]  /*2890*/  @!P6 IMAD.MOV R12, RZ, RZ, -R12 ;  /* 0x000000ffff0ce224 */ /* 0x000fca00078e0a0c */
[----:B------:R-:W-:Y:S01]  /*28a0*/  SEL R16, R16, R12, !P0 ;  /* 0x0000000c10107207 */ /* 0x000fe20004000000 */
[----:B0-----:R-:W0:Y:S02]  /*28b0*/  MUFU.RCP R9, R9 ;  /* 0x0000000900097308 */ /* 0x001e240000001000 */
[----:B0-----:R-:W-:-:S06]  /*28c0*/  VIADD R9, R9, 0xffffffe ;  /* 0x0ffffffe09097836 */ /* 0x001fcc0000000000 */
[----:B------:R-:W0:Y:S02]  /*28d0*/  F2I.FTZ.U32.TRUNC.NTZ R9, R9 ;  /* 0x0000000900097305 */ /* 0x000e24000021f000 */
[----:B0-----:R-:W-:-:S05]  /*28e0*/  IADD3 R28, PT, PT, RZ, -R9, RZ ;  /* 0x80000009ff1c7210 */ /* 0x001fca0007ffe0ff */
[----:B------:R-:W-:-:S04]  /*28f0*/  IMAD R28, R28, R27, RZ ;  /* 0x0000001b1c1c7224 */ /* 0x000fc800078e02ff */
        /* <DEDUP_REMOVED lines=10> */
[----:B------:R-:W0:Y:S11]  /*29a0*/  LDC.64 R8, c[0x0][0x410] ;  /* 0x00010400ff087b82 */ /* 0x000e360000000a00 */
[----:B------:R-:W-:-:S02]  /*29b0*/  @P1 IADD3 R13, PT, PT, R13, 0x1, RZ ;  /* 0x000000010d0d1810 */ /* 0x000fc40007ffe0ff */
[----:B------:R-:W-:-:S03]  /*29c0*/  ISETP.NE.AND P1, PT, R17, RZ, PT ;  /* 0x000000ff1100720c */ /* 0x000fc60003f25270 */
[----:B------:R-:W-:-:S04]  /*29d0*/  IMAD.MOV.U32 R4, RZ, RZ, R13 ;  /* 0x000000ffff047224 */ /* 0x000fc800078e000d */
[----:B------:R-:W-:-:S06]  /*29e0*/  @!P5 IMAD.MOV R4, RZ, RZ, -R4 ;  /* 0x000000ffff04d224 */ /* 0x000fcc00078e0a04 */
[----:B------:R-:W-:Y:S02]  /*29f0*/  @!P1 LOP3.LUT R4, RZ, R17, RZ, 0x33, !PT ;  /* 0x00000011ff049212 */ /* 0x000fe400078e33ff */
[----:B0-----:R-:W-:Y:S02]  /*2a00*/  ISETP.GE.AND P1, PT, R16, R8, PT ;  /* 0x000000081000720c */ /* 0x001fe40003f26270 */
[----:B------:R-:W-:Y:S02]  /*2a10*/  ISETP.GE.AND P0, PT, R4, R9, PT ;  /* 0x000000090400720c */ /* 0x000fe40003f06270 */
[----:B------:R-:W-:Y:S02]  /*2a20*/  ISETP.GT.AND P1, PT, R16, -0x1, !P1 ;  /* 0xffffffff1000780c */ /* 0x000fe40004f24270 */
[----:B------:R-:W-:-:S04]  /*2a30*/  ISETP.GT.AND P0, PT, R4, -0x1, !P0 ;  /* 0xffffffff0400780c */ /* 0x000fc80004704270 */
[----:B------:R-:W-:-:S13]  /*2a40*/  PLOP3.LUT P0, PT, P0, P1, PT, 0x80, 0x8 ;  /* 0x000000000008781c */ /* 0x000fda0000703070 */
[----:B------:R-:W-:Y:S05]  /*2a50*/  @!P0 BRA `(.L_x_67) ;  /* 0x0000000000248947 */ /* 0x000fea0003800000 */
[----:B------:R-:W0:Y:S01]  /*2a60*/  LDC.64 R12, c[0x0][0x380] ;  /* 0x0000e000ff0c7b82 */ /* 0x000e220000000a00 */
[----:B------:R-:W-:Y:S02]  /*2a70*/  IMAD R9, R3, R9, R4 ;  /* 0x0000000903097224 */ /* 0x000fe400078e0204 */
[----:B------:R-:W2:Y:S02]  /*2a80*/  LDG.E.U16 R4, desc[UR14][R6.64+0x2] ;  /* 0x0000020e06047981 */ /* 0x000ea4000c1e1500 */
[----:B------:R-:W-:-:S04]  /*2a90*/  IMAD R9, R9, R8, R16 ;  /* 0x0000000809097224 */ /* 0x000fc800078e0210 */
[----:B0-----:R-:W-:-:S06]  /*2aa0*/  IMAD.WIDE R8, R9, 0x2, R12 ;  /* 0x0000000209087825 */ /* 0x001fcc00078e020c */
[----:B------:R-:W3:Y:S01]  /*2ab0*/  LDG.E.U16 R8, desc[UR14][R8.64] ;  /* 0x0000000e08087981 */ /* 0x000ee2000c1e1500 */
[----:B--2---:R-:W-:Y:S02]  /*2ac0*/  IMAD.U32 R13, R4, 0x10000, RZ ;  /* 0x00010000040d7824 */ /* 0x004fe400078e00ff */
[----:B---3--:R-:W-:-:S04]  /*2ad0*/  IMAD.U32 R4, R8, 0x10000, RZ ;  /* 0x0001000008047824 */ /* 0x008fc800078e00ff */
[----:B------:R-:W-:-:S07]  /*2ae0*/  FFMA.FTZ R18, R13, R4, R18 ;  /* 0x000000040d127223 */ /* 0x000fce0000010012 */
.L_x_67:
[----:B------:R-:W-:Y:S05]  /*2af0*/  BSYNC.RECONVERGENT B1 ;  /* 0x0000000000017941 */ /* 0x000fea0003800200 */
.L_x_66:
[----:B------:R-:W-:Y:S01]  /*2b00*/  UISETP.NE.AND UP0, UPT, UR10, 0x2, UPT ;  /* 0x000000020a00788c */ /* 0x000fe2000bf05270 */
[----:B------:R-:W-:-:S08]  /*2b10*/  IADD3 R4, PT, PT, R10, 0x2, RZ ;  /* 0x000000020a047810 */ /* 0x000fd00007ffe0ff */
[----:B------:R-:W-:Y:S05]  /*2b20*/  BRA.U !UP0, `(.L_x_63) ;  /* 0x0000000508387547 */ /* 0x000fea000b800000 */
[----:B------:R-:W-:Y:S01]  /*2b30*/  BSSY.RECONVERGENT B1, `(.L_x_68) ;  /* 0x000004c000017945 */ /* 0x000fe20003800200 */
[----:B------:R-:W-:-:S03]  /*2b40*/  IADD3 R14, PT, PT, R0, -R11, -R14 ;  /* 0x8000000b000e7210 */ /* 0x000fc60007ffe80e */
[----:B------:R-:W-:Y:S05]  /*2b50*/  @P4 BRA `(.L_x_69) ;  /* 0x0000000400244947 */ /* 0x000fea0003800000 */
[----:B------:R-:W0:Y:S01]  /*2b60*/  LDC R13, c[0x0][0x420] ;  /* 0x00010800ff0d7b82 */ /* 0x000e220000000800 */
[----:B------:R-:W-:Y:S01]  /*2b70*/  IMAD.MOV.U32 R8, RZ, RZ, RZ ;  /* 0x000000ffff087224 */ /* 0x000fe200078e00ff */
[----:B------:R-:W-:Y:S02]  /*2b80*/  IABS R16, R14 ;  /* 0x0000000e00107213 */ /* 0x000fe40000000000 */
        /* <DEDUP_REMOVED lines=18> */
[----:B------:R-:W-:Y:S02]  /*2cb0*/  ISETP.NE.AND P0, PT, R13, RZ, PT ;  /* 0x000000ff0d00720c */ /* 0x000fe40003f05270 */
[----:B------:R-:W-:-:S04]  /*2cc0*/  @!P1 IADD3 R9, PT, PT, -R9, RZ, RZ ;  /* 0x000000ff09099210 */ /* 0x000fc80007ffe1ff */
        /* <DEDUP_REMOVED lines=8> */
[----:B------:R-:W-:-:S06]  /*2d50*/  @P4 IADD3 R4, PT, PT, R4, 0x1, RZ ;  /* 0x0000000104044810 */ /* 0x000fcc0007ffe0ff */
[----:B------:R-:W-:Y:S01]  /*2d60*/  @!P6 IMAD.MOV R4, RZ, RZ, -R4 ;  /* 0x000000ffff04e224 */ /* 0x000fe200078e0a04 */
[----:B0-----:R-:W-:-:S04]  /*2d70*/  IABS R17, R11 ;  /* 0x0000000b00117213 */ /* 0x001fc80000000000 */
[----:B------:R-:W-:Y:S01]  /*2d80*/  SEL R13, R12, R4, !P0 ;  /* 0x000000040c0d7207 */ /* 0x000fe20004000000 */
        /* <DEDUP_REMOVED lines=8> */
[----:B------:R-:W-:Y:S02]  /*2e10*/  IABS R8, R5 ;  /* 0x0000000500087213 */ /* 0x000fe40000000000 */
[----:B------:R-:W-:-:S03]  /*2e20*/  LOP3.LUT R5, R5, R11, RZ, 0x3c, !PT ;  /* 0x0000000b05057212 */ /* 0x000fc600078e3cff */
[----:B------:R-:W-:Y:S01]  /*2e30*/  IMAD.HI.U32 R27, R27, R8, RZ ;  /* 0x000000081b1b7227 */ /* 0x000fe200078e00ff */
[----:B------:R-:W-:-:S03]  /*2e40*/  ISETP.GE.AND P4, PT, R5, RZ, PT ;  /* 0x000000ff0500720c */ /* 0x000fc60003f86270 */
[----:B------:R-:W-:-:S04]  /*2e50*/  IMAD.MOV R9, RZ, RZ, -R27 ;  /* 0x000000ffff097224 */ /* 0x000fc800078e0a1b */
[----:B------:R-:W-:-:S05]  /*2e60*/  IMAD R8, R17, R9, R8 ;  /* 0x0000000911087224 */ /* 0x000fca00078e0208 */
[----:B------:R-:W-:-:S13]  /*2e70*/  ISETP.GT.U32.AND P1, PT, R17, R8, PT ;  /* 0x000000081100720c */ /* 0x000fda0003f24070 */
[----:B------:R-:W-:Y:S02]  /*2e80*/  @!P1 IMAD.IADD R8, R8, 0x1, -R17 ;  /* 0x0000000108089824 */ /* 0x000fe400078e0a11 */
[----:B------:R-:W-:Y:S01]  /*2e90*/  @!P1 VIADD R27, R27, 0x1 ;  /* 0x000000011b1b9836 */ /* 0x000fe20000000000 */
[----:B------:R-:W-:Y:S02]  /*2ea0*/  ISETP.NE.AND P1, PT, R11, RZ, PT ;  /* 0x000000ff0b00720c */ /* 0x000fe40003f25270 */
[----:B------:R-:W-:Y:S02]  /*2eb0*/  ISETP.GE.U32.AND P5, PT, R8, R17, PT ;  /* 0x000000110800720c */ /* 0x000fe40003fa6070 */
[----:B------:R-:W0:Y:S11]  /*2ec0*/  LDC.64 R8, c[0x0][0x410] ;  /* 0x00010400ff087b82 */ /* 0x000e360000000a00 */
[----:B------:R-:W-:-:S04]  /*2ed0*/  @P5 VIADD R27, R27, 0x1 ;  /* 0x000000011b1b5836 */ /* 0x000fc80000000000 */
[----:B------:R-:W-:Y:S01]  /*2ee0*/  @!P4 IMAD.MOV R27, RZ, RZ, -R27 ;  /* 0x000000ffff1bc224 */ /* 0x000fe200078e0a1b */
        /* <DEDUP_REMOVED lines=13> */
[----:B--2---:R-:W-:Y:S01]  /*2fc0*/  IMAD.U32 R9, R6, 0x10000, RZ ;  /* 0x0001000006097824 */ /* 0x004fe200078e00ff */
[----:B---3--:R-:W-:-:S05]  /*2fd0*/  SHF.L.U32 R8, R4, 0x10, RZ ;  /* 0x0000001004087819 */ /* 0x008fca00000006ff */
[----:B------:R-:W-:-:S07]  /*2fe0*/  FFMA.FTZ R18, R9, R8, R18 ;  /* 0x0000000809127223 */ /* 0x000fce0000010012 */
.L_x_69:
[----:B------:R-:W-:Y:S05]  /*2ff0*/  BSYNC.RECONVERGENT B1 ;  /* 0x0000000000017941 */ /* 0x000fea0003800200 */
.L_x_68:
[----:B------:R-:W-:-:S07]  /*3000*/  VIADD R4, R10, 0x3 ;  /* 0x000000030a047836 */ /* 0x000fce0000000000 */
.L_x_63:
[----:B------:R-:W-:Y:S05]  /*3010*/  @P3 BRA `(.L_x_70) ;  /* 0xffffffd800683947 */ /* 0x000fea000383ffff */
[----:B------:R-:W-:Y:S05]  /*3020*/  @P2 BRA `(.L_x_71) ;  /* 0xffffffd800402947 */ /* 0x000fea000383ffff */
[----:B------:R-:W2:Y:S01]  /*3030*/  LDL R6, [R1+0xc] ;  /* 0x00000c0001067983 */ /* 0x000ea20000100800 */
[----:B------:R-:W1:Y:S03]  /*3040*/  LDCU.64 UR8, c[0x0][0x3a8] ;  /* 0x00007500ff0877ac */ /* 0x000e660008000a00 */
[----:B------:R-:W3:Y:S01]  /*3050*/  LDL.LU R5, [R1] ;  /* 0x0000000001057983 */ /* 0x000ee20000300800 */
[----:B------:R-:W4:Y:S01]  /*3060*/  LDCU UR17, c[0x0][0x3f8] ;  /* 0x00007f00ff1177ac */ /* 0x000f220008000800 */
[----:B------:R-:W-:Y:S02]  /*3070*/  F2FP.BF16.F32.PACK_AB R18, RZ, R18 ;  /* 0x00000012ff12723e */ /* 0x000fe400000010ff */
[----:B-1----:R-:W-:-:S04]  /*3080*/  LEA R2, P0, R29, UR8, 0x1 ;  /* 0x000000081d027c11 */ /* 0x002fc8000f8008ff */
[----:B---3--:R-:W-:Y:S02]  /*3090*/  LEA.HI.X R3, R29, UR9, R5, 0x1, P0 ;  /* 0x000000091d037c11 */ /* 0x008fe400080f0c05 */
[----:B--2---:R-:W-:-:S03]  /*30a0*/  IADD3 R29, P0, PT, R6, R29, RZ ;  /* 0x0000001d061d7210 */ /* 0x004fc60007f1e0ff */
[----:B------:R2:W-:Y:S02]  /*30b0*/  STG.E.U16 desc[UR14][R2.64], R18 ;  /* 0x0000001202007986 */ /* 0x0005e4000c10150e */
[----:B------:R-:W-:Y:S01]  /*30c0*/  IMAD.X R5, RZ, RZ, R5, P0 ;  /* 0x000000ffff057224 */ /* 0x000fe200000e0605 */
[----:B----4-:R-:W-:-:S04]  /*30d0*/  ISETP.GE.U32.AND P0, PT, R29, UR17, PT ;  /* 0x000000111d007c0c */ /* 0x010fc8000bf06070 */
[----:B------:R2:W-:Y:S01]  /*30e0*/  STL [R1], R5 ;  /* 0x0000000501007387 */ /* 0x0005e20000100800 */
[----:B------:R-:W-:-:S13]  /*30f0*/  ISETP.GE.AND.EX P0, PT, R5, UR13, PT, P0 ;  /* 0x0000000d05007c0c */ /* 0x000fda000bf06300 */
[----:B--2---:R-:W-:Y:S05]  /*3100*/  @!P0 BRA `(.L_x_72) ;  /* 0xffffffd000988947 */ /* 0x004fea000383ffff */
[----:B0-----:R-:W-:Y:S05]  /*3110*/  BSYNC.RECONVERGENT B0 ;  /* 0x0000000000007941 */ /* 0x001fea0003800200 */
.L_x_52:
[----:B------:R-:W-:Y:S05]  /*3120*/  EXIT ;  /* 0x000000000000794d */ /* 0x000fea0003800000 */
.L_x_49:
[----:B------:R-:W2:Y:S04]  /*3130*/  LDL R7, [R1+0xc] ;  /* 0x00000c0001077983 */ /* 0x000ea80000100800 */
[----:B-1----:R-:W3:Y:S01]  /*3140*/  LDL R0, [R1] ;  /* 0x0000000001007983 */ /* 0x002ee20000100800 */
[----:B------:R-:W-:Y:S01]  /*3150*/  BSSY.RECONVERGENT B0, `(.L_x_73) ;  /* 0x0000026000007945 */ /* 0x000fe20003800200 */
[----:B--2---:R-:W-:-:S04]  /*3160*/  IADD3 R4, P0, PT, R7, R29, RZ ;  /* 0x0000001d07047210 */ /* 0x004fc80007f1e0ff */
[C---:B------:R-:W-:Y:S01]  /*3170*/  ISETP.GT.U32.AND P1, PT, R4.reuse, UR6, PT ;  /* 0x0000000604007c0c */ /* 0x040fe2000bf24070 */
[----:B---3--:R-:W-:Y:S01]  /*3180*/  IMAD.X R5, RZ, RZ, R0, P0 ;  /* 0x000000ffff057224 */ /* 0x008fe200000e0600 */
[----:B------:R-:W-:-:S04]  /*3190*/  ISETP.GE.U32.AND P0, PT, R4, UR6, PT ;  /* 0x0000000604007c0c */ /* 0x000fc8000bf06070 */
[C---:B------:R-:W-:Y:S02]  /*31a0*/  ISETP.GT.AND.EX P1, PT, R5.reuse, UR13, PT, P1 ;  /* 0x0000000d05007c0c */ /* 0x040fe4000bf24310 */
[C---:B------:R-:W-:Y:S02]  /*31b0*/  ISETP.GE.AND.EX P0, PT, R5.reuse, UR13, PT, P0 ;  /* 0x0000000d05007c0c */ /* 0x040fe4000bf06300 */
[----:B------:R-:W-:Y:S02]  /*31c0*/  SEL R3, R4, UR6, P1 ;  /* 0x0000000604037c07 */ /* 0x000fe40008800000 */
[----:B------:R-:W-:Y:S02]  /*31d0*/  SEL R0, RZ, 0x1, P0 ;  /* 0x00000001ff007807 */ /* 0x000fe40000000000 */
[----:B------:R-:W-:Y:S02]  /*31e0*/  SEL R2, R5, UR13, P1 ;  /* 0x0000000d05027c07 */ /* 0x000fe40008800000 */
[----:B------:R-:W-:-:S04]  /*31f0*/  IADD3 R6, P0, P1, R3, -R4, -R0 ;  /* 0x8000000403067210 */ /* 0x000fc8000791e800 */
[----:B------:R-:W-:-:S04]  /*3200*/  IADD3.X R2, PT, PT, R2, -0x1, ~R5, P0, P1 ;  /* 0xffffffff02027810 */ /* 0x000fc800007e2c05 */
[----:B------:R-:W-:-:S13]  /*3210*/  ISETP.NE.U32.AND P0, PT, R2, RZ, PT ;  /* 0x000000ff0200720c */ /* 0x000fda0003f05070 */
[----:B------:R-:W-:Y:S05]  /*3220*/  @P0 BRA `(.L_x_74) ;  /* 0x0000000000500947 */ /* 0x000fea0003800000 */
[----:B------:R-:W0:Y:S01]  /*3230*/  I2F.U32.RP R4, R7 ;  /* 0x0000000700047306 */ /* 0x000e220000209000 */
[----:B------:R-:W-:Y:S01]  /*3240*/  IMAD.MOV R5, RZ, RZ, -R7 ;  /* 0x000000ffff057224 */ /* 0x000fe200078e0a07 */
[----:B------:R-:W-:-:S06]  /*3250*/  ISETP.NE.U32.AND P2, PT, R7, RZ, PT ;  /* 0x000000ff0700720c */ /* 0x000fcc0003f45070 */
[----:B0-----:R-:W0:Y:S02]  /*3260*/  MUFU.RCP R4, R4 ;  /* 0x0000000400047308 */ /* 0x001e240000001000 */
[----:B0-----:R-:W-:-:S06]  /*3270*/  VIADD R2, R4, 0xffffffe ;  /* 0x0ffffffe04027836 */ /* 0x001fcc0000000000 */
[----:B------:R0:W1:Y:S02]  /*3280*/  F2I.FTZ.U32.TRUNC.NTZ R3, R2 ;  /* 0x0000000200037305 */ /* 0x000064000021f000 */
[----:B0-----:R-:W-:Y:S02]  /*3290*/  HFMA2 R2, -RZ, RZ, 0, 0 ;  /* 0x00000000ff027431 */ /* 0x001fe400000001ff */
[----:B-1----:R-:W-:-:S04]  /*32a0*/  IMAD R5, R5, R3, RZ ;  /* 0x0000000305057224 */ /* 0x002fc800078e02ff */
[----:B------:R-:W-:-:S06]  /*32b0*/  IMAD.HI.U32 R3, R3, R5, R2 ;  /* 0x0000000503037227 */ /* 0x000fcc00078e0002 */
[----:B------:R-:W-:-:S04]  /*32c0*/  IMAD.HI.U32 R2, R3, R6, RZ ;  /* 0x0000000603027227 */ /* 0x000fc800078e00ff */
[----:B------:R-:W-:-:S04]  /*32d0*/  IMAD.MOV R3, RZ, RZ, -R2 ;  /* 0x000000ffff037224 */ /* 0x000fc800078e0a02 */
[----:B------:R-:W-:-:S05]  /*32e0*/  IMAD R3, R7, R3, R6 ;  /* 0x0000000307037224 */ /* 0x000fca00078e0206 */
[----:B------:R-:W-:-:S13]  /*32f0*/  ISETP.GE.U32.AND P0, PT, R3, R7, PT ;  /* 0x000000070300720c */ /* 0x000fda0003f06070 */
[----:B------:R-:W-:Y:S02]  /*3300*/  @P0 IMAD.IADD R3, R3, 0x1, -R7 ;  /* 0x0000000103030824 */ /* 0x000fe400078e0a07 */
[----:B------:R-:W-:-:S03]  /*3310*/  @P0 VIADD R2, R2, 0x1 ;  /* 0x0000000102020836 */ /* 0x000fc60000000000 */
[----:B------:R-:W-:Y:S01]  /*3320*/  ISETP.GE.U32.AND P1, PT, R3, R7, PT ;  /* 0x000000070300720c */ /* 0x000fe20003f26070 */
[----:B------:R-:W-:-:S12]  /*3330*/  IMAD.MOV.U32 R3, RZ, RZ, RZ ;  /* 0x000000ffff037224 */ /* 0x000fd800078e00ff */
[----:B------:R-:W-:Y:S01]  /*3340*/  @P1 VIADD R2, R2, 0x1 ;  /* 0x0000000102021836 */ /* 0x000fe20000000000 */
[----:B------:R-:W-:Y:S01]  /*3350*/  @!P2 LOP3.LUT R2, RZ, R7, RZ, 0x33, !PT ;  /* 0x00000007ff02a212 */ /* 0x000fe200078e33ff */
[----:B------:R-:W-:Y:S06]  /*3360*/  BRA `(.L_x_75) ;  /* 0x0000000000107947 */ /* 0x000fec0003800000 */
.L_x_74:
[----:B------:R-:W-:Y:S01]  /*3370*/  MOV R3, R6 ;  /* 0x0000000600037202 */ /* 0x000fe20000000f00 */
[----:B------:R-:W-:Y:S01]  /*3380*/  IMAD.MOV.U32 R6, RZ, RZ, R7 ;  /* 0x000000ffff067224 */ /* 0x000fe200078e0007 */
[----:B------:R-:W-:-:S07]  /*3390*/  MOV R4, 0x33b0 ;  /* 0x000033b000047802 */ /* 0x000fce0000000f00 */
[----:B------:R-:W-:Y:S05]  /*33a0*/  CALL.REL.NOINC `($__internal_0_$__cuda_sm20_div_u64) ;  /* 0x0000000800607944 */ /* 0x000fea0003c00000 */
.L_x_75:
[----:B------:R-:W-:Y:S05]  /*33b0*/  BSYNC.RECONVERGENT B0 ;  /* 0x0000000000007941 */ /* 0x000fea0003800200 */
.L_x_73:
[----:B------:R-:W-:Y:S01]  /*33c0*/  IADD3 R0, P0, PT, R2, R0, RZ ;  /* 0x0000000002007210 */ /* 0x000fe20007f1e0ff */
[----:B------:R-:W0:Y:S01]  /*33d0*/  LDCU.64 UR4, c[0x0][0x3a8] ;  /* 0x00007500ff0477ac */ /* 0x000e220008000a00 */
[----:B------:R-:W-:Y:S02]  /*33e0*/  BSSY.RECONVERGENT B0, `(.L_x_76) ;  /* 0x0000019000007945 */ /* 0x000fe40003800200 */
[C---:B------:R-:W-:Y:S01]  /*33f0*/  LOP3.LUT R4, R0.reuse, 0x3, RZ, 0xc0, !PT ;  /* 0x0000000300047812 */ /* 0x040fe200078ec0ff */
[----:B------:R-:W-:Y:S01]  /*3400*/  IMAD.X R2, RZ, RZ, R3, P0 ;  /* 0x000000ffff027224 */ /* 0x000fe200000e0603 */
[----:B------:R-:W-:Y:S02]  /*3410*/  ISETP.GE.U32.AND P1, PT, R0, 0x3, PT ;  /* 0x000000030000780c */ /* 0x000fe40003f26070 */
[----:B------:R-:W-:Y:S02]  /*3420*/  ISETP.NE.U32.AND P0, PT, R4, 0x3, PT ;  /* 0x000000030400780c */ /* 0x000fe40003f05070 */
[----:B------:R-:W-:-:S02]  /*3430*/  ISETP.GE.U32.AND.EX P1, PT, R2, RZ, PT, P1 ;  /* 0x000000ff0200720c */ /* 0x000fc40003f26110 */
[----:B------:R-:W-:-:S13]  /*3440*/  ISETP.NE.AND.EX P0, PT, RZ, RZ, PT, P0 ;  /* 0x000000ffff00720c */ /* 0x000fda0003f05300 */
[----:B0-----:R-:W-:Y:S05]  /*3450*/  @!P0 BRA `(.L_x_77) ;  /* 0x0000000000448947 */ /* 0x001fea0003800000 */
[----:B------:R-:W-:Y:S02]  /*3460*/  VIADD R2, R0, 0x1 ;  /* 0x0000000100027836 */ /* 0x000fe40000000000 */
[----:B------:R-:W-:Y:S02]  /*3470*/  IMAD.MOV.U32 R0, RZ, RZ, RZ ;  /* 0x000000ffff007224 */ /* 0x000fe400078e00ff */
[----:B------:R-:W-:Y:S01]  /*3480*/  IMAD.MOV.U32 R4, RZ, RZ, RZ ;  /* 0x000000ffff047224 */ /* 0x000fe200078e00ff */
[----:B------:R-:W-:-:S07]  /*3490*/  LOP3.LUT R5, R2, 0x3, RZ, 0xc0, !PT ;  /* 0x0000000302057812 */ /* 0x000fce00078ec0ff */
.L_x_78:
[----:B------:R-:W2:Y:S04]  /*34a0*/  LDL R7, [R1+0xc] ;  /* 0x00000c0001077983 */ /* 0x000ea80000100800 */
[----:B------:R-:W3:Y:S01]  /*34b0*/  LDL.LU R6, [R1] ;  /* 0x0000000001067983 */ /* 0x000ee20000300800 */
[----:B------:R-:W-:-:S04]  /*34c0*/  LEA R2, P0, R29, UR4, 0x1 ;  /* 0x000000041d027c11 */ /* 0x000fc8000f8008ff */
[--C-:B---3--:R-:W-:Y:S02]  /*34d0*/  LEA.HI.X R3, R29, UR5, R6.reuse, 0x1, P0 ;  /* 0x000000051d037c11 */ /* 0x108fe400080f0c06 */
[----:B--2---:R-:W-:Y:S02]  /*34e0*/  IADD3 R29, P2, PT, R7, R29, RZ ;  /* 0x0000001d071d7210 */ /* 0x004fe40007f5e0ff */
[----:B------:R-:W-:Y:S01]  /*34f0*/  IADD3 R0, P0, PT, R0, 0x1, RZ ;  /* 0x0000000100007810 */ /* 0x000fe20007f1e0ff */
[----:B------:R0:W-:Y:S02]  /*3500*/  STG.E.U16 desc[UR14][R2.64], RZ ;  /* 0x000000ff02007986 */ /* 0x0001e4000c10150e */
[----:B------:R-:W-:Y:S01]  /*3510*/  IMAD.X R6, RZ, RZ, R6, P2 ;  /* 0x000000ffff067224 */ /* 0x000fe200010e0606 */
[----:B------:R-:W-:Y:S02]  /*3520*/  IADD3.X R4, PT, PT, RZ, R4, RZ, P0, !PT ;  /* 0x00000004ff047210 */ /* 0x000fe400007fe4ff */
[----:B------:R-:W-:-:S02]  /*3530*/  ISETP.NE.U32.AND P0, PT, R0, R5, PT ;  /* 0x000000050000720c */ /* 0x000fc40003f05070 */
[----:B------:R0:W-:Y:S02]  /*3540*/  STL [R1], R6 ;  /* 0x0000000601007387 */ /* 0x0001e40000100800 */
[----:B------:R-:W-:-:S13]  /*3550*/  ISETP.NE.AND.EX P0, PT, R4, RZ, PT, P0 ;  /* 0x000000ff0400720c */ /* 0x000fda0003f05300 */
[----:B0-----:R-:W-:Y:S05]  /*3560*/  @P0 BRA `(.L_x_78) ;  /* 0xfffffffc00cc0947 */ /* 0x001fea000383ffff */
.L_x_77:
[----:B------:R-:W-:Y:S05]  /*3570*/  BSYNC.RECONVERGENT B0 ;  /* 0x0000000000007941 */ /* 0x000fea0003800200 */
.L_x_76:
[----:B------:R-:W-:Y:S05]  /*3580*/  @!P1 EXIT ;  /* 0x000000000000994d */ /* 0x000fea0003800000 */
[----:B------:R-:W2:Y:S01]  /*3590*/  LDL R2, [R1+0xc] ;  /* 0x00000c0001027983 */ /* 0x000ea20000100800 */
[----:B------:R-:W0:Y:S01]  /*35a0*/  LDCU UR6, c[0x0][0x3f8] ;  /* 0x00007f00ff0677ac */ /* 0x000e220008000800 */
[----:B------:R-:W1:Y:S01]  /*35b0*/  LDCU.64 UR4, c[0x0][0x3a8] ;  /* 0x00007500ff0477ac */ /* 0x000e620008000a00 */
[----:B--2---:R-:W-:Y:S01]  /*35c0*/  IMAD.SHL.U32 R11, R2, 0x2, RZ ;  /* 0x00000002020b7824 */ /* 0x004fe200078e00ff */
[----:B01----:R-:W-:-:S07]  /*35d0*/  SHF.R.U32.HI R13, RZ, 0x1f, R2 ;  /* 0x0000001fff0d7819 */ /* 0x003fce0000011602 */
.L_x_79:
[----:B------:R-:W2:Y:S04]  /*35e0*/  LDL R10, [R1+0xc] ;  /* 0x00000c00010a7983 */ /* 0x000ea80000100800 */
[----:B------:R-:W3:Y:S01]  /*35f0*/  LDL.LU R0, [R1] ;  /* 0x0000000001007983 */ /* 0x000ee20000300800 */
[----:B------:R-:W-:-:S04]  /*3600*/  LEA R8, P0, R29, UR4, 0x1 ;  /* 0x000000041d087c11 */ /* 0x000fc8000f8008ff */
[----:B---3--:R-:W-:Y:S02]  /*3610*/  LEA.HI.X R9, R29, UR5, R0, 0x1, P0 ;  /* 0x000000051d097c11 */ /* 0x008fe400080f0c00 */
[----:B------:R-:W-:-:S03]  /*3620*/  IADD3 R2, P0, PT, R11, R8, RZ ;  /* 0x000000080b027210 */ /* 0x000fc60007f1e0ff */
[----:B------:R0:W-:Y:S02]  /*3630*/  STG.E.U16 desc[UR14][R8.64], RZ ;  /* 0x000000ff08007986 */ /* 0x0001e4000c10150e */
[----:B------:R-:W-:Y:S01]  /*3640*/  IMAD.X R3, R13, 0x1, R9, P0 ;  /* 0x000000010d037824 */ /* 0x000fe200000e0609 */
[----:B------:R-:W-:-:S04]  /*3650*/  IADD3 R4, P0, PT, R11, R2, RZ ;  /* 0x000000020b047210 */ /* 0x000fc80007f1e0ff */
[----:B------:R0:W-:Y:S01]  /*3660*/  STG.E.U16 desc[UR14][R2.64], RZ ;  /* 0x000000ff02007986 */ /* 0x0001e2000c10150e */
[----:B------:R-:W-:Y:S01]  /*3670*/  IMAD.X R5, R13, 0x1, R3, P0 ;  /* 0x000000010d057824 */ /* 0x000fe200000e0603 */
[----:B------:R-:W-:-:S04]  /*3680*/  IADD3 R6, P0, PT, R11, R4, RZ ;  /* 0x000000040b067210 */ /* 0x000fc80007f1e0ff */
[----:B------:R0:W-:Y:S01]  /*3690*/  STG.E.U16 desc[UR14][R4.64], RZ ;  /* 0x000000ff04007986 */ /* 0x0001e2000c10150e */
[----:B------:R-:W-:Y:S01]  /*36a0*/  IMAD.X R7, R13, 0x1, R5, P0 ;  /* 0x000000010d077824 */ /* 0x000fe200000e0605 */
[----:B--2---:R-:W-:-:S04]  /*36b0*/  LEA R29, P0, R10, R29, 0x2 ;  /* 0x0000001d0a1d7211 */ /* 0x004fc800078010ff */
[----:B------:R-:W-:Y:S01]  /*36c0*/  LEA.HI.X R0, R10, R0, RZ, 0x2, P0 ;  /* 0x000000000a007211 */ /* 0x000fe200000f14ff */
[----:B------:R0:W-:Y:S01]  /*36d0*/  STG.E.U16 desc[UR14][R6.64], RZ ;  /* 0x000000ff06007986 */ /* 0x0001e2000c10150e */
[----:B------:R-:W-:-:S03]  /*36e0*/  ISETP.GE.U32.AND P0, PT, R29, UR6, PT ;  /* 0x000000061d007c0c */ /* 0x000fc6000bf06070 */
[----:B------:R0:W-:Y:S01]  /*36f0*/  STL [R1], R0 ;  /* 0x0000000001007387 */ /* 0x0001e20000100800 */
[----:B------:R-:W-:-:S13]  /*3700*/  ISETP.GE.AND.EX P0, PT, R0, UR13, PT, P0 ;  /* 0x0000000d00007c0c */ /* 0x000fda000bf06300 */
[----:B0-----:R-:W-:Y:S05]  /*3710*/  @!P0 BRA `(.L_x_79) ;  /* 0xfffffffc00b08947 */ /* 0x001fea000383ffff */
[----:B------:R-:W-:Y:S05]  /*3720*/  EXIT ;  /* 0x000000000000794d */ /* 0x000fea0003800000 */
.L_x_48:
[----:B------:R-:W2:Y:S04]  /*3730*/  LDL R8, [R1+0xc] ;  /* 0x00000c0001087983 */ /* 0x000ea80000100800 */
[----:B-1----:R-:W3:Y:S01]  /*3740*/  LDL R0, [R1] ;  /* 0x0000000001007983 */ /* 0x002ee20000100800 */
[----:B------:R-:W-:Y:S01]  /*3750*/  BSSY.RECONVERGENT B0, `(.L_x_80) ;  /* 0x0000026000007945 */ /* 0x000fe20003800200 */
[----:B--2---:R-:W-:-:S04]  /*3760*/  IADD3 R3, P1, PT, R8, R29, RZ ;  /* 0x0000001d08037210 */ /* 0x004fc80007f3e0ff */
[----:B---3--:R-:W-:Y:S02]  /*3770*/  IADD3.X R2, PT, PT, RZ, R0, RZ, P1, !PT ;  /* 0x00000000ff027210 */ /* 0x008fe40000ffe4ff */
[C---:B------:R-:W-:Y:S02]  /*3780*/  ISETP.GT.U32.AND P0, PT, R3.reuse, UR6, PT ;  /* 0x0000000603007c0c */ /* 0x040fe4000bf04070 */
[C---:B------:R-:W-:Y:S02]  /*3790*/  ISETP.GE.U32.AND P1, PT, R3.reuse, UR6, PT ;  /* 0x0000000603007c0c */ /* 0x040fe4000bf26070 */
[C---:B------:R-:W-:Y:S02]  /*37a0*/  ISETP.GT.AND.EX P0, PT, R2.reuse, UR13, PT, P0 ;  /* 0x0000000d02007c0c */ /* 0x040fe4000bf04300 */
[----:B------:R-:W-:Y:S02]  /*37b0*/  ISETP.GE.AND.EX P1, PT, R2, UR13, PT, P1 ;  /* 0x0000000d02007c0c */ /* 0x000fe4000bf26310 */
[----:B------:R-:W-:-:S02]  /*37c0*/  SEL R4, R3, UR6, P0 ;  /* 0x0000000603047c07 */ /* 0x000fc40008000000 */
        /* <DEDUP_REMOVED lines=8> */
[----:B------:R-:W-:Y:S01]  /*3850*/  ISETP.NE.U32.AND P2, PT, R8, RZ, PT ;  /* 0x000000ff0800720c */ /* 0x000fe20003f45070 */
[----:B------:R-:W-:-:S05]  /*3860*/  IMAD.MOV.U32 R2, RZ, RZ, RZ ;  /* 0x000000ffff027224 */ /* 0x000fca00078e00ff */
[----:B0-----:R-:W0:Y:S02]  /*3870*/  MUFU.RCP R5, R5 ;  /* 0x0000000500057308 */ /* 0x001e240000001000 */
[----:B0-----:R-:W-:-:S06]  /*3880*/  VIADD R6, R5, 0xffffffe ;  /* 0x0ffffffe05067836 */ /* 0x001fcc0000000000 */
[----:B------:R-:W0:Y:S02]  /*3890*/  F2I.FTZ.U32.TRUNC.NTZ R3, R6 ;  /* 0x0000000600037305 */ /* 0x000e24000021f000 */
[----:B0-----:R-:W-:-:S04]  /*38a0*/  IMAD R7, R7, R3, RZ ;  /* 0x0000000307077224 */ /* 0x001fc800078e02ff */
[----:B------:R-:W-:-:S06]  /*38b0*/  IMAD.HI.U32 R7, R3, R7, R2 ;  /* 0x0000000703077227 */ /* 0x000fcc00078e0002 */
[----:B------:R-:W-:-:S04]  /*38c0*/  IMAD.HI.U32 R2, R7, R4, RZ ;  /* 0x0000000407027227 */ /* 0x000fc800078e00ff */
[----:B------:R-:W-:-:S04]  /*38d0*/  IMAD.MOV R3, RZ, RZ, -R2 ;  /* 0x000000ffff037224 */ /* 0x000fc800078e0a02 */
[----:B------:R-:W-:-:S05]  /*38e0*/  IMAD R3, R8, R3, R4 ;  /* 0x0000000308037224 */ /* 0x000fca00078e0204 */
[----:B------:R-:W-:-:S13]  /*38f0*/  ISETP.GE.U32.AND P0, PT, R3, R8, PT ;  /* 0x000000080300720c */ /* 0x000fda0003f06070 */
[----:B------:R-:W-:Y:S01]  /*3900*/  @P0 IMAD.IADD R3, R3, 0x1, -R8 ;  /* 0x0000000103030824 */ /* 0x000fe200078e0a08 */
[----:B------:R-:W-:-:S04]  /*3910*/  @P0 IADD3 R2, PT, PT, R2, 0x1, RZ ;  /* 0x0000000102020810 */ /* 0x000fc80007ffe0ff */
[----:B------:R-:W-:Y:S01]  /*3920*/  ISETP.GE.U32.AND P1, PT, R3, R8, PT ;  /* 0x000000080300720c */ /* 0x000fe20003f26070 */
[----:B------:R-:W-:-:S12]  /*3930*/  IMAD.MOV.U32 R3, RZ, RZ, RZ ;  /* 0x000000ffff037224 */ /* 0x000fd800078e00ff */
[----:B------:R-:W-:Y:S01]  /*3940*/  @P1 VIADD R2, R2, 0x1 ;  /* 0x0000000102021836 */ /* 0x000fe20000000000 */
[----:B------:R-:W-:Y:S01]  /*3950*/  @!P2 LOP3.LUT R2, RZ, R8, RZ, 0x33, !PT ;  /* 0x00000008ff02a212 */ /* 0x000fe200078e33ff */
[----:B------:R-:W-:Y:S06]  /*3960*/  BRA `(.L_x_82) ;  /* 0x0000000000107947 */ /* 0x000fec0003800000 */
.L_x_81:
[----:B------:R-:W-:Y:S01]  /*3970*/  IMAD.MOV.U32 R3, RZ, RZ, R4 ;  /* 0x000000ffff037224 */ /* 0x000fe200078e0004 */
[----:B------:R-:W-:Y:S01]  /*3980*/  MOV R4, 0x39b0 ;  /* 0x000039b000047802 */ /* 0x000fe20000000f00 */
[----:B------:R-:W-:-:S07]  /*3990*/  IMAD.MOV.U32 R6, RZ, RZ, R8 ;  /* 0x000000ffff067224 */ /* 0x000fce00078e0008 */
[----:B------:R-:W-:Y:S05]  /*39a0*/  CALL.REL.NOINC `($__internal_0_$__cuda_sm20_div_u64) ;  /* 0x0000000000e07944 */ /* 0x000fea0003c00000 */
.L_x_82:
[----:B------:R-:W-:Y:S05]  /*39b0*/  BSYNC.RECONVERGENT B0 ;  /* 0x0000000000007941 */ /* 0x000fea0003800200 */
.L_x_80:
        /* <DEDUP_REMOVED lines=10> */
[----:B------:R-:W-:Y:S01]  /*3a60*/  IADD3 R2, PT, PT, R0, 0x1, RZ ;  /* 0x0000000100027810 */ /* 0x000fe20007ffe0ff */
[----:B------:R-:W-:Y:S02]  /*3a70*/  IMAD.MOV.U32 R0, RZ, RZ, RZ ;  /* 0x000000ffff007224 */ /* 0x000fe400078e00ff */
[----:B------:R-:W-:Y:S01]  /*3a80*/  IMAD.MOV.U32 R4, RZ, RZ, RZ ;  /* 0x000000ffff047224 */ /* 0x000fe200078e00ff */
[----:B------:R-:W-:-:S07]  /*3a90*/  LOP3.LUT R5, R2, 0x3, RZ, 0xc0, !PT ;  /* 0x0000000302057812 */ /* 0x000fce00078ec0ff */
.L_x_85:
[----:B------:R-:W2:Y:S04]  /*3aa0*/  LDL R7, [R1+0xc] ;  /* 0x00000c0001077983 */ /* 0x000ea80000100800 */
[----:B------:R-:W3:Y:S01]  /*3ab0*/  LDL.LU R6, [R1] ;  /* 0x0000000001067983 */ /* 0x000ee20000300800 */
[----:B------:R-:W-:-:S04]  /*3ac0*/  LEA R2, P0, R29, UR4, 0x1 ;  /* 0x000000041d027c11 */ /* 0x000fc8000f8008ff */
[--C-:B---3--:R-:W-:Y:S02]  /*3ad0*/  LEA.HI.X R3, R29, UR5, R6.reuse, 0x1, P0 ;  /* 0x000000051d037c11 */ /* 0x108fe400080f0c06 */
[----:B--2---:R-:W-:Y:S02]  /*3ae0*/  IADD3 R29, P2, PT, R7, R29, RZ ;  /* 0x0000001d071d7210 */ /* 0x004fe40007f5e0ff */
[----:B------:R-:W-:Y:S01]  /*3af0*/  IADD3 R0, P0, PT, R0, 0x1, RZ ;  /* 0x0000000100007810 */ /* 0x000fe20007f1e0ff */
[----:B------:R0:W-:Y:S02]  /*3b00*/  STG.E.U16 desc[UR14][R2.64], RZ ;  /* 0x000000ff02007986 */ /* 0x0001e4000c10150e */
[----:B------:R-:W-:Y:S02]  /*3b10*/  IMAD.X R6, RZ, RZ, R6, P2 ;  /* 0x000000ffff067224 */ /* 0x000fe400010e0606 */
[----:B------:R-:W-:Y:S01]  /*3b20*/  IMAD.X R4, RZ, RZ, R4, P0 ;  /* 0x000000ffff047224 */ /* 0x000fe200000e0604 */
[----:B------:R-:W-:-:S02]  /*3b30*/  ISETP.NE.U32.AND P0, PT, R0, R5, PT ;  /* 0x000000050000720c */ /* 0x000fc40003f05070 */
[----:B------:R0:W-:Y:S02]  /*3b40*/  STL [R1], R6 ;  /* 0x0000000601007387 */ /* 0x0001e40000100800 */
[----:B------:R-:W-:-:S13]  /*3b50*/  ISETP.NE.AND.EX P0, PT, R4, RZ, PT, P0 ;  /* 0x000000ff0400720c */ /* 0x000fda0003f05300 */
[----:B0-----:R-:W-:Y:S05]  /*3b60*/  @P0 BRA `(.L_x_85) ;  /* 0xfffffffc00cc0947 */ /* 0x001fea000383ffff */
.L_x_84:
[----:B------:R-:W-:Y:S05]  /*3b70*/  BSYNC.RECONVERGENT B0 ;  /* 0x0000000000007941 */ /* 0x000fea0003800200 */
.L_x_83:
[----:B------:R-:W-:Y:S05]  /*3b80*/  @!P1 EXIT ;  /* 0x000000000000994d */ /* 0x000fea0003800000 */
[----:B------:R-:W2:Y:S01]  /*3b90*/  LDL R2, [R1+0xc] ;  /* 0x00000c0001027983 */ /* 0x000ea20000100800 */
[----:B------:R-:W0:Y:S01]  /*3ba0*/  LDCU UR6, c[0x0][0x3f8] ;  /* 0x00007f00ff0677ac */ /* 0x000e220008000800 */
[----:B------:R-:W1:Y:S01]  /*3bb0*/  LDCU.64 UR4, c[0x0][0x3a8] ;  /* 0x00007500ff0477ac */ /* 0x000e620008000a00 */
[----:B--2---:R-:W-:Y:S01]  /*3bc0*/  IMAD.SHL.U32 R11, R2, 0x2, RZ ;  /* 0x00000002020b7824 */ /* 0x004fe200078e00ff */
[----:B01----:R-:W-:-:S07]  /*3bd0*/  SHF.R.U32.HI R13, RZ, 0x1f, R2 ;  /* 0x0000001fff0d7819 */ /* 0x003fce0000011602 */
.L_x_86:
[----:B------:R-:W2:Y:S04]  /*3be0*/  LDL R10, [R1+0xc] ;  /* 0x00000c00010a7983 */ /* 0x000ea80000100800 */
[----:B------:R-:W3:Y:S01]  /*3bf0*/  LDL.LU R0, [R1] ;  /* 0x0000000001007983 */ /* 0x000ee20000300800 */
[----:B------:R-:W-:-:S04]  /*3c00*/  LEA R2, P0, R29, UR4, 0x1 ;  /* 0x000000041d027c11 */ /* 0x000fc8000f8008ff */
[----:B---3--:R-:W-:Y:S02]  /*3c10*/  LEA.HI.X R3, R29, UR5, R0, 0x1, P0 ;  /* 0x000000051d037c11 */ /* 0x008fe400080f0c00 */
[----:B------:R-:W-:-:S03]  /*3c20*/  IADD3 R4, P0, PT, R11, R2, RZ ;  /* 0x000000020b047210 */ /* 0x000fc60007f1e0ff */
[----:B------:R0:W-:Y:S01]  /*3c30*/  STG.E.U16 desc[UR14][R2.64], RZ ;  /* 0x000000ff02007986 */ /* 0x0001e2000c10150e */
[----:B------:R-:W-:Y:S02]  /*3c40*/  IADD3.X R5, PT, PT, R13, R3, RZ, P0, !PT ;  /* 0x000000030d057210 */ /* 0x000fe400007fe4ff */
[----:B------:R-:W-:-:S03]  /*3c50*/  IADD3 R6, P0, PT, R11, R4, RZ ;  /* 0x000000040b067210 */ /* 0x000fc60007f1e0ff */
[----:B------:R0:W-:Y:S02]  /*3c60*/  STG.E.U16 desc[UR14][R4.64], RZ ;  /* 0x000000ff04007986 */ /* 0x0001e4000c10150e */
        /* <DEDUP_REMOVED lines=12> */
        .weak           $__internal_0_$__cuda_sm20_div_u64
        .type           $__internal_0_$__cuda_sm20_div_u64,@function
        .size           $__internal_0_$__cuda_sm20_div_u64,(.L_x_1671 - $__internal_0_$__cuda_sm20_div_u64)
$__internal_0_$__cuda_sm20_div_u64:
[----:B------:R-:W-:-:S04]  /*3d30*/  IMAD.U32 R7, RZ, RZ, UR4 ;  /* 0x00000004ff077e24 */ /* 0x000fc8000f8e00ff */
[----:B------:R-:W0:Y:S02]  /*3d40*/  I2F.U64.RP R5, R6 ;  /* 0x0000000600057312 */ /* 0x000e240000309000 */
[----:B0-----:R-:W0:Y:S02]  /*3d50*/  MUFU.RCP R5, R5 ;  /* 0x0000000500057308 */ /* 0x001e240000001000 */
[----:B0-----:R-:W-:-:S15]  /*3d60*/  VIADD R8, R5, 0x1ffffffe ;  /* 0x1ffffffe05087836 */ /* 0x001fde0000000000 */
[----:B------:R-:W-:-:S15]  /*3d70*/  NOP ;  /* 0x0000000000007918 */ /* 0x000fde0000000000 */
[----:B------:R-:W-:-:S15]  /*3d80*/  NOP ;  /* 0x0000000000007918 */ /* 0x000fde0000000000 */
[----:B------:R-:W-:-:S15]  /*3d90*/  NOP ;  /* 0x0000000000007918 */ /* 0x000fde0000000000 */
[----:B------:R-:W0:Y:S02]  /*3da0*/  F2I.U64.TRUNC R8, R8 ;  /* 0x0000000800087311 */ /* 0x000e24000020d800 */
[----:B0-----:R-:W-:-:S04]  /*3db0*/  IMAD.WIDE.U32 R10, R8, R6, RZ ;  /* 0x00000006080a7225 */ /* 0x001fc800078e00ff */
[----:B------:R-:W-:Y:S01]  /*3dc0*/  IMAD R11, R8, UR4, R11 ;  /* 0x00000004080b7c24 */ /* 0x000fe2000f8e020b */
[----:B------:R-:W-:-:S03]  /*3dd0*/  IADD3 R13, P0, PT, RZ, -R10, RZ ;  /* 0x8000000aff0d7210 */ /* 0x000fc60007f1e0ff */
[----:B------:R-:W-:Y:S02]  /*3de0*/  IMAD R11, R9, R6, R11 ;  /* 0x00000006090b7224 */ /* 0x000fe400078e020b */
[----:B------:R-:W-:-:S04]  /*3df0*/  IMAD.HI.U32 R10, R8, R13, RZ ;  /* 0x0000000d080a7227 */ /* 0x000fc800078e00ff */
[----:B------:R-:W-:Y:S01]  /*3e00*/  IMAD.X R15, RZ, RZ, ~R11, P0 ;  /* 0x000000ffff0f7224 */ /* 0x000fe200000e0e0b */
[----:B------:R-:W-:-:S03]  /*3e10*/  MOV R11, R8 ;  /* 0x00000008000b7202 */ /* 0x000fc60000000f00 */
[-C--:B------:R-:W-:Y:S02]  /*3e20*/  IMAD R7, R9, R15.reuse, RZ ;  /* 0x0000000f09077224 */ /* 0x080fe400078e02ff */
[----:B------:R-:W-:-:S04]  /*3e30*/  IMAD.WIDE.U32 R10, P0, R8, R15, R10 ;  /* 0x0000000f080a7225 */ /* 0x000fc8000780000a */
[----:B------:R-:W-:-:S04]  /*3e40*/  IMAD.HI.U32 R5, R9, R15, RZ ;  /* 0x0000000f09057227 */ /* 0x000fc800078e00ff */
[----:B------:R-:W-:-:S04]  /*3e50*/  IMAD.HI.U32 R10, P1, R9, R13, R10 ;  /* 0x0000000d090a7227 */ /* 0x000fc8000782000a */
[----:B------:R-:W-:Y:S01]  /*3e60*/  IMAD.X R5, R5, 0x1, R9, P0 ;  /* 0x0000000105057824 */ /* 0x000fe200000e0609 */
[----:B------:R-:W-:-:S04]  /*3e70*/  IADD3 R11, P2, PT, R7, R10, RZ ;  /* 0x0000000a070b7210 */ /* 0x000fc80007f5e0ff */
[----:B------:R-:W-:Y:S01]  /*3e80*/  IADD3.X R5, PT, PT, RZ, RZ, R5, P2, P1 ;  /* 0x000000ffff057210 */ /* 0x000fe200017e2405 */
[----:B------:R-:W-:-:S04]  /*3e90*/  IMAD.WIDE.U32 R8, R11, R6, RZ ;  /* 0x000000060b087225 */ /* 0x000fc800078e00ff */
[----:B------:R-:W-:Y:S01]  /*3ea0*/  IMAD R7, R11, UR4, R9 ;  /* 0x000000040b077c24 */ /* 0x000fe2000f8e0209 */
[----:B------:R-:W-:-:S03]  /*3eb0*/  IADD3 R9, P0, PT, RZ, -R8, RZ ;  /* 0x80000008ff097210 */ /* 0x000fc60007f1e0ff */
[----:B------:R-:W-:Y:S02]  /*3ec0*/  IMAD R7, R5, R6, R7 ;  /* 0x0000000605077224 */ /* 0x000fe400078e0207 */
[----:B------:R-:W-:-:S04]  /*3ed0*/  IMAD.HI.U32 R10, R11, R9, RZ ;  /* 0x000000090b0a7227 */ /* 0x000fc800078e00ff */
[----:B------:R-:W-:-:S04]  /*3ee0*/  IMAD.X R8, RZ, RZ, ~R7, P0 ;  /* 0x000000ffff087224 */ /* 0x000fc800000e0e07 */
[----:B------:R-:W-:-:S04]  /*3ef0*/  IMAD.WIDE.U32 R10, P0, R11, R8, R10 ;  /* 0x000000080b0a7225 */ /* 0x000fc8000780000a */
[C---:B------:R-:W-:Y:S02]  /*3f00*/  IMAD R12, R5.reuse, R8, RZ ;  /* 0x00000008050c7224 */ /* 0x040fe400078e02ff */
[----:B------:R-:W-:-:S04]  /*3f10*/  IMAD.HI.U32 R7, P1, R5, R9, R10 ;  /* 0x0000000905077227 */ /* 0x000fc8000782000a */
[----:B------:R-:W-:Y:S01]  /*3f20*/  IMAD.HI.U32 R8, R5, R8, RZ ;  /* 0x0000000805087227 */ /* 0x000fe200078e00ff */
[----:B------:R-:W-:-:S03]  /*3f30*/  IADD3 R7, P2, PT, R12, R7, RZ ;  /* 0x000000070c077210 */ /* 0x000fc60007f5e0ff */
[----:B------:R-:W-:Y:S02]  /*3f40*/  IMAD.X R5, R8, 0x1, R5, P0 ;  /* 0x0000000108057824 */ /* 0x000fe400000e0605 */
[----:B------:R-:W-:-:S03]  /*3f50*/  IMAD.HI.U32 R8, R7, R3, RZ ;  /* 0x0000000307087227 */ /* 0x000fc600078e00ff */
[----:B------:R-:W-:Y:S01]  /*3f60*/  IADD3.X R5, PT, PT, RZ, RZ, R5, P2, P1 ;  /* 0x000000ffff057210 */ /* 0x000fe200017e2405 */
[----:B------:R-:W-:Y:S02]  /*3f70*/  IMAD.MOV.U32 R9, RZ, RZ, RZ ;  /* 0x000000ffff097224 */ /* 0x000fe400078e00ff */
[----:B------:R-:W-:-:S04]  /*3f80*/  IMAD.WIDE.U32 R8, R7, R2, R8 ;  /* 0x0000000207087225 */ /* 0x000fc800078e0008 */
[C---:B------:R-:W-:Y:S02]  /*3f90*/  IMAD R10, R5.reuse, R2, RZ ;  /* 0x00000002050a7224 */ /* 0x040fe400078e02ff */
[----:B------:R-:W-:-:S04]  /*3fa0*/  IMAD.HI.U32 R7, P0, R5, R3, R8 ;  /* 0x0000000305077227 */ /* 0x000fc80007800008 */
[----:B------:R-:W-:Y:S01]  /*3fb0*/  IMAD.HI.U32 R5, R5, R2, RZ ;  /* 0x0000000205057227 */ /* 0x000fe200078e00ff */
[----:B------:R-:W-:-:S03]  /*3fc0*/  IADD3 R7, P1, PT, R10, R7, RZ ;  /* 0x000000070a077210 */ /* 0x000fc60007f3e0ff */
[----:B------:R-:W-:Y:S02]  /*3fd0*/  IMAD.X R5, RZ, RZ, R5, P0 ;  /* 0x000000ffff057224 */ /* 0x000fe400000e0605 */
[----:B------:R-:W-:-:S03]  /*3fe0*/  IMAD.WIDE.U32 R8, R7, R6, RZ ;  /* 0x0000000607087225 */ /* 0x000fc600078e00ff */
[----:B------:R-:W-:Y:S01]  /*3ff0*/  IADD3.X R5, PT, PT, RZ, R5, RZ, P1, !PT ;  /* 0x00000005ff057210 */ /* 0x000fe20000ffe4ff */
[----:B------:R-:W-:Y:S01]  /*4000*/  IMAD R9, R7, UR4, R9 ;  /* 0x0000000407097c24 */ /* 0x000fe2000f8e0209 */
[----:B------:R-:W-:-:S03]  /*4010*/  IADD3 R11, P1, PT, -R8, R3, RZ ;  /* 0x00000003080b7210 */ /* 0x000fc60007f3e1ff */
[-C--:B------:R-:W-:Y:S01]  /*4020*/  IMAD R9, R5, R6.reuse, R9 ;  /* 0x0000000605097224 */ /* 0x080fe200078e0209 */
[----:B------:R-:W-:-:S03]  /*4030*/  ISETP.GE.U32.AND P0, PT, R11, R6, PT ;  /* 0x000000060b00720c */ /* 0x000fc60003f06070 */
[----:B------:R-:W-:Y:S01]  /*4040*/  IMAD.X R10, R2, 0x1, ~R9, P1 ;  /* 0x00000001020a7824 */ /* 0x000fe200008e0e09 */
[----:B------:R-:W-:Y:S02]  /*4050*/  IADD3 R2, P2, PT, R7, 0x1, RZ ;  /* 0x0000000107027810 */ /* 0x000fe40007f5e0ff */
[----:B------:R-:W-:Y:S02]  /*4060*/  IADD3 R3, P1, PT, -R6, R11, RZ ;  /* 0x0000000b06037210 */ /* 0x000fe40007f3e1ff */
[C---:B------:R-:W-:Y:S01]  /*4070*/  ISETP.GE.U32.AND.EX P0, PT, R10.reuse, UR4, PT, P0 ;  /* 0x000000040a007c0c */ /* 0x040fe2000bf06100 */
[----:B------:R-:W-:Y:S01]  /*4080*/  IMAD.X R8, RZ, RZ, R5, P2 ;  /* 0x000000ffff087224 */ /* 0x000fe200010e0605 */
[----:B------:R-:W-:Y:S02]  /*4090*/  IADD3.X R9, PT, PT, R10, ~UR4, RZ, P1, !PT ;  /* 0x800000040a097c10 */ /* 0x000fe40008ffe4ff */
[----:B------:R-:W-:Y:S02]  /*40a0*/  SEL R7, R2, R7, P0 ;  /* 0x0000000702077207 */ /* 0x000fe40000000000 */
[----:B------:R-:W-:-:S02]  /*40b0*/  SEL R3, R3, R11, P0 ;  /* 0x0000000b03037207 */ /* 0x000fc40000000000 */
[----:B------:R-:W-:Y:S01]  /*40c0*/  SEL R8, R8, R5, P0 ;  /* 0x0000000508087207 */ /* 0x000fe20000000000 */
[----:B------:R-:W-:Y:S01]  /*40d0*/  IMAD.MOV.U32 R5, RZ, RZ, 0x0 ;  /* 0x00000000ff057424 */ /* 0x000fe200078e00ff */
[----:B------:R-:W-:Y:S02]  /*40e0*/  IADD3 R2, P2, PT, R7, 0x1, RZ ;  /* 0x0000000107027810 */ /* 0x000fe40007f5e0ff */
[----:B------:R-:W-:Y:S02]  /*40f0*/  SEL R9, R9, R10, P0 ;  /* 0x0000000a09097207 */ /* 0x000fe40000000000 */
[----:B------:R-:W-:Y:S01]  /*4100*/  ISETP.GE.U32.AND P0, PT, R3, R6, PT ;  /* 0x000000060300720c */ /* 0x000fe20003f06070 */
[----:B------:R-:W-:Y:S01]  /*4110*/  IMAD.X R3, RZ, RZ, R8, P2 ;  /* 0x000000ffff037224 */ /* 0x000fe200010e0608 */
[----:B------:R-:W-:Y:S02]  /*4120*/  ISETP.NE.U32.AND P1, PT, R6, RZ, PT ;  /* 0x000000ff0600720c */ /* 0x000fe40003f25070 */
[----:B------:R-:W-:-:S02]  /*4130*/  ISETP.GE.U32.AND.EX P0, PT, R9, UR4, PT, P0 ;  /* 0x0000000409007c0c */ /* 0x000fc4000bf06100 */
[----:B------:R-:W-:Y:S02]  /*4140*/  ISETP.NE.AND.EX P1, PT, RZ, UR4, PT, P1 ;  /* 0x00000004ff007c0c */ /* 0x000fe4000bf25310 */
[----:B------:R-:W-:Y:S02]  /*4150*/  SEL R2, R2, R7, P0 ;  /* 0x0000000702027207 */ /* 0x000fe40000000000 */
[----:B------:R-:W-:Y:S02]  /*4160*/  SEL R3, R3, R8, P0 ;  /* 0x0000000803037207 */ /* 0x000fe40000000000 */
[----:B------:R-:W-:Y:S02]  /*4170*/  SEL R2, R2, 0xffffffff, P1 ;  /* 0xffffffff02027807 */ /* 0x000fe40000800000 */
[----:B------:R-:W-:Y:S01]  /*4180*/  SEL R3, R3, 0xffffffff, P1 ;  /* 0xffffffff03037807 */ /* 0x000fe20000800000 */
[----:B------:R-:W-:Y:S06]  /*4190*/  RET.REL.NODEC R4 `(_ZN2at6native51_GLOBAL__N__2c613397_18_DepthwiseConv2d_cu_9959487032conv_depthwise2d_backward_kernelILi0ELi0EN3c108BFloat16EiEEvNS_27GenericPackedTensorAccessorIKT1_Lm4ENS_16DefaultPtrTraitsEiEENS5_IS6_Lm4ES8_iEES9_T2_iiiiiiiiiiiiiii) ;  /* 0xffffffbc04987950 */ /* 0x000fec0003c3ffff */
.L_x_87:
        /* <DEDUP_REMOVED lines=14> */
.L_x_1671:


//--------------------- .text._ZN2at6native51_GLOBAL__N__2c613397_18_DepthwiseConv2d_cu_9959487032conv_depthwise2d_backward_kernelILi0ELi2EN3c108BFloat16EiEEvNS_27GenericPackedTensorAccessorIKT1_Lm4ENS_16DefaultPtrTraitsEiEENS5_IS6_Lm4ES8_iEES9_T2_iiiiiiiiiiiiiii --------------------------
	.section	.text._ZN2at6native51_GLOBAL__N__2c613397_18_DepthwiseConv2d_cu_9959487032conv_depthwise2d_backward_kernelILi0ELi2EN3c108BFloat16EiEEvNS_27GenericPackedTensorAccessorIKT1_Lm4ENS_16DefaultPtrTraitsEiEENS5_IS6_Lm4ES8_iEES9_T2_iiiiiiiiiiiiiii,"ax",@progbits
	.align	128
.text._ZN2at6native51_GLOBAL__N__2c613397_18_DepthwiseConv2d_cu_9959487032conv_depthwise2d_backward_kernelILi0ELi2EN3c108BFloat16EiEEvNS_27GenericPackedTensorAccessorIKT1_Lm4ENS_16DefaultPtrTraitsEiEENS5_IS6_Lm4ES8_iEES9_T2_iiiiiiiiiiiiiii:
        .type           _ZN2at6native51_GLOBAL__N__2c613397_18_DepthwiseConv2d_cu_9959487032conv_depthwise2d_backward_kernelILi0ELi2EN3c108BFloat16EiEEvNS_27GenericPackedTensorAccessorIKT1_Lm4ENS_16DefaultPtrTraitsEiEENS5_IS6_Lm4ES8_iEES9_T2_iiiiiiiiiiiiiii,@function
        .size           _ZN2at6native51_GLOBAL__N__2c613397_18_DepthwiseConv2d_cu_9959487032conv_depthwise2d_backward_kernelILi0ELi2EN3c108BFloat16EiEEvNS_27GenericPackedTensorAccessorIKT1_Lm4ENS_16DefaultPtrTraitsEiEENS5_IS6_Lm4ES8_iEES9_T2_iiiiiiiiiiiiiii,(.L_x_1673 - _ZN2at6native51_GLOBAL__N__2c613397_18_DepthwiseConv2d_cu_9959487032conv_depthwise2d_backward_kernelILi0ELi2EN3c108BFloat16EiEEvNS_27GenericPackedTensorAccessorIKT1_Lm4ENS_16DefaultPtrTraitsEiEENS5_IS6_Lm4ES8_iEES9_T2_iiiiiiiiiiiiiii)
        .other          _ZN2at6native51_GLOBAL__N__2c613397_18_DepthwiseConv2d_cu_9959487032conv_depthwise2d_backward_kernelILi0ELi2EN3c108BFloat16EiEEvNS_27GenericPackedTensorAccessorIKT1_Lm4ENS_16DefaultPtrTraitsEiEENS5_IS6_Lm4ES8_iEES9_T2_iiiiiiiiiiiiiii,@"STO_CUDA_ENTRY STV_DEFAULT"
_ZN2at6native51_GLOBAL__N__2c613397_18_DepthwiseConv2d_cu_9959487032conv_depthwise2d_backward_kernelILi0ELi2EN3c108BFloat16EiEEvNS_27GenericPackedTensorAccessorIKT1_Lm4ENS_16DefaultPtrTraitsEiEENS5_IS6_Lm4ES8_iEES9_T2_iiiiiiiiiiiiiii:
        /* <DEDUP_REMOVED lines=13> */
[----:B------:R-:W-:Y:S02]  /*00d0*/  IMAD.MOV.U32 R25, RZ, RZ, R2 ;  /* 0x000000ffff197224 */ /* 0x000fe400078e0002 */
[----:B------:R-:W-:Y:S01]  /*00e0*/  IMAD.MOV.U32 R26, RZ, RZ, R3 ;  /* 0x000000ffff1a7224 */ /* 0x000fe200078e0003 */
[----:B------:R-:W1:Y:S01]  /*00f0*/  LDCU UR5, c[0x0][0x400] ;  /* 0x00008000ff0577ac */ /* 0x000e620008000800 */
[----:B------:R-:W2:Y:S01]  /*0100*/  LDCU.64 UR14, c[0x0][0x358] ;  /* 0x00006b00ff0e77ac */ /* 0x000ea20008000a00 */
[----:B0-----:R-:W-:Y:S01]  /*0110*/  IMAD R0, R5, UR4, RZ ;  /* 0x0000000405007c24 */ /* 0x001fe2000f8e02ff */
[----:B------:R-:W-:Y:S01]  /*0120*/  UMOV UR4, URZ ;  /* 0x000000ff00047c82 */ /* 0x000fe20008000000 */
[----:B-1----:R-:W-:-:S03]  /*0130*/  UISETP.GE.AND UP0, UPT, UR5, 0x1, UPT ;  /* 0x000000010500788c */ /* 0x002fc6000bf06270 */
[----:B------:R0:W-:Y:S06]  /*0140*/  STL [R1+0x4], R0 ;  /* 0x0000040001007387 */ /* 0x0001ec0000100800 */
[----:B--2---:R-:W-:Y:S05]  /*0150*/  BRA.U !UP0, `(.L_x_88) ;  /* 0x0000001908747547 */ /* 0x004fea000b800000 */
[----:B------:R-:W1:Y:S02]  /*0160*/  LDCU UR5, c[0x0][0x41c] ;  /* 0x00008380ff0577ac */ /* 0x000e640008000800 */
[----:B-1----:R-:W-:-:S09]  /*0170*/  UISETP.GE.AND UP0, UPT, UR5, 0x1, UPT ;  /* 0x000000010500788c */ /* 0x002fd2000bf06270 */
[----:B------:R-:W-:Y:S05]  /*0180*/  BRA.U !UP0, `(.L_x_89) ;  /* 0x0000001108fc7547 */ /* 0x000fea000b800000 */
[----:B------:R-:W1:Y:S02]  /*0190*/  LDCU UR4, c[0x0][0x418] ;  /* 0x00008300ff0477ac */ /* 0x000e640008000800 */
[----:B-1----:R-:W-:-:S09]  /*01a0*/  UISETP.GT.AND UP0, UPT, UR4, URZ, UPT ;  /* 0x000000ff0400728c */ /* 0x002fd2000bf04270 */
[----:B------:R-:W-:Y:S05]  /*01b0*/  BRA.U UP0, `(.L_x_90) ;  /* 0x00000001002c7547 */ /* 0x000fea000b800000 */
[----:B------:R-:W1:Y:S02]  /*01c0*/  LDCU.64 UR4, c[0x0][0x3a8] ;  /* 0x00007500ff0477ac */ /* 0x000e640008000a00 */
.L_x_91:
[----:B0-----:R-:W2:Y:S01]  /*01d0*/  LDL R0, [R1+0x4] ;  /* 0x0000040001007983 */ /* 0x001ea20000100800 */
[----:B-1----:R-:W-:-:S04]  /*01e0*/  LEA R2, P0, R25, UR4, 0x1 ;  /* 0x0000000419027c11 */ /* 0x002fc8000f8008ff */
[----:B------:R-:W-:-:S05]  /*01f0*/  LEA.HI.X R3, R25, UR5, R26, 0x1, P0 ;  /* 0x0000000519037c11 */ /* 0x000fca00080f0c1a */
[----:B------:R3:W-:Y:S01]  /*0200*/  STG.E.U16 desc[UR14][R2.64], RZ ;  /* 0x000000ff02007986 */ /* 0x0007e2000c10150e */
[----:B--2---:R-:W-:-:S05]  /*0210*/  IADD3 R25, P0, PT, R0, R25, RZ ;  /* 0x0000001900197210 */ /* 0x004fca0007f1e0ff */
[----:B------:R-:W-:Y:S01]  /*0220*/  IMAD.X R26, RZ, RZ, R26, P0 ;  /* 0x000000ffff1a7224 */ /* 0x000fe200000e061a */
[----:B------:R-:W-:-:S04]  /*0230*/  ISETP.GE.U32.AND P0, PT, R25, UR6, PT ;  /* 0x0000000619007c0c */ /* 0x000fc8000bf06070 */
[----:B------:R-:W-:-:S13]  /*0240*/  ISETP.GE.AND.EX P0, PT, R26, UR13, PT, P0 ;  /* 0x0000000d1a007c0c */ /* 0x000fda000bf06300 */
[----:B---3--:R-:W-:Y:S05]  /*0250*/  @!P0 BRA `(.L_x_91) ;  /* 0xfffffffc00dc8947 */ /* 0x008fea000383ffff */
[----:B------:R-:W-:Y:S05]  /*0260*/  EXIT ;  /* 0x000000000000794d */ /* 0x000fea0003800000 */
.L_x_90:
[----:B------:R-:W1:Y:S01]  /*0270*/  LDCU.64 UR6, c[0x0][0x3d0] ;  /* 0x00007a00ff0677ac */ /* 0x000e620008000a00 */
[----:B------:R-:W-:Y:S01]  /*0280*/  BSSY.RECONVERGENT B0, `(.L_x_92) ;  /* 0x000012e000007945 */ /* 0x000fe20003800200 */
[----:B------:R-:W2:Y:S01]  /*0290*/  LDCU UR8, c[0x0][0x430] ;  /* 0x00008600ff0877ac */ /* 0x000ea20008000800 */
[----:B------:R-:W3:Y:S01]  /*02a0*/  LDCU UR9, c[0x0][0x428] ;  /* 0x00008500ff0977ac */ /* 0x000ee20008000800 */
[----:B------:R-:W-:Y:S02]  /*02b0*/  ULOP3.LUT UR11, UR4, 0x7ffffffc, URZ, 0xc0, !UPT ;  /* 0x7ffffffc040b7892 */ /* 0x000fe4000f8ec0ff */
[----:B------:R-:W-:Y:S02]  /*02c0*/  ULOP3.LUT UR10, UR4, 0x3, URZ, 0xc0, !UPT ;  /* 0x00000003040a7892 */ /* 0x000fe4000f8ec0ff */
[----:B------:R-:W-:Y:S02]  /*02d0*/  UIMAD UR5, UR5, UR4, URZ ;  /* 0x00000004050572a4 */ /* 0x000fe4000f8e02ff */
[----:B-1----:R-:W-:Y:S01]  /*02e0*/  UIADD3 UR6, UP0, UPT, UR6, 0x4, URZ ;  /* 0x0000000406067890 */ /* 0x002fe2000ff1e0ff */
[----:B------:R-:W1:Y:S01]  /*02f0*/  LDCU UR20, c[0x0][0x430] ;  /* 0x00008600ff1477ac */ /* 0x000e620008000800 */
[----:B--2---:R-:W-:-:S02]  /*0300*/  UIADD3 UR8, UPT, UPT, -UR8, URZ, URZ ;  /* 0x000000ff08087290 */ /* 0x004fc4000fffe1ff */
[----:B------:R-:W-:Y:S02]  /*0310*/  UIADD3.X UR7, UPT, UPT, URZ, UR7, URZ, UP0, !UPT ;  /* 0x00000007ff077290 */ /* 0x000fe400087fe4ff */
[----:B------:R-:W-:Y:S02]  /*0320*/  UIADD3 UR16, UPT, UPT, -UR11, URZ, URZ ;  /* 0x000000ff0b107290 */ /* 0x000fe4000fffe1ff */
[----:B---3--:R-:W-:Y:S02]  /*0330*/  ULEA UR12, UR8, UR9, 0x1 ;  /* 0x00000009080c7291 */ /* 0x008fe4000f8e08ff */
[----:B------:R-:W-:-:S12]  /*0340*/  UIMAD UR4, UR8, 0x3, UR9 ;  /* 0x00000003080478a4 */ /* 0x000fd8000f8e0209 */
.L_x_112:
[----:B0-----:R-:W0:Y:S01]  /*0350*/  LDC R0, c[0x0][0x408] ;  /* 0x00010200ff007b82 */ /* 0x001e220000000800 */
[----:B------:R-:W2:Y:S01]  /*0360*/  LDCU.64 UR8, c[0x0][0x428] ;  /* 0x00008500ff0877ac */ /* 0x000ea20008000a00 */
[----:B------:R-:W-:Y:S02]  /*0370*/  HFMA2 R24, -RZ, RZ, 0, 0 ;  /* 0x00000000ff187431 */ /* 0x000fe400000001ff */
[----:B------:R-:W-:Y:S01]  /*0380*/  IMAD.MOV.U32 R12, RZ, RZ, RZ ;  /* 0x000000ffff0c7224 */ /* 0x000fe200078e00ff */
[----:B------:R-:W3:Y:S03]  /*0390*/  LDCU UR17, c[0x0][0x430] ;  /* 0x00008600ff1177ac */ /* 0x000ee60008000800 */
[----:B------:R-:W4:Y:S01]  /*03a0*/  LDC R23, c[0x0][0x40c] ;  /* 0x00010300ff177b82 */ /* 0x000f220000000800 */
[----:B0-----:R-:W-:-:S04]  /*03b0*/  IABS R10, R0 ;  /* 0x00000000000a7213 */ /* 0x001fc80000000000 */
[----:B------:R-:W0:Y:S01]  /*03c0*/  I2F.RP R3, R10 ;  /* 0x0000000a00037306 */ /* 0x000e220000209400 */
[----:B----4-:R-:W-:-:S07]  /*03d0*/  IABS R2, R23 ;  /* 0x0000001700027213 */ /* 0x010fce0000000000 */
[----:B------:R-:W4:Y:S08]  /*03e0*/  I2F.RP R8, R2 ;  /* 0x0000000200087306 */ /* 0x000f300000209400 */
[----:B0-----:R-:W0:Y:S08]  /*03f0*/  MUFU.RCP R3, R3 ;  /* 0x0000000300037308 */ /* 0x001e300000001000 */
[----:B----4-:R-:W4:Y:S01]  /*0400*/  MUFU.RCP R8, R8 ;  /* 0x0000000800087308 */ /* 0x010f220000001000 */
[----:B0-----:R-:W-:Y:S01]  /*0410*/  VIADD R4, R3, 0xffffffe ;  /* 0x0ffffffe03047836 */ /* 0x001fe20000000000 */
[----:B------:R-:W-:-:S06]  /*0420*/  IABS R3, R25 ;  /* 0x0000001900037213 */ /* 0x000fcc0000000000 */
[----:B------:R0:W5:Y:S01]  /*0430*/  F2I.FTZ.U32.TRUNC.NTZ R5, R4 ;  /* 0x0000000400057305 */ /* 0x000162000021f000 */
[----:B----4-:R-:W-:Y:S02]  /*0440*/  VIADD R6, R8, 0xffffffe ;  /* 0x0ffffffe08067836 */ /* 0x010fe40000000000 */
[----:B0-----:R-:W-:Y:S02]  /*0450*/  IMAD.MOV.U32 R4, RZ, RZ, RZ ;  /* 0x000000ffff047224 */ /* 0x001fe400078e00ff */
[----:B-----5:R-:W-:-:S04]  /*0460*/  IMAD.MOV R7, RZ, RZ, -R5 ;  /* 0x000000ffff077224 */ /* 0x020fc800078e0a05 */
[----:B------:R-:W-:-:S04]  /*0470*/  IMAD R7, R7, R10, RZ ;  /* 0x0000000a07077224 */ /* 0x000fc800078e02ff */
[----:B------:R-:W-:Y:S02]  /*0480*/  IMAD.HI.U32 R5, R5, R7, R4 ;  /* 0x0000000705057227 */ /* 0x000fe400078e0004 */
[----:B------:R0:W4:Y:S04]  /*0490*/  F2I.FTZ.U32.TRUNC.NTZ R7, R6 ;  /* 0x0000000600077305 */ /* 0x000128000021f000 */
[----:B------:R-:W-:-:S04]  /*04a0*/  IMAD.HI.U32 R22, R5, R3, RZ ;  /* 0x0000000305167227 */ /* 0x000fc800078e00ff */
[----:B------:R-:W-:Y:S02]  /*04b0*/  IMAD.MOV R4, RZ, RZ, -R22 ;  /* 0x000000ffff047224 */ /* 0x000fe400078e0a16 */
[----:B0-----:R-:W-:Y:S02]  /*04c0*/  IMAD.MOV.U32 R6, RZ, RZ, RZ ;  /* 0x000000ffff067224 */ /* 0x001fe400078e00ff */
[----:B------:R-:W-:Y:S01]  /*04d0*/  IMAD R3, R10, R4, R3 ;  /* 0x000000040a037224 */ /* 0x000fe200078e0203 */
[----:B------:R-:W-:Y:S01]  /*04e0*/  LOP3.LUT R4, R25, R0, RZ, 0x3c, !PT ;  /* 0x0000000019047212 */ /* 0x000fe200078e3cff */
[----:B----4-:R-:W-:-:S03]  /*04f0*/  IMAD.MOV R5, RZ, RZ, -R7 ;  /* 0x000000ffff057224 */ /* 0x010fc600078e0a07 */
[----:B------:R-:W-:Y:S02]  /*0500*/  ISETP.GT.U32.AND P1, PT, R10, R3, PT ;  /* 0x000000030a00720c */ /* 0x000fe40003f24070 */
[----:B------:R-:W-:Y:S01]  /*0510*/  ISETP.GE.AND P2, PT, R4, RZ, PT ;  /* 0x000000ff0400720c */ /* 0x000fe20003f46270 */
[----:B------:R-:W-:-:S04]  /*0520*/  IMAD R5, R5, R2, RZ ;  /* 0x0000000205057224 */ /* 0x000fc800078e02ff */
[----:B------:R-:W-:-:S06]  /*0530*/  IMAD.HI.U32 R6, R7, R5, R6 ;  /* 0x0000000507067227 */ /* 0x000fcc00078e0006 */
[-C--:B------:R-:W-:Y:S01]  /*0540*/  @!P1 IADD3 R3, PT, PT, R3, -R10.reuse, RZ ;  /* 0x8000000a03039210 */ /* 0x080fe20007ffe0ff */
[----:B------:R-:W-:Y:S01]  /*0550*/  @!P1 VIADD R22, R22, 0x1 ;  /* 0x0000000116169836 */ /* 0x000fe20000000000 */
[----:B------:R-:W-:Y:S02]  /*0560*/  ISETP.NE.AND P1, PT, R0, RZ, PT ;  /* 0x000000ff0000720c */ /* 0x000fe40003f25270 */
[----:B------:R-:W-:Y:S02]  /*0570*/  ISETP.GE.U32.AND P0, PT, R3, R10, PT ;  /* 0x0000000a0300720c */ /* 0x000fe40003f06070 */
[----:B------:R-:W0:Y:S11]  /*0580*/  LDC R3, c[0x0][0x3fc] ;  /* 0x0000ff00ff037b82 */ /* 0x000e360000000800 */
[----:B------:R-:W-:-:S04]  /*0590*/  @P0 VIADD R22, R22, 0x1 ;  /* 0x0000000116160836 */ /* 0x000fc80000000000 */
[----:B------:R-:W-:Y:S01]  /*05a0*/  @!P2 IMAD.MOV R22, RZ, RZ, -R22 ;  /* 0x000000ffff16a224 */ /* 0x000fe200078e0a16 */
[----:B------:R-:W-:-:S04]  /*05b0*/  @!P1 LOP3.LUT R22, RZ, R0, RZ, 0x33, !PT ;  /* 0x00000000ff169212 */ /* 0x000fc800078e33ff */
[----:B------:R-:W-:Y:S01]  /*05c0*/  IABS R8, R22 ;  /* 0x0000001600087213 */ /* 0x000fe20000000000 */
[----:B------:R-:W-:Y:S02]  /*05d0*/  IMAD R13, R22, R0, RZ ;  /* 0x00000000160d7224 */ /* 0x000fe400078e02ff */
[----:B--2---:R-:W-:Y:S01]  /*05e0*/  VIADD R0, R25, UR8 ;  /* 0x0000000819007c36 */ /* 0x004fe20008000000 */
[----:B0-----:R-:W-:Y:S01]  /*05f0*/  IABS R4, R3 ;  /* 0x0000000300047213 */ /* 0x001fe20000000000 */
[----:B------:R-:W-:Y:S01]  /*0600*/  IMAD.MOV.U32 R5, RZ, RZ, R8 ;  /* 0x000000ffff057224 */ /* 0x000fe200078e0008 */
[----:B------:R-:W-:Y:S01]  /*0610*/  IADD3 R20, PT, PT, -R13, UR12, R25 ;  /* 0x0000000c0d147c10 */ /* 0x000fe2000fffe119 */
[--C-:B------:R-:W-:Y:S01]  /*0620*/  IMAD.IADD R18, R0, 0x1, -R13.reuse ;  /* 0x0000000100127824 */ /* 0x100fe200078e0a0d */
[----:B------:R-:W0:Y:S01]  /*0630*/  I2F.RP R8, R4 ;  /* 0x0000000400087306 */ /* 0x000e220000209400 */
[----:B------:R-:W-:Y:S01]  /*0640*/  IMAD.HI.U32 R6, R6, R5, RZ ;  /* 0x0000000506067227 */ /* 0x000fe200078e00ff */
[----:B---3--:R-:W-:-:S02]  /*0650*/  IADD3 R21, PT, PT, R0, -UR17, -R13 ;  /* 0x8000001100157c10 */ /* 0x008fc4000fffe80d */
[----:B------:R-:W-:Y:S01]  /*0660*/  IADD3 R19, PT, PT, -R13, UR4, R25 ;  /* 0x000000040d137c10 */ /* 0x000fe2000fffe119 */
[----:B------:R-:W-:-:S04]  /*0670*/  IMAD.MOV R7, RZ, RZ, -R6 ;  /* 0x000000ffff077224 */ /* 0x000fc800078e0a06 */
[----:B------:R-:W-:-:S05]  /*0680*/  IMAD R5, R2, R7, R5 ;  /* 0x0000000702057224 */ /* 0x000fca00078e0205 */
[----:B------:R-:W-:Y:S01]  /*0690*/  ISETP.GT.U32.AND P1, PT, R2, R5, PT ;  /* 0x000000050200720c */ /* 0x000fe20003f24070 */
[----:B0-----:R-:W0:-:S12]  /*06a0*/  MUFU.RCP R8, R8 ;  /* 0x0000000800087308 */ /* 0x001e180000001000 */
[-C--:B------:R-:W-:Y:S01]  /*06b0*/  @!P1 IADD3 R5, PT, PT, R5, -R2.reuse, RZ ;  /* 0x8000000205059210 */ /* 0x080fe20007ffe0ff */
[----:B------:R-:W-:Y:S01]  /*06c0*/  @!P1 VIADD R6, R6, 0x1 ;  /* 0x0000000106069836 */ /* 0x000fe20000000000 */
[----:B------:R-:W-:Y:S02]  /*06d0*/  ISETP.NE.AND P1, PT, R23, RZ, PT ;  /* 0x000000ff1700720c */ /* 0x000fe40003f25270 */
[----:B------:R-:W-:Y:S01]  /*06e0*/  ISETP.GE.U32.AND P0, PT, R5, R2, PT ;  /* 0x000000020500720c */ /* 0x000fe20003f06070 */
[----:B0-----:R-:W-:Y:S01]  /*06f0*/  VIADD R7, R8, 0xffffffe ;  /* 0x0ffffffe08077836 */ /* 0x001fe20000000000 */
[C---:B------:R-:W-:Y:S01]  /*0700*/  LOP3.LUT R2, R22.reuse, R23, RZ, 0x3c, !PT ;  /* 0x0000001716027212 */ /* 0x040fe200078e3cff */
[----:B------:R-:W-:-:S03]  /*0710*/  VIADD R22, R22, UR9 ;  /* 0x0000000916167c36 */ /* 0x000fc60008000000 */
[----:B------:R-:W-:Y:S01]  /*0720*/  ISETP.GE.AND P2, PT, R2, RZ, PT ;  /* 0x000000ff0200720c */ /* 0x000fe20003f46270 */
[----:B------:R-:W0:Y:S06]  /*0730*/  F2I.FTZ.U32.TRUNC.NTZ R7, R7 ;  /* 0x0000000700077305 */ /* 0x000e2c000021f000 */
[----:B------:R-:W-:-:S04]  /*0740*/  @P0 VIADD R6, R6, 0x1 ;  /* 0x0000000106060836 */ /* 0x000fc80000000000 */
[----:B------:R-:W-:Y:S02]  /*0750*/  IMAD.MOV.U32 R8, RZ, RZ, R6 ;  /* 0x000000ffff087224 */ /* 0x000fe400078e0006 */
[----:B------:R-:W-:Y:S02]  /*0760*/  IMAD.MOV.U32 R6, RZ, RZ, RZ ;  /* 0x000000ffff067224 */ /* 0x000fe400078e00ff */
[----:B------:R-:W-:Y:S01]  /*0770*/  @!P2 IMAD.MOV R8, RZ, RZ, -R8 ;  /* 0x000000ffff08a224 */ /* 0x000fe200078e0a08 */
[----:B------:R-:W-:Y:S01]  /*0780*/  @!P1 LOP3.LUT R8, RZ, R23, RZ, 0x33, !PT ;  /* 0x00000017ff089212 */ /* 0x000fe200078e33ff */
[----:B0-----:R-:W-:-:S03]  /*0790*/  IMAD.MOV R5, RZ, RZ, -R7 ;  /* 0x000000ffff057224 */ /* 0x001fc600078e0a07 */
[----:B------:R-:W-:Y:S01]  /*07a0*/  IABS R2, R8 ;  /* 0x0000000800027213 */ /* 0x000fe20000000000 */
[----:B------:R-:W-:Y:S02]  /*07b0*/  IMAD R5, R5, R4, RZ ;  /* 0x0000000405057224 */ /* 0x000fe400078e02ff */
[----:B------:R-:W-:Y:S02]  /*07c0*/  IMAD R23, R8, R23, RZ ;  /* 0x0000001708177224 */ /* 0x000fe400078e02ff */
[----:B------:R-:W-:-:S04]  /*07d0*/  IMAD.HI.U32 R6, R7, R5, R6 ;  /* 0x0000000507067227 */ /* 0x000fc800078e0006 */
[----:B------:R-:W-:-:S04]  /*07e0*/  IMAD.MOV.U32 R5, RZ, RZ, R2 ;  /* 0x000000ffff057224 */ /* 0x000fc800078e0002 */
[----:B------:R-:W-:-:S05]  /*07f0*/  IMAD.HI.U32 R27, R6, R5, RZ ;  /* 0x00000005061b7227 */ /* 0x000fca00078e00ff */
[----:B------:R-:W-:-:S05]  /*0800*/  IADD3 R2, PT, PT, -R27, RZ, RZ ;  /* 0x000000ff1b027210 */ /* 0x000fca0007ffe1ff */
[----:B------:R-:W-:Y:S01]  /*0810*/  IMAD R5, R4, R2, R5 ;  /* 0x0000000204057224 */ /* 0x000fe200078e0205 */
[----:B------:R-:W-:-:S04]  /*0820*/  LOP3.LUT R2, R8, R3, RZ, 0x3c, !PT ;  /* 0x0000000308027212 */ /* 0x000fc800078e3cff */
[----:B------:R-:W-:Y:S02]  /*0830*/  ISETP.GT.U32.AND P1, PT, R4, R5, PT ;  /* 0x000000050400720c */ /* 0x000fe40003f24070 */
[----:B------:R-:W-:-:S11]  /*0840*/  ISETP.GE.AND P2, PT, R2, RZ, PT ;  /* 0x000000ff0200720c */ /* 0x000fd60003f46270 */
[----:B------:R-:W-:Y:S02]  /*0850*/  @!P1 IMAD.IADD R5, R5, 0x1, -R4 ;  /* 0x0000000105059824 */ /* 0x000fe400078e0a04 */
[----:B------:R-:W-:Y:S01]  /*0860*/  @!P1 VIADD R27, R27, 0x1 ;  /* 0x000000011b1b9836 */ /* 0x000fe20000000000 */
[----:B------:R-:W-:Y:S02]  /*0870*/  ISETP.NE.AND P1, PT, R3, RZ, PT ;  /* 0x000000ff0300720c */ /* 0x000fe40003f25270 */
[----:B------:R-:W-:-:S13]  /*0880*/  ISETP.GE.U32.AND P0, PT, R5, R4, PT ;  /* 0x000000040500720c */ /* 0x000fda0003f06070 */
[----:B------:R-:W-:-:S04]  /*0890*/  @P0 VIADD R27, R27, 0x1 ;  /* 0x000000011b1b0836 */ /* 0x000fc80000000000 */
[----:B------:R-:W-:Y:S01]  /*08a0*/  @!P2 IMAD.MOV R27, RZ, RZ, -R27 ;  /* 0x000000ffff1ba224 */ /* 0x000fe200078e0a1b */
[----:B------:R-:W-:-:S05]  /*08b0*/  @!P1 LOP3.LUT R27, RZ, R3, RZ, 0x33, !PT ;  /* 0x00000003ff1b9212 */ /* 0x000fca00078e33ff */
[----:B------:R-:W-:-:S04]  /*08c0*/  IMAD.MOV R2, RZ, RZ, -R27 ;  /* 0x000000ffff027224 */ /* 0x000fc800078e0a1b */
[----:B------:R-:W-:-:S05]  /*08d0*/  IMAD R2, R3, R2, R8 ;  /* 0x0000000203027224 */ /* 0x000fca00078e0208 */
[----:B------:R0:W-:Y:S02]  /*08e0*/  STL [R1], R2 ;  /* 0x0000000201007387 */ /* 0x0001e40000100800 */
.L_x_111:
[----:B0-----:R-:W2:Y:S01]  /*08f0*/  LDL R2, [R1] ;  /* 0x0000000001027983 */ /* 0x001ea20000100800 */
[----:B------:R-:W2:Y:S01]  /*0900*/  LDCU.64 UR8, c[0x0][0x400] ;  /* 0x00008000ff0877ac */ /* 0x000ea20008000a00 */
[----:B------:R-:W-:Y:S02]  /*0910*/  IMAD.MOV.U32 R3, RZ, RZ, RZ ;  /* 0x000000ffff037224 */ /* 0x000fe400078e00ff */
[----:B--2---:R-:W-:Y:S02]  /*0920*/  IMAD R2, R2, UR8, R24 ;  /* 0x0000000802027c24 */ /* 0x004fe4000f8e0218 */
[----:B------:R-:W-:Y:S02]  /*0930*/  VIADD R24, R24, 0x1 ;  /* 0x0000000118187836 */ /* 0x000fe40000000000 */
[----:B------:R-:W-:Y:S02]  /*0940*/  IMAD R4, R27, UR9, R2 ;  /* 0x000000091b047c24 */ /* 0x000fe4000f8e0202 */
[----:B------:R-:W-:Y:S01]  /*0950*/  IMAD R5, R2, UR5, RZ ;  /* 0x0000000502057c24 */ /* 0x000fe2000f8e02ff */
[----:B------:R-:W-:-:S13]  /*0960*/  ISETP.NE.AND P2, PT, R24, UR8, PT ;  /* 0x0000000818007c0c */ /* 0x000fda000bf45270 */
.L_x_110:
[----:B------:R-:W0:Y:S01]  /*0970*/  LDCU UR8, c[0x0][0x434] ;  /* 0x00008680ff0877ac */ /* 0x000e220008000800 */
[----:B------:R-:W-:Y:S01]  /*0980*/  IMAD.MOV.U32 R15, RZ, RZ, RZ ;  /* 0x000000ffff0f7224 */ /* 0x000fe200078e00ff */
[----:B------:R-:W2:Y:S01]  /*0990*/  LDCU.64 UR18, c[0x0][0x418] ;  /* 0x00008300ff1277ac */ /* 0x000ea20008000a00 */
[----:B------:R-:W3:Y:S01]  /*09a0*/  LDCU UR9, c[0x0][0x414] ;  /* 0x00008280ff0977ac */ /* 0x000ee20008000800 */
[C---:B0-----:R-:W-:Y:S02]  /*09b0*/  IMAD R7, R3.reuse, UR8, R23 ;  /* 0x0000000803077c24 */ /* 0x041fe4000f8e0217 */
[----:B------:R-:W-:Y:S02]  /*09c0*/  VIADD R3, R3, 0x1 ;  /* 0x0000000103037836 */ /* 0x000fe40000000000 */
[----:B------:R-:W-:Y:S01]  /*09d0*/  IMAD.IADD R7, R22, 0x1, -R7 ;  /* 0x0000000116077824 */ /* 0x000fe200078e0a07 */
[----:B--2---:R-:W-:Y:S02]  /*09e0*/  UISETP.GE.U32.AND UP0, UPT, UR18, 0x4, UPT ;  /* 0x000000041200788c */ /* 0x004fe4000bf06070 */
[----:B------:R-:W-:-:S02]  /*09f0*/  ISETP.NE.AND P3, PT, R3, UR19, PT ;  /* 0x0000001303007c0c */ /* 0x000fc4000bf65270 */
[----:B------:R-:W-:Y:S02]  /*0a00*/  SHF.R.S32.HI R9, RZ, 0x1, R7 ;  /* 0x00000001ff097819 */ /* 0x000fe40000011407 */
[----:B------:R-:W-:Y:S02]  /*0a10*/  LOP3.LUT R6, R7, 0x1, RZ, 0xc0, !PT ;  /* 0x0000000107067812 */ /* 0x000fe400078ec0ff */
[----:B---3--:R-:W-:Y:S01]  /*0a20*/  ISETP.GE.AND P0, PT, R9, UR9, PT ;  /* 0x0000000909007c0c */ /* 0x008fe2000bf06270 */
[----:B------:R-:W-:-:S03]  /*0a30*/  IMAD R7, R4, UR9, R9 ;  /* 0x0000000904077c24 */ /* 0x000fc6000f8e0209 */
[----:B------:R-:W-:Y:S01]  /*0a40*/  ISETP.GT.AND P0, PT, R9, -0x1, !P0 ;  /* 0xffffffff0900780c */ /* 0x000fe20004704270 */
[----:B------:R-:W-:-:S12]  /*0a50*/  BRA.U !UP0, `(.L_x_93) ;  /* 0x0000000508687547 */ /* 0x000fd8000b800000 */
[----:B------:R-:W-:Y:S01]  /*0a60*/  IMAD.MOV.U32 R8, RZ, RZ, R18 ;  /* 0x000000ffff087224 */ /* 0x000fe200078e0012 */
[----:B------:R-:W-:Y:S01]  /*0a70*/  MOV R10, R20 ;  /* 0x00000014000a7202 */ /* 0x000fe20000000f00 */
[----:B------:R-:W-:Y:S02]  /*0a80*/  IMAD.MOV.U32 R9, RZ, RZ, R19 ;  /* 0x000000ffff097224 */ /* 0x000fe400078e0013 */
[----:B------:R-:W-:Y:S02]  /*0a90*/  IMAD.MOV.U32 R11, RZ, RZ, R21 ;  /* 0x000000ffff0b7224 */ /* 0x000fe400078e0015 */
[----:B------:R-:W-:-:S07]  /*0aa0*/  IMAD.U32 R2, RZ, RZ, UR16 ;  /* 0x00000010ff027e24 */ /* 0x000fce000f8e00ff */
.L_x_102:
[C---:B------:R-:W-:Y:S01]  /*0ab0*/  LOP3.LUT P1, RZ, R6.reuse, 0x1, R8, 0xf8, !PT ;  /* 0x0000000106ff7812 */ /* 0x040fe2000782f808 */
[----:B------:R-:W-:Y:S01]  /*0ac0*/  IMAD.U32 R14, RZ, RZ, UR6 ;  /* 0x00000006ff0e7e24 */ /* 0x000fe2000f8e00ff */
[----:B------:R-:W-:Y:S01]  /*0ad0*/  BSSY.RECONVERGENT B1, `(.L_x_94) ;  /* 0x0000015000017945 */ /* 0x000fe20003800200 */
[----:B------:R-:W-:Y:S01]  /*0ae0*/  IMAD.U32 R15, RZ, RZ, UR7 ;  /* 0x00000007ff0f7e24 */ /* 0x000fe2000f8e00ff */
[C---:B------:R-:W-:Y:S02]  /*0af0*/  LOP3.LUT P4, RZ, R6.reuse, 0x1, R11, 0xf8, !PT ;  /* 0x0000000106ff7812 */ /* 0x040fe4000788f80b */
[C---:B------:R-:W-:Y:S01]  /*0b00*/  LOP3.LUT P5, RZ, R6.reuse, 0x1, R10, 0xf8, !PT ;  /* 0x0000000106ff7812 */ /* 0x040fe200078af80a */
[----:B------:R-:W-:Y:S01]  /*0b10*/  IMAD.WIDE R14, R5, 0x2, R14 ;  /* 0x00000002050e7825 */ /* 0x000fe200078e020e */
[----:B------:R-:W-:-:S05]  /*0b20*/  LOP3.LUT P6, RZ, R6, 0x1, R9, 0xf8, !PT ;  /* 0x0000000106ff7812 */ /* 0x000fca00078cf809 */
[----:B------:R-:W-:Y:S08]  /*0b30*/  @P1 BRA `(.L_x_95) ;  /* 0x0000000000381947 */ /* 0x000ff00003800000 */
[----:B------:R-:W0:Y:S01]  /*0b40*/  LDC R28, c[0x0][0x410] ;  /* 0x00010400ff1c7b82 */ /* 0x000e220000000800 */
[----:B------:R-:W-:-:S04]  /*0b50*/  SHF.R.S32.HI R29, RZ, 0x1, R8 ;  /* 0x00000001ff1d7819 */ /* 0x000fc80000011408 */
[----:B0-----:R-:W-:-:S04]  /*0b60*/  ISETP.GE.AND P1, PT, R29, R28, PT ;  /* 0x0000001c1d00720c */ /* 0x001fc80003f26270 */
[----:B------:R-:W-:-:S04]  /*0b70*/  ISETP.GT.AND P1, PT, R29, -0x1, !P1 ;  /* 0xffffffff1d00780c */ /* 0x000fc80004f24270 */
[----:B------:R-:W-:-:S13]  /*0b80*/  PLOP3.LUT P1, PT, P0, P1, PT, 0x80, 0x8 ;  /* 0x000000000008781c */ /* 0x000fda0000723070 */
[----:B------:R-:W-:Y:S05]  /*0b90*/  @!P1 BRA `(.L_x_95) ;  /* 0x0000000000209947 */ /* 0x000fea0003800000 */
[----:B------:R-:W0:Y:S01]  /*0ba0*/  LDC.64 R16, c[0x0][0x380] ;  /* 0x0000e000ff107b82 */ /* 0x000e220000000a00 */
[----:B------:R-:W-:-:S04]  /*0bb0*/  IMAD R28, R7, R28, R29 ;  /* 0x0000001c071c7224 */ /* 0x000fc800078e021d */
[----:B0-----:R-:W-:Y:S02]  /*0bc0*/  IMAD.WIDE R16, R28, 0x2, R16 ;  /* 0x000000021c107825 */ /* 0x001fe400078e0210 */
[----:B------:R-:W2:Y:S04]  /*0bd0*/  LDG.E.U16 R28, desc[UR14][R14.64+-0x4] ;  /* 0xfffffc0e0e1c7981 */ /* 0x000ea8000c1e1500 */
[----:B------:R-:W3:Y:S01]  /*0be0*/  LDG.E.U16 R16, desc[UR14][R16.64] ;  /* 0x0000000e10107981 */ /* 0x000ee2000c1e1500 */
[----:B--2---:R-:W-:Y:S02]  /*0bf0*/  IMAD.U32 R29, R28, 0x10000, RZ ;  /* 0x000100001c1d7824 */ /* 0x004fe400078e00ff */
[----:B---3--:R-:W-:-:S04]  /*0c00*/  IMAD.U32 R28, R16, 0x10000, RZ ;  /* 0x00010000101c7824 */ /* 0x008fc800078e00ff */
[----:B------:R-:W-:-:S07]  /*0c10*/  FFMA.FTZ R12, R29, R28, R12 ;  /* 0x0000001c1d0c7223 */ /* 0x000fce000001000c */
.L_x_95:
[----:B-1----:R-:W-:Y:S05]  /*0c20*/  BSYNC.RECONVERGENT B1 ;  /* 0x0000000000017941 */ /* 0x002fea0003800200 */
.L_x_94:
[----:B------:R-:W-:Y:S04]  /*0c30*/  BSSY.RECONVERGENT B1, `(.L_x_96) ;  /* 0x0000010000017945 */ /* 0x000fe80003800200 */
[----:B------:R-:W-:Y:S05]  /*0c40*/  @P4 BRA `(.L_x_97) ;  /* 0x0000000000384947 */ /* 0x000fea0003800000 */
        /* <DEDUP_REMOVED lines=14> */
.L_x_97:
[----:B------:R-:W-:Y:S05]  /*0d30*/  BSYNC.RECONVERGENT B1 ;  /* 0x0000000000017941 */ /* 0x000fea0003800200 */
.L_x_96:
        /* <DEDUP_REMOVED lines=13> */
[----:B--2---:R-:W-:Y:S01]  /*0e10*/  SHF.L.U32 R29, R28, 0x10, RZ ;  /* 0x000000101c1d7819 */ /* 0x004fe200000006ff */
[----:B---3--:R-:W-:-:S04]  /*0e20*/  IMAD.U32 R28, R16, 0x10000, RZ ;  /* 0x00010000101c7824 */ /* 0x008fc800078e00ff */
[----:B------:R-:W-:-:S07]  /*0e30*/  FFMA.FTZ R12, R29, R28, R12 ;  /* 0x0000001c1d0c7223 */ /* 0x000fce000001000c */
.L_x_99:
[----:B------:R-:W-:Y:S05]  /*0e40*/  BSYNC.RECONVERGENT B1 ;  /* 0x0000000000017941 */ /* 0x000fea0003800200 */
.L_x_98:
        /* <DEDUP_REMOVED lines=9> */
[----:B------:R-:W-:Y:S01]  /*0ee0*/  IMAD R28, R7, R28, R29 ;  /* 0x0000001c071c7224 */ /* 0x000fe200078e021d */
[----:B------:R-:W2:Y:S03]  /*0ef0*/  LDG.E.U16 R14, desc[UR14][R14.64+0x2] ;  /* 0x0000020e0e0e7981 */ /* 0x000ea6000c1e1500 */
[----:B0-----:R-:W-:-:S06]  /*0f00*/  IMAD.WIDE R16, R28, 0x2, R16 ;  /* 0x000000021c107825 */ /* 0x001fcc00078e0210 */
[----:B------:R-:W3:Y:S01]  /*0f10*/  LDG.E.U16 R16, desc[UR14][R16.64] ;  /* 0x0000000e10107981 */ /* 0x000ee2000c1e1500 */
[----:B--2---:R-:W-:Y:S02]  /*0f20*/  IMAD.U32 R29, R14, 0x10000, RZ ;  /* 0x000100000e1d7824 */ /* 0x004fe400078e00ff */
[----:B---3--:R-:W-:-:S04]  /*0f30*/  IMAD.U32 R28, R16, 0x10000, RZ ;  /* 0x00010000101c7824 */ /* 0x008fc800078e00ff */
[----:B------:R-:W-:-:S07]  /*0f40*/  FFMA.FTZ R12, R29, R28, R12 ;  /* 0x0000001c1d0c7223 */ /* 0x000fce000001000c */
.L_x_101:
[----:B------:R-:W-:Y:S05]  /*0f50*/  BSYNC.RECONVERGENT B1 ;  /* 0x0000000000017941 */ /* 0x000fea0003800200 */
.L_x_100:
[----:B------:R-:W-:Y:S02]  /*0f60*/  VIADD R2, R2, 0x4 ;  /* 0x0000000402027836 */ /* 0x000fe40000000000 */
[----:B------:R-:W-:Y:S02]  /*0f70*/  IMAD R14, RZ, RZ, -UR20 ;  /* 0x80000014ff0e7e24 */ /* 0x000fe4000f8e02ff */
[----:B------:R-:W-:Y:S01]  /*0f80*/  VIADD R5, R5, 0x4 ;  /* 0x0000000405057836 */ /* 0x000fe20000000000 */
[----:B------:R-:W-:Y:S01]  /*0f90*/  ISETP.NE.AND P1, PT, R2, RZ, PT ;  /* 0x000000ff0200720c */ /* 0x000fe20003f25270 */
[C---:B------:R-:W-:Y:S01]  /*0fa0*/  IMAD R11, R14.reuse, 0x4, R11 ;  /* 0x000000040e0b7824 */ /* 0x040fe200078e020b */
[C---:B------:R-:W-:Y:S01]  /*0fb0*/  LEA R8, R14.reuse, R8, 0x2 ;  /* 0x000000080e087211 */ /* 0x040fe200078e10ff */
[C---:B------:R-:W-:Y:S02]  /*0fc0*/  IMAD R10, R14.reuse, 0x4, R10 ;  /* 0x000000040e0a7824 */ /* 0x040fe400078e020a */
[----:B------:R-:W-:-:S08]  /*0fd0*/  IMAD R9, R14, 0x4, R9 ;  /* 0x000000040e097824 */ /* 0x000fd000078e0209 */
[----:B------:R-:W-:Y:S05]  /*0fe0*/  @P1 BRA `(.L_x_102) ;  /* 0xfffffff800b01947 */ /* 0x000fea000383ffff */
[----:B------:R-:W-:-:S07]  /*0ff0*/  IMAD.U32 R15, RZ, RZ, UR11 ;  /* 0x0000000bff0f7e24 */ /* 0x000fce000f8e00ff */
.L_x_93:
[----:B------:R-:W-:-:S09]  /*1000*/  UISETP.NE.AND UP0, UPT, UR10, URZ, UPT ;  /* 0x000000ff0a00728c */ /* 0x000fd2000bf05270 */
[----:B------:R-:W-:Y:S05]  /*1010*/  BRA.U !UP0, `(.L_x_103) ;  /* 0x0000000508187547 */ /* 0x000fea000b800000 */
[----:B------:R-:W0:Y:S01]  /*1020*/  LDC R2, c[0x0][0x430] ;  /* 0x00010c00ff027b82 */ /* 0x000e220000000800 */
[----:B------:R-:W-:Y:S07]  /*1030*/  BSSY.RECONVERGENT B1, `(.L_x_104) ;  /* 0x0000015000017945 */ /* 0x000fee0003800200 */
[----:B------:R-:W2:Y:S01]  /*1040*/  LDC.64 R8, c[0x0][0x3d0] ;  /* 0x0000f400ff087b82 */ /* 0x000ea20000000a00 */
[----:B0-----:R-:W-:-:S04]  /*1050*/  IMAD R15, R15, R2, R13 ;  /* 0x000000020f0f7224 */ /* 0x001fc800078e020d */
[----:B------:R-:W-:Y:S02]  /*1060*/  IMAD.IADD R11, R0, 0x1, -R15 ;  /* 0x00000001000b7824 */ /* 0x000fe400078e0a0f */
[----:B--2---:R-:W-:-:S03]  /*1070*/  IMAD.WIDE R8, R5, 0x2, R8 ;  /* 0x0000000205087825 */ /* 0x004fc600078e0208 */
[----:B------:R-:W-:-:S13]  /*1080*/  LOP3.LUT P1, RZ, R6, 0x1, R11, 0xf8, !PT ;  /* 0x0000000106ff7812 */ /* 0x000fda000782f80b */
        /* <DEDUP_REMOVED lines=8> */
[----:B------:R-:W-:Y:S02]  /*1110*/  IMAD R17, R7, R17, R14 ;  /* 0x0000001107117224 */ /* 0x000fe400078e020e */
[----:B------:R-:W2:Y:S02]  /*1120*/  LDG.E.U16 R14, desc[UR14][R8.64] ;  /* 0x0000000e080e7981 */ /* 0x000ea4000c1e1500 */
[----:B0-----:R-:W-:-:S06]  /*1130*/  IMAD.WIDE R10, R17, 0x2, R10 ;  /* 0x00000002110a7825 */ /* 0x001fcc00078e020a */
[----:B------:R-:W3:Y:S01]  /*1140*/  LDG.E.U16 R10, desc[UR14][R10.64] ;  /* 0x0000000e0a0a7981 */ /* 0x000ee2000c1e1500 */
[----:B--2---:R-:W-:Y:S02]  /*1150*/  IMAD.U32 R17, R14, 0x10000, RZ ;  /* 0x000100000e117824 */ /* 0x004fe400078e00ff */
[----:B---3--:R-:W-:-:S04]  /*1160*/  IMAD.U32 R14, R10, 0x10000, RZ ;  /* 0x000100000a0e7824 */ /* 0x008fc800078e00ff */
[----:B------:R-:W-:-:S07]  /*1170*/  FFMA.FTZ R12, R17, R14, R12 ;  /* 0x0000000e110c7223 */ /* 0x000fce000001000c */
.L_x_105:
[----:B-1----:R-:W-:Y:S05]  /*1180*/  BSYNC.RECONVERGENT B1 ;  /* 0x0000000000017941 */ /* 0x002fea0003800200 */
.L_x_104:
[----:B------:R-:W-:Y:S01]  /*1190*/  UISETP.NE.AND UP0, UPT, UR10, 0x1, UPT ;  /* 0x000000010a00788c */ /* 0x000fe2000bf05270 */
[----:B------:R-:W-:Y:S02]  /*11a0*/  IMAD.MOV.U32 R14, RZ, RZ, R5 ;  /* 0x000000ffff0e7224 */ /* 0x000fe400078e0005 */
[----:B------:R-:W-:-:S06]  /*11b0*/  VIADD R5, R5, 0x1 ;  /* 0x0000000105057836 */ /* 0x000fcc0000000000 */
[----:B------:R-:W-:Y:S05]  /*11c0*/  BRA.U !UP0, `(.L_x_103) ;  /* 0x0000000108ac7547 */ /* 0x000fea000b800000 */
[----:B------:R-:W-:Y:S01]  /*11d0*/  IMAD.IADD R15, R15, 0x1, R2 ;  /* 0x000000010f0f7824 */ /* 0x000fe200078e0202 */
[----:B------:R-:W-:Y:S04]  /*11e0*/  BSSY.RECONVERGENT B1, `(.L_x_106) ;  /* 0x0000012000017945 */ /* 0x000fe80003800200 */
[----:B------:R-:W-:-:S04]  /*11f0*/  IADD3 R5, PT, PT, R0, -R15, RZ ;  /* 0x8000000f00057210 */ /* 0x000fc80007ffe0ff */
        /* <DEDUP_REMOVED lines=16> */
.L_x_107:
[----:B------:R-:W-:Y:S05]  /*1300*/  BSYNC.RECONVERGENT B1 ;  /* 0x0000000000017941 */ /* 0x000fea0003800200 */
.L_x_106:
[----:B------:R-:W-:Y:S01]  /*1310*/  UISETP.NE.AND UP0, UPT, UR10, 0x2, UPT ;  /* 0x000000020a00788c */ /* 0x000fe2000bf05270 */
[----:B------:R-:W-:-:S08]  /*1320*/  VIADD R5, R14, 0x2 ;  /* 0x000000020e057836 */ /* 0x000fd00000000000 */
[----:B------:R-:W-:Y:S05]  /*1330*/  BRA.U !UP0, `(.L_x_103) ;  /* 0x0000000108507547 */ /* 0x000fea000b800000 */
[----:B------:R-:W-:Y:S01]  /*1340*/  IADD3 R15, PT, PT, R0, -R2, -R15 ;  /* 0x80000002000f7210 */ /* 0x000fe20007ffe80f */
[----:B------:R-:W-:Y:S03]  /*1350*/  BSSY.RECONVERGENT B1, `(.L_x_108) ;  /* 0x0000011000017945 */ /* 0x000fe60003800200 */
        /* <DEDUP_REMOVED lines=16> */
.L_x_109:
[----:B------:R-:W-:Y:S05]  /*1460*/  BSYNC.RECONVERGENT B1 ;  /* 0x0000000000017941 */ /* 0x000fea0003800200 */
.L_x_108:
[----:B------:R-:W-:-:S07]  /*1470*/  VIADD R5, R14, 0x3 ;  /* 0x000000030e057836 */ /* 0x000fce0000000000 */
.L_x_103:
[----:B------:R-:W-:Y:S05]  /*1480*/  @P3 BRA `(.L_x_110) ;  /* 0xfffffff400383947 */ /* 0x000fea000383ffff */
[----:B------:R-:W-:Y:S05]  /*1490*/  @P2 BRA `(.L_x_111) ;  /* 0xfffffff400142947 */ /* 0x000fea000383ffff */
[----:B------:R-:W2:Y:S01]  /*14a0*/  LDL R6, [R1+0x4] ;  /* 0x0000040001067983 */ /* 0x000ea20000100800 */
[----:B------:R-:W0:Y:S01]  /*14b0*/  LDCU.64 UR8, c[0x0][0x3a8] ;  /* 0x00007500ff0877ac */ /* 0x000e220008000a00 */
[----:B------:R-:W-:Y:S01]  /*14c0*/  F2FP.BF16.F32.PACK_AB R12, RZ, R12 ;  /* 0x0000000cff0c723e */ /* 0x000fe200000010ff */
[----:B------:R-:W3:Y:S01]  /*14d0*/  LDCU UR17, c[0x0][0x3f8] ;  /* 0x00007f00ff1177ac */ /* 0x000ee20008000800 */
[----:B0-----:R-:W-:-:S04]  /*14e0*/  LEA R2, P0, R25, UR8, 0x1 ;  /* 0x0000000819027c11 */ /* 0x001fc8000f8008ff */
[----:B------:R-:W-:-:S05]  /*14f0*/  LEA.HI.X R3, R25, UR9, R26, 0x1, P0 ;  /* 0x0000000919037c11 */ /* 0x000fca00080f0c1a */
[----:B------:R4:W-:Y:S01]  /*1500*/  STG.E.U16 desc[UR14][R2.64], R12 ;  /* 0x0000000c02007986 */ /* 0x0009e2000c10150e */
[----:B--2---:R-:W-:-:S05]  /*1510*/  IADD3 R25, P0, PT, R6, R25, RZ ;  /* 0x0000001906197210 */ /* 0x004fca0007f1e0ff */
[----:B------:R-:W-:Y:S01]  /*1520*/  IMAD.X R26, RZ, RZ, R26, P0 ;  /* 0x000000ffff1a7224 */ /* 0x000fe200000e061a */
[----:B---3--:R-:W-:-:S04]  /*1530*/  ISETP.GE.U32.AND P0, PT, R25, UR17, PT ;  /* 0x0000001119007c0c */ /* 0x008fc8000bf06070 */
[----:B------:R-:W-:-:S13]  /*1540*/  ISETP.GE.AND.EX P0, PT, R26, UR13, PT, P0 ;  /* 0x0000000d1a007c0c */ /* 0x000fda000bf06300 */
[----:B----4-:R-:W-:Y:S05]  /*1550*/  @!P0 BRA `(.L_x_112) ;  /* 0xffffffec007c8947 */ /* 0x010fea000383ffff */
[----:B-1----:R-:W-:Y:S05]  /*1560*/  BSYNC.RECONVERGENT B0 ;  /* 0x0000000000007941 */ /* 0x002fea0003800200 */
.L_x_92:
[----:B------:R-:W-:Y:S05]  /*1570*/  EXIT ;  /* 0x000000000000794d */ /* 0x000fea0003800000 */
.L_x_89:
[----:B------:R-:W2:Y:S01]  /*1580*/  LDL R7, [R1+0x4] ;  /* 0x0000040001077983 */ /* 0x000ea20000100800 */
[----:B------:R-:W-:Y:S01]  /*1590*/  BSSY.RECONVERGENT B0, `(.L_x_113) ;  /* 0x0000026000007945 */ /* 0x000fe20003800200 */
[----:B--2---:R-:W-:-:S04]  /*15a0*/  IADD3 R4, P0, PT, R7, R25, RZ ;  /* 0x0000001907047210 */ /* 0x004fc80007f1e0ff */
[C---:B------:R-:W-:Y:S01]  /*15b0*/  ISETP.GT.U32.AND P1, PT, R4.reuse, UR6, PT ;  /* 0x0000000604007c0c */ /* 0x040fe2000bf24070 */
[----:B------:R-:W-:Y:S01]  /*15c0*/  IMAD.X R5, RZ, RZ, R26, P0 ;  /* 0x000000ffff057224 */ /* 0x000fe200000e061a */
[----:B------:R-:W-:-:S04]  /*15d0*/  ISETP.GE.U32.AND P0, PT, R4, UR6, PT ;  /* 0x0000000604007c0c */ /* 0x000fc8000bf06070 */
[C---:B------:R-:W-:Y:S02]  /*15e0*/  ISETP.GT.AND.EX P1, PT, R5.reuse, UR13, PT, P1 ;  /* 0x0000000d05007c0c */ /* 0x040fe4000bf24310 */
[C---:B------:R-:W-:Y:S02]  /*15f0*/  ISETP.GE.AND.EX P0, PT, R5.reuse, UR13, PT, P0 ;  /* 0x0000000d05007c0c */ /* 0x040fe4000bf06300 */
[----:B------:R-:W-:Y:S02]  /*1600*/  SEL R3, R4, UR6, P1 ;  /* 0x0000000604037c07 */ /* 0x000fe40008800000 */
[----:B0-----:R-:W-:Y:S02]  /*1610*/  SEL R0, RZ, 0x1, P0 ;  /* 0x00000001ff007807 */ /* 0x001fe40000000000 */
        /* <DEDUP_REMOVED lines=9> */
[----:B0-----:R-:W-:-:S06]  /*16b0*/  IADD3 R2, PT, PT, R4, 0xffffffe, RZ ;  /* 0x0ffffffe04027810 */ /* 0x001fcc0007ffe0ff */
[----:B------:R0:W1:Y:S02]  /*16c0*/  F2I.FTZ.U32.TRUNC.NTZ R3, R2 ;  /* 0x0000000200037305 */ /* 0x000064000021f000 */
[----:B0-----:R-:W-:Y:S02]  /*16d0*/  IMAD.MOV.U32 R2, RZ, RZ, RZ ;  /* 0x000000ffff027224 */ /* 0x001fe400078e00ff */
        /* <DEDUP_REMOVED lines=13> */
.L_x_114:
[----:B------:R-:W-:Y:S01]  /*17b0*/  MOV R3, R6 ;  /* 0x0000000600037202 */ /* 0x000fe20000000f00 */
[----:B------:R-:W-:Y:S01]  /*17c0*/  IMAD.MOV.U32 R6, RZ, RZ, R7 ;  /* 0x000000ffff067224 */ /* 0x000fe200078e0007 */
[----:B------:R-:W-:-:S07]  /*17d0*/  MOV R4, 0x17f0 ;  /* 0x000017f000047802 */ /* 0x000fce0000000f00 */
[----:B------:R-:W-:Y:S05]  /*17e0*/  CALL.REL.NOINC `($__internal_1_$__cuda_sm20_div_u64) ;  /* 0x00000008003c7944 */ /* 0x000fea0003c00000 */
.L_x_115:
[----:B------:R-:W-:Y:S05]  /*17f0*/  BSYNC.RECONVERGENT B0 ;  /* 0x0000000000007941 */ /* 0x000fea0003800200 */
.L_x_113:
        /* <DEDUP_REMOVED lines=14> */
.L_x_118:
[----:B------:R-:W2:Y:S01]  /*18e0*/  LDL R6, [R1+0x4] ;  /* 0x0000040001067983 */ /* 0x000ea20000100800 */
[----:B------:R-:W-:-:S04]  /*18f0*/  LEA R2, P0, R25, UR4, 0x1 ;  /* 0x0000000419027c11 */ /* 0x000fc8000f8008ff */
[----:B------:R-:W-:Y:S02]  /*1900*/  LEA.HI.X R3, R25, UR5, R26, 0x1, P0 ;  /* 0x0000000519037c11 */ /* 0x000fe400080f0c1a */
[----:B------:R-:W-:-:S03]  /*1910*/  IADD3 R0, P0, PT, R0, 0x1, RZ ;  /* 0x0000000100007810 */ /* 0x000fc60007f1e0ff */
[----:B------:R0:W-:Y:S02]  /*1920*/  STG.E.U16 desc[UR14][R2.64], RZ ;  /* 0x000000ff02007986 */ /* 0x0001e4000c10150e */
[----:B------:R-:W-:Y:S01]  /*1930*/  IMAD.X R4, RZ, RZ, R4, P0 ;  /* 0x000000ffff047224 */ /* 0x000fe200000e0604 */
[----:B------:R-:W-:-:S04]  /*1940*/  ISETP.NE.U32.AND P0, PT, R0, R5, PT ;  /* 0x000000050000720c */ /* 0x000fc80003f05070 */
[----:B------:R-:W-:Y:S02]  /*1950*/  ISETP.NE.AND.EX P0, PT, R4, RZ, PT, P0 ;  /* 0x000000ff0400720c */ /* 0x000fe40003f05300 */
[----:B--2---:R-:W-:-:S05]  /*1960*/  IADD3 R25, P2, PT, R6, R25, RZ ;  /* 0x0000001906197210 */ /* 0x004fca0007f5e0ff */
[----:B------:R-:W-:-:S06]  /*1970*/  IMAD.X R26, RZ, RZ, R26, P2 ;  /* 0x000000ffff1a7224 */ /* 0x000fcc00010e061a */
[----:B0-----:R-:W-:Y:S05]  /*1980*/  @P0 BRA `(.L_x_118) ;  /* 0xfffffffc00d40947 */ /* 0x001fea000383ffff */
.L_x_117:
[----:B------:R-:W-:Y:S05]  /*1990*/  BSYNC.RECONVERGENT B0 ;  /* 0x0000000000007941 */ /* 0x000fea0003800200 */
.L_x_116:
[----:B------:R-:W-:Y:S05]  /*19a0*/  @!P1 EXIT ;  /* 0x000000000000994d */ /* 0x000fea0003800000 */
[----:B------:R-:W2:Y:S01]  /*19b0*/  LDL R2, [R1+0x4] ;  /* 0x0000040001027983 */ /* 0x000ea20000100800 */
[----:B------:R-:W0:Y:S01]  /*19c0*/  LDCU UR6, c[0x0][0x3f8] ;  /* 0x00007f00ff0677ac */ /* 0x000e220008000800 */
[----:B------:R-:W1:Y:S01]  /*19d0*/  LDCU.64 UR4, c[0x0][0x3a8] ;  /* 0x00007500ff0477ac */ /* 0x000e620008000a00 */
[----:B--2---:R-:W-:Y:S02]  /*19e0*/  SHF.L.U32 R11, R2, 0x1, RZ ;  /* 0x00000001020b7819 */ /* 0x004fe400000006ff */
[----:B01----:R-:W-:-:S07]  /*19f0*/  SHF.R.U32.HI R13, RZ, 0x1f, R2 ;  /* 0x0000001fff0d7819 */ /* 0x003fce0000011602 */
.L_x_119:
[----:B------:R-:W2:Y:S01]  /*1a00*/  LDL R0, [R1+0x4] ;  /* 0x0000040001007983 */ /* 0x000ea20000100800 */
[----:B------:R-:W-:-:S04]  /*1a10*/  LEA R8, P0, R25, UR4, 0x1 ;  /* 0x0000000419087c11 */ /* 0x000fc8000f8008ff */
[----:B------:R-:W-:Y:S02]  /*1a20*/  LEA.HI.X R9, R25, UR5, R26, 0x1, P0 ;  /* 0x0000000519097c11 */ /* 0x000fe400080f0c1a */
        /* <DEDUP_REMOVED lines=8> */
[----:B------:R-:W-:-:S05]  /*1ab0*/  IMAD.X R7, R13, 0x1, R5, P0 ;  /* 0x000000010d077824 */ /* 0x000fca00000e0605 */
[----:B------:R0:W-:Y:S01]  /*1ac0*/  STG.E.U16 desc[UR14][R6.64], RZ ;  /* 0x000000ff06007986 */ /* 0x0001e2000c10150e */
[----:B--2---:R-:W-:-:S04]  /*1ad0*/  LEA R25, P0, R0, R25, 0x2 ;  /* 0x0000001900197211 */ /* 0x004fc800078010ff */
[----:B------:R-:W-:Y:S02]  /*1ae0*/  LEA.HI.X R26, R0, R26, RZ, 0x2, P0 ;  /* 0x0000001a001a7211 */ /* 0x000fe400000f14ff */
[----:B------:R-:W-:-:S04]  /*1af0*/  ISETP.GE.U32.AND P0, PT, R25, UR6, PT ;  /* 0x0000000619007c0c */ /* 0x000fc8000bf06070 */
[----:B------:R-:W-:-:S13]  /*1b00*/  ISETP.GE.AND.EX P0, PT, R26, UR13, PT, P0 ;  /* 0x0000000d1a007c0c */ /* 0x000fda000bf06300 */
[----:B0-----:R-:W-:Y:S05]  /*1b10*/  @!P0 BRA `(.L_x_119) ;  /* 0xfffffffc00b88947 */ /* 0x001fea000383ffff */
[----:B------:R-:W-:Y:S05]  /*1b20*/  EXIT ;  /* 0x000000000000794d */ /* 0x000fea0003800000 */
.L_x_88:
        /* <DEDUP_REMOVED lines=24> */
[----:B------:R-:W-:-:S05]  /*1cb0*/  IMAD.HI.U32 R2, R7, R4, RZ ;  /* 0x0000000407027227 */ /* 0x000fca00078e00ff */
[----:B------:R-:W-:-:S05]  /*1cc0*/  IADD3 R3, PT, PT, -R2, RZ, RZ ;  /* 0x000000ff02037210 */ /* 0x000fca0007ffe1ff */
        /* <DEDUP_REMOVED lines=9> */
.L_x_121:
[----:B------:R-:W-:Y:S01]  /*1d60*/  IMAD.MOV.U32 R3, RZ, RZ, R4 ;  /* 0x000000ffff037224 */ /* 0x000fe200078e0004 */
[----:B------:R-:W-:Y:S01]  /*1d70*/  MOV R4, 0x1da0 ;  /* 0x00001da000047802 */ /* 0x000fe20000000f00 */
[----:B------:R-:W-:-:S07]  /*1d80*/  IMAD.MOV.U32 R6, RZ, RZ, R8 ;  /* 0x000000ffff067224 */ /* 0x000fce00078e0008 */
[----:B------:R-:W-:Y:S05]  /*1d90*/  CALL.REL.NOINC `($__internal_1_$__cuda_sm20_div_u64) ;  /* 0x0000000000d07944 */ /* 0x000fea0003c00000 */
.L_x_122:
[----:B------:R-:W-:Y:S05]  /*1da0*/  BSYNC.RECONVERGENT B0 ;  /* 0x0000000000007941 */ /* 0x000fea0003800200 */
.L_x_120:
        /* <DEDUP_REMOVED lines=14> */
.L_x_125:
        /* <DEDUP_REMOVED lines=11> */
.L_x_124:
[----:B------:R-:W-:Y:S05]  /*1f40*/  BSYNC.RECONVERGENT B0 ;  /* 0x0000000000007941 */ /* 0x000fea0003800200 */
.L_x_123:
[----:B------:R-:W-:Y:S05]  /*1f50*/  @!P1 EXIT ;  /* 0x000000000000994d */ /* 0x000fea0003800000 */
[----:B------:R-:W2:Y:S01]  /*1f60*/  LDL R2, [R1+0x4] ;  /* 0x0000040001027983 */ /* 0x000ea20000100800 */
[----:B------:R-:W0:Y:S01]  /*1f70*/  LDCU UR6, c[0x0][0x3f8] ;  /* 0x00007f00ff0677ac */ /* 0x000e220008000800 */
[----:B------:R-:W1:Y:S01]  /*1f80*/  LDCU.64 UR4, c[0x0][0x3a8] ;  /* 0x00007500ff0477ac */ /* 0x000e620008000a00 */
[----:B--2---:R-:W-:Y:S01]  /*1f90*/  IMAD.SHL.U32 R11, R2, 0x2, RZ ;  /* 0x00000002020b7824 */ /* 0x004fe200078e00ff */
[----:B01----:R-:W-:-:S07]  /*1fa0*/  SHF.R.U32.HI R13, RZ, 0x1f, R2 ;  /* 0x0000001fff0d7819 */ /* 0x003fce0000011602 */
.L_x_126:
        /* <DEDUP_REMOVED lines=10> */
[----:B------:R-:W-:Y:S01]  /*2050*/  IADD3.X R9, PT, PT, R13, R7, RZ, P0, !PT ;  /* 0x000000070d097210 */ /* 0x000fe200007fe4ff */
[----:B------:R0:W-:Y:S04]  /*2060*/  STG.E.U16 desc[UR14][R6.64], RZ ;  /* 0x000000ff06007986 */ /* 0x0001e8000c10150e */
[----:B------:R0:W-:Y:S01]  /*2070*/  STG.E.U16 desc[UR14][R8.64], RZ ;  /* 0x000000ff08007986 */ /* 0x0001e2000c10150e */
[----:B--2---:R-:W-:-:S04]  /*2080*/  LEA R25, P0, R0, R25, 0x2 ;  /* 0x0000001900197211 */ /* 0x004fc800078010ff */
[----:B------:R-:W-:Y:S02]  /*2090*/  LEA.HI.X R26, R0, R26, RZ, 0x2, P0 ;  /* 0x0000001a001a7211 */ /* 0x000fe400000f14ff */
[----:B------:R-:W-:-:S04]  /*20a0*/  ISETP.GE.U32.AND P0, PT, R25, UR6, PT ;  /* 0x0000000619007c0c */ /* 0x000fc8000bf06070 */
[----:B------:R-:W-:-:S13]  /*20b0*/  ISETP.GE.AND.EX P0, PT, R26, UR13, PT, P0 ;  /* 0x0000000d1a007c0c */ /* 0x000fda000bf06300 */
[----:B0-----:R-:W-:Y:S05]  /*20c0*/  @!P0 BRA `(.L_x_126) ;  /* 0xfffffffc00b88947 */ /* 0x001fea000383ffff */
[----:B------:R-:W-:Y:S05]  /*20d0*/  EXIT ;  /* 0x000000000000794d */ /* 0x000fea0003800000 */
        .weak           $__internal_1_$__cuda_sm20_div_u64
        .type           $__internal_1_$__cuda_sm20_div_u64,@function
        .size           $__internal_1_$__cuda_sm20_div_u64,(.L_x_1673 - $__internal_1_$__cuda_sm20_div_u64)
$__internal_1_$__cuda_sm20_div_u64:
        /* <DEDUP_REMOVED lines=13> */
[----:B------:R-:W-:Y:S02]  /*21b0*/  IMAD.X R15, RZ, RZ, ~R11, P0 ;  /* 0x000000ffff0f7224 */ /* 0x000fe400000e0e0b */
[----:B------:R-:W-:Y:S02]  /*21c0*/  IMAD.MOV.U32 R11, RZ, RZ, R8 ;  /* 0x000000ffff0b7224 */ /* 0x000fe400078e0008 */
        /* <DEDUP_REMOVED lines=16> */
[----:B------:R-:W-:Y:S02]  /*22d0*/  HFMA2 R9, -RZ, RZ, 0, 0 ;  /* 0x00000000ff097431 */ /* 0x000fe400000001ff */
[----:B------:R-:W-:Y:S01]  /*22e0*/  IMAD.HI.U32 R8, R5, R8, RZ ;  /* 0x0000000805087227 */ /* 0x000fe200078e00ff */
[----:B------:R-:W-:-:S03]  /*22f0*/  IADD3 R7, P2, PT, R12, R7, RZ ;  /* 0x000000070c077210 */ /* 0x000fc60007f5e0ff */
[----:B------:R-:W-:Y:S02]  /*2300*/  IMAD.X R5, R8, 0x1, R5, P0 ;  /* 0x0000000108057824 */ /* 0x000fe400000e0605 */
[----:B------:R-:W-:-:S03]  /*2310*/  IMAD.HI.U32 R8, R7, R3, RZ ;  /* 0x0000000307087227 */ /* 0x000fc600078e00ff */
[----:B------:R-:W-:Y:S01]  /*2320*/  IADD3.X R5, PT, PT, RZ, RZ, R5, P2, P1 ;  /* 0x000000ffff057210 */ /* 0x000fe200017e2405 */
[----:B------:R-:W-:-:S04]  /*2330*/  IMAD.WIDE.U32 R8, R7, R2, R8 ;  /* 0x0000000207087225 */ /* 0x000fc800078e0008 */
[C---:B------:R-:W-:Y:S02]  /*2340*/  IMAD R10, R5.reuse, R2, RZ ;  /* 0x00000002050a7224 */ /* 0x040fe400078e02ff */
[----:B------:R-:W-:-:S04]  /*2350*/  IMAD.HI.U32 R7, P0, R5, R3, R8 ;  /* 0x0000000305077227 */ /* 0x000fc80007800008 */
[----:B------:R-:W-:Y:S01]  /*2360*/  IMAD.HI.U32 R5, R5, R2, RZ ;  /* 0x0000000205057227 */ /* 0x000fe200078e00ff */
[----:B------:R-:W-:-:S03]  /*2370*/  IADD3 R7, P1, PT, R10, R7, RZ ;  /* 0x000000070a077210 */ /* 0x000fc60007f3e0ff */
[----:B------:R-:W-:Y:S02]  /*2380*/  IMAD.X R5, RZ, RZ, R5, P0 ;  /* 0x000000ffff057224 */ /* 0x000fe400000e0605 */
[----:B------:R-:W-:-:S04]  /*2390*/  IMAD.WIDE.U32 R8, R7, R6, RZ ;  /* 0x0000000607087225 */ /* 0x000fc800078e00ff */
[----:B------:R-:W-:Y:S01]  /*23a0*/  IMAD.X R5, RZ, RZ, R5, P1 ;  /* 0x000000ffff057224 */ /* 0x000fe200008e0605 */
[----:B------:R-:W-:Y:S01]  /*23b0*/  IADD3 R11, P1, PT, -R8, R3, RZ ;  /* 0x00000003080b7210 */ /* 0x000fe20007f3e1ff */
[----:B------:R-:W-:-:S03]  /*23c0*/  IMAD R9, R7, UR4, R9 ;  /* 0x0000000407097c24 */ /* 0x000fc6000f8e0209 */
[-C--:B------:R-:W-:Y:S01]  /*23d0*/  ISETP.GE.U32.AND P0, PT, R11, R6.reuse, PT ;  /* 0x000000060b00720c */ /* 0x080fe20003f06070 */
[----:B------:R-:W-:-:S04]  /*23e0*/  IMAD R9, R5, R6, R9 ;  /* 0x0000000605097224 */ /* 0x000fc800078e0209 */
        /* <DEDUP_REMOVED lines=21> */
[----:B------:R-:W-:Y:S06]  /*2540*/  RET.REL.NODEC R4 `(_ZN2at6native51_GLOBAL__N__2c613397_18_DepthwiseConv2d_cu_9959487032conv_depthwise2d_backward_kernelILi0ELi2EN3c108BFloat16EiEEvNS_27GenericPackedTensorAccessorIKT1_Lm4ENS_16DefaultPtrTraitsEiEENS5_IS6_Lm4ES8_iEES9_T2_iiiiiiiiiiiiiii) ;  /* 0xffffffd804ac7950 */ /* 0x000fec0003c3ffff */
.L_x_127:
        /* <DEDUP_REMOVED lines=11> */
.L_x_1673:


//--------------------- .text._ZN2at6native51_GLOBAL__N__2c613397_18_DepthwiseConv2d_cu_9959487032conv_depthwise2d_backward_kernelILi0ELi1EN3c108BFloat16EiEEvNS_27GenericPackedTensorAccessorIKT1_Lm4ENS_16DefaultPtrTraitsEiEENS5_IS6_Lm4ES8_iEES9_T2_iiiiiiiiiiiiiii --------------------------
	.section	.text._ZN2at6native51_GLOBAL__N__2c613397_18_DepthwiseConv2d_cu_9959487032conv_depthwise2d_backward_kernelILi0ELi1EN3c108BFloat16EiEEvNS_27GenericPackedTensorAccessorIKT1_Lm4ENS_16DefaultPtrTraitsEiEENS5_IS6_Lm4ES8_iEES9_T2_iiiiiiiiiiiiiii,"ax",@progbits
	.align	128
.text._ZN2at6native51_GLOBAL__N__2c613397_18_DepthwiseConv2d_cu_9959487032conv_depthwise2d_backward_kernelILi0ELi1EN3c108BFloat16EiEEvNS_27GenericPackedTensorAccessorIKT1_Lm4ENS_16DefaultPtrTraitsEiEENS5_IS6_Lm4ES8_iEES9_T2_iiiiiiiiiiiiiii:
        .type           _ZN2at6native51_GLOBAL__N__2c613397_18_DepthwiseConv2d_cu_9959487032conv_depthwise2d_backward_kernelILi0ELi1EN3c108BFloat16EiEEvNS_27GenericPackedTensorAccessorIKT1_Lm4ENS_16DefaultPtrTraitsEiEENS5_IS6_Lm4ES8_iEES9_T2_iiiiiiiiiiiiiii,@function
        .size           _ZN2at6native51_GLOBAL__N__2c613397_18_DepthwiseConv2d_cu_9959487032conv_depthwise2d_backward_kernelILi0ELi1EN3c108BFloat16EiEEvNS_27GenericPackedTensorAccessorIKT1_Lm4ENS_16DefaultPtrTraitsEiEENS5_IS6_Lm4ES8_iEES9_T2_iiiiiiiiiiiiiii,(.L_x_1675 - _ZN2at6native51_GLOBAL__N__2c613397_18_DepthwiseConv2d_cu_9959487032conv_depthwise2d_backward_kernelILi0ELi1EN3c108BFloat16EiEEvNS_27GenericPackedTensorAccessorIKT1_Lm4ENS_16DefaultPtrTraitsEiEENS5_IS6_Lm4ES8_iEES9_T2_iiiiiiiiiiiiiii)
        .other          _ZN2at6native51_GLOBAL__N__2c613397_18_DepthwiseConv2d_cu_9959487032conv_depthwise2d_backward_kernelILi0ELi1EN3c108BFloat16EiEEvNS_27GenericPackedTensorAccessorIKT1_Lm4ENS_16DefaultPtrTraitsEiEENS5_IS6_Lm4ES8_iEES9_T2_iiiiiiiiiiiiiii,@"STO_CUDA_ENTRY STV_DEFAULT"
_ZN2at6native51_GLOBAL__N__2c613397_18_DepthwiseConv2d_cu_9959487032conv_depthwise2d_backward_kernelILi0ELi1EN3c108BFloat16EiEEvNS_27GenericPackedTensorAccessorIKT1_Lm4ENS_16DefaultPtrTraitsEiEENS5_IS6_Lm4ES8_iEES9_T2_iiiiiiiiiiiiiii:
[----:B------:R-:W-:Y:S01]  /*0000*/  LDC R1, c[0x0][0x37c] ;  /* 0x0000df00ff017b82 */ /* 0x000fe20000000800 */
[----:B------:R-:W0:Y:S07]  /*0010*/  S2R R2, SR_TID.X ;  /* 0x0000000000027919 */ /* 0x000e2e0000002100 */
[----:B------:R-:W0:Y:S01]  /*0020*/  S2UR UR4, SR_CTAID.X ;  /* 0x00000000000479c3 */ /* 0x000e220000002500 */
[----:B------:R-:W1:Y:S01]  /*0030*/  LDCU UR5, c[0x0][0x3f8] ;  /* 0x00007f00ff0577ac */ /* 0x000e620008000800 */
[----:B------:R-:W-:-:S06]  /*0040*/  IMAD.MOV.U32 R3, RZ, RZ, RZ ;  /* 0x000000ffff037224 */ /* 0x000fcc00078e00ff */
[----:B------:R-:W0:Y:S01]  /*0050*/  LDC R5, c[0x0][0x360] ;  /* 0x0000d800ff057b82 */ /* 0x000e220000000800 */
[----:B-1----:R-:W-:Y:S01]  /*0060*/  USHF.R.S32.HI UR19, URZ, 0x1f, UR5 ;  /* 0x0000001fff137899 */ /* 0x002fe20008011405 */
[----:B0-----:R-:W-:-:S03]  /*0070*/  IMAD.WIDE.U32 R2, R5, UR4, R2 ;  /* 0x0000000405027c25 */ /* 0x001fc6000f8e0002 */
[----:B------:R-:W-:-:S04]  /*0080*/  ISETP.GE.U32.AND P0, PT, R2, UR5, PT ;  /* 0x0000000502007c0c */ /* 0x000fc8000bf06070 */
[----:B------:R-:W-:-:S13]  /*0090*/  ISETP.GE.AND.EX P0, PT, R3, UR19, PT, P0 ;  /* 0x0000001303007c0c */ /* 0x000fda000bf06300 */
[----:B------:R-:W-:Y:S05]  /*00a0*/  @P0 EXIT ;  /* 0x000000000000094d */ /* 0x000fea0003800000 */
[----:B------:R-:W0:Y:S01]  /*00b0*/  LDCU UR6, c[0x0][0x400] ;  /* 0x00008000ff0677ac */ /* 0x000e220008000800 */
[----:B------:R-:W-:Y:S01]  /*00c0*/  IMAD.MOV.U32 R0, RZ, RZ, R2 ;  /* 0x000000ffff007224 */ /* 0x000fe200078e0002 */
[----:B------:R-:W1:Y:S01]  /*00d0*/  LDCU UR4, c[0x0][0x370] ;  /* 0x00006e00ff0477ac */ /* 0x000e620008000800 */
[----:B------:R-:W2:Y:S01]  /*00e0*/  LDCU.64 UR10, c[0x0][0x358] ;  /* 0x00006b00ff0a77ac */ /* 0x000ea20008000a00 */
[----:B0-----:R-:W-:Y:S01]  /*00f0*/  UISETP.GE.AND UP0, UPT, UR6, 0x1, UPT ;  /* 0x000000010600788c */ /* 0x001fe2000bf06270 */
[----:B-1----:R-:W-:Y:S01]  /*0100*/  IMAD R5, R5, UR4, RZ ;  /* 0x0000000405057c24 */ /* 0x002fe2000f8e02ff */
[----:B------:R-:W-:-:S07]  /*0110*/  UMOV UR4, URZ ;  /* 0x000000ff00047c82 */ /* 0x000fce0008000000 */
[----:B--2---:R-:W-:Y:S05]  /*0120*/  BRA.U !UP0, `(.L_x_128) ;  /* 0x0000001d08a07547 */ /* 0x004fea000b800000 */
[----:B------:R-:W0:Y:S02]  /*0130*/  LDCU UR6, c[0x0][0x41c] ;  /* 0x00008380ff0677ac */ /* 0x000e240008000800 */
[----:B0-----:R-:W-:-:S09]  /*0140*/  UISETP.GE.AND UP0, UPT, UR6, 0x1, UPT ;  /* 0x000000010600788c */ /* 0x001fd2000bf06270 */
[----:B------:R-:W-:Y:S05]  /*0150*/  BRA.U !UP0, `(.L_x_129) ;  /* 0x0000001908347547 */ /* 0x000fea000b800000 */
[----:B------:R-:W0:Y:S02]  /*0160*/  LDCU UR4, c[0x0][0x418] ;  /* 0x00008300ff0477ac */ /* 0x000e240008000800 */
[----:B0-----:R-:W-:-:S09]  /*0170*/  UISETP.GT.AND UP0, UPT, UR4, URZ, UPT ;  /* 0x000000ff0400728c */ /* 0x001fd2000bf04270 */
[----:B------:R-:W-:Y:S05]  /*0180*/  BRA.U UP0, `(.L_x_130) ;  /* 0x0000000100287547 */ /* 0x000fea000b800000 */
[----:B------:R-:W0:Y:S02]  /*0190*/  LDCU.64 UR6, c[0x0][0x3a8] ;  /* 0x00007500ff0677ac */ /* 0x000e240008000a00 */
.L_x_131:
[----:B0-----:R-:W-:-:S04]  /*01a0*/  LEA R6, P0, R0, UR6, 0x1 ;  /* 0x0000000600067c11 */ /* 0x001fc8000f8008ff */
[----:B------:R-:W-:Y:S02]  /*01b0*/  LEA.HI.X R7, R0, UR7, R3, 0x1, P0 ;  /* 0x0000000700077c11 */ /* 0x000fe400080f0c03 */
[----:B------:R-:W-:-:S03]  /*01c0*/  IADD3 R0, P0, PT, R5, R0, RZ ;  /* 0x0000000005007210 */ /* 0x000fc60007f1e0ff */
[----:B------:R1:W-:Y:S02]  /*01d0*/  STG.E.U16 desc[UR10][R6.64], RZ ;  /* 0x000000ff06007986 */ /* 0x0003e4000c10150a */
[----:B------:R-:W-:Y:S01]  /*01e0*/  IMAD.X R3, RZ, RZ, R3, P0 ;  /* 0x000000ffff037224 */ /* 0x000fe200000e0603 */
[----:B------:R-:W-:-:S04]  /*01f0*/  ISETP.GE.U32.AND P0, PT, R0, UR5, PT ;  /* 0x0000000500007c0c */ /* 0x000fc8000bf06070 */
[----:B------:R-:W-:-:S13]  /*0200*/  ISETP.GE.AND.EX P0, PT, R3, UR19, PT, P0 ;  /* 0x0000001303007c0c */ /* 0x000fda000bf06300 */
[----:B-1----:R-:W-:Y:S05]  /*0210*/  @!P0 BRA `(.L_x_131) ;  /* 0xfffffffc00e08947 */ /* 0x002fea000383ffff */
[----:B------:R-:W-:Y:S05]  /*0220*/  EXIT ;  /* 0x000000000000794d */ /* 0x000fea0003800000 */
.L_x_130:
[----:B------:R-:W0:Y:S01]  /*0230*/  LDCU.64 UR6, c[0x0][0x3d0] ;  /* 0x00007a00ff0677ac */ /* 0x000e220008000a00 */
[----:B------:R-:W-:Y:S01]  /*0240*/  BSSY.RECONVERGENT B0, `(.L_x_132) ;  /* 0x000017d000007945 */ /* 0x000fe20003800200 */
[----:B------:R-:W-:Y:S02]  /*0250*/  ULOP3.LUT UR12, UR4, 0x7, URZ, 0xc0, !UPT ;  /* 0x00000007040c7892 */ /* 0x000fe4000f8ec0ff */
[----:B------:R-:W-:Y:S02]  /*0260*/  ULOP3.LUT UR13, UR4, 0x7ffffff8, URZ, 0xc0, !UPT ;  /* 0x7ffffff8040d7892 */ /* 0x000fe4000f8ec0ff */
[----:B------:R-:W-:Y:S01]  /*0270*/  UIADD3 UR5, UPT, UPT, UR12, -0x1, URZ ;  /* 0xffffffff0c057890 */ /* 0x000fe2000fffe0ff */
[----:B------:R-:W1:Y:S01]  /*0280*/  LDCU UR22, c[0x0][0x410] ;  /* 0x00008200ff1677ac */ /* 0x000e620008000800 */
[----:B------:R-:W2:Y:S01]  /*0290*/  LDCU UR23, c[0x0][0x430] ;  /* 0x00008600ff1777ac */ /* 0x000ea20008000800 */
[----:B0-----:R-:W-:Y:S02]  /*02a0*/  UIADD3 UR6, UP0, UPT, UR6, 0x8, URZ ;  /* 0x0000000806067890 */ /* 0x001fe4000ff1e0ff */
[----:B------:R-:W-:-:S02]  /*02b0*/  ULOP3.LUT UR4, UR4, 0x3, URZ, 0xc0, !UPT ;  /* 0x0000000304047892 */ /* 0x000fc4000f8ec0ff */
[----:B------:R-:W-:Y:S02]  /*02c0*/  UIADD3.X UR7, UPT, UPT, URZ, UR7, URZ, UP0, !UPT ;  /* 0x00000007ff077290 */ /* 0x000fe400087fe4ff */
[----:B------:R-:W-:Y:S02]  /*02d0*/  UIADD3 UR20, UPT, UPT, -UR13, URZ, URZ ;  /* 0x000000ff0d147290 */ /* 0x000fe4000fffe1ff */
[----:B-12---:R-:W-:-:S11]  /*02e0*/  UISETP.GE.U32.AND UP0, UPT, UR5, 0x3, UPT ;  /* 0x000000030500788c */ /* 0x006fd6000bf06070 */
.L_x_142:
[----:B------:R-:W0:Y:S01]  /*02f0*/  LDC R9, c[0x0][0x408] ;  /* 0x00010200ff097b82 */ /* 0x000e220000000800 */
[----:B------:R-:W1:Y:S01]  /*0300*/  LDCU UR21, c[0x0][0x430] ;  /* 0x00008600ff1577ac */ /* 0x000e620008000800 */
[----:B------:R-:W2:Y:S06]  /*0310*/  LDCU.64 UR8, c[0x0][0x428] ;  /* 0x00008500ff0877ac */ /* 0x000eac0008000a00 */
[----:B------:R-:W3:Y:S08]  /*0320*/  LDC R10, c[0x0][0x40c] ;  /* 0x00010300ff0a7b82 */ /* 0x000ef00000000800 */
[----:B------:R-:W4:Y:S01]  /*0330*/  LDC R12, c[0x0][0x3fc] ;  /* 0x0000ff00ff0c7b82 */ /* 0x000f220000000800 */
[----:B-1----:R-:W-:-:S04]  /*0340*/  UIADD3 UR5, UPT, UPT, -UR21, URZ, URZ ;  /* 0x000000ff15057290 */ /* 0x002fc8000fffe1ff */
[----:B--2---:R-:W-:Y:S01]  /*0350*/  ULEA UR14, UR5, UR8, 0x1 ;  /* 0x00000008050e7291 */ /* 0x004fe2000f8e08ff */
[----:B0-----:R-:W-:Y:S01]  /*0360*/  IABS R11, R9 ;  /* 0x00000009000b7213 */ /* 0x001fe20000000000 */
[----:B------:R-:W-:Y:S02]  /*0370*/  UIMAD UR15, UR5, 0x3, UR8 ;  /* 0x00000003050f78a4 */ /* 0x000fe4000f8e0208 */
[----:B------:R-:W-:Y:S01]  /*0380*/  ULEA UR16, UR5, UR8, 0x2 ;  /* 0x0000000805107291 */ /* 0x000fe2000f8e10ff */
[----:B------:R-:W0:Y:S01]  /*0390*/  I2F.RP R2, R11 ;  /* 0x0000000b00027306 */ /* 0x000e220000209400 */
[----:B------:R-:W-:Y:S02]  /*03a0*/  UIMAD UR17, UR5, 0x5, UR8 ;  /* 0x00000005051178a4 */ /* 0x000fe4000f8e0208 */
[----:B------:R-:W-:Y:S01]  /*03b0*/  UIMAD UR18, UR5, 0x6, UR8 ;  /* 0x00000006051278a4 */ /* 0x000fe2000f8e0208 */
[----:B---3--:R-:W-:Y:S01]  /*03c0*/  IABS R15, R10 ;  /* 0x0000000a000f7213 */ /* 0x008fe20000000000 */
[----:B------:R-:W-:-:S03]  /*03d0*/  UIMAD UR5, UR5, 0x7, UR8 ;  /* 0x00000007050578a4 */ /* 0x000fc6000f8e0208 */
[----:B------:R-:W1:Y:S08]  /*03e0*/  I2F.RP R8, R15 ;  /* 0x0000000f00087306 */ /* 0x000e700000209400 */
[----:B0-----:R-:W0:Y:S08]  /*03f0*/  MUFU.RCP R2, R2 ;  /* 0x0000000200027308 */ /* 0x001e300000001000 */
[----:B-1----:R-:W-:Y:S01]  /*0400*/  MUFU.RCP R8, R8 ;  /* 0x0000000800087308 */ /* 0x002fe20000001000 */
[----:B0-----:R-:W-:-:S07]  /*0410*/  VIADD R6, R2, 0xffffffe ;  /* 0x0ffffffe02067836 */ /* 0x001fce0000000000 */
[----:B------:R0:W1:Y:S02]  /*0420*/  F2I.FTZ.U32.TRUNC.NTZ R7, R6 ;  /* 0x0000000600077305 */ /* 0x000064000021f000 */
[----:B0-----:R-:W-:Y:S01]  /*0430*/  IMAD.MOV.U32 R6, RZ, RZ, RZ ;  /* 0x000000ffff067224 */ /* 0x001fe200078e00ff */
[----:B-1----:R-:W-:-:S05]  /*0440*/  IADD3 R4, PT, PT, RZ, -R7, RZ ;  /* 0x80000007ff047210 */ /* 0x002fca0007ffe0ff */
[----:B------:R-:W-:Y:S01]  /*0450*/  IMAD R13, R4, R11, RZ ;  /* 0x0000000b040d7224 */ /* 0x000fe200078e02ff */
[----:B------:R-:W-:-:S03]  /*0460*/  IABS R4, R0 ;  /* 0x0000000000047213 */ /* 0x000fc60000000000 */
[----:B------:R-:W-:Y:S01]  /*0470*/  IMAD.HI.U32 R7, R7, R13, R6 ;  /* 0x0000000d07077227 */ /* 0x000fe200078e0006 */
[----:B----4-:R-:W-:-:S05]  /*0480*/  IABS R13, R12 ;  /* 0x0000000c000d7213 */ /* 0x010fca0000000000 */
[----:B------:R-:W-:-:S04]  /*0490*/  IMAD.HI.U32 R2, R7, R4, RZ ;  /* 0x0000000407027227 */ /* 0x000fc800078e00ff */
[----:B------:R-:W-:-:S04]  /*04a0*/  IMAD.MOV R6, RZ, RZ, -R2 ;  /* 0x000000ffff067224 */ /* 0x000fc800078e0a02 */
[----:B------:R-:W-:Y:S02]  /*04b0*/  IMAD R4, R11, R6, R4 ;  /* 0x000000060b047224 */ /* 0x000fe400078e0204 */
[----:B------:R-:W-:-:S03]  /*04c0*/  VIADD R6, R8, 0xffffffe ;  /* 0x0ffffffe08067836 */ /* 0x000fc60000000000 */
[----:B------:R-:W-:Y:S01]  /*04d0*/  ISETP.GT.U32.AND P1, PT, R11, R4, PT ;  /* 0x000000040b00720c */ /* 0x000fe20003f24070 */
[----:B------:R0:W1:Y:S02]  /*04e0*/  F2I.FTZ.U32.TRUNC.NTZ R7, R6 ;  /* 0x0000000600077305 */ /* 0x000064000021f000 */
[----:B0-----:R-:W-:-:S10]  /*04f0*/  HFMA2 R6, -RZ, RZ, 0, 0 ;  /* 0x00000000ff067431 */ /* 0x001fd400000001ff */
[----:B------:R-:W-:Y:S01]  /*0500*/  @!P1 IMAD.IADD R4, R4, 0x1, -R11 ;  /* 0x0000000104049824 */ /* 0x000fe200078e0a0b */
[----:B------:R-:W-:Y:S02]  /*0510*/  @!P1 IADD3 R2, PT, PT, R2, 0x1, RZ ;  /* 0x0000000102029810 */ /* 0x000fe40007ffe0ff */
[----:B------:R-:W-:Y:S02]  /*0520*/  ISETP.NE.AND P1, PT, R9, RZ, PT ;  /* 0x000000ff0900720c */ /* 0x000fe40003f25270 */
[----:B------:R-:W-:Y:S02]  /*0530*/  ISETP.GE.U32.AND P0, PT, R4, R11, PT ;  /* 0x0000000b0400720c */ /* 0x000fe40003f06070 */
[----:B------:R-:W-:-:S04]  /*0540*/  LOP3.LUT R4, R0, R9, RZ, 0x3c, !PT ;  /* 0x0000000900047212 */ /* 0x000fc800078e3cff */
[----:B------:R-:W-:Y:S02]  /*0550*/  ISETP.GE.AND P2, PT, R4, RZ, PT ;  /* 0x000000ff0400720c */ /* 0x000fe40003f46270 */
[----:B------:R-:W0:Y:S05]  /*0560*/  I2F.RP R4, R13 ;  /* 0x0000000d00047306 */ /* 0x000e2a0000209400 */
[----:B------:R-:W-:-:S04]  /*0570*/  @P0 VIADD R2, R2, 0x1 ;  /* 0x0000000102020836 */ /* 0x000fc80000000000 */
[----:B------:R-:W-:Y:S02]  /*0580*/  IMAD.MOV.U32 R8, RZ, RZ, R2 ;  /* 0x000000ffff087224 */ /* 0x000fe400078e0002 */
[--C-:B-1----:R-:W-:Y:S02]  /*0590*/  IMAD.MOV R2, RZ, RZ, -R7.reuse ;  /* 0x000000ffff027224 */ /* 0x102fe400078e0a07 */
[----:B------:R-:W-:Y:S01]  /*05a0*/  @!P2 IMAD.MOV R8, RZ, RZ, -R8 ;  /* 0x000000ffff08a224 */ /* 0x000fe200078e0a08 */
[----:B------:R-:W-:Y:S01]  /*05b0*/  @!P1 LOP3.LUT R8, RZ, R9, RZ, 0x33, !PT ;  /* 0x00000009ff089212 */ /* 0x000fe200078e33ff */
[----:B------:R-:W-:Y:S01]  /*05c0*/  IMAD R11, R2, R15, RZ ;  /* 0x0000000f020b7224 */ /* 0x000fe200078e02ff */
[----:B0-----:R-:W0:Y:S02]  /*05d0*/  MUFU.RCP R4, R4 ;  /* 0x0000000400047308 */ /* 0x001e240000001000 */
[----:B------:R-:W-:Y:S01]  /*05e0*/  IABS R2, R8 ;  /* 0x0000000800027213 */ /* 0x000fe20000000000 */
[----:B------:R-:W-:-:S04]  /*05f0*/  IMAD.HI.U32 R6, R7, R11, R6 ;  /* 0x0000000b07067227 */ /* 0x000fc800078e0006 */
[----:B------:R-:W-:Y:S02]  /*0600*/  IMAD R9, R8, R9, RZ ;  /* 0x0000000908097224 */ /* 0x000fe400078e02ff */
[----:B------:R-:W-:-:S03]  /*0610*/  IMAD.HI.U32 R6, R6, R2, RZ ;  /* 0x0000000206067227 */ /* 0x000fc600078e00ff */
[C---:B------:R-:W-:Y:S01]  /*0620*/  IADD3 R14, PT, PT, -R9.reuse, UR15, R0 ;  /* 0x0000000f090e7c10 */ /* 0x040fe2000fffe100 */
[----:B------:R-:W-:Y:S01]  /*0630*/  IMAD.MOV R7, RZ, RZ, -R6 ;  /* 0x000000ffff077224 */ /* 0x000fe200078e0a06 */
[C-C-:B------:R-:W-:Y:S02]  /*0640*/  IADD3 R16, PT, PT, -R9.reuse, UR17, R0.reuse ;  /* 0x0000001109107c10 */ /* 0x140fe4000fffe100 */
[----:B------:R-:W-:Y:S01]  /*0650*/  IADD3 R17, PT, PT, -R9, UR18, R0 ;  /* 0x0000001209117c10 */ /* 0x000fe2000fffe100 */
[----:B------:R-:W-:Y:S01]  /*0660*/  IMAD R2, R15, R7, R2 ;  /* 0x000000070f027224 */ /* 0x000fe200078e0202 */
[----:B------:R-:W-:Y:S01]  /*0670*/  IADD3 R18, PT, PT, -R9, UR5, R0 ;  /* 0x0000000509127c10 */ /* 0x000fe2000fffe100 */
[----:B0-----:R-:W-:-:S03]  /*0680*/  VIADD R7, R4, 0xffffffe ;  /* 0x0ffffffe04077836 */ /* 0x001fc60000000000 */
[----:B------:R-:W-:-:S03]  /*0690*/  ISETP.GT.U32.AND P1, PT, R15, R2, PT ;  /* 0x000000020f00720c */ /* 0x000fc60003f24070 */
[----:B------:R-:W0:Y:S10]  /*06a0*/  F2I.FTZ.U32.TRUNC.NTZ R7, R7 ;  /* 0x0000000700077305 */ /* 0x000e34000021f000 */
[----:B------:R-:W-:-:S02]  /*06b0*/  @!P1 IMAD.IADD R2, R2, 0x1, -R15 ;  /* 0x0000000102029824 */ /* 0x000fc400078e0a0f */
[----:B------:R-:W-:Y:S01]  /*06c0*/  @!P1 VIADD R6, R6, 0x1 ;  /* 0x0000000106069836 */ /* 0x000fe20000000000 */
[----:B------:R-:W-:Y:S02]  /*06d0*/  ISETP.NE.AND P1, PT, R10, RZ, PT ;  /* 0x000000ff0a00720c */ /* 0x000fe40003f25270 */
[----:B------:R-:W-:Y:S02]  /*06e0*/  ISETP.GE.U32.AND P0, PT, R2, R15, PT ;  /* 0x0000000f0200720c */ /* 0x000fe40003f06070 */
[C---:B------:R-:W-:Y:S01]  /*06f0*/  LOP3.LUT R2, R8.reuse, R10, RZ, 0x3c, !PT ;  /* 0x0000000a08027212 */ /* 0x040fe200078e3cff */
[----:B------:R-:W-:-:S03]  /*0700*/  VIADD R8, R8, UR9 ;  /* 0x0000000908087c36 */ /* 0x000fc60008000000 */
[----:B------:R-:W-:Y:S01]  /*0710*/  ISETP.GE.AND P2, PT, R2, RZ, PT ;  /* 0x000000ff0200720c */ /* 0x000fe20003f46270 */
[----:B0-----:R-:W-:-:S04]  /*0720*/  IMAD.MOV R2, RZ, RZ, -R7 ;  /* 0x000000ffff027224 */ /* 0x001fc800078e0a07 */
[----:B------:R-:W-:Y:S02]  /*0730*/  IMAD R11, R2, R13, RZ ;  /* 0x0000000d020b7224 */ /* 0x000fe400078e02ff */
[----:B------:R-:W-:-:S05]  /*0740*/  @P0 IADD3 R6, PT, PT, R6, 0x1, RZ ;  /* 0x0000000106060810 */ /* 0x000fca0007ffe0ff */
[----:B------:R-:W-:Y:S02]  /*0750*/  IMAD.MOV.U32 R15, RZ, RZ, R6 ;  /* 0x000000ffff0f7224 */ /* 0x000fe400078e0006 */
[----:B------:R-:W-:Y:S02]  /*0760*/  IMAD.MOV.U32 R6, RZ, RZ, RZ ;  /* 0x000000ffff067224 */ /* 0x000fe400078e00ff */
[----:B------:R-:W-:Y:S01]  /*0770*/  @!P2 IMAD.MOV R15, RZ, RZ, -R15 ;  /* 0x000000ffff0fa224 */ /* 0x000fe200078e0a0f */
[----:B------:R-:W-:Y:S01]  /*0780*/  @!P1 LOP3.LUT R15, RZ, R10, RZ, 0x33, !PT ;  /* 0x0000000aff0f9212 */ /* 0x000fe200078e33ff */
[----:B------:R-:W-:-:S03]  /*0790*/  IMAD.HI.U32 R6, R7, R11, R6 ;  /* 0x0000000b07067227 */ /* 0x000fc600078e0006 */
[----:B------:R-:W-:-:S05]  /*07a0*/  IABS R4, R15 ;  /* 0x0000000f00047213 */ /* 0x000fca0000000000 */
[----:B------:R-:W-:-:S05]  /*07b0*/  IMAD.HI.U32 R2, R6, R4, RZ ;  /* 0x0000000406027227 */ /* 0x000fca00078e00ff */
[----:B------:R-:W-:-:S05]  /*07c0*/  IADD3 R6, PT, PT, -R2, RZ, RZ ;  /* 0x000000ff02067210 */ /* 0x000fca0007ffe1ff */
[----:B------:R-:W-:-:S05]  /*07d0*/  IMAD R4, R13, R6, R4 ;  /* 0x000000060d047224 */ /* 0x000fca00078e0204 */
[----:B------:R-:W-:-:S13]  /*07e0*/  ISETP.GT.U32.AND P1, PT, R13, R4, PT ;  /* 0x000000040d00720c */ /* 0x000fda0003f24070 */
[----:B------:R-:W-:Y:S02]  /*07f0*/  @!P1 IMAD.IADD R4, R4, 0x1, -R13 ;  /* 0x0000000104049824 */ /* 0x000fe400078e0a0d */
[----:B------:R-:W-:Y:S01]  /*0800*/  @!P1 VIADD R2, R2, 0x1 ;  /* 0x0000000102029836 */ /* 0x000fe20000000000 */
[----:B------:R-:W-:Y:S02]  /*0810*/  ISETP.NE.AND P1, PT, R12, RZ, PT ;  /* 0x000000ff0c00720c */ /* 0x000fe40003f25270 */
[----:B------:R-:W-:Y:S02]  /*0820*/  ISETP.GE.U32.AND P0, PT, R4, R13, PT ;  /* 0x0000000d0400720c */ /* 0x000fe40003f06070 */
[----:B------:R-:W-:Y:S02]  /*0830*/  LOP3.LUT R4, R15, R12, RZ, 0x3c, !PT ;  /* 0x0000000c0f047212 */ /* 0x000fe400078e3cff */
[----:B------:R-:W-:Y:S02]  /*0840*/  IADD3 R13, PT, PT, -R9, UR14, R0 ;  /* 0x0000000e090d7c10 */ /* 0x000fe4000fffe100 */
[----:B------:R-:W-:Y:S01]  /*0850*/  ISETP.GE.AND P2, PT, R4, RZ, PT ;  /* 0x000000ff0400720c */ /* 0x000fe20003f46270 */
[----:B------:R-:W-:Y:S01]  /*0860*/  IMAD R4, R15, R10, RZ ;  /* 0x0000000a0f047224 */ /* 0x000fe200078e02ff */
[----:B------:R-:W-:-:S05]  /*0870*/  CS2R R10, SRZ ;  /* 0x00000000000a7805 */ /* 0x000fca000001ff00 */
[----:B------:R-:W-:-:S06]  /*0880*/  @P0 VIADD R2, R2, 0x1 ;  /* 0x0000000102020836 */ /* 0x000fcc0000000000 */
[----:B------:R-:W-:Y:S01]  /*0890*/  @!P2 IMAD.MOV R2, RZ, RZ, -R2 ;  /* 0x000000ffff02a224 */ /* 0x000fe200078e0a02 */
[----:B------:R-:W-:-:S04]  /*08a0*/  @!P1 LOP3.LUT R2, RZ, R12, RZ, 0x33, !PT ;  /* 0x0000000cff029212 */ /* 0x000fc800078e33ff */
[----:B------:R-:W-:-:S05]  /*08b0*/  IADD3 R7, PT, PT, -R2, RZ, RZ ;  /* 0x000000ff02077210 */ /* 0x000fca0007ffe1ff */
[----:B------:R-:W-:Y:S01]  /*08c0*/  IMAD R6, R12, R7, R15 ;  /* 0x000000070c067224 */ /* 0x000fe200078e020f */
[----:B------:R-:W-:Y:S01]  /*08d0*/  IADD3 R15, PT, PT, -R9, UR16, R0 ;  /* 0x00000010090f7c10 */ /* 0x000fe2000fffe100 */
[----:B------:R-:W-:-:S04]  /*08e0*/  VIADD R7, R0, UR8 ;  /* 0x0000000800077c36 */ /* 0x000fc80008000000 */
[C-C-:B------:R-:W-:Y:S01]  /*08f0*/  IMAD.IADD R19, R7.reuse, 0x1, -R9.reuse ;  /* 0x0000000107137824 */ /* 0x140fe200078e0a09 */
[----:B------:R-:W-:-:S07]  /*0900*/  IADD3 R12, PT, PT, R7, -UR21, -R9 ;  /* 0x80000015070c7c10 */ /* 0x000fce000fffe809 */
.L_x_141:
[----:B------:R-:W0:Y:S01]  /*0910*/  LDCU.64 UR14, c[0x0][0x400] ;  /* 0x00008000ff0e77ac */ /* 0x000e220008000a00 */
[----:B------:R-:W-:Y:S01]  /*0920*/  MOV R23, RZ ;  /* 0x000000ff00177202 */ /* 0x000fe20000000f00 */
[----:B------:R-:W1:Y:S01]  /*0930*/  LDCU.64 UR8, c[0x0][0x418] ;  /* 0x00008300ff0877ac */ /* 0x000e620008000a00 */
[----:B0-----:R-:W-:Y:S02]  /*0940*/  IMAD R25, R6, UR14, R11 ;  /* 0x0000000e06197c24 */ /* 0x001fe4000f8e020b */
[----:B------:R-:W-:Y:S01]  /*0950*/  VIADD R11, R11, 0x1 ;  /* 0x000000010b0b7836 */ /* 0x000fe20000000000 */
[----:B-1----:R-:W-:Y:S01]  /*0960*/  UIMAD UR5, UR9, UR8, URZ ;  /* 0x00000008090572a4 */ /* 0x002fe2000f8e02ff */
[----:B------:R-:W-:-:S03]  /*0970*/  IMAD R21, R2, UR15, R25 ;  /* 0x0000000f02157c24 */ /* 0x000fc6000f8e0219 */
[----:B------:R-:W-:Y:S02]  /*0980*/  ISETP.NE.AND P4, PT, R11, UR14, PT ;  /* 0x0000000e0b007c0c */ /* 0x000fe4000bf85270 */
[----:B------:R-:W-:-:S11]  /*0990*/  IMAD R38, R25, UR5, RZ ;  /* 0x0000000519267c24 */ /* 0x000fd6000f8e02ff */
.L_x_140:
[----:B------:R-:W0:Y:S01]  /*09a0*/  LDCU UR5, c[0x0][0x434] ;  /* 0x00008680ff0577ac */ /* 0x000e220008000800 */
[----:B------:R-:W-:Y:S01]  /*09b0*/  IMAD.MOV.U32 R20, RZ, RZ, RZ ;  /* 0x000000ffff147224 */ /* 0x000fe200078e00ff */
[----:B------:R-:W1:Y:S01]  /*09c0*/  LDCU.64 UR14, c[0x0][0x418] ;  /* 0x00008300ff0e77ac */ /* 0x000e620008000a00 */
[----:B------:R-:W2:Y:S01]  /*09d0*/  LDCU UR8, c[0x0][0x414] ;  /* 0x00008280ff0877ac */ /* 0x000ea20008000800 */
[C---:B0-----:R-:W-:Y:S02]  /*09e0*/  IMAD R25, R23.reuse, UR5, R4 ;  /* 0x0000000517197c24 */ /* 0x041fe4000f8e0204 */
[----:B------:R-:W-:Y:S01]  /*09f0*/  VIADD R23, R23, 0x1 ;  /* 0x0000000117177836 */ /* 0x000fe20000000000 */
[----:B-1----:R-:W-:Y:S01]  /*0a00*/  UISETP.GE.U32.AND UP1, UPT, UR14, 0x8, UPT ;  /* 0x000000080e00788c */ /* 0x002fe2000bf26070 */
[----:B------:R-:W-:-:S03]  /*0a10*/  IMAD.IADD R22, R8, 0x1, -R25 ;  /* 0x0000000108167824 */ /* 0x000fc600078e0a19 */
[----:B------:R-:W-:Y:S02]  /*0a20*/  ISETP.NE.AND P5, PT, R23, UR15, PT ;  /* 0x0000000f17007c0c */ /* 0x000fe4000bfa5270 */
[----:B--2---:R-:W-:-:S04]  /*0a30*/  ISETP.GE.AND P0, PT, R22, UR8, PT ;  /* 0x0000000816007c0c */ /* 0x004fc8000bf06270 */
[----:B------:R-:W-:Y:S01]  /*0a40*/  ISETP.GT.AND P0, PT, R22, -0x1, !P0 ;  /* 0xffffffff1600780c */ /* 0x000fe20004704270 */
[----:B------:R-:W-:Y:S01]  /*0a50*/  IMAD R22, R21, UR8, R22 ;  /* 0x0000000815167c24 */ /* 0x000fe2000f8e0216 */
[----:B------:R-:W-:Y:S11]  /*0a60*/  BRA.U !UP1, `(.L_x_133) ;  /* 0x0000000509d87547 */ /* 0x000ff6000b800000 */
[----:B------:R-:W0:Y:S01]  /*0a70*/  LDCU UR5, c[0x0][0x410] ;  /* 0x00008200ff0577ac */ /* 0x000e220008000800 */
[----:B------:R-:W-:Y:S01]  /*0a80*/  IMAD R20, R21, UR8, R8 ;  /* 0x0000000815147c24 */ /* 0x000fe2000f8e0208 */
[----:B------:R-:W-:-:S03]  /*0a90*/  MOV R40, R19 ;  /* 0x0000001300287202 */ /* 0x000fc60000000f00 */
[----:B------:R-:W-:Y:S02]  /*0aa0*/  IMAD.IADD R24, R20, 0x1, -R25 ;  /* 0x0000000114187824 */ /* 0x000fe400078e0a19 */
[----:B------:R-:W-:Y:S02]  /*0ab0*/  IMAD.U32 R25, RZ, RZ, UR20 ;  /* 0x00000014ff197e24 */ /* 0x000fe4000f8e00ff */
[C---:B0-----:R-:W-:Y:S02]  /*0ac0*/  IMAD R20, R24.reuse, UR5, R12 ;  /* 0x0000000518147c24 */ /* 0x041fe4000f8e020c */
[C---:B------:R-:W-:Y:S02]  /*0ad0*/  IMAD R26, R24.reuse, UR5, R13 ;  /* 0x00000005181a7c24 */ /* 0x040fe4000f8e020d */
[C---:B------:R-:W-:Y:S02]  /*0ae0*/  IMAD R27, R24.reuse, UR5, R14 ;  /* 0x00000005181b7c24 */ /* 0x040fe4000f8e020e */
[----:B------:R-:W-:-:S02]  /*0af0*/  IMAD R45, R24, UR5, R15 ;  /* 0x00000005182d7c24 */ /* 0x000fc4000f8e020f */
[C---:B------:R-:W-:Y:S02]  /*0b00*/  IMAD R39, R24.reuse, UR5, R16 ;  /* 0x0000000518277c24 */ /* 0x040fe4000f8e0210 */
[C---:B------:R-:W-:Y:S02]  /*0b10*/  IMAD R41, R24.reuse, UR5, R17 ;  /* 0x0000000518297c24 */ /* 0x040fe4000f8e0211 */
[C---:B------:R-:W-:Y:S02]  /*0b20*/  IMAD R43, R24.reuse, UR5, R18 ;  /* 0x00000005182b7c24 */ /* 0x040fe4000f8e0212 */
[----:B------:R-:W-:-:S07]  /*0b30*/  IMAD R24, R24, UR5, R19 ;  /* 0x0000000518187c24 */ /* 0x000fce000f8e0213 */
.L_x_134:
[C---:B------:R-:W-:Y:S01]  /*0b40*/  ISETP.GE.AND P1, PT, R40.reuse, UR22, PT ;  /* 0x0000001628007c0c */ /* 0x040fe2000bf26270 */
[----:B------:R-:W-:Y:S02]  /*0b50*/  IMAD.U32 R32, RZ, RZ, UR6 ;  /* 0x00000006ff207e24 */ /* 0x000fe4000f8e00ff */
[----:B------:R-:W-:Y:S01]  /*0b60*/  IMAD.U32 R33, RZ, RZ, UR7 ;  /* 0x00000007ff217e24 */ /* 0x000fe2000f8e00ff */
[----:B------:R-:W-:Y:S01]  /*0b70*/  ISETP.GT.AND P1, PT, R40, -0x1, !P1 ;  /* 0xffffffff2800780c */ /* 0x000fe20004f24270 */
[----:B------:R-:W-:-:S03]  /*0b80*/  IMAD.WIDE R32, R38, 0x2, R32 ;  /* 0x0000000226207825 */ /* 0x000fc600078e0220 */
[----:B------:R-:W-:-:S13]  /*0b90*/  PLOP3.LUT P1, PT, P0, P1, PT, 0x80, 0x8 ;  /* 0x000000000008781c */ /* 0x000fda0000723070 */
[----:B------:R-:W0:Y:S01]  /*0ba0*/  @P1 LDC.64 R28, c[0x0][0x380] ;  /* 0x0000e000ff1c1b82 */ /* 0x000e220000000a00 */
[----:B------:R-:W2:Y:S01]  /*0bb0*/  @P1 LDG.E.U16 R30, desc[UR10][R32.64+-0x8] ;  /* 0xfffff80a201e1981 */ /* 0x000ea2000c1e1500 */
[----:B0-----:R-:W-:-:S06]  /*0bc0*/  @P1 IMAD.WIDE R28, R24, 0x2, R28 ;  /* 0x00000002181c1825 */ /* 0x001fcc00078e021c */
[----:B------:R2:W3:Y:S01]  /*0bd0*/  @P1 LDG.E.U16 R28, desc[UR10][R28.64] ;  /* 0x0000000a1c1c1981 */ /* 0x0004e2000c1e1500 */
[----:B------:R-:W-:-:S05]  /*0be0*/  VIADD R31, R40, -UR23 ;  /* 0x80000017281f7c36 */ /* 0x000fca0008000000 */
[----:B------:R-:W-:-:S04]  /*0bf0*/  ISETP.GE.AND P6, PT, R31, UR22, PT ;  /* 0x000000161f007c0c */ /* 0x000fc8000bfc6270 */
[C---:B------:R-:W-:Y:S02]  /*0c00*/  ISETP.GT.AND P6, PT, R31.reuse, -0x1, !P6 ;  /* 0xffffffff1f00780c */ /* 0x040fe400077c4270 */
[----:B------:R-:W-:-:S04]  /*0c10*/  IADD3 R31, PT, PT, R31, -UR23, RZ ;  /* 0x800000171f1f7c10 */ /* 0x000fc8000fffe0ff */
[C---:B------:R-:W-:Y:S01]  /*0c20*/  ISETP.GE.AND P2, PT, R31.reuse, UR22, PT ;  /* 0x000000161f007c0c */ /* 0x040fe2000bf46270 */
[C---:B------:R-:W-:Y:S01]  /*0c30*/  VIADD R46, R31.reuse, -UR23 ;  /* 0x800000171f2e7c36 */ /* 0x040fe20008000000 */
[----:B------:R-:W-:Y:S02]  /*0c40*/  PLOP3.LUT P6, PT, P0, P6, PT, 0x80, 0x8 ;  /* 0x000000000008781c */ /* 0x000fe400007cd070 */
[----:B------:R-:W-:Y:S02]  /*0c50*/  ISETP.GT.AND P2, PT, R31, -0x1, !P2 ;  /* 0xffffffff1f00780c */ /* 0x000fe40005744270 */
[C---:B------:R-:W-:Y:S02]  /*0c60*/  ISETP.GE.AND P3, PT, R46.reuse, UR22, PT ;  /* 0x000000162e007c0c */ /* 0x040fe4000bf66270 */
[----:B------:R-:W-:Y:S02]  /*0c70*/  PLOP3.LUT P2, PT, P0, P2, PT, 0x80, 0x8 ;  /* 0x000000000008781c */ /* 0x000fe40000745070 */
[----:B------:R-:W-:-:S04]  /*0c80*/  ISETP.GT.AND P3, PT, R46, -0x1, !P3 ;  /* 0xffffffff2e00780c */ /* 0x000fc80005f64270 */
[----:B------:R-:W-:Y:S01]  /*0c90*/  PLOP3.LUT P3, PT, P0, P3, PT, 0x80, 0x8 ;  /* 0x000000000008781c */ /* 0x000fe20000767070 */
[----:B------:R-:W0:Y:S01]  /*0ca0*/  @P6 LDC.64 R34, c[0x0][0x380] ;  /* 0x0000e000ff226b82 */ /* 0x000e220000000a00 */
[----:B------:R-:W4:Y:S05]  /*0cb0*/  @P6 LDG.E.U16 R36, desc[UR10][R32.64+-0x6] ;  /* 0xfffffa0a20246981 */ /* 0x000f2a000c1e1500 */
[----:B------:R-:W5:Y:S06]  /*0cc0*/  @P2 LDG.E.U16 R42, desc[UR10][R32.64+-0x4] ;  /* 0xfffffc0a202a2981 */ /* 0x000f6c000c1e1500 */
[----:B------:R-:W5:Y:S01]  /*0cd0*/  @P3 LDG.E.U16 R44, desc[UR10][R32.64+-0x2] ;  /* 0xfffffe0a202c3981 */ /* 0x000f62000c1e1500 */
[----:B0-----:R-:W-:-:S06]  /*0ce0*/  @P6 IMAD.WIDE R34, R20, 0x2, R34 ;  /* 0x0000000214226825 */ /* 0x001fcc00078e0222 */
[----:B------:R-:W5:Y:S01]  /*0cf0*/  @P6 LDG.E.U16 R34, desc[UR10][R34.64] ;  /* 0x0000000a22226981 */ /* 0x000f62000c1e1500 */
[----:B--2---:R-:W-:Y:S02]  /*0d00*/  @P1 IMAD.U32 R29, R30, 0x10000, RZ ;  /* 0x000100001e1d1824 */ /* 0x004fe400078e00ff */
[----:B------:R-:W0:Y:S01]  /*0d10*/  @P3 LDC.64 R30, c[0x0][0x380] ;  /* 0x0000e000ff1e3b82 */ /* 0x000e220000000a00 */
[----:B---3--:R-:W-:-:S04]  /*0d20*/  @P1 IMAD.U32 R28, R28, 0x10000, RZ ;  /* 0x000100001c1c1824 */ /* 0x008fc800078e00ff */
[----:B------:R-:W-:-:S03]  /*0d30*/  @P1 FFMA.FTZ R10, R29, R28, R10 ;  /* 0x0000001c1d0a1223 */ /* 0x000fc6000001000a */
[----:B------:R-:W1:Y:S01]  /*0d40*/  @P2 LDC.64 R28, c[0x0][0x380] ;  /* 0x0000e000ff1c2b82 */ /* 0x000e620000000a00 */
[----:B0-----:R-:W-:-:S06]  /*0d50*/  @P3 IMAD.WIDE R30, R27, 0x2, R30 ;  /* 0x000000021b1e3825 */ /* 0x001fcc00078e021e */
[----:B------:R-:W2:Y:S01]  /*0d60*/  @P3 LDG.E.U16 R30, desc[UR10][R30.64] ;  /* 0x0000000a1e1e3981 */ /* 0x000ea2000c1e1500 */
[----:B-1----:R-:W-:-:S06]  /*0d70*/  @P2 IMAD.WIDE R28, R26, 0x2, R28 ;  /* 0x000000021a1c2825 */ /* 0x002fcc00078e021c */
[----:B------:R5:W3:Y:S01]  /*0d80*/  @P2 LDG.E.U16 R28, desc[UR10][R28.64] ;  /* 0x0000000a1c1c2981 */ /* 0x000ae2000c1e1500 */
[----:B------:R-:W-:-:S05]  /*0d90*/  VIADD R46, R46, -UR23 ;  /* 0x800000172e2e7c36 */ /* 0x000fca0008000000 */
[----:B------:R-:W-:Y:S01]  /*0da0*/  ISETP.GE.AND P1, PT, R46, UR22, PT ;  /* 0x000000162e007c0c */ /* 0x000fe2000bf26270 */
[----:B----4-:R-:W-:-:S03]  /*0db0*/  @P6 IMAD.U32 R37, R36, 0x10000, RZ ;  /* 0x0001000024256824 */ /* 0x010fc600078e00ff */
[----:B------:R-:W-:Y:S01]  /*0dc0*/  ISETP.GT.AND P1, PT, R46, -0x1, !P1 ;  /* 0xffffffff2e00780c */ /* 0x000fe20004f24270 */
[----:B-----5:R-:W-:-:S03]  /*0dd0*/  @P2 IMAD.U32 R29, R42, 0x10000, RZ ;  /* 0x000100002a1d2824 */ /* 0x020fc600078e00ff */
[----:B------:R-:W-:Y:S02]  /*0de0*/  PLOP3.LUT P1, PT, P0, P1, PT, 0x80, 0x8 ;  /* 0x000000000008781c */ /* 0x000fe40000723070 */
[----:B------:R-:W-:Y:S01]  /*0df0*/  @P6 SHF.L.U32 R36, R34, 0x10, RZ ;  /* 0x0000001022246819 */ /* 0x000fe200000006ff */
[----:B------:R-:W-:-:S10]  /*0e00*/  VIADD R46, R46, -UR23 ;  /* 0x800000172e2e7c36 */ /* 0x000fd40008000000 */
[----:B------:R-:W4:Y:S01]  /*0e10*/  @P1 LDG.E.U16 R42, desc[UR10][R32.64] ;  /* 0x0000000a202a1981 */ /* 0x000f22000c1e1500 */
[----:B------:R-:W-:Y:S01]  /*0e20*/  @P6 FFMA.FTZ R10, R37, R36, R10 ;  /* 0x00000024250a6223 */ /* 0x000fe2000001000a */
[----:B------:R-:W-:Y:S01]  /*0e30*/  VIADD R31, R46, -UR23 ;  /* 0x800000172e1f7c36 */ /* 0x000fe20008000000 */
[----:B--2---:R-:W-:Y:S01]  /*0e40*/  @P3 SHF.L.U32 R30, R30, 0x10, RZ ;  /* 0x000000101e1e3819 */ /* 0x004fe200000006ff */
[----:B---3--:R-:W-:-:S04]  /*0e50*/  @P2 IMAD.U32 R28, R28, 0x10000, RZ ;  /* 0x000100001c1c2824 */ /* 0x008fc800078e00ff */
[----:B------:R-:W-:Y:S01]  /*0e60*/  @P2 FFMA.FTZ R10, R29, R28, R10 ;  /* 0x0000001c1d0a2223 */ /* 0x000fe2000001000a */
[----:B------:R-:W-:Y:S01]  /*0e70*/  @P3 IMAD.U32 R29, R44, 0x10000, RZ ;  /* 0x000100002c1d3824 */ /* 0x000fe200078e00ff */
[----:B------:R-:W-:-:S03]  /*0e80*/  ISETP.GE.AND P2, PT, R46, UR22, PT ;  /* 0x000000162e007c0c */ /* 0x000fc6000bf46270 */
[----:B------:R-:W-:Y:S02]  /*0e90*/  @P3 FFMA.FTZ R10, R29, R30, R10 ;  /* 0x0000001e1d0a3223 */ /* 0x000fe4000001000a */
[----:B------:R-:W0:Y:S01]  /*0ea0*/  @P1 LDC.64 R28, c[0x0][0x380] ;  /* 0x0000e000ff1c1b82 */ /* 0x000e220000000a00 */
[C---:B------:R-:W-:Y:S01]  /*0eb0*/  VIADD R30, R31.reuse, -UR23 ;  /* 0x800000171f1e7c36 */ /* 0x040fe20008000000 */
[----:B------:R-:W-:Y:S02]  /*0ec0*/  ISETP.GT.AND P2, PT, R46, -0x1, !P2 ;  /* 0xffffffff2e00780c */ /* 0x000fe40005744270 */
[----:B------:R-:W-:Y:S02]  /*0ed0*/  ISETP.GE.AND P3, PT, R31, UR22, PT ;  /* 0x000000161f007c0c */ /* 0x000fe4000bf66270 */
[----:B------:R-:W-:Y:S02]  /*0ee0*/  PLOP3.LUT P2, PT, P0, P2, PT, 0x80, 0x8 ;  /* 0x000000000008781c */ /* 0x000fe40000745070 */
[----:B------:R-:W-:-:S02]  /*0ef0*/  ISETP.GE.AND P6, PT, R30, UR22, PT ;  /* 0x000000161e007c0c */ /* 0x000fc4000bfc6270 */
[----:B------:R-:W-:Y:S02]  /*0f00*/  ISETP.GT.AND P3, PT, R31, -0x1, !P3 ;  /* 0xffffffff1f00780c */ /* 0x000fe40005f64270 */
[----:B------:R-:W-:Y:S02]  /*0f10*/  ISETP.GT.AND P6, PT, R30, -0x1, !P6 ;  /* 0xffffffff1e00780c */ /* 0x000fe400077c4270 */
[----:B------:R-:W-:Y:S02]  /*0f20*/  PLOP3.LUT P3, PT, P0, P3, PT, 0x80, 0x8 ;  /* 0x000000000008781c */ /* 0x000fe40000767070 */
[----:B------:R-:W-:-:S03]  /*0f30*/  PLOP3.LUT P6, PT, P0, P6, PT, 0x80, 0x8 ;  /* 0x000000000008781c */ /* 0x000fc600007cd070 */
[----:B------:R-:W1:Y:S01]  /*0f40*/  @P2 LDC.64 R34, c[0x0][0x380] ;  /* 0x0000e000ff222b82 */ /* 0x000e620000000a00 */
[----:B------:R-:W2:Y:S01]  /*0f50*/  @P2 LDG.E.U16 R44, desc[UR10][R32.64+0x2] ;  /* 0x0000020a202c2981 */ /* 0x000ea2000c1e1500 */
[----:B0-----:R-:W-:-:S06]  /*0f60*/  @P1 IMAD.WIDE R36, R45, 0x2, R28 ;  /* 0x000000022d241825 */ /* 0x001fcc00078e021c */
[----:B------:R-:W0:Y:S01]  /*0f70*/  @P3 LDC.64 R28, c[0x0][0x380] ;  /* 0x0000e000ff1c3b82 */ /* 0x000e220000000a00 */
[----:B------:R-:W3:Y:S04]  /*0f80*/  @P3 LDG.E.U16 R46, desc[UR10][R32.64+0x4] ;  /* 0x0000040a202e3981 */ /* 0x000ee8000c1e1500 */
[----:B------:R4:W5:Y:S03]  /*0f90*/  @P1 LDG.E.U16 R36, desc[UR10][R36.64] ;  /* 0x0000000a24241981 */ /* 0x000966000c1e1500 */
[----:B------:R-:W4:Y:S01]  /*0fa0*/  @P6 LDC.64 R30, c[0x0][0x380] ;  /* 0x0000e000ff1e6b82 */ /* 0x000f220000000a00 */
[----:B------:R-:W3:Y:S01]  /*0fb0*/  @P6 LDG.E.U16 R47, desc[UR10][R32.64+0x6] ;  /* 0x0000060a202f6981 */ /* 0x000ee2000c1e1500 */
[----:B-1----:R-:W-:-:S06]  /*0fc0*/  @P2 IMAD.WIDE R34, R39, 0x2, R34 ;  /* 0x0000000227222825 */ /* 0x002fcc00078e0222 */
[----:B------:R2:W3:Y:S01]  /*0fd0*/  @P2 LDG.E.U16 R34, desc[UR10][R34.64] ;  /* 0x0000000a22222981 */ /* 0x0004e2000c1e1500 */
[----:B0-----:R-:W-:-:S06]  /*0fe0*/  @P3 IMAD.WIDE R28, R41, 0x2, R28 ;  /* 0x00000002291c3825 */ /* 0x001fcc00078e021c */
[----:B------:R-:W3:Y:S01]  /*0ff0*/  @P3 LDG.E.U16 R28, desc[UR10][R28.64] ;  /* 0x0000000a1c1c3981 */ /* 0x000ee2000c1e1500 */
[----:B----4-:R-:W-:-:S06]  /*1000*/  @P6 IMAD.WIDE R30, R43, 0x2, R30 ;  /* 0x000000022b1e6825 */ /* 0x010fcc00078e021e */
[----:B------:R-:W4:Y:S01]  /*1010*/  @P6 LDG.E.U16 R30, desc[UR10][R30.64] ;  /* 0x0000000a1e1e6981 */ /* 0x000f22000c1e1500 */
[----:B------:R-:W-:Y:S01]  /*1020*/  @P1 IMAD.U32 R37, R42, 0x10000, RZ ;  /* 0x000100002a251824 */ /* 0x000fe200078e00ff */
[----:B------:R-:W-:Y:S01]  /*1030*/  IADD3 R25, PT, PT, R25, 0x8, RZ ;  /* 0x0000000819197810 */ /* 0x000fe20007ffe0ff */
[----:B------:R-:W-:Y:S02]  /*1040*/  VIADD R38, R38, 0x8 ;  /* 0x0000000826267836 */ /* 0x000fe40000000000 */
[----:B--2---:R-:W-:Y:S01]  /*1050*/  @P2 IMAD.U32 R35, R44, 0x10000, RZ ;  /* 0x000100002c232824 */ /* 0x004fe200078e00ff */
[----:B-----5:R-:W-:-:S05]  /*1060*/  @P1 SHF.L.U32 R36, R36, 0x10, RZ ;  /* 0x0000001024241819 */ /* 0x020fca00000006ff */
[----:B------:R-:W-:Y:S01]  /*1070*/  @P1 FFMA.FTZ R10, R37, R36, R10 ;  /* 0x00000024250a1223 */ /* 0x000fe2000001000a */
[----:B------:R-:W-:Y:S01]  /*1080*/  ISETP.NE.AND P1, PT, R25, RZ, PT ;  /* 0x000000ff1900720c */ /* 0x000fe20003f25270 */
[----:B---3--:R-:W-:Y:S02]  /*1090*/  @P3 IMAD.U32 R37, R46, 0x10000, RZ ;  /* 0x000100002e253824 */ /* 0x008fe400078e00ff */
[----:B------:R-:W-:Y:S02]  /*10a0*/  @P6 IMAD.U32 R47, R47, 0x10000, RZ ;  /* 0x000100002f2f6824 */ /* 0x000fe400078e00ff */
[----:B------:R-:W-:-:S04]  /*10b0*/  @P2 IMAD.U32 R34, R34, 0x10000, RZ ;  /* 0x0001000022222824 */ /* 0x000fc800078e00ff */
[----:B------:R-:W-:Y:S01]  /*10c0*/  @P2 FFMA.FTZ R10, R35, R34, R10 ;  /* 0x00000022230a2223 */ /* 0x000fe2000001000a */
[----:B------:R-:W-:Y:S02]  /*10d0*/  IMAD R34, RZ, RZ, -UR23 ;  /* 0x80000017ff227e24 */ /* 0x000fe4000f8e02ff */
[----:B------:R-:W-:-:S04]  /*10e0*/  @P3 IMAD.U32 R28, R28, 0x10000, RZ ;  /* 0x000100001c1c3824 */ /* 0x000fc800078e00ff */
[----:B------:R-:W-:Y:S01]  /*10f0*/  @P3 FFMA.FTZ R10, R37, R28, R10 ;  /* 0x0000001c250a3223 */ /* 0x000fe2000001000a */
[----:B----4-:R-:W-:Y:S01]  /*1100*/  @P6 IMAD.U32 R30, R30, 0x10000, RZ ;  /* 0x000100001e1e6824 */ /* 0x010fe200078e00ff */
[C---:B------:R-:W-:Y:S01]  /*1110*/  LEA R26, R34.reuse, R26, 0x3 ;  /* 0x0000001a221a7211 */ /* 0x040fe200078e18ff */
[C---:B------:R-:W-:Y:S01]  /*1120*/  IMAD R40, R34.reuse, 0x8, R40 ;  /* 0x0000000822287824 */ /* 0x040fe200078e0228 */
[C---:B------:R-:W-:Y:S01]  /*1130*/  LEA R39, R34.reuse, R39, 0x3 ;  /* 0x0000002722277211 */ /* 0x040fe200078e18ff */
[C---:B------:R-:W-:Y:S02]  /*1140*/  IMAD R24, R34.reuse, 0x8, R24 ;  /* 0x0000000822187824 */ /* 0x040fe400078e0218 */
[----:B------:R-:W-:Y:S01]  /*1150*/  @P6 FFMA.FTZ R10, R47, R30, R10 ;  /* 0x0000001e2f0a6223 */ /* 0x000fe2000001000a */
[C---:B------:R-:W-:Y:S02]  /*1160*/  IMAD R20, R34.reuse, 0x8, R20 ;  /* 0x0000000822147824 */ /* 0x040fe400078e0214 */
[----:B------:R-:W-:-:S02]  /*1170*/  IMAD R27, R34, 0x8, R27 ;  /* 0x00000008221b7824 */ /* 0x000fc400078e021b */
[C---:B------:R-:W-:Y:S02]  /*1180*/  IMAD R45, R34.reuse, 0x8, R45 ;  /* 0x00000008222d7824 */ /* 0x040fe400078e022d */
[C---:B------:R-:W-:Y:S02]  /*1190*/  IMAD R41, R34.reuse, 0x8, R41 ;  /* 0x0000000822297824 */ /* 0x040fe400078e0229 */
[----:B------:R-:W-:Y:S01]  /*11a0*/  IMAD R43, R34, 0x8, R43 ;  /* 0x00000008222b7824 */ /* 0x000fe200078e022b */
[----:B------:R-:W-:Y:S06]  /*11b0*/  @P1 BRA `(.L_x_134) ;  /* 0xfffffff800601947 */ /* 0x000fec000383ffff */
[----:B------:R-:W-:-:S07]  /*11c0*/  IMAD.U32 R20, RZ, RZ, UR13 ;  /* 0x0000000dff147e24 */ /* 0x000fce000f8e00ff */
.L_x_133:
[----:B------:R-:W-:-:S09]  /*11d0*/  UISETP.NE.AND UP1, UPT, UR12, URZ, UPT ;  /* 0x000000ff0c00728c */ /* 0x000fd2000bf25270 */
[----:B------:R-:W-:Y:S05]  /*11e0*/  BRA.U !UP1, `(.L_x_135) ;  /* 0x0000000509d47547 */ /* 0x000fea000b800000 */
[----:B------:R-:W-:Y:S01]  /*11f0*/  UISETP.NE.AND UP1, UPT, UR4, URZ, UPT ;  /* 0x000000ff0400728c */ /* 0x000fe2000bf25270 */
[----:B------:R-:W-:Y:S10]  /*1200*/  BRA.U !UP0, `(.L_x_136) ;  /* 0x0000000108e47547 */ /* 0x000ff4000b800000 */
[----:B------:R-:W0:Y:S01]  /*1210*/  LDCU UR5, c[0x0][0x430] ;  /* 0x00008600ff0577ac */ /* 0x000e220008000800 */
[----:B------:R-:W1:Y:S01]  /*1220*/  LDCU UR8, c[0x0][0x410] ;  /* 0x00008200ff0877ac */ /* 0x000e620008000800 */
[----:B0-----:R-:W-:-:S04]  /*1230*/  IMAD R24, R20, UR5, R9 ;  /* 0x0000000514187c24 */ /* 0x001fc8000f8e0209 */
[----:B------:R-:W-:Y:S01]  /*1240*/  IMAD.IADD R35, R7, 0x1, -R24 ;  /* 0x0000000107237824 */ /* 0x000fe200078e0a18 */
[----:B------:R-:W-:-:S04]  /*1250*/  IADD3 R26, PT, PT, R24, UR5, RZ ;  /* 0x00000005181a7c10 */ /* 0x000fc8000fffe0ff */
[----:B-1----:R-:W-:Y:S01]  /*1260*/  ISETP.GE.AND P1, PT, R35, UR8, PT ;  /* 0x0000000823007c0c */ /* 0x002fe2000bf26270 */
[----:B------:R-:W-:Y:S02]  /*1270*/  VIADD R24, R26, UR5 ;  /* 0x000000051a187c36 */ /* 0x000fe40008000000 */
[----:B------:R-:W-:Y:S01]  /*1280*/  IMAD.IADD R37, R7, 0x1, -R26 ;  /* 0x0000000107257824 */ /* 0x000fe200078e0a1a */
[----:B------:R-:W-:Y:S02]  /*1290*/  ISETP.GT.AND P1, PT, R35, -0x1, !P1 ;  /* 0xffffffff2300780c */ /* 0x000fe40004f24270 */
[----:B------:R-:W-:Y:S02]  /*12a0*/  IADD3 R39, PT, PT, R7, -R24, RZ ;  /* 0x8000001807277210 */ /* 0x000fe40007ffe0ff */
[----:B------:R-:W-:Y:S02]  /*12b0*/  ISETP.GE.AND P6, PT, R37, UR8, PT ;  /* 0x0000000825007c0c */ /* 0x000fe4000bfc6270 */
[----:B------:R-:W-:-:S02]  /*12c0*/  ISETP.GE.AND P3, PT, R39, UR8, PT ;  /* 0x0000000827007c0c */ /* 0x000fc4000bf66270 */
[----:B------:R-:W-:Y:S02]  /*12d0*/  IADD3 R41, PT, PT, R7, -UR5, -R24 ;  /* 0x8000000507297c10 */ /* 0x000fe4000fffe818 */
[----:B------:R-:W-:Y:S01]  /*12e0*/  ISETP.GT.AND P6, PT, R37, -0x1, !P6 ;  /* 0xffffffff2500780c */ /* 0x000fe200077c4270 */
[----:B------:R-:W0:Y:S01]  /*12f0*/  LDC.64 R24, c[0x0][0x3d0] ;  /* 0x0000f400ff187b82 */ /* 0x000e220000000a00 */
[----:B------:R-:W-:Y:S02]  /*1300*/  PLOP3.LUT P1, PT, P0, P1, PT, 0x80, 0x8 ;  /* 0x000000000008781c */ /* 0x000fe40000723070 */
[----:B------:R-:W-:Y:S02]  /*1310*/  ISETP.GT.AND P3, PT, R39, -0x1, !P3 ;  /* 0xffffffff2700780c */ /* 0x000fe40005f64270 */
[----:B------:R-:W-:Y:S02]  /*1320*/  ISETP.GE.AND P2, PT, R41, UR8, PT ;  /* 0x0000000829007c0c */ /* 0x000fe4000bf46270 */
[----:B------:R-:W-:-:S02]  /*1330*/  PLOP3.LUT P6, PT, P0, P6, PT, 0x80, 0x8 ;  /* 0x000000000008781c */ /* 0x000fc400007cd070 */
[----:B------:R-:W-:Y:S02]  /*1340*/  PLOP3.LUT P3, PT, P0, P3, PT, 0x80, 0x8 ;  /* 0x000000000008781c */ /* 0x000fe40000767070 */
[----:B------:R-:W-:-:S03]  /*1350*/  ISETP.GT.AND P2, PT, R41, -0x1, !P2 ;  /* 0xffffffff2900780c */ /* 0x000fc60005744270 */
[----:B------:R-:W1:Y:S01]  /*1360*/  @P1 LDC.64 R32, c[0x0][0x380] ;  /* 0x0000e000ff201b82 */ /* 0x000e620000000a00 */
[----:B------:R-:W-:Y:S01]  /*1370*/  PLOP3.LUT P2, PT, P0, P2, PT, 0x80, 0x8 ;  /* 0x000000000008781c */ /* 0x000fe20000745070 */
[----:B------:R-:W-:-:S04]  /*1380*/  @P1 IMAD R35, R22, UR8, R35 ;  /* 0x0000000816231c24 */ /* 0x000fc8000f8e0223 */
[----:B------:R-:W-:Y:S02]  /*1390*/  @P6 IMAD R37, R22, UR8, R37 ;  /* 0x0000000816256c24 */ /* 0x000fe4000f8e0225 */
[----:B------:R-:W2:Y:S01]  /*13a0*/  @P6 LDC.64 R30, c[0x0][0x380] ;  /* 0x0000e000ff1e6b82 */ /* 0x000ea20000000a00 */
[----:B0-----:R-:W-:-:S05]  /*13b0*/  IMAD.WIDE R24, R38, 0x2, R24 ;  /* 0x0000000226187825 */ /* 0x001fca00078e0218 */
[----:B------:R-:W3:Y:S02]  /*13c0*/  @P1 LDG.E.U16 R34, desc[UR10][R24.64] ;  /* 0x0000000a18221981 */ /* 0x000ee4000c1e1500 */
[----:B------:R-:W0:Y:S02]  /*13d0*/  @P3 LDC.64 R28, c[0x0][0x380] ;  /* 0x0000e000ff1c3b82 */ /* 0x000e240000000a00 */
[----:B------:R-:W4:Y:S06]  /*13e0*/  @P6 LDG.E.U16 R36, desc[UR10][R24.64+0x2] ;  /* 0x0000020a18246981 */ /* 0x000f2c000c1e1500 */
[----:B------:R-:W5:Y:S01]  /*13f0*/  @P2 LDC.64 R26, c[0x0][0x380] ;  /* 0x0000e000ff1a2b82 */ /* 0x000f620000000a00 */
[----:B-1----:R-:W-:-:S04]  /*1400*/  @P1 IMAD.WIDE R32, R35, 0x2, R32 ;  /* 0x0000000223201825 */ /* 0x002fc800078e0220 */
[----:B------:R-:W-:Y:S02]  /*1410*/  @P3 IMAD R35, R22, UR8, R39 ;  /* 0x0000000816233c24 */ /* 0x000fe4000f8e0227 */
[----:B------:R4:W4:Y:S01]  /*1420*/  @P1 LDG.E.U16 R32, desc[UR10][R32.64] ;  /* 0x0000000a20201981 */ /* 0x000922000c1e1500 */
[----:B--2---:R-:W-:-:S03]  /*1430*/  @P6 IMAD.WIDE R30, R37, 0x2, R30 ;  /* 0x00000002251e6825 */ /* 0x004fc600078e021e */
[----:B------:R-:W2:Y:S04]  /*1440*/  @P3 LDG.E.U16 R37, desc[UR10][R24.64+0x4] ;  /* 0x0000040a18253981 */ /* 0x000ea8000c1e1500 */
[----:B------:R-:W2:Y:S01]  /*1450*/  @P6 LDG.E.U16 R30, desc[UR10][R30.64] ;  /* 0x0000000a1e1e6981 */ /* 0x000ea2000c1e1500 */
[----:B0-----:R-:W-:-:S03]  /*1460*/  @P3 IMAD.WIDE R28, R35, 0x2, R28 ;  /* 0x00000002231c3825 */ /* 0x001fc600078e021c */
[----:B------:R-:W2:Y:S01]  /*1470*/  @P2 LDG.E.U16 R39, desc[UR10][R24.64+0x6] ;  /* 0x0000060a18272981 */ /* 0x000ea2000c1e1500 */
[----:B------:R-:W-:-:S03]  /*1480*/  @P2 IMAD R35, R22, UR8, R41 ;  /* 0x0000000816232c24 */ /* 0x000fc6000f8e0229 */
[----:B------:R-:W2:Y:S01]  /*1490*/  @P3 LDG.E.U16 R28, desc[UR10][R28.64] ;  /* 0x0000000a1c1c3981 */ /* 0x000ea2000c1e1500 */
[----:B-----5:R-:W-:-:S06]  /*14a0*/  @P2 IMAD.WIDE R26, R35, 0x2, R26 ;  /* 0x00000002231a2825 */ /* 0x020fcc00078e021a */
[----:B------:R-:W5:Y:S01]  /*14b0*/  @P2 LDG.E.U16 R26, desc[UR10][R26.64] ;  /* 0x0000000a1a1a2981 */ /* 0x000f62000c1e1500 */
[----:B------:R-:W-:Y:S02]  /*14c0*/  VIADD R20, R20, 0x4 ;  /* 0x0000000414147836 */ /* 0x000fe40000000000 */
[----:B------:R-:W-:Y:S02]  /*14d0*/  VIADD R38, R38, 0x4 ;  /* 0x0000000426267836 */ /* 0x000fe40000000000 */
[----:B---3--:R-:W-:Y:S02]  /*14e0*/  @P1 IMAD.U32 R35, R34, 0x10000, RZ ;  /* 0x0001000022231824 */ /* 0x008fe400078e00ff */
[----:B----4-:R-:W-:Y:S02]  /*14f0*/  @P6 IMAD.U32 R33, R36, 0x10000, RZ ;  /* 0x0001000024216824 */ /* 0x010fe400078e00ff */
[----:B------:R-:W-:-:S04]  /*1500*/  @P1 IMAD.U32 R32, R32, 0x10000, RZ ;  /* 0x0001000020201824 */ /* 0x000fc800078e00ff */
[----:B------:R-:W-:Y:S01]  /*1510*/  @P1 FFMA.FTZ R10, R35, R32, R10 ;  /* 0x00000020230a1223 */ /* 0x000fe2000001000a */
[----:B--2---:R-:W-:Y:S01]  /*1520*/  @P6 SHF.L.U32 R34, R30, 0x10, RZ ;  /* 0x000000101e226819 */ /* 0x004fe200000006ff */
[----:B------:R-:W-:-:S04]  /*1530*/  @P3 IMAD.U32 R37, R37, 0x10000, RZ ;  /* 0x0001000025253824 */ /* 0x000fc800078e00ff */
[----:B------:R-:W-:Y:S01]  /*1540*/  @P6 FFMA.FTZ R10, R33, R34, R10 ;  /* 0x00000022210a6223 */ /* 0x000fe2000001000a */
[----:B------:R-:W-:Y:S02]  /*1550*/  @P3 IMAD.U32 R30, R28, 0x10000, RZ ;  /* 0x000100001c1e3824 */ /* 0x000fe400078e00ff */
[----:B------:R-:W-:Y:S02]  /*1560*/  @P2 IMAD.U32 R39, R39, 0x10000, RZ ;  /* 0x0001000027272824 */ /* 0x000fe400078e00ff */
[----:B------:R-:W-:Y:S01]  /*1570*/  @P3 FFMA.FTZ R10, R37, R30, R10 ;  /* 0x0000001e250a3223 */ /* 0x000fe2000001000a */
[----:B-----5:R-:W-:-:S05]  /*1580*/  @P2 SHF.L.U32 R24, R26, 0x10, RZ ;  /* 0x000000101a182819 */ /* 0x020fca00000006ff */
[----:B------:R-:W-:-:S07]  /*1590*/  @P2 FFMA.FTZ R10, R39, R24, R10 ;  /* 0x00000018270a2223 */ /* 0x000fce000001000a */
.L_x_136:
[----:B------:R-:W-:Y:S05]  /*15a0*/  BRA.U !UP1, `(.L_x_135) ;  /* 0x0000000109e47547 */ /* 0x000fea000b800000 */
[----:B------:R-:W0:Y:S01]  /*15b0*/  LDCU UR5, c[0x0][0x418] ;  /* 0x00008300ff0577ac */ /* 0x000e220008000800 */
[----:B------:R-:W-:Y:S02]  /*15c0*/  UISETP.NE.AND UP1, UPT, UR4, 0x1, UPT ;  /* 0x000000010400788c */ /* 0x000fe4000bf25270 */
[----:B0-----:R-:W-:-:S07]  /*15d0*/  ULOP3.LUT UP2, URZ, UR5, 0x1, URZ, 0xc0, !UPT ;  /* 0x0000000105ff7892 */ /* 0x001fce000f84c0ff */
[----:B------:R-:W-:Y:S05]  /*15e0*/  BRA.U !UP1, `(.L_x_137) ;  /* 0x00000001097c7547 */ /* 0x000fea000b800000 */
[----:B------:R-:W0:Y:S01]  /*15f0*/  LDCU UR5, c[0x0][0x430] ;  /* 0x00008600ff0577ac */ /* 0x000e220008000800 */
[----:B------:R-:W1:Y:S01]  /*1600*/  LDCU UR8, c[0x0][0x410] ;  /* 0x00008200ff0877ac */ /* 0x000e620008000800 */
[----:B0-----:R-:W-:-:S04]  /*1610*/  IMAD R24, R20, UR5, R9 ;  /* 0x0000000514187c24 */ /* 0x001fc8000f8e0209 */
[C-C-:B------:R-:W-:Y:S01]  /*1620*/  IMAD.IADD R31, R7.reuse, 0x1, -R24.reuse ;  /* 0x00000001071f7824 */ /* 0x140fe200078e0a18 */
[----:B------:R-:W-:Y:S02]  /*1630*/  IADD3 R33, PT, PT, R7, -UR5, -R24 ;  /* 0x8000000507217c10 */ /* 0x000fe4000fffe818 */
[----:B------:R-:W0:Y:S02]  /*1640*/  LDC.64 R24, c[0x0][0x3d0] ;  /* 0x0000f400ff187b82 */ /* 0x000e240000000a00 */
[----:B-1----:R-:W-:Y:S02]  /*1650*/  ISETP.GE.AND P1, PT, R31, UR8, PT ;  /* 0x000000081f007c0c */ /* 0x002fe4000bf26270 */
[----:B------:R-:W-:Y:S02]  /*1660*/  ISETP.GE.AND P2, PT, R33, UR8, PT ;  /* 0x0000000821007c0c */ /* 0x000fe4000bf46270 */
[----:B------:R-:W-:Y:S02]  /*1670*/  ISETP.GT.AND P1, PT, R31, -0x1, !P1 ;  /* 0xffffffff1f00780c */ /* 0x000fe40004f24270 */
[----:B------:R-:W-:-:S02]  /*1680*/  ISETP.GT.AND P2, PT, R33, -0x1, !P2 ;  /* 0xffffffff2100780c */ /* 0x000fc40005744270 */
[----:B------:R-:W-:Y:S02]  /*1690*/  PLOP3.LUT P1, PT, P0, P1, PT, 0x80, 0x8 ;  /* 0x000000000008781c */ /* 0x000fe40000723070 */
[----:B------:R-:W-:-:S11]  /*16a0*/  PLOP3.LUT P2, PT, P0, P2, PT, 0x80, 0x8 ;  /* 0x000000000008781c */ /* 0x000fd60000745070 */
[----:B------:R-:W1:Y:S01]  /*16b0*/  @P1 LDC.64 R28, c[0x0][0x380] ;  /* 0x0000e000ff1c1b82 */ /* 0x000e620000000a00 */
[----:B------:R-:W-:Y:S02]  /*16c0*/  @P1 IMAD R31, R22, UR8, R31 ;  /* 0x00000008161f1c24 */ /* 0x000fe4000f8e021f */
[----:B0-----:R-:W-:-:S05]  /*16d0*/  IMAD.WIDE R24, R38, 0x2, R24 ;  /* 0x0000000226187825 */ /* 0x001fca00078e0218 */
[----:B------:R-:W0:Y:S01]  /*16e0*/  @P2 LDC.64 R26, c[0x0][0x380] ;  /* 0x0000e000ff1a2b82 */ /* 0x000e220000000a00 */
[----:B------:R-:W2:Y:S04]  /*16f0*/  @P1 LDG.E.U16 R30, desc[UR10][R24.64] ;  /* 0x0000000a181e1981 */ /* 0x000ea8000c1e1500 */
[----:B------:R-:W3:Y:S01]  /*1700*/  @P2 LDG.E.U16 R32, desc[UR10][R24.64+0x2] ;  /* 0x0000020a18202981 */ /* 0x000ee2000c1e1500 */
[----:B-1----:R-:W-:-:S04]  /*1710*/  @P1 IMAD.WIDE R28, R31, 0x2, R28 ;  /* 0x000000021f1c1825 */ /* 0x002fc800078e021c */
[----:B------:R-:W-:Y:S02]  /*1720*/  @P2 IMAD R31, R22, UR8, R33 ;  /* 0x00000008161f2c24 */ /* 0x000fe4000f8e0221 */
[----:B------:R-:W4:Y:S02]  /*1730*/  @P1 LDG.E.U16 R28, desc[UR10][R28.64] ;  /* 0x0000000a1c1c1981 */ /* 0x000f24000c1e1500 */
[----:B0-----:R-:W-:-:S06]  /*1740*/  @P2 IMAD.WIDE R26, R31, 0x2, R26 ;  /* 0x000000021f1a2825 */ /* 0x001fcc00078e021a */
[----:B------:R-:W5:Y:S01]  /*1750*/  @P2 LDG.E.U16 R26, desc[UR10][R26.64] ;  /* 0x0000000a1a1a2981 */ /* 0x000f62000c1e1500 */
[----:B------:R-:W-:Y:S01]  /*1760*/  IADD3 R20, PT, PT, R20, 0x2, RZ ;  /* 0x0000000214147810 */ /* 0x000fe20007ffe0ff */
[----:B------:R-:W-:Y:S01]  /*1770*/  VIADD R38, R38, 0x2 ;  /* 0x0000000226267836 */ /* 0x000fe20000000000 */
[----:B--2---:R-:W-:Y:S01]  /*1780*/  @P1 SHF.L.U32 R31, R30, 0x10, RZ ;  /* 0x000000101e1f1819 */ /* 0x004fe200000006ff */
[----:B---3--:R-:W-:Y:S02]  /*1790*/  @P2 IMAD.U32 R33, R32, 0x10000, RZ ;  /* 0x0001000020212824 */ /* 0x008fe400078e00ff */
[----:B----4-:R-:W-:-:S04]  /*17a0*/  @P1 IMAD.U32 R30, R28, 0x10000, RZ ;  /* 0x000100001c1e1824 */ /* 0x010fc800078e00ff */
[----:B------:R-:W-:Y:S01]  /*17b0*/  @P1 FFMA.FTZ R10, R31, R30, R10 ;  /* 0x0000001e1f0a1223 */ /* 0x000fe2000001000a */
[----:B-----5:R-:W-:-:S04]  /*17c0*/  @P2 IMAD.U32 R32, R26, 0x10000, RZ ;  /* 0x000100001a202824 */ /* 0x020fc800078e00ff */
[----:B------:R-:W-:-:S07]  /*17d0*/  @P2 FFMA.FTZ R10, R33, R32, R10 ;  /* 0x00000020210a2223 */ /* 0x000fce000001000a */
.L_x_137:
[----:B------:R-:W-:Y:S05]  /*17e0*/  BRA.U !UP2, `(.L_x_135) ;  /* 0x000000010a547547 */ /* 0x000fea000b800000 */
[----:B------:R-:W0:Y:S01]  /*17f0*/  LDCU UR5, c[0x0][0x430] ;  /* 0x00008600ff0577ac */ /* 0x000e220008000800 */
[----:B------:R-:W1:Y:S01]  /*1800*/  LDC R28, c[0x0][0x410] ;  /* 0x00010400ff1c7b82 */ /* 0x000e620000000800 */
[----:B------:R-:W-:Y:S01]  /*1810*/  BSSY.RECONVERGENT B1, `(.L_x_138) ;  /* 0x0000011000017945 */ /* 0x000fe20003800200 */
[----:B0-----:R-:W-:-:S04]  /*1820*/  IMAD R20, R20, UR5, R9 ;  /* 0x0000000514147c24 */ /* 0x001fc8000f8e0209 */
[----:B------:R-:W-:-:S05]  /*1830*/  IMAD.IADD R29, R7, 0x1, -R20 ;  /* 0x00000001071d7824 */ /* 0x000fca00078e0a14 */
[----:B-1----:R-:W-:-:S04]  /*1840*/  ISETP.GE.AND P1, PT, R29, R28, PT ;  /* 0x0000001c1d00720c */ /* 0x002fc80003f26270 */
[----:B------:R-:W-:-:S04]  /*1850*/  ISETP.GT.AND P1, PT, R29, -0x1, !P1 ;  /* 0xffffffff1d00780c */ /* 0x000fc80004f24270 */
[----:B------:R-:W-:-:S13]  /*1860*/  PLOP3.LUT P1, PT, P0, P1, PT, 0x80, 0x8 ;  /* 0x000000000008781c */ /* 0x000fda0000723070 */
[----:B------:R-:W-:Y:S05]  /*1870*/  @!P1 BRA `(.L_x_139) ;  /* 0x0000000000289947 */ /* 0x000fea0003800000 */
[----:B------:R-:W0:Y:S01]  /*1880*/  LDC.64 R26, c[0x0][0x3d0] ;  /* 0x0000f400ff1a7b82 */ /* 0x000e220000000a00 */
[----:B------:R-:W-:-:S07]  /*1890*/  IMAD R29, R22, R28, R29 ;  /* 0x0000001c161d7224 */ /* 0x000fce00078e021d */
        /* <DEDUP_REMOVED lines=8> */
.L_x_139:
[----:B------:R-:W-:Y:S05]  /*1920*/  BSYNC.RECONVERGENT B1 ;  /* 0x0000000000017941 */ /* 0x000fea0003800200 */
.L_x_138:
[----:B------:R-:W-:-:S07]  /*1930*/  VIADD R38, R38, 0x1 ;  /* 0x0000000126267836 */ /* 0x000fce0000000000 */
.L_x_135:
[----:B------:R-:W-:Y:S05]  /*1940*/  @P5 BRA `(.L_x_140) ;  /* 0xfffffff000145947 */ /* 0x000fea000383ffff */
[----:B------:R-:W-:Y:S05]  /*1950*/  @P4 BRA `(.L_x_141) ;  /* 0xffffffec00ec4947 */ /* 0x000fea000383ffff */
[----:B------:R-:W0:Y:S01]  /*1960*/  LDCU.64 UR8, c[0x0][0x3a8] ;  /* 0x00007500ff0877ac */ /* 0x000e220008000a00 */
[----:B------:R-:W-:Y:S01]  /*1970*/  F2FP.BF16.F32.PACK_AB R10, RZ, R10 ;  /* 0x0000000aff0a723e */ /* 0x000fe200000010ff */
[----:B------:R-:W1:Y:S01]  /*1980*/  LDCU UR5, c[0x0][0x3f8] ;  /* 0x00007f00ff0577ac */ /* 0x000e620008000800 */
[----:B0-----:R-:W-:-:S04]  /*1990*/  LEA R6, P0, R0, UR8, 0x1 ;  /* 0x0000000800067c11 */ /* 0x001fc8000f8008ff */
[----:B------:R-:W-:Y:S02]  /*19a0*/  LEA.HI.X R7, R0, UR9, R3, 0x1, P0 ;  /* 0x0000000900077c11 */ /* 0x000fe400080f0c03 */
[----:B------:R-:W-:-:S03]  /*19b0*/  IADD3 R0, P0, PT, R5, R0, RZ ;  /* 0x0000000005007210 */ /* 0x000fc60007f1e0ff */
[----:B------:R0:W-:Y:S02]  /*19c0*/  STG.E.U16 desc[UR10][R6.64], R10 ;  /* 0x0000000a06007986 */ /* 0x0001e4000c10150a */
[----:B------:R-:W-:Y:S01]  /*19d0*/  IMAD.X R3, RZ, RZ, R3, P0 ;  /* 0x000000ffff037224 */ /* 0x000fe200000e0603 */
[----:B-1----:R-:W-:-:S04]  /*19e0*/  ISETP.GE.U32.AND P0, PT, R0, UR5, PT ;  /* 0x0000000500007c0c */ /* 0x002fc8000bf06070 */
[----:B------:R-:W-:-:S13]  /*19f0*/  ISETP.GE.AND.EX P0, PT, R3, UR19, PT, P0 ;  /* 0x0000001303007c0c */ /* 0x000fda000bf06300 */
[----:B0-----:R-:W-:Y:S05]  /*1a00*/  @!P0 BRA `(.L_x_142) ;  /* 0xffffffe800388947 */ /* 0x001fea000383ffff */
[----:B------:R-:W-:Y:S05]  /*1a10*/  BSYNC.RECONVERGENT B0 ;  /* 0x0000000000007941 */ /* 0x000fea0003800200 */
.L_x_132:
[----:B------:R-:W-:Y:S05]  /*1a20*/  EXIT ;  /* 0x000000000000794d */ /* 0x000fea0003800000 */
.L_x_129:
[----:B------:R-:W-:Y:S01]  /*1a30*/  IADD3 R6, P0, PT, R5, R0, RZ ;  /* 0x0000000005067210 */ /* 0x000fe20007f1e0ff */
[----:B------:R-:W-:Y:S03]  /*1a40*/  BSSY.RECONVERGENT B0, `(.L_x_143) ;  /* 0x0000026000007945 */ /* 0x000fe60003800200 */
[C---:B------:R-:W-:Y:S01]  /*1a50*/  ISETP.GT.U32.AND P1, PT, R6.reuse, UR5, PT ;  /* 0x0000000506007c0c */ /* 0x040fe2000bf24070 */
[----:B------:R-:W-:Y:S01]  /*1a60*/  IMAD.X R9, RZ, RZ, R3, P0 ;  /* 0x000000ffff097224 */ /* 0x000fe200000e0603 */
        /* <DEDUP_REMOVED lines=20> */
[----:B------:R-:W-:Y:S02]  /*1bb0*/  IMAD.MOV R8, RZ, RZ, -R6 ;  /* 0x000000ffff087224 */ /* 0x000fe400078e0a06 */
[----:B------:R-:W-:Y:S02]  /*1bc0*/  IMAD.MOV.U32 R7, RZ, RZ, RZ ;  /* 0x000000ffff077224 */ /* 0x000fe400078e00ff */
[----:B------:R-:W-:-:S05]  /*1bd0*/  IMAD R8, R5, R8, R10 ;  /* 0x0000000805087224 */ /* 0x000fca00078e020a */
[----:B------:R-:W-:-:S13]  /*1be0*/  ISETP.GE.U32.AND P0, PT, R8, R5, PT ;  /* 0x000000050800720c */ /* 0x000fda0003f06070 */
[----:B------:R-:W-:Y:S01]  /*1bf0*/  @P0 IADD3 R8, PT, PT, -R5, R8, RZ ;  /* 0x0000000805080210 */ /* 0x000fe20007ffe1ff */
[----:B------:R-:W-:-:S03]  /*1c00*/  @P0 VIADD R6, R6, 0x1 ;  /* 0x0000000106060836 */ /* 0x000fc60000000000 */
[----:B------:R-:W-:-:S13]  /*1c10*/  ISETP.GE.U32.AND P1, PT, R8, R5, PT ;  /* 0x000000050800720c */ /* 0x000fda0003f26070 */
[----:B------:R-:W-:Y:S01]  /*1c20*/  @P1 VIADD R6, R6, 0x1 ;  /* 0x0000000106061836 */ /* 0x000fe20000000000 */
[----:B------:R-:W-:Y:S01]  /*1c30*/  @!P2 LOP3.LUT R6, RZ, R5, RZ, 0x33, !PT ;  /* 0x00000005ff06a212 */ /* 0x000fe200078e33ff */
[----:B------:R-:W-:Y:S06]  /*1c40*/  BRA `(.L_x_145) ;  /* 0x0000000000147947 */ /* 0x000fec0003800000 */
.L_x_144:
[----:B------:R-:W-:Y:S02]  /*1c50*/  MOV R6, R10 ;  /* 0x0000000a00067202 */ /* 0x000fe40000000f00 */
[----:B------:R-:W-:-:S07]  /*1c60*/  MOV R4, 0x1c80 ;  /* 0x00001c8000047802 */ /* 0x000fce0000000f00 */
[----:B------:R-:W-:Y:S05]  /*1c70*/  CALL.REL.NOINC `($__internal_2_$__cuda_sm20_div_u64) ;  /* 0x00000008002c7944 */ /* 0x000fea0003c00000 */
[----:B------:R-:W-:Y:S02]  /*1c80*/  IMAD.MOV.U32 R6, RZ, RZ, R8 ;  /* 0x000000ffff067224 */ /* 0x000fe400078e0008 */
[----:B------:R-:W-:-:S07]  /*1c90*/  IMAD.MOV.U32 R7, RZ, RZ, R9 ;  /* 0x000000ffff077224 */ /* 0x000fce00078e0009 */
.L_x_145:
[----:B------:R-:W-:Y:S05]  /*1ca0*/  BSYNC.RECONVERGENT B0 ;  /* 0x0000000000007941 */ /* 0x000fea0003800200 */
.L_x_143:
        /* <DEDUP_REMOVED lines=14> */
.L_x_148:
[----:B------:R-:W-:-:S04]  /*1d90*/  LEA R6, P0, R0, UR4, 0x1 ;  /* 0x0000000400067c11 */ /* 0x000fc8000f8008ff */
[----:B------:R-:W-:Y:S02]  /*1da0*/  LEA.HI.X R7, R0, UR5, R3, 0x1, P0 ;  /* 0x0000000500077c11 */ /* 0x000fe400080f0c03 */
[----:B------:R-:W-:Y:S02]  /*1db0*/  IADD3 R2, P0, PT, R2, 0x1, RZ ;  /* 0x0000000102027810 */ /* 0x000fe40007f1e0ff */
[----:B------:R-:W-:Y:S01]  /*1dc0*/  IADD3 R0, P2, PT, R5, R0, RZ ;  /* 0x0000000005007210 */ /* 0x000fe20007f5e0ff */
[----:B------:R0:W-:Y:S02]  /*1dd0*/  STG.E.U16 desc[UR10][R6.64], RZ ;  /* 0x000000ff06007986 */ /* 0x0001e4000c10150a */
[----:B------:R-:W-:Y:S01]  /*1de0*/  IMAD.X R4, RZ, RZ, R4, P0 ;  /* 0x000000ffff047224 */ /* 0x000fe200000e0604 */
[----:B------:R-:W-:Y:S02]  /*1df0*/  ISETP.NE.U32.AND P0, PT, R2, R9, PT ;  /* 0x000000090200720c */ /* 0x000fe40003f05070 */
[----:B------:R-:W-:-:S02]  /*1e00*/  IADD3.X R3, PT, PT, RZ, R3, RZ, P2, !PT ;  /* 0x00000003ff037210 */ /* 0x000fc400017fe4ff */
[----:B------:R-:W-:-:S13]  /*1e10*/  ISETP.NE.AND.EX P0, PT, R4, RZ, PT, P0 ;  /* 0x000000ff0400720c */ /* 0x000fda0003f05300 */
[----:B0-----:R-:W-:Y:S05]  /*1e20*/  @P0 BRA `(.L_x_148) ;  /* 0xfffffffc00d80947 */ /* 0x001fea000383ffff */
.L_x_147:
[----:B------:R-:W-:Y:S05]  /*1e30*/  BSYNC.RECONVERGENT B0 ;  /* 0x0000000000007941 */ /* 0x000fea0003800200 */
.L_x_146:
[----:B------:R-:W-:Y:S05]  /*1e40*/  @!P1 EXIT ;  /* 0x000000000000994d */ /* 0x000fea0003800000 */
[----:B------:R-:W-:Y:S01]  /*1e50*/  IMAD.SHL.U32 R15, R5, 0x2, RZ ;  /* 0x00000002050f7824 */ /* 0x000fe200078e00ff */
[----:B------:R-:W-:Y:S01]  /*1e60*/  SHF.R.U32.HI R17, RZ, 0x1f, R5 ;  /* 0x0000001fff117819 */ /* 0x000fe20000011605 */
[----:B------:R-:W0:Y:S01]  /*1e70*/  LDCU UR6, c[0x0][0x3f8] ;  /* 0x00007f00ff0677ac */ /* 0x000e220008000800 */
[----:B------:R-:W1:Y:S05]  /*1e80*/  LDCU.64 UR4, c[0x0][0x3a8] ;  /* 0x00007500ff0477ac */ /* 0x000e6a0008000a00 */
.L_x_149:
[----:B-1----:R-:W-:-:S04]  /*1e90*/  LEA R12, P0, R0, UR4, 0x1 ;  /* 0x00000004000c7c11 */ /* 0x002fc8000f8008ff */
        /* <DEDUP_REMOVED lines=9> */
[----:B------:R2:W-:Y:S01]  /*1f30*/  STG.E.U16 desc[UR10][R8.64], RZ ;  /* 0x000000ff08007986 */ /* 0x0005e2000c10150a */
[----:B------:R-:W-:-:S03]  /*1f40*/  LEA R0, P0, R5, R0, 0x2 ;  /* 0x0000000005007211 */ /* 0x000fc600078010ff */
[----:B------:R2:W-:Y:S01]  /*1f50*/  STG.E.U16 desc[UR10][R10.64], RZ ;  /* 0x000000ff0a007986 */ /* 0x0005e2000c10150a */
[----:B------:R-:W-:Y:S02]  /*1f60*/  LEA.HI.X R3, R5, R3, RZ, 0x2, P0 ;  /* 0x0000000305037211 */ /* 0x000fe400000f14ff */
[----:B0-----:R-:W-:-:S04]  /*1f70*/  ISETP.GE.U32.AND P0, PT, R0, UR6, PT ;  /* 0x0000000600007c0c */ /* 0x001fc8000bf06070 */
[----:B------:R-:W-:-:S13]  /*1f80*/  ISETP.GE.AND.EX P0, PT, R3, UR19, PT, P0 ;  /* 0x0000001303007c0c */ /* 0x000fda000bf06300 */
[----:B--2---:R-:W-:Y:S05]  /*1f90*/  @!P0 BRA `(.L_x_149) ;  /* 0xfffffffc00bc8947 */ /* 0x004fea000383ffff */
[----:B------:R-:W-:Y:S05]  /*1fa0*/  EXIT ;  /* 0x000000000000794d */ /* 0x000fea0003800000 */
.L_x_128:
        /* <DEDUP_REMOVED lines=15> */
[----:B------:R-:W-:Y:S02]  /*20a0*/  IMAD.MOV R11, RZ, RZ, -R5 ;  /* 0x000000ffff0b7224 */ /* 0x000fe400078e0a05 */
[----:B------:R-:W-:Y:S01]  /*20b0*/  HFMA2 R6, -RZ, RZ, 0, 0 ;  /* 0x00000000ff067431 */ /* 0x000fe200000001ff */
[----:B------:R-:W-:-:S04]  /*20c0*/  ISETP.NE.U32.AND P2, PT, R5, RZ, PT ;  /* 0x000000ff0500720c */ /* 0x000fc80003f45070 */
[----:B0-----:R-:W0:Y:S02]  /*20d0*/  MUFU.RCP R9, R9 ;  /* 0x0000000900097308 */ /* 0x001e240000001000 */
[----:B0-----:R-:W-:-:S06]  /*20e0*/  VIADD R7, R9, 0xffffffe ;  /* 0x0ffffffe09077836 */ /* 0x001fcc0000000000 */
[----:B------:R-:W0:Y:S02]  /*20f0*/  F2I.FTZ.U32.TRUNC.NTZ R7, R7 ;  /* 0x0000000700077305 */ /* 0x000e24000021f000 */
[----:B0-----:R-:W-:-:S04]  /*2100*/  IMAD R11, R11, R7, RZ ;  /* 0x000000070b0b7224 */ /* 0x001fc800078e02ff */
[----:B------:R-:W-:-:S04]  /*2110*/  IMAD.HI.U32 R11, R7, R11, R6 ;  /* 0x0000000b070b7227 */ /* 0x000fc800078e0006 */
[----:B------:R-:W-:Y:S02]  /*2120*/  IMAD.MOV.U32 R7, RZ, RZ, RZ ;  /* 0x000000ffff077224 */ /* 0x000fe400078e00ff */
[----:B------:R-:W-:-:S04]  /*2130*/  IMAD.HI.U32 R6, R11, R8, RZ ;  /* 0x000000080b067227 */ /* 0x000fc800078e00ff */
[----:B------:R-:W-:-:S04]  /*2140*/  IMAD.MOV R4, RZ, RZ, -R6 ;  /* 0x000000ffff047224 */ /* 0x000fc800078e0a06 */
[----:B------:R-:W-:-:S05]  /*2150*/  IMAD R4, R5, R4, R8 ;  /* 0x0000000405047224 */ /* 0x000fca00078e0208 */
[----:B------:R-:W-:-:S13]  /*2160*/  ISETP.GE.U32.AND P0, PT, R4, R5, PT ;  /* 0x000000050400720c */ /* 0x000fda0003f06070 */
[----:B------:R-:W-:Y:S02]  /*2170*/  @P0 IMAD.IADD R4, R4, 0x1, -R5 ;  /* 0x0000000104040824 */ /* 0x000fe400078e0a05 */
[----:B------:R-:W-:-:S03]  /*2180*/  @P0 VIADD R6, R6, 0x1 ;  /* 0x0000000106060836 */ /* 0x000fc60000000000 */
[----:B------:R-:W-:-:S13]  /*2190*/  ISETP.GE.U32.AND P1, PT, R4, R5, PT ;  /* 0x000000050400720c */ /* 0x000fda0003f26070 */
[----:B------:R-:W-:Y:S02]  /*21a0*/  @P1 IADD3 R6, PT, PT, R6, 0x1, RZ ;  /* 0x0000000106061810 */ /* 0x000fe40007ffe0ff */
[----:B------:R-:W-:Y:S01]  /*21b0*/  @!P2 LOP3.LUT R6, RZ, R5, RZ, 0x33, !PT ;  /* 0x00000005ff06a212 */ /* 0x000fe200078e33ff */
[----:B------:R-:W-:Y:S06]  /*21c0*/  BRA `(.L_x_152) ;  /* 0x0000000000147947 */ /* 0x000fec0003800000 */
.L_x_151:
[----:B------:R-:W-:Y:S01]  /*21d0*/  IMAD.MOV.U32 R6, RZ, RZ, R8 ;  /* 0x000000ffff067224 */ /* 0x000fe200078e0008 */
[----:B------:R-:W-:-:S07]  /*21e0*/  MOV R4, 0x2200 ;  /* 0x0000220000047802 */ /* 0x000fce0000000f00 */
[----:B------:R-:W-:Y:S05]  /*21f0*/  CALL.REL.NOINC `($__internal_2_$__cuda_sm20_div_u64) ;  /* 0x0000000000cc7944 */ /* 0x000fea0003c00000 */
[----:B------:R-:W-:Y:S01]  /*2200*/  IMAD.MOV.U32 R6, RZ, RZ, R8 ;  /* 0x000000ffff067224 */ /* 0x000fe200078e0008 */
[----:B------:R-:W-:-:S07]  /*2210*/  MOV R7, R9 ;  /* 0x0000000900077202 */ /* 0x000fce0000000f00 */
.L_x_152:
[----:B------:R-:W-:Y:S05]  /*2220*/  BSYNC.RECONVERGENT B0 ;  /* 0x0000000000007941 */ /* 0x000fea0003800200 */
.L_x_150:
        /* <DEDUP_REMOVED lines=11> */
[----:B------:R-:W-:Y:S02]  /*22e0*/  HFMA2 R4, -RZ, RZ, 0, 0 ;  /* 0x00000000ff047431 */ /* 0x000fe400000001ff */
[----:B------:R-:W-:Y:S01]  /*22f0*/  IMAD.MOV.U32 R2, RZ, RZ, RZ ;  /* 0x000000ffff027224 */ /* 0x000fe200078e00ff */
[----:B------:R-:W-:-:S07]  /*2300*/  LOP3.LUT R9, R6, 0x3, RZ, 0xc0, !PT ;  /* 0x0000000306097812 */ /* 0x000fce00078ec0ff */
.L_x_155:
[----:B------:R-:W-:-:S04]  /*2310*/  LEA R6, P0, R0, UR4, 0x1 ;  /* 0x0000000400067c11 */ /* 0x000fc8000f8008ff */
[--C-:B------:R-:W-:Y:S02]  /*2320*/  LEA.HI.X R7, R0, UR5, R3.reuse, 0x1, P0 ;  /* 0x0000000500077c11 */ /* 0x100fe400080f0c03 */
[----:B------:R-:W-:Y:S02]  /*2330*/  IADD3 R2, P0, PT, R2, 0x1, RZ ;  /* 0x0000000102027810 */ /* 0x000fe40007f1e0ff */
[----:B------:R-:W-:Y:S01]  /*2340*/  IADD3 R0, P2, PT, R5, R0, RZ ;  /* 0x0000000005007210 */ /* 0x000fe20007f5e0ff */
[----:B------:R0:W-:Y:S02]  /*2350*/  STG.E.U16 desc[UR10][R6.64], RZ ;  /* 0x000000ff06007986 */ /* 0x0001e4000c10150a */
[----:B------:R-:W-:Y:S01]  /*2360*/  IMAD.X R4, RZ, RZ, R4, P0 ;  /* 0x000000ffff047224 */ /* 0x000fe200000e0604 */
[----:B------:R-:W-:Y:S01]  /*2370*/  ISETP.NE.U32.AND P0, PT, R2, R9, PT ;  /* 0x000000090200720c */ /* 0x000fe20003f05070 */
[----:B------:R-:W-:-:S03]  /*2380*/  IMAD.X R3, RZ, RZ, R3, P2 ;  /* 0x000000ffff037224 */ /* 0x000fc600010e0603 */
[----:B------:R-:W-:-:S13]  /*2390*/  ISETP.NE.AND.EX P0, PT, R4, RZ, PT, P0 ;  /* 0x000000ff0400720c */ /* 0x000fda0003f05300 */
[----:B0-----:R-:W-:Y:S05]  /*23a0*/  @P0 BRA `(.L_x_155) ;  /* 0xfffffffc00d80947 */ /* 0x001fea000383ffff */
.L_x_154:
[----:B------:R-:W-:Y:S05]  /*23b0*/  BSYNC.RECONVERGENT B0 ;  /* 0x0000000000007941 */ /* 0x000fea0003800200 */
.L_x_153:
[----:B------:R-:W-:Y:S05]  /*23c0*/  @!P1 EXIT ;  /* 0x000000000000994d */ /* 0x000fea0003800000 */
[----:B------:R-:W-:Y:S01]  /*23d0*/  IMAD.SHL.U32 R15, R5, 0x2, RZ ;  /* 0x00000002050f7824 */ /* 0x000fe200078e00ff */
[----:B------:R-:W-:Y:S01]  /*23e0*/  SHF.R.U32.HI R17, RZ, 0x1f, R5 ;  /* 0x0000001fff117819 */ /* 0x000fe20000011605 */
[----:B------:R-:W0:Y:S01]  /*23f0*/  LDCU UR6, c[0x0][0x3f8] ;  /* 0x00007f00ff0677ac */ /* 0x000e220008000800 */
[----:B------:R-:W1:Y:S05]  /*2400*/  LDCU.64 UR4, c[0x0][0x3a8] ;  /* 0x00007500ff0477ac */ /* 0x000e6a0008000a00 */
.L_x_156:
[----:B-1----:R-:W-:-:S04]  /*2410*/  LEA R6, P0, R0, UR4, 0x1 ;  /* 0x0000000400067c11 */ /* 0x002fc8000f8008ff */
[----:B------:R-:W-:Y:S02]  /*2420*/  LEA.HI.X R7, R0, UR5, R3, 0x1, P0 ;  /* 0x0000000500077c11 */ /* 0x000fe400080f0c03 */
        /* <DEDUP_REMOVED lines=9> */
[----:B------:R-:W-:-:S04]  /*24c0*/  LEA R0, P0, R5, R0, 0x2 ;  /* 0x0000000005007211 */ /* 0x000fc800078010ff */
[----:B------:R2:W-:Y:S01]  /*24d0*/  STG.E.U16 desc[UR10][R12.64], RZ ;  /* 0x000000ff0c007986 */ /* 0x0005e2000c10150a */
[----:B------:R-:W-:Y:S02]  /*24e0*/  LEA.HI.X R3, R5, R3, RZ, 0x2, P0 ;  /* 0x0000000305037211 */ /* 0x000fe400000f14ff */
[----:B0-----:R-:W-:-:S04]  /*24f0*/  ISETP.GE.U32.AND P0, PT, R0, UR6, PT ;  /* 0x0000000600007c0c */ /* 0x001fc8000bf06070 */
[----:B------:R-:W-:-:S13]  /*2500*/  ISETP.GE.AND.EX P0, PT, R3, UR19, PT, P0 ;  /* 0x0000001303007c0c */ /* 0x000fda000bf06300 */
[----:B--2---:R-:W-:Y:S05]  /*2510*/  @!P0 BRA `(.L_x_156) ;  /* 0xfffffffc00bc8947 */ /* 0x004fea000383ffff */
[----:B------:R-:W-:Y:S05]  /*2520*/  EXIT ;  /* 0x000000000000794d */ /* 0x000fea0003800000 */
        .weak           $__internal_2_$__cuda_sm20_div_u64
        .type           $__internal_2_$__cuda_sm20_div_u64,@function
        .size           $__internal_2_$__cuda_sm20_div_u64,(.L_x_1675 - $__internal_2_$__cuda_sm20_div_u64)
$__internal_2_$__cuda_sm20_div_u64:
[----:B------:R-:W-:Y:S01]  /*2530*/  MOV R12, R5 ;  /* 0x00000005000c7202 */ /* 0x000fe20000000f00 */
[----:B------:R-:W-:-:S05]  /*2540*/  IMAD.U32 R13, RZ, RZ, UR4 ;  /* 0x00000004ff0d7e24 */ /* 0x000fca000f8e00ff */
        /* <DEDUP_REMOVED lines=17> */
[----:B------:R-:W-:-:S05]  /*2660*/  IMAD.HI.U32 R10, P1, R9, R15, R10 ;  /* 0x0000000f090a7227 */ /* 0x000fca000782000a */
[----:B------:R-:W-:Y:S02]  /*2670*/  IADD3 R11, P2, PT, R13, R10, RZ ;  /* 0x0000000a0d0b7210 */ /* 0x000fe40007f5e0ff */
[----:B------:R-:W-:-:S03]  /*2680*/  IADD3.X R10, PT, PT, R17, R9, RZ, P0, !PT ;  /* 0x00000009110a7210 */ /* 0x000fc600007fe4ff */
[----:B------:R-:W-:Y:S01]  /*2690*/  IMAD.WIDE.U32 R8, R11, R5, RZ ;  /* 0x000000050b087225 */ /* 0x000fe200078e00ff */
[----:B------:R-:W-:-:S03]  /*26a0*/  IADD3.X R12, PT, PT, RZ, RZ, R10, P2, P1 ;  /* 0x000000ffff0c7210 */ /* 0x000fc600017e240a */
        /* <DEDUP_REMOVED lines=18> */
[----:B------:R-:W-:-:S04]  /*27d0*/  IADD3 R11, P1, PT, R11, R8, RZ ;  /* 0x000000080b0b7210 */ /* 0x000fc80007f3e0ff */
[----:B------:R-:W-:Y:S01]  /*27e0*/  IADD3.X R10, PT, PT, R10, RZ, RZ, P0, !PT ;  /* 0x000000ff0a0a7210 */ /* 0x000fe200007fe4ff */
        /* <DEDUP_REMOVED lines=8> */
[-C--:B------:R-:W-:Y:S02]  /*2870*/  IADD3 R8, P1, PT, -R5, R12.reuse, RZ ;  /* 0x0000000c05087210 */ /* 0x080fe40007f3e1ff */
[C---:B------:R-:W-:Y:S01]  /*2880*/  ISETP.GE.U32.AND.EX P0, PT, R14.reuse, UR4, PT, P0 ;  /* 0x000000040e007c0c */ /* 0x040fe2000bf06100 */
[----:B------:R-:W-:Y:S01]  /*2890*/  IMAD.X R7, RZ, RZ, R10, P2 ;  /* 0x000000ffff077224 */ /* 0x000fe200010e060a */
[----:B------:R-:W-:Y:S02]  /*28a0*/  IADD3.X R9, PT, PT, R14, ~UR4, RZ, P1, !PT ;  /* 0x800000040e097c10 */ /* 0x000fe40008ffe4ff */
[----:B------:R-:W-:Y:S02]  /*28b0*/  SEL R8, R8, R12, P0 ;  /* 0x0000000c08087207 */ /* 0x000fe40000000000 */
[----:B------:R-:W-:-:S02]  /*28c0*/  SEL R11, R6, R11, P0 ;  /* 0x0000000b060b7207 */ /* 0x000fc40000000000 */
[----:B------:R-:W-:Y:S02]  /*28d0*/  SEL R6, R9, R14, P0 ;  /* 0x0000000e09067207 */ /* 0x000fe40000000000 */
[----:B------:R-:W-:Y:S01]  /*28e0*/  SEL R10, R7, R10, P0 ;  /* 0x0000000a070a7207 */ /* 0x000fe20000000000 */
[----:B------:R-:W-:Y:S01]  /*28f0*/  IMAD.MOV.U32 R7, RZ, RZ, 0x0 ;  /* 0x00000000ff077424 */ /* 0x000fe200078e00ff */
[----:B------:R-:W-:Y:S02]  /*2900*/  ISETP.GE.U32.AND P0, PT, R8, R5, PT ;  /* 0x000000050800720c */ /* 0x000fe40003f06070 */
[----:B------:R-:W-:Y:S02]  /*2910*/  IADD3 R8, P2, PT, R11, 0x1, RZ ;  /* 0x000000010b087810 */ /* 0x000fe40007f5e0ff */
[----:B------:R-:W-:Y:S02]  /*2920*/  ISETP.NE.U32.AND P1, PT, R5, RZ, PT ;  /* 0x000000ff0500720c */ /* 0x000fe40003f25070 */
[----:B------:R-:W-:Y:S01]  /*2930*/  ISETP.GE.U32.AND.EX P0, PT, R6, UR4, PT, P0 ;  /* 0x0000000406007c0c */ /* 0x000fe2000bf06100 */
[----:B------:R-:W-:Y:S01]  /*2940*/  IMAD.MOV.U32 R6, RZ, RZ, R4 ;  /* 0x000000ffff067224 */ /* 0x000fe200078e0004 */
[----:B------:R-:W-:-:S02]  /*2950*/  IADD3.X R9, PT, PT, RZ, R10, RZ, P2, !PT ;  /* 0x0000000aff097210 */ /* 0x000fc400017fe4ff */
[----:B------:R-:W-:Y:S02]  /*2960*/  ISETP.NE.AND.EX P1, PT, RZ, UR4, PT, P1 ;  /* 0x00000004ff007c0c */ /* 0x000fe4000bf25310 */
[----:B------:R-:W-:Y:S02]  /*2970*/  SEL R8, R8, R11, P0 ;  /* 0x0000000b08087207 */ /* 0x000fe40000000000 */
[----:B------:R-:W-:Y:S02]  /*2980*/  SEL R9, R9, R10, P0 ;  /* 0x0000000a09097207 */ /* 0x000fe40000000000 */
[----:B------:R-:W-:Y:S02]  /*2990*/  SEL R8, R8, 0xffffffff, P1 ;  /* 0xffffffff08087807 */ /* 0x000fe40000800000 */
[----:B------:R-:W-:Y:S01]  /*29a0*/  SEL R9, R9, 0xffffffff, P1 ;  /* 0xffffffff09097807 */ /* 0x000fe20000800000 */
[----:B------:R-:W-:Y:S06]  /*29b0*/  RET.REL.NODEC R6 `(_ZN2at6native51_GLOBAL__N__2c613397_18_DepthwiseConv2d_cu_9959487032conv_depthwise2d_backward_kernelILi0ELi1EN3c108BFloat16EiEEvNS_27GenericPackedTensorAccessorIKT1_Lm4ENS_16DefaultPtrTraitsEiEENS5_IS6_Lm4ES8_iEES9_T2_iiiiiiiiiiiiiii) ;  /* 0xffffffd406907950 */ /* 0x000fec0003c3ffff */
.L_x_157:
        /* <DEDUP_REMOVED lines=12> */
.L_x_1675:


//--------------------- .text._ZN2at6native51_GLOBAL__N__2c613397_18_DepthwiseConv2d_cu_9959487032conv_depthwise2d_backward_kernelILi1ELi0EN3c108BFloat16EiEEvNS_27GenericPackedTensorAccessorIKT1_Lm4ENS_16DefaultPtrTraitsEiEENS5_IS6_Lm4ES8_iEES9_T2_iiiiiiiiiiiiiii --------------------------
	.section	.text._ZN2at6native51_GLOBAL__N__2c613397_18_DepthwiseConv2d_cu_9959487032conv_depthwise2d_backward_kernelILi1ELi0EN3c108BFloat16EiEEvNS_27GenericPackedTensorAccessorIKT1_Lm4ENS_16DefaultPtrTraitsEiEENS5_IS6_Lm4ES8_iEES9_T2_iiiiiiiiiiiiiii,"ax",@progbits
	.align	128
.text._ZN2at6native51_GLOBAL__N__2c613397_18_DepthwiseConv2d_cu_9959487032conv_depthwise2d_backward_kernelILi1ELi0EN3c108BFloat16EiEEvNS_27GenericPackedTensorAccessorIKT1_Lm4ENS_16DefaultPtrTraitsEiEENS5_IS6_Lm4ES8_iEES9_T2_iiiiiiiiiiiiiii:
        .type           _ZN2at6native51_GLOBAL__N__2c613397_18_DepthwiseConv2d_cu_9959487032conv_depthwise2d_backward_kernelILi1ELi0EN3c108BFloat16EiEEvNS_27GenericPackedTensorAccessorIKT1_Lm4ENS_16DefaultPtrTraitsEiEENS5_IS6_Lm4ES8_iEES9_T2_iiiiiiiiiiiiiii,@function
        .size           _ZN2at6native51_GLOBAL__N__2c613397_18_DepthwiseConv2d_cu_9959487032conv_depthwise2d_backward_kernelILi1ELi0EN3c108BFloat16EiEEvNS_27GenericPackedTensorAccessorIKT1_Lm4ENS_16DefaultPtrTraitsEiEENS5_IS6_Lm4ES8_iEES9_T2_iiiiiiiiiiiiiii,(.L_x_1677 - _ZN2at6native51_GLOBAL__N__2c613397_18_DepthwiseConv2d_cu_9959487032conv_depthwise2d_backward_kernelILi1ELi0EN3c108BFloat16EiEEvNS_27GenericPackedTensorAccessorIKT1_Lm4ENS_16DefaultPtrTraitsEiEENS5_IS6_Lm4ES8_iEES9_T2_iiiiiiiiiiiiiii)
        .other          _ZN2at6native51_GLOBAL__N__2c613397_18_DepthwiseConv2d_cu_9959487032conv_depthwise2d_backward_kernelILi1ELi0EN3c108BFloat16EiEEvNS_27GenericPackedTensorAccessorIKT1_Lm4ENS_16DefaultPtrTraitsEiEENS5_IS6_Lm4ES8_iEES9_T2_iiiiiiiiiiiiiii,@"STO_CUDA_ENTRY STV_DEFAULT"
_ZN2at6native51_GLOBAL__N__2c613397_18_DepthwiseConv2d_cu_9959487032conv_depthwise2d_backward_kernelILi1ELi0EN3c108BFloat16EiEEvNS_27GenericPackedTensorAccessorIKT1_Lm4ENS_16DefaultPtrTraitsEiEENS5_IS6_Lm4ES8_iEES9_T2_iiiiiiiiiiiiiii:
[----:B------:R-:W-:Y:S01]  /*0000*/  LDC R1, c[0x0][0x37c] ;  /* 0x0000df00ff017b82 */ /* 0x000fe20000000800 */
[----:B------:R-:W0:Y:S01]  /*0010*/  S2R R2, SR_TID.X ;  /* 0x0000000000027919 */ /* 0x000e220000002100 */
[----:B------:R-:W1:Y:S06]  /*0020*/  LDCU UR6, c[0x0][0x360] ;  /* 0x00006c00ff0677ac */ /* 0x000e6c0008000800 */
[----:B------:R-:W0:Y:S01]  /*0030*/  S2UR UR4, SR_CTAID.X ;  /* 0x00000000000479c3 */ /* 0x000e220000002500 */
[----:B------:R-:W-:Y:S01]  /*0040*/  IMAD.MOV.U32 R3, RZ, RZ, RZ ;  /* 0x000000ffff037224 */ /* 0x000fe200078e00ff */
[----:B------:R-:W2:Y:S06]  /*0050*/  LDCU UR10, c[0x0][0x3f8] ;  /* 0x00007f00ff0a77ac */ /* 0x000eac0008000800 */
[----:B------:R-:W0:Y:S01]  /*0060*/  LDC R5, c[0x0][0x360] ;  /* 0x0000d800ff057b82 */ /* 0x000e220000000800 */
[----:B--2---:R-:W-:Y:S01]  /*0070*/  USHF.R.S32.HI UR11, URZ, 0x1f, UR10 ;  /* 0x0000001fff0b7899 */ /* 0x004fe2000801140a */
[----:B0-----:R-:W-:-:S03]  /*0080*/  IMAD.WIDE.U32 R2, R5, UR4, R2 ;  /* 0x0000000405027c25 */ /* 0x001fc6000f8e0002 */
[----:B------:R-:W-:-:S04]  /*0090*/  ISETP.GE.U32.AND P0, PT, R2, UR10, PT ;  /* 0x0000000a02007c0c */ /* 0x000fc8000bf06070 */
[----:B------:R-:W-:-:S13]  /*00a0*/  ISETP.GE.AND.EX P0, PT, R3, UR11, PT, P0 ;  /* 0x0000000b03007c0c */ /* 0x000fda000bf06300 */
[----:B-1----:R-:W-:Y:S05]  /*00b0*/  @P0 EXIT ;  /* 0x000000000000094d */ /* 0x002fea0003800000 */
[----:B------:R-:W0:Y:S01]  /*00c0*/  LDCU UR7, c[0x0][0x400] ;  /* 0x00008000ff0777ac */ /* 0x000e220008000800 */
[----:B------:R-:W-:Y:S01]  /*00d0*/  IMAD.MOV.U32 R0, RZ, RZ, R2 ;  /* 0x000000ffff007224 */ /* 0x000fe200078e0002 */
[----:B------:R-:W1:Y:S01]  /*00e0*/  LDCU UR5, c[0x0][0x370] ;  /* 0x00006e00ff0577ac */ /* 0x000e620008000800 */
[----:B------:R-:W2:Y:S01]  /*00f0*/  LDCU.64 UR8, c[0x0][0x418] ;  /* 0x00008300ff0877ac */ /* 0x000ea20008000a00 */
[----:B------:R-:W3:Y:S01]  /*0100*/  LDCU.64 UR12, c[0x0][0x358] ;  /* 0x00006b00ff0c77ac */ /* 0x000ee20008000a00 */
[----:B0-----:R-:W-:Y:S02]  /*0110*/  UISETP.GE.AND UP0, UPT, UR7, 0x1, UPT ;  /* 0x000000010700788c */ /* 0x001fe4000bf06270 */
[----:B-1----:R-:W-:Y:S02]  /*0120*/  UIMAD UR6, UR6, UR5, URZ ;  /* 0x00000005060672a4 */ /* 0x002fe4000f8e02ff */
[----:B--2---:R-:W-:-:S05]  /*0130*/  UIMAD UR4, UR9, UR8, URZ ;  /* 0x00000008090472a4 */ /* 0x004fca000f8e02ff */
[----:B---3--:R-:W-:Y:S07]  /*0140*/  BRA.U !UP0, `(.L_x_158) ;  /* 0x0000003d08ac7547 */ /* 0x008fee000b800000 */
[----:B------:R-:W0:Y:S01]  /*0150*/  LDCU UR5, c[0x0][0x414] ;  /* 0x00008280ff0577ac */ /* 0x000e220008000800 */
[----:B------:R-:W-:Y:S02]  /*0160*/  ULOP3.LUT UR8, UR7, 0x3, URZ, 0xc0, !UPT ;  /* 0x0000000307087892 */ /* 0x000fe4000f8ec0ff */
[----:B------:R-:W-:Y:S02]  /*0170*/  ULOP3.LUT UR9, UR7, 0x7ffffffc, URZ, 0xc0, !UPT ;  /* 0x7ffffffc07097892 */ /* 0x000fe4000f8ec0ff */
[----:B------:R-:W-:Y:S02]  /*0180*/  UIMAD UR7, UR4, UR7, URZ ;  /* 0x00000007040772a4 */ /* 0x000fe4000f8e02ff */
[----:B0-----:R-:W-:-:S12]  /*0190*/  USHF.L.U32 UR5, UR5, 0x2, URZ ;  /* 0x0000000205057899 */ /* 0x001fd800080006ff */
.L_x_183:
[----:B------:R-:W0:Y:S01]  /*01a0*/  LDC R9, c[0x0][0x408] ;  /* 0x00010200ff097b82 */ /* 0x000e220000000800 */
[----:B------:R-:W1:Y:S01]  /*01b0*/  LDCU.64 UR14, c[0x0][0x428] ;  /* 0x00008500ff0e77ac */ /* 0x000e620008000a00 */
[----:B------:R-:W-:Y:S01]  /*01c0*/  IMAD.MOV.U32 R26, RZ, RZ, RZ ;  /* 0x000000ffff1a7224 */ /* 0x000fe200078e00ff */
[----:B------:R-:W2:Y:S05]  /*01d0*/  LDCU UR10, c[0x0][0x400] ;  /* 0x00008000ff0a77ac */ /* 0x000eaa0008000800 */
[----:B------:R-:W3:Y:S01]  /*01e0*/  LDC R5, c[0x0][0x40c] ;  /* 0x00010300ff057b82 */ /* 0x000ee20000000800 */
[----:B--2---:R-:W-:Y:S01]  /*01f0*/  UISETP.GE.U32.AND UP0, UPT, UR10, 0x4, UPT ;  /* 0x000000040a00788c */ /* 0x004fe2000bf06070 */
[----:B0-----:R-:W-:-:S04]  /*0200*/  IABS R13, R9 ;  /* 0x00000009000d7213 */ /* 0x001fc80000000000 */
[----:B------:R-:W0:Y:S01]  /*0210*/  I2F.RP R2, R13 ;  /* 0x0000000d00027306 */ /* 0x000e220000209400 */
[----:B---3--:R-:W-:-:S07]  /*0220*/  IABS R6, R5 ;  /* 0x0000000500067213 */ /* 0x008fce0000000000 */
[----:B0-----:R-:W0:Y:S02]  /*0230*/  MUFU.RCP R2, R2 ;  /* 0x0000000200027308 */ /* 0x001e240000001000 */
[----:B0-----:R-:W-:Y:S01]  /*0240*/  VIADD R10, R2, 0xffffffe ;  /* 0x0ffffffe020a7836 */ /* 0x001fe20000000000 */
[----:B------:R-:W-:-:S05]  /*0250*/  IABS R2, R0 ;  /* 0x0000000000027213 */ /* 0x000fca0000000000 */
[----:B------:R0:W2:Y:S02]  /*0260*/  F2I.FTZ.U32.TRUNC.NTZ R11, R10 ;  /* 0x0000000a000b7305 */ /* 0x0000a4000021f000 */
[----:B0-----:R-:W-:Y:S02]  /*0270*/  IMAD.MOV.U32 R10, RZ, RZ, RZ ;  /* 0x000000ffff0a7224 */ /* 0x001fe400078e00ff */
[----:B--2---:R-:W-:-:S04]  /*0280*/  IMAD.MOV R4, RZ, RZ, -R11 ;  /* 0x000000ffff047224 */ /* 0x004fc800078e0a0b */
[----:B------:R-:W-:-:S04]  /*0290*/  IMAD R7, R4, R13, RZ ;  /* 0x0000000d04077224 */ /* 0x000fc800078e02ff */
[----:B------:R-:W-:Y:S02]  /*02a0*/  IMAD.HI.U32 R11, R11, R7, R10 ;  /* 0x000000070b0b7227 */ /* 0x000fe400078e000a */
[----:B------:R-:W0:Y:S01]  /*02b0*/  I2F.RP R7, R6 ;  /* 0x0000000600077306 */ /* 0x000e220000209400 */
[----:B------:R-:W2:Y:S03]  /*02c0*/  LDC R10, c[0x0][0x3fc] ;  /* 0x0000ff00ff0a7b82 */ /* 0x000ea60000000800 */
[----:B------:R-:W-:-:S05]  /*02d0*/  IMAD.HI.U32 R12, R11, R2, RZ ;  /* 0x000000020b0c7227 */ /* 0x000fca00078e00ff */
[----:B------:R-:W-:-:S05]  /*02e0*/  IADD3 R4, PT, PT, -R12, RZ, RZ ;  /* 0x000000ff0c047210 */ /* 0x000fca0007ffe1ff */
[----:B------:R-:W-:Y:S01]  /*02f0*/  IMAD R2, R13, R4, R2 ;  /* 0x000000040d027224 */ /* 0x000fe200078e0202 */
[----:B0-----:R-:W0:Y:S01]  /*0300*/  MUFU.RCP R7, R7 ;  /* 0x0000000700077308 */ /* 0x001e220000001000 */
[----:B------:R-:W-:-:S03]  /*0310*/  LOP3.LUT R4, R0, R9, RZ, 0x3c, !PT ;  /* 0x0000000900047212 */ /* 0x000fc600078e3cff */
[----:B------:R-:W-:Y:S02]  /*0320*/  ISETP.GT.U32.AND P1, PT, R13, R2, PT ;  /* 0x000000020d00720c */ /* 0x000fe40003f24070 */
[----:B------:R-:W-:Y:S02]  /*0330*/  ISETP.GE.AND P2, PT, R4, RZ, PT ;  /* 0x000000ff0400720c */ /* 0x000fe40003f46270 */
[----:B--2---:R-:W-:-:S09]  /*0340*/  IABS R8, R10 ;  /* 0x0000000a00087213 */ /* 0x004fd20000000000 */
[----:B------:R-:W-:Y:S02]  /*0350*/  @!P1 IMAD.IADD R2, R2, 0x1, -R13 ;  /* 0x0000000102029824 */ /* 0x000fe400078e0a0d */
[----:B0-----:R-:W-:Y:S02]  /*0360*/  VIADD R14, R7, 0xffffffe ;  /* 0x0ffffffe070e7836 */ /* 0x001fe40000000000 */
[----:B------:R-:W-:Y:S01]  /*0370*/  @!P1 VIADD R12, R12, 0x1 ;  /* 0x000000010c0c9836 */ /* 0x000fe20000000000 */
[----:B------:R-:W-:Y:S01]  /*0380*/  ISETP.GE.U32.AND P0, PT, R2, R13, PT ;  /* 0x0000000d0200720c */ /* 0x000fe20003f06070 */
[----:B------:R0:W2:Y:S01]  /*0390*/  F2I.FTZ.U32.TRUNC.NTZ R15, R14 ;  /* 0x0000000e000f7305 */ /* 0x0000a2000021f000 */
[----:B------:R-:W3:Y:S01]  /*03a0*/  LDC R2, c[0x0][0x424] ;  /* 0x00010900ff027b82 */ /* 0x000ee20000000800 */
[----:B------:R-:W-:-:S06]  /*03b0*/  ISETP.NE.AND P1, PT, R9, RZ, PT ;  /* 0x000000ff0900720c */ /* 0x000fcc0003f25270 */
[----:B------:R-:W4:Y:S01]  /*03c0*/  I2F.RP R13, R8 ;  /* 0x00000008000d7306 */ /* 0x000f220000209400 */
[----:B0-----:R-:W-:-:S03]  /*03d0*/  IMAD.MOV.U32 R14, RZ, RZ, RZ ;  /* 0x000000ffff0e7224 */ /* 0x001fc600078e00ff */
[----:B------:R-:W-:Y:S02]  /*03e0*/  @P0 VIADD R12, R12, 0x1 ;  /* 0x000000010c0c0836 */ /* 0x000fe40000000000 */
[----:B--2---:R-:W-:-:S03]  /*03f0*/  IMAD.MOV R7, RZ, RZ, -R15 ;  /* 0x000000ffff077224 */ /* 0x004fc600078e0a0f */
[----:B------:R-:W-:Y:S02]  /*0400*/  @!P2 IADD3 R12, PT, PT, -R12, RZ, RZ ;  /* 0x000000ff0c0ca210 */ /* 0x000fe40007ffe1ff */
[----:B------:R-:W-:Y:S01]  /*0410*/  @!P1 LOP3.LUT R12, RZ, R9, RZ, 0x33, !PT ;  /* 0x00000009ff0c9212 */ /* 0x000fe200078e33ff */
[----:B------:R-:W-:-:S03]  /*0420*/  IMAD R7, R7, R6, RZ ;  /* 0x0000000607077224 */ /* 0x000fc600078e02ff */
[----:B------:R-:W-:Y:S01]  /*0430*/  IABS R4, R12 ;  /* 0x0000000c00047213 */ /* 0x000fe20000000000 */
[----:B------:R-:W-:Y:S01]  /*0440*/  IMAD.HI.U32 R14, R15, R7, R14 ;  /* 0x000000070f0e7227 */ /* 0x000fe200078e000e */
[----:B---3--:R-:W-:Y:S01]  /*0450*/  IABS R11, R2 ;  /* 0x00000002000b7213 */ /* 0x008fe20000000000 */
[----:B----4-:R-:W0:Y:S02]  /*0460*/  MUFU.RCP R13, R13 ;  /* 0x0000000d000d7308 */ /* 0x010e240000001000 */
[----:B------:R-:W-:Y:S02]  /*0470*/  IMAD.MOV.U32 R7, RZ, RZ, R4 ;  /* 0x000000ffff077224 */ /* 0x000fe400078e0004 */
[----:B------:R-:W-:Y:S02]  /*0480*/  IMAD.MOV.U32 R4, RZ, RZ, R11 ;  /* 0x000000ffff047224 */ /* 0x000fe400078e000b */
[----:B------:R-:W-:Y:S02]  /*0490*/  IMAD.HI.U32 R11, R14, R7, RZ ;  /* 0x000000070e0b7227 */ /* 0x000fe400078e00ff */
[----:B------:R-:W2:Y:S02]  /*04a0*/  I2F.RP R16, R4 ;  /* 0x0000000400107306 */ /* 0x000ea40000209400 */
[----:B------:R-:W-:-:S04]  /*04b0*/  IMAD.MOV R14, RZ, RZ, -R11 ;  /* 0x000000ffff0e7224 */ /* 0x000fc800078e0a0b */
[----:B------:R-:W-:Y:S01]  /*04c0*/  IMAD R7, R6, R14, R7 ;  /* 0x0000000e06077224 */ /* 0x000fe200078e0207 */
[----:B0-----:R-:W-:-:S04]  /*04d0*/  IADD3 R14, PT, PT, R13, 0xffffffe, RZ ;  /* 0x0ffffffe0d0e7810 */ /* 0x001fc80007ffe0ff */
[----:B------:R-:W-:Y:S01]  /*04e0*/  ISETP.GT.U32.AND P1, PT, R6, R7, PT ;  /* 0x000000070600720c */ /* 0x000fe20003f24070 */
[----:B------:R0:W3:Y:S08]  /*04f0*/  F2I.FTZ.U32.TRUNC.NTZ R15, R14 ;  /* 0x0000000e000f7305 */ /* 0x0000f0000021f000 */
[----:B--2---:R-:W2:Y:S01]  /*0500*/  MUFU.RCP R16, R16 ;  /* 0x0000001000107308 */ /* 0x004ea20000001000 */
[----:B0-----:R-:W-:-:S03]  /*0510*/  HFMA2 R14, -RZ, RZ, 0, 0 ;  /* 0x00000000ff0e7431 */ /* 0x001fc600000001ff */
[----:B------:R-:W-:Y:S02]  /*0520*/  @!P1 IMAD.IADD R7, R7, 0x1, -R6 ;  /* 0x0000000107079824 */ /* 0x000fe400078e0a06 */
[----:B------:R-:W-:Y:S01]  /*0530*/  @!P1 VIADD R11, R11, 0x1 ;  /* 0x000000010b0b9836 */ /* 0x000fe20000000000 */
[----:B------:R-:W-:Y:S01]  /*0540*/  ISETP.NE.AND P1, PT, R5, RZ, PT ;  /* 0x000000ff0500720c */ /* 0x000fe20003f25270 */
[----:B---3--:R-:W-:Y:S01]  /*0550*/  IMAD.MOV R13, RZ, RZ, -R15 ;  /* 0x000000ffff0d7224 */ /* 0x008fe200078e0a0f */
[----:B------:R-:W-:Y:S02]  /*0560*/  ISETP.GE.U32.AND P0, PT, R7, R6, PT ;  /* 0x000000060700720c */ /* 0x000fe40003f06070 */
[----:B------:R-:W-:Y:S01]  /*0570*/  LOP3.LUT R6, R12, R5, RZ, 0x3c, !PT ;  /* 0x000000050c067212 */ /* 0x000fe200078e3cff */
[----:B------:R-:W-:-:S03]  /*0580*/  IMAD R13, R13, R8, RZ ;  /* 0x000000080d0d7224 */ /* 0x000fc600078e02ff */
[----:B------:R-:W-:Y:S01]  /*0590*/  ISETP.GE.AND P2, PT, R6, RZ, PT ;  /* 0x000000ff0600720c */ /* 0x000fe20003f46270 */
[----:B------:R-:W-:-:S04]  /*05a0*/  IMAD.HI.U32 R14, R15, R13, R14 ;  /* 0x0000000d0f0e7227 */ /* 0x000fc800078e000e */
[----:B--2---:R-:W-:Y:S02]  /*05b0*/  VIADD R16, R16, 0xffffffe ;  /* 0x0ffffffe10107836 */ /* 0x004fe40000000000 */
[----:B------:R-:W-:Y:S02]  /*05c0*/  @P0 VIADD R11, R11, 0x1 ;  /* 0x000000010b0b0836 */ /* 0x000fe40000000000 */
[----:B------:R-:W0:Y:S04]  /*05d0*/  F2I.FTZ.U32.TRUNC.NTZ R7, R16 ;  /* 0x0000001000077305 */ /* 0x000e28000021f000 */
[----:B------:R-:W-:Y:S01]  /*05e0*/  @!P2 IMAD.MOV R11, RZ, RZ, -R11 ;  /* 0x000000ffff0ba224 */ /* 0x000fe200078e0a0b */
[----:B------:R-:W-:-:S04]  /*05f0*/  @!P1 LOP3.LUT R11, RZ, R5, RZ, 0x33, !PT ;  /* 0x00000005ff0b9212 */ /* 0x000fc800078e33ff */
[----:B------:R-:W-:Y:S01]  /*0600*/  IABS R6, R11 ;  /* 0x0000000b00067213 */ /* 0x000fe20000000000 */
[----:B------:R-:W-:-:S04]  /*0610*/  IMAD.MOV R17, RZ, RZ, -R11 ;  /* 0x000000ffff117224 */ /* 0x000fc800078e0a0b */
[----:B------:R-:W-:Y:S02]  /*0620*/  IMAD.MOV.U32 R13, RZ, RZ, R6 ;  /* 0x000000ffff0d7224 */ /* 0x000fe400078e0006 */
[----:B0-----:R-:W-:Y:S02]  /*0630*/  IMAD.MOV R18, RZ, RZ, -R7 ;  /* 0x000000ffff127224 */ /* 0x001fe400078e0a07 */
[----:B------:R-:W-:-:S04]  /*0640*/  IMAD.HI.U32 R14, R14, R13, RZ ;  /* 0x0000000d0e0e7227 */ /* 0x000fc800078e00ff */
[----:B------:R-:W-:Y:S02]  /*0650*/  IMAD.MOV R15, RZ, RZ, -R14 ;  /* 0x000000ffff0f7224 */ /* 0x000fe400078e0a0e */
[----:B-1----:R-:W-:Y:S02]  /*0660*/  VIADD R6, R12, UR15 ;  /* 0x0000000f0c067c36 */ /* 0x002fe40008000000 */
[C---:B------:R-:W-:Y:S01]  /*0670*/  IMAD R13, R8.reuse, R15, R13 ;  /* 0x0000000f080d7224 */ /* 0x040fe200078e020d */
[----:B------:R-:W-:Y:S01]  /*0680*/  MOV R15, R18 ;  /* 0x00000012000f7202 */ /* 0x000fe20000000f00 */
[----:B------:R-:W-:Y:S02]  /*0690*/  IMAD R5, R5, R17, R6 ;  /* 0x0000001105057224 */ /* 0x000fe400078e0206 */
[----:B------:R-:W-:Y:S01]  /*06a0*/  IMAD.MOV.U32 R6, RZ, RZ, RZ ;  /* 0x000000ffff067224 */ /* 0x000fe200078e00ff */
[----:B------:R-:W-:Y:S01]  /*06b0*/  ISETP.GT.U32.AND P1, PT, R8, R13, PT ;  /* 0x0000000d0800720c */ /* 0x000fe20003f24070 */
[----:B------:R-:W-:Y:S01]  /*06c0*/  IMAD R15, R15, R4, RZ ;  /* 0x000000040f0f7224 */ /* 0x000fe200078e02ff */
[----:B------:R-:W-:-:S02]  /*06d0*/  IABS R16, R5 ;  /* 0x0000000500107213 */ /* 0x000fc40000000000 */
[----:B------:R-:W-:Y:S01]  /*06e0*/  ISETP.GE.AND P4, PT, R5, RZ, PT ;  /* 0x000000ff0500720c */ /* 0x000fe20003f86270 */
[----:B------:R-:W-:-:S04]  /*06f0*/  IMAD.HI.U32 R6, R7, R15, R6 ;  /* 0x0000000f07067227 */ /* 0x000fc800078e0006 */
[----:B------:R-:W-:-:S04]  /*0700*/  IMAD.MOV.U32 R7, RZ, RZ, R16 ;  /* 0x000000ffff077224 */ /* 0x000fc800078e0010 */
[----:B------:R-:W-:-:S04]  /*0710*/  IMAD.HI.U32 R6, R6, R7, RZ ;  /* 0x0000000706067227 */ /* 0x000fc800078e00ff */
[----:B------:R-:W-:Y:S02]  /*0720*/  @!P1 IMAD.IADD R13, R13, 0x1, -R8 ;  /* 0x000000010d0d9824 */ /* 0x000fe400078e0a08 */
[----:B------:R-:W-:Y:S02]  /*0730*/  IMAD.MOV R15, RZ, RZ, -R6 ;  /* 0x000000ffff0f7224 */ /* 0x000fe400078e0a06 */
[----:B------:R-:W-:Y:S01]  /*0740*/  @!P1 VIADD R14, R14, 0x1 ;  /* 0x000000010e0e9836 */ /* 0x000fe20000000000 */
[----:B------:R-:W-:Y:S01]  /*0750*/  ISETP.GE.U32.AND P0, PT, R13, R8, PT ;  /* 0x000000080d00720c */ /* 0x000fe20003f06070 */
[----:B------:R-:W-:Y:S01]  /*0760*/  IMAD R7, R4, R15, R7 ;  /* 0x0000000f04077224 */ /* 0x000fe200078e0207 */
[----:B------:R-:W-:Y:S01]  /*0770*/  LOP3.LUT R8, R11, R10, RZ, 0x3c, !PT ;  /* 0x0000000a0b087212 */ /* 0x000fe200078e3cff */
[----:B------:R-:W-:Y:S01]  /*0780*/  IMAD.MOV R13, RZ, RZ, -R12 ;  /* 0x000000ffff0d7224 */ /* 0x000fe200078e0a0c */
[----:B------:R-:W-:Y:S02]  /*0790*/  ISETP.NE.AND P1, PT, R10, RZ, PT ;  /* 0x000000ff0a00720c */ /* 0x000fe40003f25270 */
[----:B------:R-:W-:-:S02]  /*07a0*/  ISETP.GT.U32.AND P2, PT, R4, R7, PT ;  /* 0x000000070400720c */ /* 0x000fc40003f44070 */
[----:B------:R-:W-:-:S05]  /*07b0*/  ISETP.GE.AND P3, PT, R8, RZ, PT ;  /* 0x000000ff0800720c */ /* 0x000fca0003f66270 */
[----:B------:R-:W-:-:S05]  /*07c0*/  @P0 IADD3 R14, PT, PT, R14, 0x1, RZ ;  /* 0x000000010e0e0810 */ /* 0x000fca0007ffe0ff */
[----:B------:R-:W-:Y:S02]  /*07d0*/  IMAD.MOV.U32 R8, RZ, RZ, R14 ;  /* 0x000000ffff087224 */ /* 0x000fe400078e000e */
[----:B------:R-:W-:Y:S02]  /*07e0*/  @!P2 IMAD.IADD R7, R7, 0x1, -R4 ;  /* 0x000000010707a824 */ /* 0x000fe400078e0a04 */
[----:B------:R-:W-:Y:S01]  /*07f0*/  @!P3 IMAD.MOV R8, RZ, RZ, -R8 ;  /* 0x000000ffff08b224 */ /* 0x000fe200078e0a08 */
[----:B------:R-:W-:Y:S01]  /*0800*/  @!P1 LOP3.LUT R8, RZ, R10, RZ, 0x33, !PT ;  /* 0x0000000aff089212 */ /* 0x000fe200078e33ff */
[----:B------:R-:W-:Y:S01]  /*0810*/  VIADD R14, R0, UR14 ;  /* 0x0000000e000e7c36 */ /* 0x000fe20008000000 */
[----:B------:R-:W-:Y:S02]  /*0820*/  ISETP.GT.U32.AND P0, PT, R4, R7, PT ;  /* 0x000000070400720c */ /* 0x000fe40003f04070 */
[----:B------:R-:W-:Y:S01]  /*0830*/  IADD3 R12, PT, PT, R7, -R4, RZ ;  /* 0x80000004070c7210 */ /* 0x000fe20007ffe0ff */
[----:B------:R-:W-:Y:S01]  /*0840*/  IMAD R9, R9, R13, R14 ;  /* 0x0000000d09097224 */ /* 0x000fe200078e020e */
[----:B------:R-:W-:Y:S01]  /*0850*/  ISETP.NE.AND P3, PT, R2, RZ, PT ;  /* 0x000000ff0200720c */ /* 0x000fe20003f65270 */
[----:B------:R-:W-:Y:S01]  /*0860*/  IMAD.MOV R15, RZ, RZ, -R8 ;  /* 0x000000ffff0f7224 */ /* 0x000fe200078e0a08 */
[----:B------:R-:W-:Y:S01]  /*0870*/  SEL R13, R12, R7, !P0 ;  /* 0x000000070c0d7207 */ /* 0x000fe20004000000 */
[----:B------:R-:W-:-:S02]  /*0880*/  IMAD.MOV.U32 R14, RZ, RZ, RZ ;  /* 0x000000ffff0e7224 */ /* 0x000fc400078e00ff */
[----:B------:R-:W-:Y:S01]  /*0890*/  IMAD R15, R10, R15, R11 ;  /* 0x0000000f0a0f7224 */ /* 0x000fe200078e020b */
[----:B------:R-:W-:Y:S01]  /*08a0*/  LOP3.LUT R10, RZ, R2, RZ, 0x33, !PT ;  /* 0x00000002ff0a7212 */ /* 0x000fe200078e33ff */
[----:B------:R-:W-:-:S05]  /*08b0*/  @!P4 IMAD.MOV R13, RZ, RZ, -R13 ;  /* 0x000000ffff0dc224 */ /* 0x000fca00078e0a0d */
[----:B------:R-:W-:Y:S01]  /*08c0*/  SEL R12, R10, R13, !P3 ;  /* 0x0000000d0a0c7207 */ /* 0x000fe20005800000 */
[----:B------:R-:W-:Y:S01]  /*08d0*/  IMAD R13, R15, UR10, RZ ;  /* 0x0000000a0f0d7c24 */ /* 0x000fe2000f8e02ff */
[----:B------:R-:W-:Y:S06]  /*08e0*/  BRA.U !UP0, `(.L_x_159) ;  /* 0x0000002508787547 */ /* 0x000fec000b800000 */
[----:B------:R-:W0:Y:S01]  /*08f0*/  LDC R18, c[0x0][0x414] ;  /* 0x00010500ff127b82 */ /* 0x000e220000000800 */
[----:B------:R-:W1:Y:S01]  /*0900*/  LDCU UR10, c[0x0][0x404] ;  /* 0x00008080ff0a77ac */ /* 0x000e620008000800 */
[----:B------:R-:W-:Y:S01]  /*0910*/  ISETP.NE.AND P4, PT, R12, RZ, PT ;  /* 0x000000ff0c00720c */ /* 0x000fe20003f85270 */
[----:B------:R-:W-:Y:S01]  /*0920*/  IMAD.U32 R20, RZ, RZ, UR4 ;  /* 0x00000004ff147e24 */ /* 0x000fe2000f8e00ff */
[C---:B------:R-:W-:Y:S01]  /*0930*/  IADD3 R23, PT, PT, R13.reuse, 0x2, RZ ;  /* 0x000000020d177810 */ /* 0x040fe20007ffe0ff */
[----:B------:R-:W-:Y:S01]  /*0940*/  VIADD R22, R13, 0x3 ;  /* 0x000000030d167836 */ /* 0x000fe20000000000 */
[----:B------:R-:W-:Y:S01]  /*0950*/  BSSY.RECONVERGENT B0, `(.L_x_160) ;  /* 0x0000083000007945 */ /* 0x000fe20003800200 */
[----:B------:R-:W-:Y:S02]  /*0960*/  IMAD R19, R15, UR7, RZ ;  /* 0x000000070f137c24 */ /* 0x000fe4000f8e02ff */
[----:B------:R-:W-:Y:S02]  /*0970*/  IMAD.MOV.U32 R26, RZ, RZ, RZ ;  /* 0x000000ffff1a7224 */ /* 0x000fe400078e00ff */
[----:B------:R-:W-:-:S02]  /*0980*/  IMAD R20, R13, R20, UR4 ;  /* 0x000000040d147e24 */ /* 0x000fc4000f8e0214 */
[----:B------:R-:W-:Y:S02]  /*0990*/  IMAD R23, R23, UR4, RZ ;  /* 0x0000000417177c24 */ /* 0x000fe4000f8e02ff */
[----:B------:R-:W-:Y:S02]  /*09a0*/  IMAD R22, R22, UR4, RZ ;  /* 0x0000000416167c24 */ /* 0x000fe4000f8e02ff */
[----:B-1----:R-:W-:-:S04]  /*09b0*/  IMAD R21, R8, UR10, R13 ;  /* 0x0000000a08157c24 */ /* 0x002fc8000f8e020d */
[C---:B------:R-:W-:Y:S02]  /*09c0*/  VIADD R24, R21.reuse, 0x2 ;  /* 0x0000000215187836 */ /* 0x040fe40000000000 */
[C---:B------:R-:W-:Y:S02]  /*09d0*/  VIADD R25, R21.reuse, 0x3 ;  /* 0x0000000315197836 */ /* 0x040fe40000000000 */
[----:B0-----:R-:W-:Y:S01]  /*09e0*/  IMAD R11, R21, R18, R18 ;  /* 0x00000012150b7224 */ /* 0x001fe200078e0212 */
[----:B------:R-:W-:Y:S06]  /*09f0*/  @P4 BRA `(.L_x_161) ;  /* 0x0000000400e04947 */ /* 0x000fec0003800000 */
[----:B------:R-:W0:Y:S01]  /*0a00*/  LDC R16, c[0x0][0x420] ;  /* 0x00010800ff107b82 */ /* 0x000e220000000800 */
[----:B------:R-:W-:Y:S01]  /*0a10*/  IABS R28, R9 ;  /* 0x00000009001c7213 */ /* 0x000fe20000000000 */
[----:B------:R-:W-:Y:S01]  /*0a20*/  BSSY.RECONVERGENT B1, `(.L_x_162) ;  /* 0x000003a000017945 */ /* 0x000fe20003800200 */
[----:B------:R-:W-:Y:S02]  /*0a30*/  ISETP.GE.AND P1, PT, R9, RZ, PT ;  /* 0x000000ff0900720c */ /* 0x000fe40003f26270 */
[----:B0-----:R-:W-:-:S04]  /*0a40*/  IABS R17, R16 ;  /* 0x0000001000117213 */ /* 0x001fc80000000000 */
[----:B------:R-:W0:Y:S08]  /*0a50*/  I2F.RP R27, R17 ;  /* 0x00000011001b7306 */ /* 0x000e300000209400 */
[----:B0-----:R-:W0:Y:S02]  /*0a60*/  MUFU.RCP R27, R27 ;  /* 0x0000001b001b7308 */ /* 0x001e240000001000 */
[----:B0-----:R-:W-:-:S06]  /*0a70*/  VIADD R15, R27, 0xffffffe ;  /* 0x0ffffffe1b0f7836 */ /* 0x001fcc0000000000 */
[----:B------:R-:W0:Y:S02]  /*0a80*/  F2I.FTZ.U32.TRUNC.NTZ R15, R15 ;  /* 0x0000000f000f7305 */ /* 0x000e24000021f000 */
[----:B0-----:R-:W-:-:S05]  /*0a90*/  IADD3 R14, PT, PT, RZ, -R15, RZ ;  /* 0x8000000fff0e7210 */ /* 0x001fca0007ffe0ff */
[----:B------:R-:W-:Y:S02]  /*0aa0*/  IMAD R29, R14, R17, RZ ;  /* 0x000000110e1d7224 */ /* 0x000fe400078e02ff */
[----:B------:R-:W-:-:S04]  /*0ab0*/  IMAD.MOV.U32 R14, RZ, RZ, RZ ;  /* 0x000000ffff0e7224 */ /* 0x000fc800078e00ff */
        /* <DEDUP_REMOVED lines=10> */
[----:B------:R-:W-:Y:S01]  /*0b60*/  LOP3.LUT R15, RZ, R16, RZ, 0x33, !PT ;  /* 0x00000010ff0f7212 */ /* 0x000fe200078e33ff */
[----:B------:R-:W-:-:S05]  /*0b70*/  @!P1 IMAD.MOV R27, RZ, RZ, -R27 ;  /* 0x000000ffff1b9224 */ /* 0x000fca00078e0a1b */
[----:B------:R-:W-:-:S04]  /*0b80*/  SEL R27, R15, R27, !P0 ;  /* 0x0000001b0f1b7207 */ /* 0x000fc80004000000 */
[----:B------:R-:W-:-:S13]  /*0b90*/  ISETP.NE.AND P1, PT, R27, RZ, PT ;  /* 0x000000ff1b00720c */ /* 0x000fda0003f25270 */
[----:B------:R-:W-:Y:S05]  /*0ba0*/  @P1 BRA `(.L_x_163) ;  /* 0x0000000000841947 */ /* 0x000fea0003800000 */
[----:B------:R-:W-:Y:S01]  /*0bb0*/  ISETP.GE.U32.AND P5, PT, R28, R17, PT ;  /* 0x000000111c00720c */ /* 0x000fe20003fa6070 */
[----:B------:R-:W-:Y:S01]  /*0bc0*/  VIADD R17, R6, 0x1 ;  /* 0x0000000106117836 */ /* 0x000fe20000000000 */
[----:B------:R-:W-:Y:S02]  /*0bd0*/  LOP3.LUT R16, R9, R16, RZ, 0x3c, !PT ;  /* 0x0000001009107212 */ /* 0x000fe400078e3cff */
[----:B------:R-:W-:Y:S02]  /*0be0*/  @!P6 IADD3 R14, PT, PT, R14, 0x1, RZ ;  /* 0x000000010e0ee810 */ /* 0x000fe40007ffe0ff */
[----:B------:R-:W-:Y:S02]  /*0bf0*/  ISETP.GE.AND P1, PT, R16, RZ, PT ;  /* 0x000000ff1000720c */ /* 0x000fe40003f26270 */
[----:B------:R-:W-:Y:S02]  /*0c00*/  LOP3.LUT R16, R5, R2, RZ, 0x3c, !PT ;  /* 0x0000000205107212 */ /* 0x000fe400078e3cff */
[----:B------:R-:W-:-:S02]  /*0c10*/  ISETP.GE.U32.AND P6, PT, R7, R4, PT ;  /* 0x000000040700720c */ /* 0x000fc40003fc6070 */
[----:B------:R-:W-:Y:S01]  /*0c20*/  SEL R17, R17, R6, !P2 ;  /* 0x0000000611117207 */ /* 0x000fe20005000000 */
[----:B------:R-:W-:Y:S01]  /*0c30*/  @P5 VIADD R14, R14, 0x1 ;  /* 0x000000010e0e5836 */ /* 0x000fe20000000000 */
[----:B------:R-:W-:Y:S02]  /*0c40*/  ISETP.GE.AND P5, PT, R16, RZ, PT ;  /* 0x000000ff1000720c */ /* 0x000fe40003fa6270 */
[----:B------:R-:W0:Y:S03]  /*0c50*/  LDC R16, c[0x0][0x410] ;  /* 0x00010400ff107b82 */ /* 0x000e260000000800 */
[----:B------:R-:W-:-:S04]  /*0c60*/  @!P1 IMAD.MOV R14, RZ, RZ, -R14 ;  /* 0x000000ffff0e9224 */ /* 0x000fc800078e0a0e */
[----:B------:R-:W-:Y:S01]  /*0c70*/  @P6 VIADD R17, R17, 0x1 ;  /* 0x0000000111116836 */ /* 0x000fe20000000000 */
[----:B------:R-:W-:-:S03]  /*0c80*/  SEL R27, R15, R14, !P0 ;  /* 0x0000000e0f1b7207 */ /* 0x000fc60004000000 */
[----:B------:R-:W-:-:S05]  /*0c90*/  @!P5 IMAD.MOV R17, RZ, RZ, -R17 ;  /* 0x000000ffff11d224 */ /* 0x000fca00078e0a11 */
[----:B------:R-:W-:-:S04]  /*0ca0*/  SEL R15, R10, R17, !P3 ;  /* 0x000000110a0f7207 */ /* 0x000fc80005800000 */
[----:B------:R-:W-:Y:S02]  /*0cb0*/  ISETP.GE.AND P0, PT, R15, R18, PT ;  /* 0x000000120f00720c */ /* 0x000fe40003f06270 */
[----:B0-----:R-:W-:Y:S02]  /*0cc0*/  ISETP.GE.AND P1, PT, R27, R16, PT ;  /* 0x000000101b00720c */ /* 0x001fe40003f26270 */
[----:B------:R-:W-:Y:S02]  /*0cd0*/  ISETP.GT.AND P0, PT, R15, -0x1, !P0 ;  /* 0xffffffff0f00780c */ /* 0x000fe40004704270 */
[----:B------:R-:W-:-:S04]  /*0ce0*/  ISETP.GT.AND P1, PT, R27, -0x1, !P1 ;  /* 0xffffffff1b00780c */ /* 0x000fc80004f24270 */
[----:B------:R-:W-:-:S13]  /*0cf0*/  PLOP3.LUT P0, PT, P0, P1, PT, 0x80, 0x8 ;  /* 0x000000000008781c */ /* 0x000fda0000703070 */
[----:B------:R-:W-:Y:S05]  /*0d00*/  @!P0 BRA `(.L_x_163) ;  /* 0x00000000002c8947 */ /* 0x000fea0003800000 */
[----:B------:R-:W-:-:S04]  /*0d10*/  IMAD R15, R21, R18, R15 ;  /* 0x00000012150f7224 */ /* 0x000fc800078e020f */
[----:B------:R-:W-:Y:S02]  /*0d20*/  IMAD R27, R15, R16, R27 ;  /* 0x000000100f1b7224 */ /* 0x000fe400078e021b */
[----:B------:R-:W0:Y:S08]  /*0d30*/  LDC.64 R16, c[0x0][0x3d0] ;  /* 0x0000f400ff107b82 */ /* 0x000e300000000a00 */
[----:B------:R-:W1:Y:S01]  /*0d40*/  LDC.64 R14, c[0x0][0x380] ;  /* 0x0000e000ff0e7b82 */ /* 0x000e620000000a00 */
[----:B0-----:R-:W-:-:S06]  /*0d50*/  IMAD.WIDE R16, R19, 0x2, R16 ;  /* 0x0000000213107825 */ /* 0x001fcc00078e0210 */
[----:B------:R-:W2:Y:S01]  /*0d60*/  LDG.E.U16 R16, desc[UR12][R16.64] ;  /* 0x0000000c10107981 */ /* 0x000ea2000c1e1500 */
[----:B-1----:R-:W-:-:S06]  /*0d70*/  IMAD.WIDE R14, R27, 0x2, R14 ;  /* 0x000000021b0e7825 */ /* 0x002fcc00078e020e */
[----:B------:R-:W3:Y:S01]  /*0d80*/  LDG.E.U16 R14, desc[UR12][R14.64] ;  /* 0x0000000c0e0e7981 */ /* 0x000ee2000c1e1500 */
[----:B--2---:R-:W-:Y:S01]  /*0d90*/  SHF.L.U32 R26, R16, 0x10, RZ ;  /* 0x00000010101a7819 */ /* 0x004fe200000006ff */
[----:B---3--:R-:W-:-:S04]  /*0da0*/  IMAD.U32 R27, R14, 0x10000, RZ ;  /* 0x000100000e1b7824 */ /* 0x008fc800078e00ff */
[----:B------:R-:W-:-:S07]  /*0db0*/  FFMA.FTZ R26, R26, R27, RZ ;  /* 0x0000001b1a1a7223 */ /* 0x000fce00000100ff */
.L_x_163:
[----:B------:R-:W-:Y:S05]  /*0dc0*/  BSYNC.RECONVERGENT B1 ;  /* 0x0000000000017941 */ /* 0x000fea0003800200 */
.L_x_162:
[----:B------:R-:W0:Y:S01]  /*0dd0*/  LDC R16, c[0x0][0x420] ;  /* 0x00010800ff107b82 */ /* 0x000e220000000800 */
        /* <DEDUP_REMOVED lines=11> */
[----:B------:R-:W-:-:S05]  /*0e90*/  LOP3.LUT R15, RZ, R16, RZ, 0x33, !PT ;  /* 0x00000010ff0f7212 */ /* 0x000fca00078e33ff */
        /* <DEDUP_REMOVED lines=13> */
[----:B------:R-:W-:Y:S01]  /*0f70*/  ISETP.GE.U32.AND P5, PT, R28, R17, PT ;  /* 0x000000111c00720c */ /* 0x000fe20003fa6070 */
[----:B------:R-:W-:Y:S01]  /*0f80*/  @!P6 VIADD R14, R14, 0x1 ;  /* 0x000000010e0ee836 */ /* 0x000fe20000000000 */
[----:B------:R-:W-:Y:S01]  /*0f90*/  LOP3.LUT R16, R9, R16, RZ, 0x3c, !PT ;  /* 0x0000001009107212 */ /* 0x000fe200078e3cff */
[----:B------:R-:W-:Y:S01]  /*0fa0*/  VIADD R17, R6, 0x1 ;  /* 0x0000000106117836 */ /* 0x000fe20000000000 */
[----:B------:R-:W-:Y:S02]  /*0fb0*/  ISETP.GE.U32.AND P6, PT, R7, R4, PT ;  /* 0x000000040700720c */ /* 0x000fe40003fc6070 */
[----:B------:R-:W-:Y:S02]  /*0fc0*/  ISETP.GE.AND P1, PT, R16, RZ, PT ;  /* 0x000000ff1000720c */ /* 0x000fe40003f26270 */
[----:B------:R-:W-:Y:S02]  /*0fd0*/  LOP3.LUT R16, R5, R2, RZ, 0x3c, !PT ;  /* 0x0000000205107212 */ /* 0x000fe400078e3cff */
[----:B------:R-:W-:-:S03]  /*0fe0*/  SEL R17, R17, R6, !P2 ;  /* 0x0000000611117207 */ /* 0x000fc60005000000 */
[----:B------:R-:W-:Y:S01]  /*0ff0*/  @P5 VIADD R14, R14, 0x1 ;  /* 0x000000010e0e5836 */ /* 0x000fe20000000000 */
[----:B------:R-:W-:Y:S02]  /*1000*/  ISETP.GE.AND P5, PT, R16, RZ, PT ;  /* 0x000000ff1000720c */ /* 0x000fe40003fa6270 */
[----:B------:R-:W0:Y:S01]  /*1010*/  LDC R16, c[0x0][0x410] ;  /* 0x00010400ff107b82 */ /* 0x000e220000000800 */
[----:B------:R-:W-:Y:S02]  /*1020*/  @P6 IADD3 R17, PT, PT, R17, 0x1, RZ ;  /* 0x0000000111116810 */ /* 0x000fe40007ffe0ff */
[----:B------:R-:W-:-:S05]  /*1030*/  @!P1 IMAD.MOV R14, RZ, RZ, -R14 ;  /* 0x000000ffff0e9224 */ /* 0x000fca00078e0a0e */
        /* <DEDUP_REMOVED lines=9> */
[----:B------:R-:W-:-:S04]  /*10d0*/  IMAD.IADD R15, R11, 0x1, R15 ;  /* 0x000000010b0f7824 */ /* 0x000fc800078e020f */
[----:B------:R-:W-:Y:S02]  /*10e0*/  IMAD R15, R15, R16, R27 ;  /* 0x000000100f0f7224 */ /* 0x000fe400078e021b */
[----:B------:R-:W0:Y:S02]  /*10f0*/  LDC.64 R16, c[0x0][0x380] ;  /* 0x0000e000ff107b82 */ /* 0x000e240000000a00 */
[----:B0-----:R-:W-:-:S06]  /*1100*/  IMAD.WIDE R16, R15, 0x2, R16 ;  /* 0x000000020f107825 */ /* 0x001fcc00078e0210 */
[----:B------:R-:W0:Y:S01]  /*1110*/  LDC.64 R14, c[0x0][0x3d0] ;  /* 0x0000f400ff0e7b82 */ /* 0x000e220000000a00 */
[----:B------:R-:W2:Y:S01]  /*1120*/  LDG.E.U16 R16, desc[UR12][R16.64] ;  /* 0x0000000c10107981 */ /* 0x000ea2000c1e1500 */
[----:B0-----:R-:W-:-:S06]  /*1130*/  IMAD.WIDE R14, R20, 0x2, R14 ;  /* 0x00000002140e7825 */ /* 0x001fcc00078e020e */
[----:B------:R-:W3:Y:S01]  /*1140*/  LDG.E.U16 R14, desc[UR12][R14.64] ;  /* 0x0000000c0e0e7981 */ /* 0x000ee2000c1e1500 */
[----:B--2---:R-:W-:Y:S02]  /*1150*/  IMAD.U32 R28, R16, 0x10000, RZ ;  /* 0x00010000101c7824 */ /* 0x004fe400078e00ff */
[----:B---3--:R-:W-:-:S04]  /*1160*/  IMAD.U32 R27, R14, 0x10000, RZ ;  /* 0x000100000e1b7824 */ /* 0x008fc800078e00ff */
[----:B------:R-:W-:-:S07]  /*1170*/  FFMA.FTZ R26, R27, R28, R26 ;  /* 0x0000001c1b1a7223 */ /* 0x000fce000001001a */
.L_x_161:
[----:B------:R-:W-:Y:S05]  /*1180*/  BSYNC.RECONVERGENT B0 ;  /* 0x0000000000007941 */ /* 0x000fea0003800200 */
.L_x_160:
[----:B------:R-:W-:Y:S04]  /*1190*/  BSSY.RECONVERGENT B0, `(.L_x_164) ;  /* 0x000007a000007945 */ /* 0x000fe80003800200 */
[----:B------:R-:W-:Y:S05]  /*11a0*/  @P4 BRA `(.L_x_165) ;  /* 0x0000000400e04947 */ /* 0x000fea0003800000 */
[----:B------:R-:W0:Y:S01]  /*11b0*/  LDC R16, c[0x0][0x420] ;  /* 0x00010800ff107b82 */ /* 0x000e220000000800 */
[----:B------:R-:W-:Y:S01]  /*11c0*/  IABS R28, R9 ;  /* 0x00000009001c7213 */ /* 0x000fe20000000000 */
[----:B------:R-:W-:Y:S01]  /*11d0*/  BSSY.RECONVERGENT B1, `(.L_x_166) ;  /* 0x000003a000017945 */ /* 0x000fe20003800200 */
[----:B------:R-:W-:Y:S02]  /*11e0*/  ISETP.GE.AND P1, PT, R9, RZ, PT ;  /* 0x000000ff0900720c */ /* 0x000fe40003f26270 */
[----:B0-----:R-:W-:-:S04]  /*11f0*/  IABS R17, R16 ;  /* 0x0000001000117213 */ /* 0x001fc80000000000 */
[----:B------:R-:W0:Y:S08]  /*1200*/  I2F.RP R27, R17 ;  /* 0x00000011001b7306 */ /* 0x000e300000209400 */
[----:B0-----:R-:W0:Y:S02]  /*1210*/  MUFU.RCP R27, R27 ;  /* 0x0000001b001b7308 */ /* 0x001e240000001000 */
[----:B0-----:R-:W-:-:S06]  /*1220*/  IADD3 R15, PT, PT, R27, 0xffffffe, RZ ;  /* 0x0ffffffe1b0f7810 */ /* 0x001fcc0007ffe0ff */
        /* <DEDUP_REMOVED lines=30> */
[----:B------:R-:W-:Y:S02]  /*1410*/  @P6 VIADD R17, R17, 0x1 ;  /* 0x0000000111116836 */ /* 0x000fe40000000000 */
[----:B------:R-:W-:-:S05]  /*1420*/  @!P1 IMAD.MOV R14, RZ, RZ, -R14 ;  /* 0x000000ffff0e9224 */ /* 0x000fca00078e0a0e */
[----:B------:R-:W-:-:S03]  /*1430*/  SEL R27, R15, R14, !P0 ;  /* 0x0000000e0f1b7207 */ /* 0x000fc60004000000 */
[----:B------:R-:W-:-:S04]  /*1440*/  @!P5 IADD3 R17, PT, PT, -R17, RZ, RZ ;  /* 0x000000ff1111d210 */ /* 0x000fc80007ffe1ff */
[----:B------:R-:W-:-:S04]  /*1450*/  SEL R15, R10, R17, !P3 ;  /* 0x000000110a0f7207 */ /* 0x000fc80005800000 */
[----:B------:R-:W-:-:S04]  /*1460*/  ISETP.GE.AND P0, PT, R15, R18, PT ;  /* 0x000000120f00720c */ /* 0x000fc80003f06270 */
[----:B------:R-:W-:Y:S02]  /*1470*/  ISETP.GT.AND P0, PT, R15, -0x1, !P0 ;  /* 0xffffffff0f00780c */ /* 0x000fe40004704270 */
[----:B0-----:R-:W-:-:S04]  /*1480*/  ISETP.GE.AND P1, PT, R27, R16, PT ;  /* 0x000000101b00720c */ /* 0x001fc80003f26270 */
[----:B------:R-:W-:-:S04]  /*1490*/  ISETP.GT.AND P1, PT, R27, -0x1, !P1 ;  /* 0xffffffff1b00780c */ /* 0x000fc80004f24270 */
[----:B------:R-:W-:-:S13]  /*14a0*/  PLOP3.LUT P0, PT, P0, P1, PT, 0x80, 0x8 ;  /* 0x000000000008781c */ /* 0x000fda0000703070 */
[----:B------:R-:W-:Y:S05]  /*14b0*/  @!P0 BRA `(.L_x_167) ;  /* 0x00000000002c8947 */ /* 0x000fea0003800000 */
[----:B------:R-:W-:-:S04]  /*14c0*/  IMAD R15, R24, R18, R15 ;  /* 0x00000012180f7224 */ /* 0x000fc800078e020f */
        /* <DEDUP_REMOVED lines=10> */
.L_x_167:
[----:B------:R-:W-:Y:S05]  /*1570*/  BSYNC.RECONVERGENT B1 ;  /* 0x0000000000017941 */ /* 0x000fea0003800200 */
.L_x_166:
[----:B------:R-:W-:Y:S05]  /*1580*/  @P4 BRA `(.L_x_165) ;  /* 0x0000000000e84947 */ /* 0x000fea0003800000 */
        /* <DEDUP_REMOVED lines=28> */
[----:B------:R-:W-:Y:S01]  /*1750*/  ISETP.GE.U32.AND P5, PT, R28, R17, PT ;  /* 0x000000111c00720c */ /* 0x000fe20003fa6070 */
[----:B------:R-:W-:Y:S01]  /*1760*/  @!P2 VIADD R6, R6, 0x1 ;  /* 0x000000010606a836 */ /* 0x000fe20000000000 */
[----:B------:R-:W-:Y:S02]  /*1770*/  LOP3.LUT R4, R5, R2, RZ, 0x3c, !PT ;  /* 0x0000000205047212 */ /* 0x000fe400078e3cff */
[----:B------:R-:W-:Y:S01]  /*1780*/  LOP3.LUT R16, R9, R16, RZ, 0x3c, !PT ;  /* 0x0000001009107212 */ /* 0x000fe200078e3cff */
[----:B------:R-:W0:Y:S01]  /*1790*/  LDC R2, c[0x0][0x410] ;  /* 0x00010400ff027b82 */ /* 0x000e220000000800 */
[----:B------:R-:W-:Y:S02]  /*17a0*/  ISETP.GE.AND P6, PT, R4, RZ, PT ;  /* 0x000000ff0400720c */ /* 0x000fe40003fc6270 */
[----:B------:R-:W-:-:S03]  /*17b0*/  ISETP.GE.AND P2, PT, R16, RZ, PT ;  /* 0x000000ff1000720c */ /* 0x000fc60003f46270 */
[----:B------:R-:W-:Y:S02]  /*17c0*/  @P1 IADD3 R6, PT, PT, R6, 0x1, RZ ;  /* 0x0000000106061810 */ /* 0x000fe40007ffe0ff */
[----:B------:R-:W-:-:S06]  /*17d0*/  @P5 VIADD R14, R14, 0x1 ;  /* 0x000000010e0e5836 */ /* 0x000fcc0000000000 */
[----:B------:R-:W-:Y:S02]  /*17e0*/  @!P6 IMAD.MOV R6, RZ, RZ, -R6 ;  /* 0x000000ffff06e224 */ /* 0x000fe400078e0a06 */
[----:B------:R-:W-:-:S03]  /*17f0*/  @!P2 IMAD.MOV R14, RZ, RZ, -R14 ;  /* 0x000000ffff0ea224 */ /* 0x000fc600078e0a0e */
[----:B------:R-:W-:Y:S02]  /*1800*/  SEL R17, R10, R6, !P3 ;  /* 0x000000060a117207 */ /* 0x000fe40005800000 */
[----:B------:R-:W-:Y:S02]  /*1810*/  SEL R27, R15, R14, !P0 ;  /* 0x0000000e0f1b7207 */ /* 0x000fe40004000000 */
[----:B------:R-:W-:Y:S02]  /*1820*/  ISETP.GE.AND P0, PT, R17, R18, PT ;  /* 0x000000121100720c */ /* 0x000fe40003f06270 */
[----:B0-----:R-:W-:Y:S02]  /*1830*/  ISETP.GE.AND P1, PT, R27, R2, PT ;  /* 0x000000021b00720c */ /* 0x001fe40003f26270 */
[----:B------:R-:W-:Y:S02]  /*1840*/  ISETP.GT.AND P0, PT, R17, -0x1, !P0 ;  /* 0xffffffff1100780c */ /* 0x000fe40004704270 */
[----:B------:R-:W-:-:S04]  /*1850*/  ISETP.GT.AND P1, PT, R27, -0x1, !P1 ;  /* 0xffffffff1b00780c */ /* 0x000fc80004f24270 */
[----:B------:R-:W-:-:S13]  /*1860*/  PLOP3.LUT P0, PT, P0, P1, PT, 0x80, 0x8 ;  /* 0x000000000008781c */ /* 0x000fda0000703070 */
[----:B------:R-:W-:Y:S05]  /*1870*/  @!P0 BRA `(.L_x_165) ;  /* 0x00000000002c8947 */ /* 0x000fea0003800000 */
[----:B------:R-:W0:Y:S01]  /*1880*/  LDC.64 R14, c[0x0][0x3d0] ;  /* 0x0000f400ff0e7b82 */ /* 0x000e220000000a00 */
[----:B------:R-:W-:-:S04]  /*1890*/  IMAD R17, R25, R18, R17 ;  /* 0x0000001219117224 */ /* 0x000fc800078e0211 */
[----:B------:R-:W-:-:S03]  /*18a0*/  IMAD R17, R17, R2, R27 ;  /* 0x0000000211117224 */ /* 0x000fc600078e021b */
[----:B------:R-:W1:Y:S01]  /*18b0*/  LDC.64 R6, c[0x0][0x380] ;  /* 0x0000e000ff067b82 */ /* 0x000e620000000a00 */
[----:B0-----:R-:W-:-:S06]  /*18c0*/  IMAD.WIDE R14, R22, 0x2, R14 ;  /* 0x00000002160e7825 */ /* 0x001fcc00078e020e */
[----:B------:R-:W2:Y:S01]  /*18d0*/  LDG.E.U16 R14, desc[UR12][R14.64] ;  /* 0x0000000c0e0e7981 */ /* 0x000ea2000c1e1500 */
[----:B-1----:R-:W-:-:S06]  /*18e0*/  IMAD.WIDE R6, R17, 0x2, R6 ;  /* 0x0000000211067825 */ /* 0x002fcc00078e0206 */
[----:B------:R-:W3:Y:S01]  /*18f0*/  LDG.E.U16 R6, desc[UR12][R6.64] ;  /* 0x0000000c06067981 */ /* 0x000ee2000c1e1500 */
[----:B--2---:R-:W-:Y:S02]  /*1900*/  IMAD.U32 R17, R14, 0x10000, RZ ;  /* 0x000100000e117824 */ /* 0x004fe400078e00ff */
[----:B---3--:R-:W-:-:S04]  /*1910*/  IMAD.U32 R2, R6, 0x10000, RZ ;  /* 0x0001000006027824 */ /* 0x008fc800078e00ff */
[----:B------:R-:W-:-:S07]  /*1920*/  FFMA.FTZ R26, R17, R2, R26 ;  /* 0x00000002111a7223 */ /* 0x000fce000001001a */
.L_x_165:
[----:B------:R-:W-:Y:S05]  /*1930*/  BSYNC.RECONVERGENT B0 ;  /* 0x0000000000007941 */ /* 0x000fea0003800200 */
.L_x_164:
[----:B------:R-:W-:Y:S01]  /*1940*/  UIADD3 UR10, UPT, UPT, -UR9, 0x4, URZ ;  /* 0x00000004090a7890 */ /* 0x000fe2000fffe1ff */
[----:B------:R-:W-:Y:S01]  /*1950*/  MOV R7, UR4 ;  /* 0x0000000400077c02 */ /* 0x000fe20008000f00 */
[----:B------:R-:W-:Y:S02]  /*1960*/  IMAD.U32 R2, RZ, RZ, UR4 ;  /* 0x00000004ff027e24 */ /* 0x000fe4000f8e00ff */
[----:B------:R-:W-:Y:S01]  /*1970*/  UISETP.NE.AND UP0, UPT, UR10, URZ, UPT ;  /* 0x000000ff0a00728c */ /* 0x000fe2000bf05270 */
[----:B------:R-:W-:Y:S02]  /*1980*/  IMAD.U32 R10, RZ, RZ, UR4 ;  /* 0x00000004ff0a7e24 */ /* 0x000fe4000f8e00ff */
[C---:B------:R-:W-:Y:S01]  /*1990*/  IMAD R4, R7.reuse, 0x4, R20 ;  /* 0x0000000407047824 */ /* 0x040fe200078e0214 */
[----:B------:R-:W-:Y:S01]  /*19a0*/  LEA R17, R2, R19, 0x2 ;  /* 0x0000001302117211 */ /* 0x000fe200078e10ff */
[----:B------:R-:W-:Y:S02]  /*19b0*/  IMAD R10, R10, 0x4, R23 ;  /* 0x000000040a0a7824 */ /* 0x000fe400078e0217 */
[----:B------:R-:W-:-:S02]  /*19c0*/  IMAD R16, R7, 0x4, R22 ;  /* 0x0000000407107824 */ /* 0x000fc400078e0216 */
[----:B------:R-:W-:Y:S01]  /*19d0*/  IMAD.U32 R14, RZ, RZ, UR9 ;  /* 0x00000009ff0e7e24 */ /* 0x000fe2000f8e00ff */
[----:B------:R-:W-:Y:S06]  /*19e0*/  BRA.U !UP0, `(.L_x_159) ;  /* 0x0000001508387547 */ /* 0x000fec000b800000 */
[----:B------:R-:W-:Y:S02]  /*19f0*/  IMAD.U32 R18, RZ, RZ, UR10 ;  /* 0x0000000aff127e24 */ /* 0x000fe4000f8e00ff */
[----:B------:R-:W-:-:S07]  /*1a00*/  IMAD.U32 R2, RZ, RZ, UR5 ;  /* 0x00000005ff027e24 */ /* 0x000fce000f8e00ff */
.L_x_176:
[----:B------:R-:W-:Y:S04]  /*1a10*/  BSSY.RECONVERGENT B0, `(.L_x_168) ;  /* 0x000004f000007945 */ /* 0x000fe80003800200 */
[----:B------:R-:W-:Y:S05]  /*1a20*/  @P4 BRA `(.L_x_169) ;  /* 0x0000000400344947 */ /* 0x000fea0003800000 */
[----:B------:R-:W0:Y:S01]  /*1a30*/  LDC R22, c[0x0][0x420] ;  /* 0x00010800ff167b82 */ /* 0x000e220000000800 */
[----:B------:R-:W-:Y:S02]  /*1a40*/  IABS R20, R9 ;  /* 0x0000000900147213 */ /* 0x000fe40000000000 */
[----:B------:R-:W-:Y:S02]  /*1a50*/  ISETP.GE.AND P2, PT, R9, RZ, PT ;  /* 0x000000ff0900720c */ /* 0x000fe40003f46270 */
[----:B0-----:R-:W-:Y:S02]  /*1a60*/  IABS R19, R22 ;  /* 0x0000001600137213 */ /* 0x001fe40000000000 */
[----:B------:R-:W-:Y:S02]  /*1a70*/  ISETP.NE.AND P1, PT, R22, RZ, PT ;  /* 0x000000ff1600720c */ /* 0x000fe40003f25270 */
[----:B------:R-:W0:Y:S08]  /*1a80*/  I2F.RP R14, R19 ;  /* 0x00000013000e7306 */ /* 0x000e300000209400 */
[----:B0-----:R-:W0:Y:S02]  /*1a90*/  MUFU.RCP R14, R14 ;  /* 0x0000000e000e7308 */ /* 0x001e240000001000 */
[----:B0-----:R-:W-:-:S06]  /*1aa0*/  VIADD R7, R14, 0xffffffe ;  /* 0x0ffffffe0e077836 */ /* 0x001fcc0000000000 */
[----:B------:R-:W0:Y:S02]  /*1ab0*/  F2I.FTZ.U32.TRUNC.NTZ R7, R7 ;  /* 0x0000000700077305 */ /* 0x000e24000021f000 */
[----:B0-----:R-:W-:-:S04]  /*1ac0*/  IMAD.MOV R6, RZ, RZ, -R7 ;  /* 0x000000ffff067224 */ /* 0x001fc800078e0a07 */
[----:B------:R-:W-:Y:S02]  /*1ad0*/  IMAD R15, R6, R19, RZ ;  /* 0x00000013060f7224 */ /* 0x000fe400078e02ff */
[----:B------:R-:W-:-:S05]  /*1ae0*/  HFMA2 R6, -RZ, RZ, 0, 0 ;  /* 0x00000000ff067431 */ /* 0x000fca00000001ff */
[----:B------:R-:W-:-:S04]  /*1af0*/  IMAD.HI.U32 R15, R7, R15, R6 ;  /* 0x0000000f070f7227 */ /* 0x000fc800078e0006 */
[----:B------:R-:W-:-:S04]  /*1b00*/  IMAD.MOV.U32 R6, RZ, RZ, R20 ;  /* 0x000000ffff067224 */ /* 0x000fc800078e0014 */
        /* <DEDUP_REMOVED lines=8> */
[----:B------:R-:W-:-:S05]  /*1b90*/  SEL R7, R7, R6, !P0 ;  /* 0x0000000607077207 */ /* 0x000fca0004000000 */
        /* <DEDUP_REMOVED lines=9> */
[----:B------:R-:W-:-:S06]  /*1c30*/  @P3 VIADD R15, R15, 0x1 ;  /* 0x000000010f0f3836 */ /* 0x000fcc0000000000 */
[----:B------:R-:W-:Y:S01]  /*1c40*/  @!P2 IMAD.MOV R15, RZ, RZ, -R15 ;  /* 0x000000ffff0fa224 */ /* 0x000fe200078e0a0f */
[----:B0-----:R-:W-:Y:S02]  /*1c50*/  IABS R23, R20 ;  /* 0x0000001400177213 */ /* 0x001fe40000000000 */
[----:B------:R-:W-:Y:S02]  /*1c60*/  ISETP.NE.AND P3, PT, R20, RZ, PT ;  /* 0x000000ff1400720c */ /* 0x000fe40003f65270 */
        /* <DEDUP_REMOVED lines=8> */
[----:B------:R-:W-:-:S05]  /*1cf0*/  IABS R6, R5 ;  /* 0x0000000500067213 */ /* 0x000fca0000000000 */
[----:B------:R-:W-:Y:S01]  /*1d00*/  IMAD.HI.U32 R28, R19, R6, RZ ;  /* 0x00000006131c7227 */ /* 0x000fe200078e00ff */
[----:B------:R-:W-:-:S03]  /*1d10*/  LOP3.LUT R19, R5, R20, RZ, 0x3c, !PT ;  /* 0x0000001405137212 */ /* 0x000fc600078e3cff */
[----:B------:R-:W-:Y:S01]  /*1d20*/  IMAD.MOV R7, RZ, RZ, -R28 ;  /* 0x000000ffff077224 */ /* 0x000fe200078e0a1c */
[----:B------:R-:W-:Y:S02]  /*1d30*/  ISETP.GE.AND P6, PT, R19, RZ, PT ;  /* 0x000000ff1300720c */ /* 0x000fe40003fc6270 */
[----:B------:R-:W-:Y:S01]  /*1d40*/  SEL R19, R14, R15, !P1 ;  /* 0x0000000f0e137207 */ /* 0x000fe20004800000 */
[----:B------:R-:W-:-:S05]  /*1d50*/  IMAD R6, R23, R7, R6 ;  /* 0x0000000717067224 */ /* 0x000fca00078e0206 */
[----:B------:R-:W-:-:S13]  /*1d60*/  ISETP.GT.U32.AND P5, PT, R23, R6, PT ;  /* 0x000000061700720c */ /* 0x000fda0003fa4070 */
[----:B------:R-:W-:Y:S01]  /*1d70*/  @!P5 IMAD.IADD R6, R6, 0x1, -R23 ;  /* 0x000000010606d824 */ /* 0x000fe200078e0a17 */
[----:B------:R-:W-:-:S04]  /*1d80*/  @!P5 IADD3 R28, PT, PT, R28, 0x1, RZ ;  /* 0x000000011c1cd810 */ /* 0x000fc80007ffe0ff */
[----:B------:R-:W-:Y:S02]  /*1d90*/  ISETP.GE.U32.AND P0, PT, R6, R23, PT ;  /* 0x000000170600720c */ /* 0x000fe40003f06070 */
[----:B------:R-:W0:Y:S11]  /*1da0*/  LDC.64 R6, c[0x0][0x410] ;  /* 0x00010400ff067b82 */ /* 0x000e360000000a00 */
[----:B------:R-:W-:-:S04]  /*1db0*/  @P0 VIADD R28, R28, 0x1 ;  /* 0x000000011c1c0836 */ /* 0x000fc80000000000 */
        /* <DEDUP_REMOVED lines=10> */
[----:B------:R-:W-:-:S03]  /*1e60*/  IMAD.IADD R7, R7, 0x1, R28 ;  /* 0x0000000107077824 */ /* 0x000fc600078e021c */
[----:B------:R-:W1:Y:S01]  /*1e70*/  LDC.64 R14, c[0x0][0x380] ;  /* 0x0000e000ff0e7b82 */ /* 0x000e620000000a00 */
[----:B------:R-:W-:Y:S02]  /*1e80*/  IMAD R7, R7, R6, R19 ;  /* 0x0000000607077224 */ /* 0x000fe400078e0213 */
[----:B0-----:R-:W-:-:S06]  /*1e90*/  IMAD.WIDE R22, R17, 0x2, R22 ;  /* 0x0000000211167825 */ /* 0x001fcc00078e0216 */
[----:B------:R-:W2:Y:S01]  /*1ea0*/  LDG.E.U16 R22, desc[UR12][R22.64] ;  /* 0x0000000c16167981 */ /* 0x000ea2000c1e1500 */
[----:B-1----:R-:W-:-:S06]  /*1eb0*/  IMAD.WIDE R14, R7, 0x2, R14 ;  /* 0x00000002070e7825 */ /* 0x002fcc00078e020e */
[----:B------:R-:W3:Y:S01]  /*1ec0*/  LDG.E.U16 R14, desc[UR12][R14.64] ;  /* 0x0000000c0e0e7981 */ /* 0x000ee2000c1e1500 */
[----:B--2---:R-:W-:Y:S01]  /*1ed0*/  SHF.L.U32 R7, R22, 0x10, RZ ;  /* 0x0000001016077819 */ /* 0x004fe200000006ff */
[----:B---3--:R-:W-:-:S04]  /*1ee0*/  IMAD.U32 R6, R14, 0x10000, RZ ;  /* 0x000100000e067824 */ /* 0x008fc800078e00ff */
[----:B------:R-:W-:-:S07]  /*1ef0*/  FFMA.FTZ R26, R7, R6, R26 ;  /* 0x00000006071a7223 */ /* 0x000fce000001001a */
.L_x_169:
[----:B------:R-:W-:Y:S05]  /*1f00*/  BSYNC.RECONVERGENT B0 ;  /* 0x0000000000007941 */ /* 0x000fea0003800200 */
.L_x_168:
[----:B------:R-:W-:Y:S01]  /*1f10*/  ISETP.NE.AND P2, PT, R12, RZ, PT ;  /* 0x000000ff0c00720c */ /* 0x000fe20003f45270 */
[----:B------:R-:W-:-:S12]  /*1f20*/  BSSY.RECONVERGENT B0, `(.L_x_170) ;  /* 0x000009d000007945 */ /* 0x000fd80003800200 */
        /* <DEDUP_REMOVED lines=13> */
[----:B------:R-:W-:-:S04]  /*2000*/  IMAD.HI.U32 R15, R7, R15, R6 ;  /* 0x0000000f070f7227 */ /* 0x000fc800078e0006 */
[----:B------:R-:W-:-:S04]  /*2010*/  IMAD.MOV.U32 R6, RZ, RZ, R20 ;  /* 0x000000ffff067224 */ /* 0x000fc800078e0014 */
[----:B------:R-:W-:-:S05]  /*2020*/  IMAD.HI.U32 R15, R15, R6, RZ ;  /* 0x000000060f0f7227 */ /* 0x000fca00078e00ff */
[----:B------:R-:W-:-:S05]  /*2030*/  IADD3 R14, PT, PT, -R15, RZ, RZ ;  /* 0x000000ff0f0e7210 */ /* 0x000fca0007ffe1ff */
        /* <DEDUP_REMOVED lines=19> */
[-C--:B0-----:R-:W-:Y:S02]  /*2170*/  IABS R23, R20.reuse ;  /* 0x0000001400177213 */ /* 0x081fe40000000000 */
[----:B------:R-:W-:Y:S02]  /*2180*/  LOP3.LUT R22, R5, R20, RZ, 0x3c, !PT ;  /* 0x0000001405167212 */ /* 0x000fe400078e3cff */
[----:B------:R-:W0:Y:S02]  /*2190*/  I2F.RP R27, R23 ;  /* 0x00000017001b7306 */ /* 0x000e240000209400 */
[----:B------:R-:W-:-:S06]  /*21a0*/  ISETP.GE.AND P1, PT, R22, RZ, PT ;  /* 0x000000ff1600720c */ /* 0x000fcc0003f26270 */
[----:B0-----:R-:W0:Y:S02]  /*21b0*/  MUFU.RCP R27, R27 ;  /* 0x0000001b001b7308 */ /* 0x001e240000001000 */
[----:B0-----:R-:W-:Y:S01]  /*21c0*/  VIADD R7, R27, 0xffffffe ;  /* 0x0ffffffe1b077836 */ /* 0x001fe20000000000 */
[----:B------:R-:W-:-:S05]  /*21d0*/  SEL R27, R14, R15, !P0 ;  /* 0x0000000f0e1b7207 */ /* 0x000fca0004000000 */
[----:B------:R-:W0:Y:S02]  /*21e0*/  F2I.FTZ.U32.TRUNC.NTZ R7, R7 ;  /* 0x0000000700077305 */ /* 0x000e24000021f000 */
[----:B0-----:R-:W-:-:S04]  /*21f0*/  IMAD.MOV R6, RZ, RZ, -R7 ;  /* 0x000000ffff067224 */ /* 0x001fc800078e0a07 */
[----:B------:R-:W-:Y:S01]  /*2200*/  IMAD R19, R6, R23, RZ ;  /* 0x0000001706137224 */ /* 0x000fe200078e02ff */
[----:B------:R-:W-:-:S05]  /*2210*/  MOV R6, RZ ;  /* 0x000000ff00067202 */ /* 0x000fca0000000f00 */
        /* <DEDUP_REMOVED lines=11> */
[----:B------:R-:W-:-:S05]  /*22d0*/  @P6 IADD3 R19, PT, PT, R19, 0x1, RZ ;  /* 0x0000000113136810 */ /* 0x000fca0007ffe0ff */
        /* <DEDUP_REMOVED lines=9> */
[----:B------:R-:W-:-:S05]  /*2370*/  IADD3 R7, PT, PT, R19, R11, R2 ;  /* 0x0000000b13077210 */ /* 0x000fca0007ffe002 */
[----:B------:R-:W-:Y:S02]  /*2380*/  IMAD R7, R7, R6, R27 ;  /* 0x0000000607077224 */ /* 0x000fe400078e021b */
        /* <DEDUP_REMOVED lines=8> */
.L_x_173:
[----:B------:R-:W-:Y:S05]  /*2410*/  BSYNC.RECONVERGENT B1 ;  /* 0x0000000000017941 */ /* 0x000fea0003800200 */
.L_x_172:
        /* <DEDUP_REMOVED lines=28> */
[----:B------:R-:W-:Y:S02]  /*25e0*/  ISETP.GE.U32.AND P1, PT, R6, R19, PT ;  /* 0x000000130600720c */ /* 0x000fe40003f26070 */
[----:B------:R-:W-:Y:S02]  /*25f0*/  LOP3.LUT R22, R9, R22, RZ, 0x3c, !PT ;  /* 0x0000001609167212 */ /* 0x000fe400078e3cff */
[----:B------:R-:W-:Y:S02]  /*2600*/  @!P6 IADD3 R15, PT, PT, R15, 0x1, RZ ;  /* 0x000000010f0fe810 */ /* 0x000fe40007ffe0ff */
[----:B------:R-:W-:-:S07]  /*2610*/  ISETP.GE.AND P3, PT, R22, RZ, PT ;  /* 0x000000ff1600720c */ /* 0x000fce0003f66270 */
[----:B------:R-:W-:-:S06]  /*2620*/  @P1 VIADD R15, R15, 0x1 ;  /* 0x000000010f0f1836 */ /* 0x000fcc0000000000 */
[----:B------:R-:W-:Y:S01]  /*2630*/  @!P3 IMAD.MOV R15, RZ, RZ, -R15 ;  /* 0x000000ffff0fb224 */ /* 0x000fe200078e0a0f */
        /* <DEDUP_REMOVED lines=32> */
[----:B------:R-:W-:-:S05]  /*2840*/  IMAD R7, R24, R7, R2 ;  /* 0x0000000718077224 */ /* 0x000fca00078e0202 */
[----:B------:R-:W-:Y:S02]  /*2850*/  IADD3 R7, PT, PT, R7, R28, RZ ;  /* 0x0000001c07077210 */ /* 0x000fe40007ffe0ff */
[----:B------:R-:W1:Y:S03]  /*2860*/  LDC.64 R14, c[0x0][0x380] ;  /* 0x0000e000ff0e7b82 */ /* 0x000e660000000a00 */
[----:B------:R-:W-:Y:S02]  /*2870*/  IMAD R7, R7, R6, R19 ;  /* 0x0000000607077224 */ /* 0x000fe400078e0213 */
[----:B0-----:R-:W-:-:S06]  /*2880*/  IMAD.WIDE R22, R10, 0x2, R22 ;  /* 0x000000020a167825 */ /* 0x001fcc00078e0216 */
[----:B------:R-:W2:Y:S01]  /*2890*/  LDG.E.U16 R22, desc[UR12][R22.64] ;  /* 0x0000000c16167981 */ /* 0x000ea2000c1e1500 */
[----:B-1----:R-:W-:-:S06]  /*28a0*/  IMAD.WIDE R14, R7, 0x2, R14 ;  /* 0x00000002070e7825 */ /* 0x002fcc00078e020e */
[----:B------:R-:W3:Y:S01]  /*28b0*/  LDG.E.U16 R14, desc[UR12][R14.64] ;  /* 0x0000000c0e0e7981 */ /* 0x000ee2000c1e1500 */
[----:B--2---:R-:W-:Y:S02]  /*28c0*/  IMAD.U32 R7, R22, 0x10000, RZ ;  /* 0x0001000016077824 */ /* 0x004fe400078e00ff */
[----:B---3--:R-:W-:-:S04]  /*28d0*/  IMAD.U32 R6, R14, 0x10000, RZ ;  /* 0x000100000e067824 */ /* 0x008fc800078e00ff */
[----:B------:R-:W-:-:S07]  /*28e0*/  FFMA.FTZ R26, R7, R6, R26 ;  /* 0x00000006071a7223 */ /* 0x000fce000001001a */
.L_x_171:
[----:B------:R-:W-:Y:S05]  /*28f0*/  BSYNC.RECONVERGENT B0 ;  /* 0x0000000000007941 */ /* 0x000fea0003800200 */
.L_x_170:
        /* <DEDUP_REMOVED lines=15> */
[----:B------:R-:W-:-:S05]  /*29f0*/  MOV R6, R20 ;  /* 0x0000001400067202 */ /* 0x000fca0000000f00 */
        /* <DEDUP_REMOVED lines=20> */
[----:B0-----:R-:W-:Y:S02]  /*2b40*/  IABS R23, R20 ;  /* 0x0000001400177213 */ /* 0x001fe40000000000 */
[----:B------:R-:W-:Y:S02]  /*2b50*/  ISETP.NE.AND P3, PT, R20, RZ, PT ;  /* 0x000000ff1400720c */ /* 0x000fe40003f65270 */
        /* <DEDUP_REMOVED lines=17> */
[----:B------:R-:W-:-:S03]  /*2c70*/  @!P5 VIADD R28, R28, 0x1 ;  /* 0x000000011c1cd836 */ /* 0x000fc60000000000 */
        /* <DEDUP_REMOVED lines=15> */
[----:B------:R-:W-:-:S04]  /*2d70*/  IMAD R7, R7, R6, R19 ;  /* 0x0000000607077224 */ /* 0x000fc800078e0213 */
[----:B0-----:R-:W-:-:S06]  /*2d80*/  IMAD.WIDE R14, R7, 0x2, R14 ;  /* 0x00000002070e7825 */ /* 0x001fcc00078e020e */
[----:B------:R-:W2:Y:S01]  /*2d90*/  LDG.E.U16 R14, desc[UR12][R14.64] ;  /* 0x0000000c0e0e7981 */ /* 0x000ea2000c1e1500 */
[----:B-1----:R-:W-:-:S06]  /*2da0*/  IMAD.WIDE R22, R16, 0x2, R22 ;  /* 0x0000000210167825 */ /* 0x002fcc00078e0216 */
[----:B------:R-:W3:Y:S01]  /*2db0*/  LDG.E.U16 R22, desc[UR12][R22.64] ;  /* 0x0000000c16167981 */ /* 0x000ee2000c1e1500 */
[----:B--2---:R-:W-:Y:S01]  /*2dc0*/  SHF.L.U32 R6, R14, 0x10, RZ ;  /* 0x000000100e067819 */ /* 0x004fe200000006ff */
[----:B---3--:R-:W-:-:S04]  /*2dd0*/  IMAD.U32 R7, R22, 0x10000, RZ ;  /* 0x0001000016077824 */ /* 0x008fc800078e00ff */
[----:B------:R-:W-:-:S07]  /*2de0*/  FFMA.FTZ R26, R7, R6, R26 ;  /* 0x00000006071a7223 */ /* 0x000fce000001001a */
.L_x_175:
[----:B------:R-:W-:Y:S05]  /*2df0*/  BSYNC.RECONVERGENT B0 ;  /* 0x0000000000007941 */ /* 0x000fea0003800200 */
.L_x_174:
[----:B------:R-:W-:Y:S02]  /*2e00*/  VIADD R18, R18, 0x4 ;  /* 0x0000000412127836 */ /* 0x000fe40000000000 */
[----:B------:R-:W-:Y:S02]  /*2e10*/  IMAD.U32 R7, RZ, RZ, UR4 ;  /* 0x00000004ff077e24 */ /* 0x000fe4000f8e00ff */
[----:B------:R-:W-:Y:S01]  /*2e20*/  IMAD.U32 R15, RZ, RZ, UR4 ;  /* 0x00000004ff0f7e24 */ /* 0x000fe2000f8e00ff */
[----:B------:R-:W-:Y:S01]  /*2e30*/  ISETP.NE.AND P0, PT, R18, RZ, PT ;  /* 0x000000ff1200720c */ /* 0x000fe20003f05270 */
[----:B------:R-:W-:Y:S01]  /*2e40*/  IMAD.U32 R19, RZ, RZ, UR4 ;  /* 0x00000004ff137e24 */ /* 0x000fe2000f8e00ff */
[----:B------:R-:W-:Y:S01]  /*2e50*/  LEA R4, R7, R4, 0x2 ;  /* 0x0000000407047211 */ /* 0x000fe200078e10ff */
[----:B------:R-:W-:Y:S02]  /*2e60*/  IMAD.U32 R6, RZ, RZ, UR4 ;  /* 0x00000004ff067e24 */ /* 0x000fe4000f8e00ff */
[----:B------:R-:W-:-:S02]  /*2e70*/  IMAD R10, R15, 0x4, R10 ;  /* 0x000000040f0a7824 */ /* 0x000fc400078e020a */
[----:B------:R-:W-:Y:S02]  /*2e80*/  IMAD R16, R19, 0x4, R16 ;  /* 0x0000000413107824 */ /* 0x000fe400078e0210 */
[----:B------:R-:W-:Y:S02]  /*2e90*/  IMAD R17, R6, 0x4, R17 ;  /* 0x0000000406117824 */ /* 0x000fe400078e0211 */
[----:B------:R-:W-:Y:S02]  /*2ea0*/  VIADD R2, R2, UR5 ;  /* 0x0000000502027c36 */ /* 0x000fe40008000000 */
[----:B------:R-:W-:Y:S05]  /*2eb0*/  @P0 BRA `(.L_x_176) ;  /* 0xffffffe800d40947 */ /* 0x000fea000383ffff */
[----:B------:R-:W-:-:S07]  /*2ec0*/  IMAD.U32 R14, RZ, RZ, UR9 ;  /* 0x00000009ff0e7e24 */ /* 0x000fce000f8e00ff */
.L_x_159:
[----:B------:R-:W-:-:S09]  /*2ed0*/  UISETP.NE.AND UP0, UPT, UR8, URZ, UPT ;  /* 0x000000ff0800728c */ /* 0x000fd2000bf05270 */
[----:B------:R-:W-:Y:S05]  /*2ee0*/  BRA.U !UP0, `(.L_x_177) ;  /* 0x0000001108147547 */ /* 0x000fea000b800000 */
[----:B------:R-:W-:Y:S01]  /*2ef0*/  ISETP.NE.AND P0, PT, R12, RZ, PT ;  /* 0x000000ff0c00720c */ /* 0x000fe20003f05270 */
[----:B------:R-:W-:Y:S01]  /*2f00*/  BSSY.RECONVERGENT B0, `(.L_x_178) ;  /* 0x0000054000007945 */ /* 0x000fe20003800200 */
[----:B------:R-:W-:-:S11]  /*2f10*/  IADD3 R13, PT, PT, R13, R14, RZ ;  /* 0x0000000e0d0d7210 */ /* 0x000fd60007ffe0ff */
[----:B------:R-:W-:Y:S05]  /*2f20*/  @P0 BRA `(.L_x_179) ;  /* 0x0000000400440947 */ /* 0x000fea0003800000 */
[----:B------:R-:W0:Y:S01]  /*2f30*/  LDC R2, c[0x0][0x420] ;  /* 0x00010800ff027b82 */ /* 0x000e220000000800 */
[----:B------:R-:W-:Y:S02]  /*2f40*/  IABS R10, R9 ;  /* 0x00000009000a7213 */ /* 0x000fe40000000000 */
[----:B------:R-:W-:Y:S02]  /*2f50*/  ISETP.GE.AND P3, PT, R9, RZ, PT ;  /* 0x000000ff0900720c */ /* 0x000fe40003f66270 */
[-C--:B0-----:R-:W-:Y:S02]  /*2f60*/  IABS R4, R2.reuse ;  /* 0x0000000200047213 */ /* 0x081fe40000000000 */
[----:B------:R-:W-:Y:S02]  /*2f70*/  ISETP.NE.AND P2, PT, R2, RZ, PT ;  /* 0x000000ff0200720c */ /* 0x000fe40003f45270 */
[----:B------:R-:W0:Y:S08]  /*2f80*/  I2F.RP R11, R4 ;  /* 0x00000004000b7306 */ /* 0x000e300000209400 */
[----:B0-----:R-:W0:Y:S02]  /*2f90*/  MUFU.RCP R11, R11 ;  /* 0x0000000b000b7308 */ /* 0x001e240000001000 */
[----:B0-----:R-:W-:Y:S01]  /*2fa0*/  VIADD R6, R11, 0xffffffe ;  /* 0x0ffffffe0b067836 */ /* 0x001fe20000000000 */
[----:B------:R-:W-:-:S05]  /*2fb0*/  LOP3.LUT R11, RZ, R2, RZ, 0x33, !PT ;  /* 0x00000002ff0b7212 */ /* 0x000fca00078e33ff */
[----:B------:R0:W1:Y:S02]  /*2fc0*/  F2I.FTZ.U32.TRUNC.NTZ R7, R6 ;  /* 0x0000000600077305 */ /* 0x000064000021f000 */
[----:B0-----:R-:W-:Y:S02]  /*2fd0*/  IMAD.MOV.U32 R6, RZ, RZ, RZ ;  /* 0x000000ffff067224 */ /* 0x001fe400078e00ff */
[----:B-1----:R-:W-:-:S04]  /*2fe0*/  IMAD.MOV R15, RZ, RZ, -R7 ;  /* 0x000000ffff0f7224 */ /* 0x002fc800078e0a07 */
[----:B------:R-:W-:-:S04]  /*2ff0*/  IMAD R15, R15, R4, RZ ;  /* 0x000000040f0f7224 */ /* 0x000fc800078e02ff */
[----:B------:R-:W-:-:S04]  /*3000*/  IMAD.HI.U32 R15, R7, R15, R6 ;  /* 0x0000000f070f7227 */ /* 0x000fc800078e0006 */
[----:B------:R-:W-:-:S04]  /*3010*/  IMAD.MOV.U32 R7, RZ, RZ, R10 ;  /* 0x000000ffff077224 */ /* 0x000fc800078e000a */
[----:B------:R-:W-:-:S04]  /*3020*/  IMAD.HI.U32 R10, R15, R7, RZ ;  /* 0x000000070f0a7227 */ /* 0x000fc800078e00ff */
[----:B------:R-:W-:-:S04]  /*3030*/  IMAD.MOV R15, RZ, RZ, -R10 ;  /* 0x000000ffff0f7224 */ /* 0x000fc800078e0a0a */
[----:B------:R-:W-:-:S05]  /*3040*/  IMAD R15, R4, R15, R7 ;  /* 0x0000000f040f7224 */ /* 0x000fca00078e0207 */
[----:B------:R-:W-:-:S13]  /*3050*/  ISETP.GT.U32.AND P6, PT, R4, R15, PT ;  /* 0x0000000f0400720c */ /* 0x000fda0003fc4070 */
[----:B------:R-:W-:-:S04]  /*3060*/  @!P6 IADD3 R15, PT, PT, R15, -R4, RZ ;  /* 0x800000040f0fe210 */ /* 0x000fc80007ffe0ff */
[----:B------:R-:W-:Y:S01]  /*3070*/  ISETP.GT.U32.AND P1, PT, R4, R15, PT ;  /* 0x0000000f0400720c */ /* 0x000fe20003f24070 */
[----:B------:R-:W-:-:S05]  /*3080*/  IMAD.IADD R6, R15, 0x1, -R4 ;  /* 0x000000010f067824 */ /* 0x000fca00078e0a04 */
[----:B------:R-:W-:-:S05]  /*3090*/  SEL R6, R6, R15, !P1 ;  /* 0x0000000f06067207 */ /* 0x000fca0004800000 */
[----:B------:R-:W-:-:S05]  /*30a0*/  @!P3 IMAD.MOV R6, RZ, RZ, -R6 ;  /* 0x000000ffff06b224 */ /* 0x000fca00078e0a06 */
[----:B------:R-:W-:-:S04]  /*30b0*/  SEL R6, R11, R6, !P2 ;  /* 0x000000060b067207 */ /* 0x000fc80005000000 */
[----:B------:R-:W-:-:S13]  /*30c0*/  ISETP.NE.AND P1, PT, R6, RZ, PT ;  /* 0x000000ff0600720c */ /* 0x000fda0003f25270 */
[----:B------:R-:W-:Y:S05]  /*30d0*/  @P1 BRA `(.L_x_179) ;  /* 0x0000000000d81947 */ /* 0x000fea0003800000 */
[----:B------:R-:W0:Y:S01]  /*30e0*/  LDC R12, c[0x0][0x424] ;  /* 0x00010900ff0c7b82 */ /* 0x000e220000000800 */
[----:B------:R-:W-:Y:S01]  /*30f0*/  IABS R18, R5 ;  /* 0x0000000500127213 */ /* 0x000fe20000000000 */
[----:B------:R-:W-:Y:S01]  /*3100*/  @!P6 VIADD R10, R10, 0x1 ;  /* 0x000000010a0ae836 */ /* 0x000fe20000000000 */
[----:B------:R-:W-:Y:S02]  /*3110*/  ISETP.GE.U32.AND P4, PT, R15, R4, PT ;  /* 0x000000040f00720c */ /* 0x000fe40003f86070 */
[----:B------:R-:W-:-:S04]  /*3120*/  LOP3.LUT R2, R9, R2, RZ, 0x3c, !PT ;  /* 0x0000000209027212 */ /* 0x000fc800078e3cff */
[----:B------:R-:W-:-:S07]  /*3130*/  ISETP.GE.AND P3, PT, R2, RZ, PT ;  /* 0x000000ff0200720c */ /* 0x000fce0003f66270 */
[----:B------:R-:W-:-:S06]  /*3140*/  @P4 IADD3 R10, PT, PT, R10, 0x1, RZ ;  /* 0x000000010a0a4810 */ /* 0x000fcc0007ffe0ff */
[----:B------:R-:W-:Y:S01]  /*3150*/  @!P3 IMAD.MOV R10, RZ, RZ, -R10 ;  /* 0x000000ffff0ab224 */ /* 0x000fe200078e0a0a */
[-C--:B0-----:R-:W-:Y:S02]  /*3160*/  IABS R14, R12.reuse ;  /* 0x0000000c000e7213 */ /* 0x081fe40000000000 */
[----:B------:R-:W-:Y:S02]  /*3170*/  LOP3.LUT R4, R5, R12, RZ, 0x3c, !PT ;  /* 0x0000000c05047212 */ /* 0x000fe400078e3cff */
[----:B------:R-:W0:Y:S01]  /*3180*/  I2F.RP R16, R14 ;  /* 0x0000000e00107306 */ /* 0x000e220000209400 */
[----:B------:R-:W-:Y:S02]  /*3190*/  ISETP.NE.AND P4, PT, R12, RZ, PT ;  /* 0x000000ff0c00720c */ /* 0x000fe40003f85270 */
[----:B------:R-:W-:Y:S02]  /*31a0*/  ISETP.GE.AND P6, PT, R4, RZ, PT ;  /* 0x000000ff0400720c */ /* 0x000fe40003fc6270 */
[----:B------:R-:W-:-:S03]  /*31b0*/  SEL R19, R11, R10, !P2 ;  /* 0x0000000a0b137207 */ /* 0x000fc60005000000 */
[----:B0-----:R-:W0:Y:S02]  /*31c0*/  MUFU.RCP R16, R16 ;  /* 0x0000001000107308 */ /* 0x001e240000001000 */
[----:B0-----:R-:W-:-:S06]  /*31d0*/  VIADD R6, R16, 0xffffffe ;  /* 0x0ffffffe10067836 */ /* 0x001fcc0000000000 */
[----:B------:R0:W1:Y:S02]  /*31e0*/  F2I.FTZ.U32.TRUNC.NTZ R7, R6 ;  /* 0x0000000600077305 */ /* 0x000064000021f000 */
[----:B0-----:R-:W-:Y:S02]  /*31f0*/  IMAD.MOV.U32 R6, RZ, RZ, RZ ;  /* 0x000000ffff067224 */ /* 0x001fe400078e00ff */
[----:B-1----:R-:W-:-:S04]  /*3200*/  IMAD.MOV R17, RZ, RZ, -R7 ;  /* 0x000000ffff117224 */ /* 0x002fc800078e0a07 */
[----:B------:R-:W-:-:S04]  /*3210*/  IMAD R17, R17, R14, RZ ;  /* 0x0000000e11117224 */ /* 0x000fc800078e02ff */
[----:B------:R-:W-:Y:S01]  /*3220*/  IMAD.HI.U32 R17, R7, R17, R6 ;  /* 0x0000001107117227 */ /* 0x000fe200078e0006 */
[----:B------:R-:W-:-:S05]  /*3230*/  MOV R7, R18 ;  /* 0x0000001200077202 */ /* 0x000fca0000000f00 */
[----:B------:R-:W-:-:S04]  /*3240*/  IMAD.HI.U32 R17, R17, R7, RZ ;  /* 0x0000000711117227 */ /* 0x000fc800078e00ff */
[----:B------:R-:W-:-:S04]  /*3250*/  IMAD.MOV R16, RZ, RZ, -R17 ;  /* 0x000000ffff107224 */ /* 0x000fc800078e0a11 */
[----:B------:R-:W-:-:S05]  /*3260*/  IMAD R7, R14, R16, R7 ;  /* 0x000000100e077224 */ /* 0x000fca00078e0207 */
[----:B------:R-:W-:-:S13]  /*3270*/  ISETP.GT.U32.AND P5, PT, R14, R7, PT ;  /* 0x000000070e00720c */ /* 0x000fda0003fa4070 */
[----:B------:R-:W-:Y:S02]  /*3280*/  @!P5 IMAD.IADD R7, R7, 0x1, -R14 ;  /* 0x000000010707d824 */ /* 0x000fe400078e0a0e */
[----:B------:R-:W-:-:S03]  /*3290*/  @!P5 VIADD R17, R17, 0x1 ;  /* 0x000000011111d836 */ /* 0x000fc60000000000 */
[----:B------:R-:W-:Y:S02]  /*32a0*/  ISETP.GE.U32.AND P1, PT, R7, R14, PT ;  /* 0x0000000e0700720c */ /* 0x000fe40003f26070 */
[----:B------:R-:W0:Y:S11]  /*32b0*/  LDC.64 R6, c[0x0][0x410] ;  /* 0x00010400ff067b82 */ /* 0x000e360000000a00 */
        /* <DEDUP_REMOVED lines=10> */
[----:B------:R-:W0:Y:S01]  /*3360*/  LDCU UR10, c[0x0][0x404] ;  /* 0x00008080ff0a77ac */ /* 0x000e220008000800 */
[----:B------:R-:W1:Y:S01]  /*3370*/  LDC.64 R14, c[0x0][0x3d0] ;  /* 0x0000f400ff0e7b82 */ /* 0x000e620000000a00 */
[----:B------:R-:W-:-:S07]  /*3380*/  IMAD R17, R13, UR4, RZ ;  /* 0x000000040d117c24 */ /* 0x000fce000f8e02ff */
[----:B------:R-:W2:Y:S01]  /*3390*/  LDC.64 R10, c[0x0][0x380] ;  /* 0x0000e000ff0a7b82 */ /* 0x000ea20000000a00 */
[----:B0-----:R-:W-:-:S04]  /*33a0*/  IMAD R2, R8, UR10, R13 ;  /* 0x0000000a08027c24 */ /* 0x001fc8000f8e020d */
[----:B------:R-:W-:Y:S02]  /*33b0*/  IMAD R7, R2, R7, R4 ;  /* 0x0000000702077224 */ /* 0x000fe400078e0204 */
[----:B-1----:R-:W-:-:S04]  /*33c0*/  IMAD.WIDE R14, R17, 0x2, R14 ;  /* 0x00000002110e7825 */ /* 0x002fc800078e020e */
[----:B------:R-:W-:Y:S02]  /*33d0*/  IMAD R7, R7, R6, R19 ;  /* 0x0000000607077224 */ /* 0x000fe400078e0213 */
[----:B------:R-:W3:Y:S02]  /*33e0*/  LDG.E.U16 R14, desc[UR12][R14.64] ;  /* 0x0000000c0e0e7981 */ /* 0x000ee4000c1e1500 */
[----:B--2---:R-:W-:-:S06]  /*33f0*/  IMAD.WIDE R10, R7, 0x2, R10 ;  /* 0x00000002070a7825 */ /* 0x004fcc00078e020a */
[----:B------:R-:W2:Y:S01]  /*3400*/  LDG.E.U16 R10, desc[UR12][R10.64] ;  /* 0x0000000c0a0a7981 */ /* 0x000ea2000c1e1500 */
[----:B---3--:R-:W-:Y:S01]  /*3410*/  SHF.L.U32 R7, R14, 0x10, RZ ;  /* 0x000000100e077819 */ /* 0x008fe200000006ff */
[----:B--2---:R-:W-:-:S04]  /*3420*/  IMAD.U32 R2, R10, 0x10000, RZ ;  /* 0x000100000a027824 */ /* 0x004fc800078e00ff */
[----:B------:R-:W-:-:S07]  /*3430*/  FFMA.FTZ R26, R7, R2, R26 ;  /* 0x00000002071a7223 */ /* 0x000fce000001001a */
.L_x_179:
[----:B------:R-:W-:Y:S05]  /*3440*/  BSYNC.RECONVERGENT B0 ;  /* 0x0000000000007941 */ /* 0x000fea0003800200 */
.L_x_178:
[----:B------:R-:W-:Y:S01]  /*3450*/  UISETP.NE.AND UP0, UPT, UR8, 0x1, UPT ;  /* 0x000000010800788c */ /* 0x000fe2000bf05270 */
[----:B------:R-:W-:Y:S08]  /*3460*/  BSSY.RECONVERGENT B0, `(.L_x_177) ;  /* 0x00000ad000007945 */ /* 0x000ff00003800200 */
[----:B------:R-:W-:Y:S05]  /*3470*/  BRA.U !UP0, `(.L_x_180) ;  /* 0x0000000908ac7547 */ /* 0x000fea000b800000 */
[----:B------:R-:W-:Y:S04]  /*3480*/  BSSY.RECONVERGENT B1, `(.L_x_181) ;  /* 0x0000055000017945 */ /* 0x000fe80003800200 */
        /* <DEDUP_REMOVED lines=34> */
[----:B------:R-:W-:-:S06]  /*36b0*/  @P4 VIADD R10, R10, 0x1 ;  /* 0x000000010a0a4836 */ /* 0x000fcc0000000000 */
        /* <DEDUP_REMOVED lines=8> */
[----:B0-----:R-:W-:-:S06]  /*3740*/  IADD3 R6, PT, PT, R16, 0xffffffe, RZ ;  /* 0x0ffffffe10067810 */ /* 0x001fcc0007ffe0ff */
        /* <DEDUP_REMOVED lines=10> */
[----:B------:R-:W-:Y:S01]  /*37f0*/  @!P5 IADD3 R7, PT, PT, R7, -R14, RZ ;  /* 0x8000000e0707d210 */ /* 0x000fe20007ffe0ff */
[----:B------:R-:W-:-:S03]  /*3800*/  @!P5 VIADD R17, R17, 0x1 ;  /* 0x000000011111d836 */ /* 0x000fc60000000000 */
[----:B------:R-:W-:Y:S02]  /*3810*/  ISETP.GE.U32.AND P1, PT, R7, R14, PT ;  /* 0x0000000e0700720c */ /* 0x000fe40003f26070 */
[----:B------:R-:W0:Y:S11]  /*3820*/  LDC.64 R6, c[0x0][0x410] ;  /* 0x00010400ff067b82 */ /* 0x000e360000000a00 */
        /* <DEDUP_REMOVED lines=11> */
[----:B------:R-:W1:Y:S08]  /*38e0*/  LDC.64 R14, c[0x0][0x3d0] ;  /* 0x0000f400ff0e7b82 */ /* 0x000e700000000a00 */
[----:B------:R-:W2:Y:S01]  /*38f0*/  LDC.64 R10, c[0x0][0x380] ;  /* 0x0000e000ff0a7b82 */ /* 0x000ea20000000a00 */
[----:B0-----:R-:W-:-:S04]  /*3900*/  IMAD R4, R8, UR10, R13 ;  /* 0x0000000a08047c24 */ /* 0x001fc8000f8e020d */
[----:B------:R-:W-:Y:S02]  /*3910*/  IMAD R7, R4, R7, R7 ;  /* 0x0000000704077224 */ /* 0x000fe400078e0207 */
[----:B------:R-:W-:Y:S02]  /*3920*/  IMAD.U32 R4, RZ, RZ, UR4 ;  /* 0x00000004ff047e24 */ /* 0x000fe4000f8e00ff */
[----:B------:R-:W-:Y:S02]  /*3930*/  IMAD.IADD R7, R2, 0x1, R7 ;  /* 0x0000000102077824 */ /* 0x000fe400078e0207 */
[----:B------:R-:W-:Y:S02]  /*3940*/  IMAD R17, R13, R4, UR4 ;  /* 0x000000040d117e24 */ /* 0x000fe4000f8e0204 */
[----:B------:R-:W-:Y:S02]  /*3950*/  IMAD R7, R7, R6, R19 ;  /* 0x0000000607077224 */ /* 0x000fe400078e0213 */
[----:B-1----:R-:W-:-:S04]  /*3960*/  IMAD.WIDE R14, R17, 0x2, R14 ;  /* 0x00000002110e7825 */ /* 0x002fc800078e020e */
[----:B--2---:R-:W-:Y:S02]  /*3970*/  IMAD.WIDE R10, R7, 0x2, R10 ;  /* 0x00000002070a7825 */ /* 0x004fe400078e020a */
[----:B------:R-:W2:Y:S04]  /*3980*/  LDG.E.U16 R14, desc[UR12][R14.64] ;  /* 0x0000000c0e0e7981 */ /* 0x000ea8000c1e1500 */
[----:B------:R-:W3:Y:S01]  /*3990*/  LDG.E.U16 R10, desc[UR12][R10.64] ;  /* 0x0000000c0a0a7981 */ /* 0x000ee2000c1e1500 */
[----:B--2---:R-:W-:Y:S01]  /*39a0*/  SHF.L.U32 R7, R14, 0x10, RZ ;  /* 0x000000100e077819 */ /* 0x004fe200000006ff */
[----:B---3--:R-:W-:-:S04]  /*39b0*/  IMAD.U32 R2, R10, 0x10000, RZ ;  /* 0x000100000a027824 */ /* 0x008fc800078e00ff */
[----:B------:R-:W-:-:S07]  /*39c0*/  FFMA.FTZ R26, R7, R2, R26 ;  /* 0x00000002071a7223 */ /* 0x000fce000001001a */
.L_x_182:
[----:B------:R-:W-:Y:S05]  /*39d0*/  BSYNC.RECONVERGENT B1 ;  /* 0x0000000000017941 */ /* 0x000fea0003800200 */
.L_x_181:
[----:B------:R-:W-:-:S05]  /*39e0*/  IMAD.U32 R2, RZ, RZ, UR8 ;  /* 0x00000008ff027e24 */ /* 0x000fca000f8e00ff */
[----:B------:R-:W-:-:S13]  /*39f0*/  ISETP.EQ.OR P0, PT, R2, 0x2, P0 ;  /* 0x000000020200780c */ /* 0x000fda0000702670 */
[----:B------:R-:W-:Y:S05]  /*3a00*/  @P0 BRA `(.L_x_180) ;  /* 0x0000000400480947 */ /* 0x000fea0003800000 */
[----:B------:R-:W0:Y:S01]  /*3a10*/  LDC R2, c[0x0][0x420] ;  /* 0x00010800ff027b82 */ /* 0x000e220000000800 */
[----:B------:R-:W-:Y:S02]  /*3a20*/  IABS R10, R9 ;  /* 0x00000009000a7213 */ /* 0x000fe40000000000 */
[----:B------:R-:W-:Y:S02]  /*3a30*/  ISETP.GE.AND P2, PT, R9, RZ, PT ;  /* 0x000000ff0900720c */ /* 0x000fe40003f46270 */
[----:B0-----:R-:W-:-:S04]  /*3a40*/  IABS R4, R2 ;  /* 0x0000000200047213 */ /* 0x001fc80000000000 */
[----:B------:R-:W0:Y:S08]  /*3a50*/  I2F.RP R11, R4 ;  /* 0x00000004000b7306 */ /* 0x000e300000209400 */
[----:B0-----:R-:W0:Y:S02]  /*3a60*/  MUFU.RCP R11, R11 ;  /* 0x0000000b000b7308 */ /* 0x001e240000001000 */
[----:B0-----:R-:W-:Y:S01]  /*3a70*/  VIADD R6, R11, 0xffffffe ;  /* 0x0ffffffe0b067836 */ /* 0x001fe20000000000 */
[----:B------:R-:W-:-:S05]  /*3a80*/  LOP3.LUT R11, RZ, R2, RZ, 0x33, !PT ;  /* 0x00000002ff0b7212 */ /* 0x000fca00078e33ff */
[----:B------:R0:W1:Y:S02]  /*3a90*/  F2I.FTZ.U32.TRUNC.NTZ R7, R6 ;  /* 0x0000000600077305 */ /* 0x000064000021f000 */
[----:B0-----:R-:W-:Y:S02]  /*3aa0*/  HFMA2 R6, -RZ, RZ, 0, 0 ;  /* 0x00000000ff067431 */ /* 0x001fe400000001ff */
        /* <DEDUP_REMOVED lines=28> */
[----:B------:R-:W-:Y:S02]  /*3c70*/  SEL R9, R11, R10, !P1 ;  /* 0x0000000a0b097207 */ /* 0x000fe40004800000 */
[----:B------:R-:W-:-:S05]  /*3c80*/  ISETP.GE.AND P0, PT, R5, RZ, PT ;  /* 0x000000ff0500720c */ /* 0x000fca0003f06270 */
[----:B0-----:R-:W0:Y:S02]  /*3c90*/  MUFU.RCP R16, R16 ;  /* 0x0000001000107308 */ /* 0x001e240000001000 */
[----:B0-----:R-:W-:-:S06]  /*3ca0*/  VIADD R6, R16, 0xffffffe ;  /* 0x0ffffffe10067836 */ /* 0x001fcc0000000000 */
[----:B------:R0:W1:Y:S02]  /*3cb0*/  F2I.FTZ.U32.TRUNC.NTZ R7, R6 ;  /* 0x0000000600077305 */ /* 0x000064000021f000 */
[----:B0-----:R-:W-:Y:S02]  /*3cc0*/  IMAD.MOV.U32 R6, RZ, RZ, RZ ;  /* 0x000000ffff067224 */ /* 0x001fe400078e00ff */
[----:B-1----:R-:W-:-:S04]  /*3cd0*/  IMAD.MOV R17, RZ, RZ, -R7 ;  /* 0x000000ffff117224 */ /* 0x002fc800078e0a07 */
[----:B------:R-:W-:-:S04]  /*3ce0*/  IMAD R17, R17, R14, RZ ;  /* 0x0000000e11117224 */ /* 0x000fc800078e02ff */
[----:B------:R-:W-:-:S04]  /*3cf0*/  IMAD.HI.U32 R17, R7, R17, R6 ;  /* 0x0000001107117227 */ /* 0x000fc800078e0006 */
[----:B------:R-:W-:-:S04]  /*3d00*/  IMAD.MOV.U32 R7, RZ, RZ, R18 ;  /* 0x000000ffff077224 */ /* 0x000fc800078e0012 */
        /* <DEDUP_REMOVED lines=21> */
[----:B------:R-:W-:-:S07]  /*3e60*/  VIADD R13, R13, 0x2 ;  /* 0x000000020d0d7836 */ /* 0x000fce0000000000 */
[----:B------:R-:W2:Y:S01]  /*3e70*/  LDC.64 R4, c[0x0][0x380] ;  /* 0x0000e000ff047b82 */ /* 0x000ea20000000a00 */
[----:B0-----:R-:W-:Y:S02]  /*3e80*/  IMAD R8, R8, UR10, R13 ;  /* 0x0000000a08087c24 */ /* 0x001fe4000f8e020d */
[----:B------:R-:W-:Y:S02]  /*3e90*/  IMAD R13, R13, UR4, RZ ;  /* 0x000000040d0d7c24 */ /* 0x000fe4000f8e02ff */
        /* <DEDUP_REMOVED lines=9> */
.L_x_180:
[----:B------:R-:W-:Y:S05]  /*3f30*/  BSYNC.RECONVERGENT B0 ;  /* 0x0000000000007941 */ /* 0x000fea0003800200 */
.L_x_177:
[----:B------:R-:W0:Y:S01]  /*3f40*/  LDCU.64 UR14, c[0x0][0x3a8] ;  /* 0x00007500ff0e77ac */ /* 0x000e220008000a00 */
[----:B------:R-:W-:Y:S01]  /*3f50*/  F2FP.BF16.F32.PACK_AB R26, RZ, R26 ;  /* 0x0000001aff1a723e */ /* 0x000fe200000010ff */
[----:B------:R-:W1:Y:S01]  /*3f60*/  LDCU UR10, c[0x0][0x3f8] ;  /* 0x00007f00ff0a77ac */ /* 0x000e620008000800 */
[----:B0-----:R-:W-:-:S04]  /*3f70*/  LEA R4, P0, R0, UR14, 0x1 ;  /* 0x0000000e00047c11 */ /* 0x001fc8000f8008ff */
[C---:B------:R-:W-:Y:S02]  /*3f80*/  LEA.HI.X R5, R0.reuse, UR15, R3, 0x1, P0 ;  /* 0x0000000f00057c11 */ /* 0x040fe400080f0c03 */
[----:B------:R-:W-:-:S03]  /*3f90*/  IADD3 R0, P0, PT, R0, UR6, RZ ;  /* 0x0000000600007c10 */ /* 0x000fc6000ff1e0ff */
[----:B------:R0:W-:Y:S02]  /*3fa0*/  STG.E.U16 desc[UR12][R4.64], R26 ;  /* 0x0000001a04007986 */ /* 0x0001e4000c10150c */
[----:B------:R-:W-:Y:S01]  /*3fb0*/  IMAD.X R3, RZ, RZ, R3, P0 ;  /* 0x000000ffff037224 */ /* 0x000fe200000e0603 */
[----:B-1----:R-:W-:-:S04]  /*3fc0*/  ISETP.GE.U32.AND P0, PT, R0, UR10, PT ;  /* 0x0000000a00007c0c */ /* 0x002fc8000bf06070 */
[----:B------:R-:W-:-:S13]  /*3fd0*/  ISETP.GE.AND.EX P0, PT, R3, UR11, PT, P0 ;  /* 0x0000000b03007c0c */ /* 0x000fda000bf06300 */
[----:B0-----:R-:W-:Y:S05]  /*3fe0*/  @!P0 BRA `(.L_x_183) ;  /* 0xffffffc0006c8947 */ /* 0x001fea000383ffff */
[----:B------:R-:W-:Y:S05]  /*3ff0*/  EXIT ;  /* 0x000000000000794d */ /* 0x000fea0003800000 */
.L_x_158:
[----:B------:R-:W-:Y:S01]  /*4000*/  IADD3 R4, P0, PT, R0, UR6, RZ ;  /* 0x0000000600047c10 */ /* 0x000fe2000ff1e0ff */
[----:B------:R-:W-:Y:S03]  /*4010*/  BSSY.RECONVERGENT B0, `(.L_x_184) ;  /* 0x0000024000007945 */ /* 0x000fe60003800200 */
[C---:B------:R-:W-:Y:S01]  /*4020*/  ISETP.GT.U32.AND P1, PT, R4.reuse, UR10, PT ;  /* 0x0000000a04007c0c */ /* 0x040fe2000bf24070 */
[----:B------:R-:W-:Y:S01]  /*4030*/  IMAD.X R7, RZ, RZ, R3, P0 ;  /* 0x000000ffff077224 */ /* 0x000fe200000e0603 */
[----:B------:R-:W-:-:S04]  /*4040*/  ISETP.GE.U32.AND P0, PT, R4, UR10, PT ;  /* 0x0000000a04007c0c */ /* 0x000fc8000bf06070 */
[C---:B------:R-:W-:Y:S02]  /*4050*/  ISETP.GT.U32.AND.EX P1, PT, R7.reuse, UR11, PT, P1 ;  /* 0x0000000b07007c0c */ /* 0x040fe4000bf24110 */
[C---:B------:R-:W-:Y:S02]  /*4060*/  ISETP.GE.U32.AND.EX P0, PT, R7.reuse, UR11, PT, P0 ;  /* 0x0000000b07007c0c */ /* 0x040fe4000bf06100 */
[----:B------:R-:W-:Y:S02]  /*4070*/  SEL R5, R4, UR10, P1 ;  /* 0x0000000a04057c07 */ /* 0x000fe40008800000 */
[----:B------:R-:W-:Y:S02]  /*4080*/  SEL R2, RZ, 0x1, P0 ;  /* 0x00000001ff027807 */ /* 0x000fe40000000000 */
[----:B------:R-:W-:Y:S02]  /*4090*/  SEL R6, R7, UR11, P1 ;  /* 0x0000000b07067c07 */ /* 0x000fe40008800000 */
[----:B------:R-:W-:-:S04]  /*40a0*/  IADD3 R4, P0, P1, R5, -R4, -R2 ;  /* 0x8000000405047210 */ /* 0x000fc8000791e802 */
[----:B------:R-:W-:-:S04]  /*40b0*/  IADD3.X R5, PT, PT, R6, -0x1, ~R7, P0, P1 ;  /* 0xffffffff06057810 */ /* 0x000fc800007e2c07 */
[----:B------:R-:W-:-:S13]  /*40c0*/  ISETP.NE.U32.AND P0, PT, R5, RZ, PT ;  /* 0x000000ff0500720c */ /* 0x000fda0003f05070 */
[----:B------:R-:W-:Y:S05]  /*40d0*/  @P0 BRA `(.L_x_185) ;  /* 0x0000000000540947 */ /* 0x000fea0003800000 */
[----:B------:R-:W0:Y:S01]  /*40e0*/  I2F.U32.RP R5, UR6 ;  /* 0x0000000600057d06 */ /* 0x000e220008209000 */
[----:B------:R-:W-:Y:S02]  /*40f0*/  IADD3 R9, PT, PT, RZ, -UR6, RZ ;  /* 0x80000006ff097c10 */ /* 0x000fe4000fffe0ff */
[----:B------:R-:W-:-:S05]  /*4100*/  ISETP.NE.U32.AND P2, PT, RZ, UR6, PT ;  /* 0x00000006ff007c0c */ /* 0x000fca000bf45070 */
[----:B0-----:R-:W0:Y:S02]  /*4110*/  MUFU.RCP R5, R5 ;  /* 0x0000000500057308 */ /* 0x001e240000001000 */
[----:B0-----:R-:W-:Y:S02]  /*4120*/  VIADD R6, R5, 0xffffffe ;  /* 0x0ffffffe05067836 */ /* 0x001fe40000000000 */
[----:B------:R-:W-:-:S04]  /*4130*/  IMAD.MOV.U32 R5, RZ, RZ, RZ ;  /* 0x000000ffff057224 */ /* 0x000fc800078e00ff */
[----:B------:R0:W1:Y:S02]  /*4140*/  F2I.FTZ.U32.TRUNC.NTZ R7, R6 ;  /* 0x0000000600077305 */ /* 0x000064000021f000 */
[----:B0-----:R-:W-:Y:S02]  /*4150*/  IMAD.MOV.U32 R6, RZ, RZ, RZ ;  /* 0x000000ffff067224 */ /* 0x001fe400078e00ff */
[----:B-1----:R-:W-:-:S04]  /*4160*/  IMAD R9, R9, R7, RZ ;  /* 0x0000000709097224 */ /* 0x002fc800078e02ff */
[----:B------:R-:W-:-:S06]  /*4170*/  IMAD.HI.U32 R7, R7, R9, R6 ;  /* 0x0000000907077227 */ /* 0x000fcc00078e0006 */
[----:B------:R-:W-:-:S04]  /*4180*/  IMAD.HI.U32 R7, R7, R4, RZ ;  /* 0x0000000407077227 */ /* 0x000fc800078e00ff */
[----:B------:R-:W-:-:S04]  /*4190*/  IMAD.MOV R9, RZ, RZ, -R7 ;  /* 0x000000ffff097224 */ /* 0x000fc800078e0a07 */
[----:B------:R-:W-:-:S05]  /*41a0*/  IMAD R4, R9, UR6, R4 ;  /* 0x0000000609047c24 */ /* 0x000fca000f8e0204 */
[----:B------:R-:W-:-:S13]  /*41b0*/  ISETP.GE.U32.AND P0, PT, R4, UR6, PT ;  /* 0x0000000604007c0c */ /* 0x000fda000bf06070 */
[----:B------:R-:W-:Y:S02]  /*41c0*/  @P0 VIADD R4, R4, -UR6 ;  /* 0x8000000604040c36 */ /* 0x000fe40008000000 */
[----:B------:R-:W-:-:S03]  /*41d0*/  @P0 VIADD R7, R7, 0x1 ;  /* 0x0000000107070836 */ /* 0x000fc60000000000 */
[----:B------:R-:W-:-:S13]  /*41e0*/  ISETP.GE.U32.AND P1, PT, R4, UR6, PT ;  /* 0x0000000604007c0c */ /* 0x000fda000bf26070 */
[----:B------:R-:W-:Y:S02]  /*41f0*/  @P1 IADD3 R7, PT, PT, R7, 0x1, RZ ;  /* 0x0000000107071810 */ /* 0x000fe40007ffe0ff */
[----:B------:R-:W-:-:S05]  /*4200*/  @!P2 LOP3.LUT R7, RZ, UR6, RZ, 0x33, !PT ;  /* 0x00000006ff07ac12 */ /* 0x000fca000f8e33ff */
[----:B------:R-:W-:Y:S01]  /*4210*/  IMAD.MOV.U32 R4, RZ, RZ, R7 ;  /* 0x000000ffff047224 */ /* 0x000fe200078e0007 */
[----:B------:R-:W-:Y:S06]  /*4220*/  BRA `(.L_x_186) ;  /* 0x0000000000087947 */ /* 0x000fec0003800000 */
.L_x_185:
[----:B------:R-:W-:-:S07]  /*4230*/  MOV R6, 0x4250 ;  /* 0x0000425000067802 */ /* 0x000fce0000000f00 */
[----:B------:R-:W-:Y:S05]  /*4240*/  CALL.REL.NOINC `($__internal_3_$__cuda_sm20_div_u64) ;  /* 0x0000000000cc7944 */ /* 0x000fea0003c00000 */
.L_x_186:
[----:B------:R-:W-:Y:S05]  /*4250*/  BSYNC.RECONVERGENT B0 ;  /* 0x0000000000007941 */ /* 0x000fea0003800200 */
.L_x_184:
        /* <DEDUP_REMOVED lines=10> */
[----:B------:R-:W-:Y:S01]  /*4300*/  VIADD R4, R2, 0x1 ;  /* 0x0000000102047836 */ /* 0x000fe20000000000 */
[----:B------:R-:W-:Y:S01]  /*4310*/  MOV R2, RZ ;  /* 0x000000ff00027202 */ /* 0x000fe20000000f00 */
[----:B------:R-:W-:-:S03]  /*4320*/  IMAD.MOV.U32 R6, RZ, RZ, RZ ;  /* 0x000000ffff067224 */ /* 0x000fc600078e00ff */
[----:B------:R-:W-:-:S07]  /*4330*/  LOP3.LUT R7, R4, 0x3, RZ, 0xc0, !PT ;  /* 0x0000000304077812 */ /* 0x000fce00078ec0ff */
.L_x_189:
[----:B------:R-:W-:-:S04]  /*4340*/  LEA R4, P0, R0, UR4, 0x1 ;  /* 0x0000000400047c11 */ /* 0x000fc8000f8008ff */
[--C-:B------:R-:W-:Y:S02]  /*4350*/  LEA.HI.X R5, R0, UR5, R3.reuse, 0x1, P0 ;  /* 0x0000000500057c11 */ /* 0x100fe400080f0c03 */
[----:B------:R-:W-:Y:S02]  /*4360*/  IADD3 R2, P0, PT, R2, 0x1, RZ ;  /* 0x0000000102027810 */ /* 0x000fe40007f1e0ff */
[----:B------:R-:W-:Y:S01]  /*4370*/  IADD3 R0, P2, PT, R0, UR6, RZ ;  /* 0x0000000600007c10 */ /* 0x000fe2000ff5e0ff */
[----:B------:R0:W-:Y:S02]  /*4380*/  STG.E.U16 desc[UR12][R4.64], RZ ;  /* 0x000000ff04007986 */ /* 0x0001e4000c10150c */
[----:B------:R-:W-:Y:S01]  /*4390*/  IMAD.X R6, RZ, RZ, R6, P0 ;  /* 0x000000ffff067224 */ /* 0x000fe200000e0606 */
[----:B------:R-:W-:Y:S01]  /*43a0*/  ISETP.NE.U32.AND P0, PT, R2, R7, PT ;  /* 0x000000070200720c */ /* 0x000fe20003f05070 */
[----:B------:R-:W-:-:S03]  /*43b0*/  IMAD.X R3, RZ, RZ, R3, P2 ;  /* 0x000000ffff037224 */ /* 0x000fc600010e0603 */
[----:B------:R-:W-:-:S13]  /*43c0*/  ISETP.NE.AND.EX P0, PT, R6, RZ, PT, P0 ;  /* 0x000000ff0600720c */ /* 0x000fda0003f05300 */
[----:B0-----:R-:W-:Y:S05]  /*43d0*/  @P0 BRA `(.L_x_189) ;  /* 0xfffffffc00d80947 */ /* 0x001fea000383ffff */
.L_x_188:
[----:B------:R-:W-:Y:S05]  /*43e0*/  BSYNC.RECONVERGENT B0 ;  /* 0x0000000000007941 */ /* 0x000fea0003800200 */
.L_x_187:
[----:B------:R-:W-:Y:S05]  /*43f0*/  @!P1 EXIT ;  /* 0x000000000000994d */ /* 0x000fea0003800000 */
[----:B------:R-:W0:Y:S01]  /*4400*/  LDCU UR7, c[0x0][0x3f8] ;  /* 0x00007f00ff0777ac */ /* 0x000e220008000800 */
[----:B------:R-:W1:Y:S01]  /*4410*/  LDCU.64 UR8, c[0x0][0x3a8] ;  /* 0x00007500ff0877ac */ /* 0x000e620008000a00 */
[----:B------:R-:W-:Y:S02]  /*4420*/  USHF.L.U32 UR4, UR6, 0x1, URZ ;  /* 0x0000000106047899 */ /* 0x000fe400080006ff */
[----:B------:R-:W-:-:S12]  /*4430*/  USHF.R.U32.HI UR5, URZ, 0x1f, UR6 ;  /* 0x0000001fff057899 */ /* 0x000fd80008011606 */
.L_x_190:
[C---:B-1----:R-:W-:Y:S01]  /*4440*/  LEA R10, P0, R0.reuse, UR8, 0x1 ;  /* 0x00000008000a7c11 */ /* 0x042fe2000f8008ff */
[----:B------:R-:W-:Y:S01]  /*4450*/  IMAD.U32 R13, RZ, RZ, UR6 ;  /* 0x00000006ff0d7e24 */ /* 0x000fe2000f8e00ff */
[----:B------:R-:W-:Y:S02]  /*4460*/  MOV R2, UR6 ;  /* 0x0000000600027c02 */ /* 0x000fe40008000f00 */
[----:B------:R-:W-:Y:S02]  /*4470*/  LEA.HI.X R11, R0, UR9, R3, 0x1, P0 ;  /* 0x00000009000b7c11 */ /* 0x000fe400080f0c03 */
[----:B------:R-:W-:-:S03]  /*4480*/  IADD3 R4, P0, PT, R10, UR4, RZ ;  /* 0x000000040a047c10 */ /* 0x000fc6000ff1e0ff */
[----:B------:R2:W-:Y:S01]  /*4490*/  STG.E.U16 desc[UR12][R10.64], RZ ;  /* 0x000000ff0a007986 */ /* 0x0005e2000c10150c */
[----:B------:R-:W-:Y:S02]  /*44a0*/  IADD3.X R5, PT, PT, R11, UR5, RZ, P0, !PT ;  /* 0x000000050b057c10 */ /* 0x000fe400087fe4ff */
[----:B------:R-:W-:-:S03]  /*44b0*/  IADD3 R6, P0, PT, R4, UR4, RZ ;  /* 0x0000000404067c10 */ /* 0x000fc6000ff1e0ff */
[----:B------:R2:W-:Y:S01]  /*44c0*/  STG.E.U16 desc[UR12][R4.64], RZ ;  /* 0x000000ff04007986 */ /* 0x0005e2000c10150c */
[----:B------:R-:W-:Y:S02]  /*44d0*/  IADD3.X R7, PT, PT, R5, UR5, RZ, P0, !PT ;  /* 0x0000000505077c10 */ /* 0x000fe400087fe4ff */
[----:B------:R-:W-:-:S03]  /*44e0*/  IADD3 R8, P0, PT, R6, UR4, RZ ;  /* 0x0000000406087c10 */ /* 0x000fc6000ff1e0ff */
[----:B------:R2:W-:Y:S01]  /*44f0*/  STG.E.U16 desc[UR12][R6.64], RZ ;  /* 0x000000ff06007986 */ /* 0x0005e2000c10150c */
[----:B------:R-:W-:Y:S02]  /*4500*/  IADD3.X R9, PT, PT, R7, UR5, RZ, P0, !PT ;  /* 0x0000000507097c10 */ /* 0x000fe400087fe4ff */
[----:B------:R-:W-:-:S03]  /*4510*/  LEA R0, P0, R13, R0, 0x2 ;  /* 0x000000000d007211 */ /* 0x000fc600078010ff */
[----:B------:R2:W-:Y:S01]  /*4520*/  STG.E.U16 desc[UR12][R8.64], RZ ;  /* 0x000000ff08007986 */ /* 0x0005e2000c10150c */
[----:B------:R-:W-:Y:S02]  /*4530*/  LEA.HI.X R3, R2, R3, RZ, 0x2, P0 ;  /* 0x0000000302037211 */ /* 0x000fe400000f14ff */
[----:B0-----:R-:W-:-:S04]  /*4540*/  ISETP.GE.U32.AND P0, PT, R0, UR7, PT ;  /* 0x0000000700007c0c */ /* 0x001fc8000bf06070 */
[----:B------:R-:W-:-:S13]  /*4550*/  ISETP.GE.AND.EX P0, PT, R3, UR11, PT, P0 ;  /* 0x0000000b03007c0c */ /* 0x000fda000bf06300 */
[----:B--2---:R-:W-:Y:S05]  /*4560*/  @!P0 BRA `(.L_x_190) ;  /* 0xfffffffc00b48947 */ /* 0x004fea000383ffff */
[----:B------:R-:W-:Y:S05]  /*4570*/  EXIT ;  /* 0x000000000000794d */ /* 0x000fea0003800000 */
        .weak           $__internal_3_$__cuda_sm20_div_u64
        .type           $__internal_3_$__cuda_sm20_div_u64,@function
        .size           $__internal_3_$__cuda_sm20_div_u64,(.L_x_1677 - $__internal_3_$__cuda_sm20_div_u64)
$__internal_3_$__cuda_sm20_div_u64:
[----:B------:R-:W-:Y:S01]  /*4580*/  UMOV UR4, UR6 ;  /* 0x0000000600047c82 */ /* 0x000fe20008000000 */
[----:B------:R-:W-:Y:S02]  /*4590*/  UMOV UR5, URZ ;  /* 0x000000ff00057c82 */ /* 0x000fe40008000000 */
[----:B------:R-:W0:Y:S02]  /*45a0*/  I2F.U64.RP R7, UR4 ;  /* 0x0000000400077d12 */ /* 0x000e240008309000 */
[----:B0-----:R-:W0:Y:S02]  /*45b0*/  MUFU.RCP R7, R7 ;  /* 0x0000000700077308 */ /* 0x001e240000001000 */
[----:B0-----:R-:W-:-:S15]  /*45c0*/  VIADD R8, R7, 0x1ffffffe ;  /* 0x1ffffffe07087836 */ /* 0x001fde0000000000 */
[----:B------:R-:W-:-:S15]  /*45d0*/  NOP ;  /* 0x0000000000007918 */ /* 0x000fde0000000000 */
[----:B------:R-:W-:-:S15]  /*45e0*/  NOP ;  /* 0x0000000000007918 */ /* 0x000fde0000000000 */
[----:B------:R-:W-:-:S15]  /*45f0*/  NOP ;  /* 0x0000000000007918 */ /* 0x000fde0000000000 */
[----:B------:R-:W0:Y:S02]  /*4600*/  F2I.U64.TRUNC R8, R8 ;  /* 0x0000000800087311 */ /* 0x000e24000020d800 */
[----:B0-----:R-:W-:-:S04]  /*4610*/  IMAD.WIDE.U32 R10, R8, UR6, RZ ;  /* 0x00000006080a7c25 */ /* 0x001fc8000f8e00ff */
[----:B------:R-:W-:Y:S01]  /*4620*/  IMAD R11, R9, UR6, R11 ;  /* 0x00000006090b7c24 */ /* 0x000fe2000f8e020b */
[----:B------:R-:W-:-:S05]  /*4630*/  IADD3 R13, P0, PT, RZ, -R10, RZ ;  /* 0x8000000aff0d7210 */ /* 0x000fca0007f1e0ff */
        /* <DEDUP_REMOVED lines=10> */
[----:B------:R-:W-:-:S03]  /*46e0*/  IMAD.WIDE.U32 R8, R11, UR6, RZ ;  /* 0x000000060b087c25 */ /* 0x000fc6000f8e00ff */
[----:B------:R-:W-:Y:S01]  /*46f0*/  IADD3 R13, P0, PT, RZ, -R8, RZ ;  /* 0x80000008ff0d7210 */ /* 0x000fe20007f1e0ff */
[----:B------:R-:W-:Y:S02]  /*4700*/  IMAD R8, R7, UR6, R9 ;  /* 0x0000000607087c24 */ /* 0x000fe4000f8e0209 */
[----:B------:R-:W-:Y:S02]  /*4710*/  IMAD.MOV.U32 R9, RZ, RZ, RZ ;  /* 0x000000ffff097224 */ /* 0x000fe400078e00ff */
[----:B------:R-:W-:Y:S01]  /*4720*/  IMAD.HI.U32 R10, R11, R13, RZ ;  /* 0x0000000d0b0a7227 */ /* 0x000fe200078e00ff */
[----:B------:R-:W-:-:S05]  /*4730*/  IADD3.X R8, PT, PT, RZ, ~R8, RZ, P0, !PT ;  /* 0x80000008ff087210 */ /* 0x000fca00007fe4ff */
        /* <DEDUP_REMOVED lines=14> */
[----:B------:R-:W-:-:S04]  /*4820*/  IMAD.WIDE.U32 R8, R10, UR6, RZ ;  /* 0x000000060a087c25 */ /* 0x000fc8000f8e00ff */
[----:B------:R-:W-:Y:S01]  /*4830*/  IMAD.X R7, RZ, RZ, R7, P1 ;  /* 0x000000ffff077224 */ /* 0x000fe200008e0607 */
[----:B------:R-:W-:-:S03]  /*4840*/  IADD3 R11, P0, PT, -R8, R4, RZ ;  /* 0x00000004080b7210 */ /* 0x000fc60007f1e1ff */
[----:B------:R-:W-:Y:S01]  /*4850*/  IMAD R12, R7, UR6, R9 ;  /* 0x00000006070c7c24 */ /* 0x000fe2000f8e0209 */
[----:B------:R-:W-:Y:S02]  /*4860*/  IADD3 R9, P2, PT, R10, 0x1, RZ ;  /* 0x000000010a097810 */ /* 0x000fe40007f5e0ff */
[C---:B------:R-:W-:Y:S02]  /*4870*/  IADD3 R4, P1, PT, R11.reuse, -UR6, RZ ;  /* 0x800000060b047c10 */ /* 0x040fe4000ff3e0ff */
[----:B------:R-:W-:Y:S01]  /*4880*/  IADD3.X R12, PT, PT, ~R12, R5, RZ, P0, !PT ;  /* 0x000000050c0c7210 */ /* 0x000fe200007fe5ff */
[----:B------:R-:W-:Y:S01]  /*4890*/  IMAD.X R8, RZ, RZ, R7, P2 ;  /* 0x000000ffff087224 */ /* 0x000fe200010e0607 */
[----:B------:R-:W-:Y:S02]  /*48a0*/  ISETP.GE.U32.AND P0, PT, R11, UR6, PT ;  /* 0x000000060b007c0c */ /* 0x000fe4000bf06070 */
[C---:B------:R-:W-:Y:S02]  /*48b0*/  IADD3.X R5, PT, PT, R12.reuse, -0x1, RZ, P1, !PT ;  /* 0xffffffff0c057810 */ /* 0x040fe40000ffe4ff */
[----:B------:R-:W-:-:S02]  /*48c0*/  ISETP.GE.U32.AND.EX P0, PT, R12, RZ, PT, P0 ;  /* 0x000000ff0c00720c */ /* 0x000fc40003f06100 */
[----:B------:R-:W-:Y:S02]  /*48d0*/  ISETP.NE.U32.AND P1, PT, RZ, UR6, PT ;  /* 0x00000006ff007c0c */ /* 0x000fe4000bf25070 */
[----:B------:R-:W-:Y:S02]  /*48e0*/  SEL R4, R4, R11, P0 ;  /* 0x0000000b04047207 */ /* 0x000fe40000000000 */
[----:B------:R-:W-:Y:S02]  /*48f0*/  SEL R9, R9, R10, P0 ;  /* 0x0000000a09097207 */ /* 0x000fe40000000000 */
[----:B------:R-:W-:Y:S02]  /*4900*/  SEL R5, R5, R12, P0 ;  /* 0x0000000c05057207 */ /* 0x000fe40000000000 */
[----:B------:R-:W-:Y:S01]  /*4910*/  SEL R8, R8, R7, P0 ;  /* 0x0000000708087207 */ /* 0x000fe20000000000 */
[----:B------:R-:W-:Y:S01]  /*4920*/  IMAD.MOV.U32 R7, RZ, RZ, 0x0 ;  /* 0x00000000ff077424 */ /* 0x000fe200078e00ff */
[----:B------:R-:W-:-:S02]  /*4930*/  ISETP.GE.U32.AND P0, PT, R4, UR6, PT ;  /* 0x0000000604007c0c */ /* 0x000fc4000bf06070 */
[----:B------:R-:W-:Y:S02]  /*4940*/  IADD3 R4, P2, PT, R9, 0x1, RZ ;  /* 0x0000000109047810 */ /* 0x000fe40007f5e0ff */
[----:B------:R-:W-:Y:S02]  /*4950*/  ISETP.GE.U32.AND.EX P0, PT, R5, RZ, PT, P0 ;  /* 0x000000ff0500720c */ /* 0x000fe40003f06100 */
[----:B------:R-:W-:Y:S01]  /*4960*/  ISETP.NE.AND.EX P1, PT, RZ, RZ, PT, P1 ;  /* 0x000000ffff00720c */ /* 0x000fe20003f25310 */
[----:B------:R-:W-:Y:S01]  /*4970*/  IMAD.X R5, RZ, RZ, R8, P2 ;  /* 0x000000ffff057224 */ /* 0x000fe200010e0608 */
[----:B------:R-:W-:-:S04]  /*4980*/  SEL R4, R4, R9, P0 ;  /* 0x0000000904047207 */ /* 0x000fc80000000000 */
[----:B------:R-:W-:Y:S02]  /*4990*/  SEL R5, R5, R8, P0 ;  /* 0x0000000805057207 */ /* 0x000fe40000000000 */
[----:B------:R-:W-:Y:S02]  /*49a0*/  SEL R4, R4, 0xffffffff, P1 ;  /* 0xffffffff04047807 */ /* 0x000fe40000800000 */
[----:B------:R-:W-:Y:S01]  /*49b0*/  SEL R5, R5, 0xffffffff, P1 ;  /* 0xffffffff05057807 */ /* 0x000fe20000800000 */
[----:B------:R-:W-:Y:S06]  /*49c0*/  RET.REL.NODEC R6 `(_ZN2at6native51_GLOBAL__N__2c613397_18_DepthwiseConv2d_cu_9959487032conv_depthwise2d_backward_kernelILi1ELi0EN3c108BFloat16EiEEvNS_27GenericPackedTensorAccessorIKT1_Lm4ENS_16DefaultPtrTraitsEiEENS5_IS6_Lm4ES8_iEES9_T2_iiiiiiiiiiiiiii) ;  /* 0xffffffb4068c7950 */ /* 0x000fec0003c3ffff */
.L_x_191:
        /* <DEDUP_REMOVED lines=11> */
.L_x_1677:


//--------------------- .text._ZN2at6native51_GLOBAL__N__2c613397_18_DepthwiseConv2d_cu_9959487032conv_depthwise2d_backward_kernelILi1ELi2EN3c108BFloat16EiEEvNS_27GenericPackedTensorAccessorIKT1_Lm4ENS_16DefaultPtrTraitsEiEENS5_IS6_Lm4ES8_iEES9_T2_iiiiiiiiiiiiiii --------------------------
	.section	.text._ZN2at6native51_GLOBAL__N__2c613397_18_DepthwiseConv2d_cu_9959487032conv_depthwise2d_backward_kernelILi1ELi2EN3c108BFloat16EiEEvNS_27GenericPackedTensorAccessorIKT1_Lm4ENS_16DefaultPtrTraitsEiEENS5_IS6_Lm4ES8_iEES9_T2_iiiiiiiiiiiiiii,"ax",@progbits
	.align	128
.text._ZN2at6native51_GLOBAL__N__2c613397_18_DepthwiseConv2d_cu_9959487032conv_depthwise2d_backward_kernelILi1ELi2EN3c108BFloat16EiEEvNS_27GenericPackedTensorAccessorIKT1_Lm4ENS_16DefaultPtrTraitsEiEENS5_IS6_Lm4ES8_iEES9_T2_iiiiiiiiiiiiiii:
        .type           _ZN2at6native51_GLOBAL__N__2c613397_18_DepthwiseConv2d_cu_9959487032conv_depthwise2d_backward_kernelILi1ELi2EN3c108BFloat16EiEEvNS_27GenericPackedTensorAccessorIKT1_Lm4ENS_16DefaultPtrTraitsEiEENS5_IS6_Lm4ES8_iEES9_T2_iiiiiiiiiiiiiii,@function
        .size           _ZN2at6native51_GLOBAL__N__2c613397_18_DepthwiseConv2d_cu_9959487032conv_depthwise2d_backward_kernelILi1ELi2EN3c108BFloat16EiEEvNS_27GenericPackedTensorAccessorIKT1_Lm4ENS_16DefaultPtrTraitsEiEENS5_IS6_Lm4ES8_iEES9_T2_iiiiiiiiiiiiiii,(.L_x_1679 - _ZN2at6native51_GLOBAL__N__2c613397_18_DepthwiseConv2d_cu_9959487032conv_depthwise2d_backward_kernelILi1ELi2EN3c108BFloat16EiEEvNS_27GenericPackedTensorAccessorIKT1_Lm4ENS_16DefaultPtrTraitsEiEENS5_IS6_Lm4ES8_iEES9_T2_iiiiiiiiiiiiiii)
        .other          _ZN2at6native51_GLOBAL__N__2c613397_18_DepthwiseConv2d_cu_9959487032conv_depthwise2d_backward_kernelILi1ELi2EN3c108BFloat16EiEEvNS_27GenericPackedTensorAccessorIKT1_Lm4ENS_16DefaultPtrTraitsEiEENS5_IS6_Lm4ES8_iEES9_T2_iiiiiiiiiiiiiii,@"STO_CUDA_ENTRY STV_DEFAULT"
_ZN2at6native51_GLOBAL__N__2c613397_18_DepthwiseConv2d_cu_9959487032conv_depthwise2d_backward_kernelILi1ELi2EN3c108BFloat16EiEEvNS_27GenericPackedTensorAccessorIKT1_Lm4ENS_16DefaultPtrTraitsEiEENS5_IS6_Lm4ES8_iEES9_T2_iiiiiiiiiiiiiii:
        /* <DEDUP_REMOVED lines=11> */
[----:B------:R-:W0:Y:S01]  /*00b0*/  LDC R6, c[0x0][0x400] ;  /* 0x00010000ff067b82 */ /* 0x000e220000000800 */
[----:B------:R-:W1:Y:S01]  /*00c0*/  LDCU UR4, c[0x0][0x370] ;  /* 0x00006e00ff0477ac */ /* 0x000e620008000800 */
[----:B------:R-:W-:Y:S01]  /*00d0*/  IMAD.MOV.U32 R16, RZ, RZ, R12 ;  /* 0x000000ffff107224 */ /* 0x000fe200078e000c */
[----:B------:R-:W2:Y:S05]  /*00e0*/  LDCU.64 UR6, c[0x0][0x358] ;  /* 0x00006b00ff0677ac */ /* 0x000eaa0008000a00 */
[----:B------:R-:W3:Y:S01]  /*00f0*/  LDC.64 R10, c[0x0][0x418] ;  /* 0x00010600ff0a7b82 */ /* 0x000ee20000000a00 */
[----:B-1----:R-:W-:Y:S01]  /*0100*/  IMAD R12, R5, UR4, RZ ;  /* 0x00000004050c7c24 */ /* 0x002fe2000f8e02ff */
[----:B0-----:R-:W-:Y:S01]  /*0110*/  ISETP.GE.AND P0, PT, R6, 0x1, PT ;  /* 0x000000010600780c */ /* 0x001fe20003f06270 */
[----:B---3--:R-:W-:-:S12]  /*0120*/  IMAD R11, R11, R10, RZ ;  /* 0x0000000a0b0b7224 */ /* 0x008fd800078e02ff */
[----:B--2---:R-:W-:Y:S05]  /*0130*/  @!P0 BRA `(.L_x_192) ;  /* 0x00000010009c8947 */ /* 0x004fea0003800000 */
[----:B------:R-:W0:Y:S01]  /*0140*/  LDC.64 R2, c[0x0][0x410] ;  /* 0x00010400ff027b82 */ /* 0x000e220000000a00 */
[C---:B------:R-:W-:Y:S02]  /*0150*/  LOP3.LUT R10, R6.reuse, 0x3, RZ, 0xc0, !PT ;  /* 0x00000003060a7812 */ /* 0x040fe400078ec0ff */
[----:B------:R-:W-:Y:S01]  /*0160*/  LOP3.LUT R9, R6, 0x7ffffffc, RZ, 0xc0, !PT ;  /* 0x7ffffffc06097812 */ /* 0x000fe200078ec0ff */
[----:B------:R-:W-:Y:S02]  /*0170*/  IMAD R6, R11, R6, RZ ;  /* 0x000000060b067224 */ /* 0x000fe400078e02ff */
[----:B0-----:R-:W-:-:S07]  /*0180*/  IMAD R8, R3, R2, RZ ;  /* 0x0000000203087224 */ /* 0x001fce00078e02ff */
.L_x_198:
[----:B------:R-:W0:Y:S01]  /*0190*/  LDC R5, c[0x0][0x408] ;  /* 0x00010200ff057b82 */ /* 0x000e220000000800 */
[----:B------:R-:W1:Y:S01]  /*01a0*/  LDCU.64 UR8, c[0x0][0x428] ;  /* 0x00008500ff0877ac */ /* 0x000e620008000a00 */
[----:B------:R-:W-:Y:S01]  /*01b0*/  HFMA2 R29, -RZ, RZ, 0, 0 ;  /* 0x00000000ff1d7431 */ /* 0x000fe200000001ff */
[----:B------:R-:W2:Y:S05]  /*01c0*/  LDCU UR4, c[0x0][0x400] ;  /* 0x00008000ff0477ac */ /* 0x000eaa0008000800 */
[----:B------:R-:W3:Y:S01]  /*01d0*/  LDC R0, c[0x0][0x40c] ;  /* 0x00010300ff007b82 */ /* 0x000ee20000000800 */
[----:B--2---:R-:W-:Y:S01]  /*01e0*/  UISETP.GE.U32.AND UP0, UPT, UR4, 0x4, UPT ;  /* 0x000000040400788c */ /* 0x004fe2000bf06070 */
[----:B0-----:R-:W-:-:S04]  /*01f0*/  IABS R7, R5 ;  /* 0x0000000500077213 */ /* 0x001fc80000000000 */
[----:B------:R-:W0:Y:S01]  /*0200*/  I2F.RP R14, R7 ;  /* 0x00000007000e7306 */ /* 0x000e220000209400 */
[----:B---3--:R-:W-:-:S07]  /*0210*/  IABS R17, R0 ;  /* 0x0000000000117213 */ /* 0x008fce0000000000 */
[----:B0-----:R-:W0:Y:S02]  /*0220*/  MUFU.RCP R14, R14 ;  /* 0x0000000e000e7308 */ /* 0x001e240000001000 */
[----:B0-----:R-:W-:Y:S02]  /*0230*/  IADD3 R2, PT, PT, R14, 0xffffffe, RZ ;  /* 0x0ffffffe0e027810 */ /* 0x001fe40007ffe0ff */
[----:B------:R-:W-:-:S04]  /*0240*/  IABS R14, R16 ;  /* 0x00000010000e7213 */ /* 0x000fc80000000000 */
[----:B------:R0:W2:Y:S02]  /*0250*/  F2I.FTZ.U32.TRUNC.NTZ R3, R2 ;  /* 0x0000000200037305 */ /* 0x0000a4000021f000 */
[----:B0-----:R-:W-:Y:S02]  /*0260*/  HFMA2 R2, -RZ, RZ, 0, 0 ;  /* 0x00000000ff027431 */ /* 0x001fe400000001ff */
[----:B--2---:R-:W-:-:S04]  /*0270*/  IMAD.MOV R4, RZ, RZ, -R3 ;  /* 0x000000ffff047224 */ /* 0x004fc800078e0a03 */
[----:B------:R-:W-:Y:S02]  /*0280*/  IMAD R15, R4, R7, RZ ;  /* 0x00000007040f7224 */ /* 0x000fe400078e02ff */
[----:B------:R-:W-:Y:S02]  /*0290*/  IMAD.MOV.U32 R4, RZ, RZ, R17 ;  /* 0x000000ffff047224 */ /* 0x000fe400078e0011 */
[----:B------:R-:W-:Y:S01]  /*02a0*/  IMAD.HI.U32 R3, R3, R15, R2 ;  /* 0x0000000f03037227 */ /* 0x000fe200078e0002 */
[----:B------:R-:W0:Y:S01]  /*02b0*/  LDC R17, c[0x0][0x3fc] ;  /* 0x0000ff00ff117b82 */ /* 0x000e220000000800 */
[----:B------:R-:W2:Y:S04]  /*02c0*/  I2F.RP R15, R4 ;  /* 0x00000004000f7306 */ /* 0x000ea80000209400 */
[----:B------:R-:W-:-:S04]  /*02d0*/  IMAD.HI.U32 R2, R3, R14, RZ ;  /* 0x0000000e03027227 */ /* 0x000fc800078e00ff */
[----:B------:R-:W-:-:S04]  /*02e0*/  IMAD.MOV R3, RZ, RZ, -R2 ;  /* 0x000000ffff037224 */ /* 0x000fc800078e0a02 */
[C---:B------:R-:W-:Y:S01]  /*02f0*/  IMAD R14, R7.reuse, R3, R14 ;  /* 0x00000003070e7224 */ /* 0x040fe200078e020e */
[----:B--2---:R-:W2:Y:S04]  /*0300*/  MUFU.RCP R15, R15 ;  /* 0x0000000f000f7308 */ /* 0x004ea80000001000 */
[----:B------:R-:W-:Y:S02]  /*0310*/  ISETP.GT.U32.AND P2, PT, R7, R14, PT ;  /* 0x0000000e0700720c */ /* 0x000fe40003f44070 */
[----:B0-----:R-:W-:-:S11]  /*0320*/  IABS R18, R17 ;  /* 0x0000001100127213 */ /* 0x001fd60000000000 */
[----:B------:R-:W-:Y:S02]  /*0330*/  @!P2 IMAD.IADD R14, R14, 0x1, -R7 ;  /* 0x000000010e0ea824 */ /* 0x000fe400078e0a07 */
[----:B------:R-:W-:Y:S01]  /*0340*/  @!P2 VIADD R2, R2, 0x1 ;  /* 0x000000010202a836 */ /* 0x000fe20000000000 */
[----:B--2---:R-:W-:Y:S02]  /*0350*/  IADD3 R3, PT, PT, R15, 0xffffffe, RZ ;  /* 0x0ffffffe0f037810 */ /* 0x004fe40007ffe0ff */
[----:B------:R-:W-:Y:S02]  /*0360*/  ISETP.GE.U32.AND P0, PT, R14, R7, PT ;  /* 0x000000070e00720c */ /* 0x000fe40003f06070 */
[----:B------:R-:W-:Y:S02]  /*0370*/  LOP3.LUT R7, R16, R5, RZ, 0x3c, !PT ;  /* 0x0000000510077212 */ /* 0x000fe400078e3cff */
[----:B------:R-:W0:Y:S01]  /*0380*/  F2I.FTZ.U32.TRUNC.NTZ R3, R3 ;  /* 0x0000000300037305 */ /* 0x000e22000021f000 */
[----:B------:R-:W-:-:S02]  /*0390*/  ISETP.NE.AND P2, PT, R5, RZ, PT ;  /* 0x000000ff0500720c */ /* 0x000fc40003f45270 */
[----:B------:R-:W-:-:S06]  /*03a0*/  ISETP.GE.AND P1, PT, R7, RZ, PT ;  /* 0x000000ff0700720c */ /* 0x000fcc0003f26270 */
[----:B------:R-:W-:-:S05]  /*03b0*/  @P0 VIADD R2, R2, 0x1 ;  /* 0x0000000102020836 */ /* 0x000fca0000000000 */
[----:B------:R-:W-:Y:S01]  /*03c0*/  MOV R7, R2 ;  /* 0x0000000200077202 */ /* 0x000fe20000000f00 */
[----:B0-----:R-:W-:Y:S02]  /*03d0*/  IMAD.MOV R15, RZ, RZ, -R3 ;  /* 0x000000ffff0f7224 */ /* 0x001fe400078e0a03 */
[----:B------:R-:W-:Y:S02]  /*03e0*/  HFMA2 R2, -RZ, RZ, 0, 0 ;  /* 0x00000000ff027431 */ /* 0x000fe400000001ff */
[----:B------:R-:W-:Y:S01]  /*03f0*/  @!P1 IMAD.MOV R7, RZ, RZ, -R7 ;  /* 0x000000ffff079224 */ /* 0x000fe200078e0a07 */
[----:B------:R-:W-:Y:S01]  /*0400*/  @!P2 LOP3.LUT R7, RZ, R5, RZ, 0x33, !PT ;  /* 0x00000005ff07a212 */ /* 0x000fe200078e33ff */
[----:B------:R-:W-:-:S03]  /*0410*/  IMAD R15, R15, R4, RZ ;  /* 0x000000040f0f7224 */ /* 0x000fc600078e02ff */
[----:B------:R-:W-:Y:S01]  /*0420*/  IABS R14, R7 ;  /* 0x00000007000e7213 */ /* 0x000fe20000000000 */
[----:B------:R-:W-:-:S04]  /*0430*/  IMAD.HI.U32 R2, R3, R15, R2 ;  /* 0x0000000f03027227 */ /* 0x000fc800078e0002 */
[----:B------:R-:W-:Y:S02]  /*0440*/  IMAD.MOV.U32 R3, RZ, RZ, R14 ;  /* 0x000000ffff037224 */ /* 0x000fe400078e000e */
[----:B------:R-:W0:Y:S02]  /*0450*/  I2F.RP R14, R18 ;  /* 0x00000012000e7306 */ /* 0x000e240000209400 */
[----:B------:R-:W-:-:S04]  /*0460*/  IMAD.HI.U32 R20, R2, R3, RZ ;  /* 0x0000000302147227 */ /* 0x000fc800078e00ff */
[----:B------:R-:W-:-:S04]  /*0470*/  IMAD.MOV R2, RZ, RZ, -R20 ;  /* 0x000000ffff027224 */ /* 0x000fc800078e0a14 */
[C---:B------:R-:W-:Y:S01]  /*0480*/  IMAD R3, R4.reuse, R2, R3 ;  /* 0x0000000204037224 */ /* 0x040fe200078e0203 */
[----:B------:R-:W-:Y:S01]  /*0490*/  LOP3.LUT R2, R7, R0, RZ, 0x3c, !PT ;  /* 0x0000000007027212 */ /* 0x000fe200078e3cff */
[----:B0-----:R-:W0:Y:S03]  /*04a0*/  MUFU.RCP R14, R14 ;  /* 0x0000000e000e7308 */ /* 0x001e260000001000 */
[----:B------:R-:W-:Y:S02]  /*04b0*/  ISETP.GT.U32.AND P2, PT, R4, R3, PT ;  /* 0x000000030400720c */ /* 0x000fe40003f44070 */
[----:B------:R-:W-:Y:S02]  /*04c0*/  ISETP.GE.AND P1, PT, R2, RZ, PT ;  /* 0x000000ff0200720c */ /* 0x000fe40003f26270 */
[----:B------:R-:W-:-:S09]  /*04d0*/  MOV R2, RZ ;  /* 0x000000ff00027202 */ /* 0x000fd20000000f00 */
[-C--:B------:R-:W-:Y:S01]  /*04e0*/  @!P2 IADD3 R3, PT, PT, R3, -R4.reuse, RZ ;  /* 0x800000040303a210 */ /* 0x080fe20007ffe0ff */
[----:B------:R-:W-:Y:S01]  /*04f0*/  @!P2 VIADD R20, R20, 0x1 ;  /* 0x000000011414a836 */ /* 0x000fe20000000000 */
[----:B------:R-:W-:Y:S01]  /*0500*/  ISETP.NE.AND P2, PT, R0, RZ, PT ;  /* 0x000000ff0000720c */ /* 0x000fe20003f45270 */
[----:B0-----:R-:W-:Y:S01]  /*0510*/  VIADD R15, R14, 0xffffffe ;  /* 0x0ffffffe0e0f7836 */ /* 0x001fe20000000000 */
[----:B------:R-:W-:-:S03]  /*0520*/  ISETP.GE.U32.AND P0, PT, R3, R4, PT ;  /* 0x000000040300720c */ /* 0x000fc60003f06070 */
[----:B------:R-:W0:Y:S10]  /*0530*/  F2I.FTZ.U32.TRUNC.NTZ R3, R15 ;  /* 0x0000000f00037305 */ /* 0x000e34000021f000 */
[----:B------:R-:W-:Y:S01]  /*0540*/  @P0 IADD3 R20, PT, PT, R20, 0x1, RZ ;  /* 0x0000000114140810 */ /* 0x000fe20007ffe0ff */
[----:B0-----:R-:W-:-:S04]  /*0550*/  IMAD.MOV R19, RZ, RZ, -R3 ;  /* 0x000000ffff137224 */ /* 0x001fc800078e0a03 */
[----:B------:R-:W-:Y:S01]  /*0560*/  @!P1 IMAD.MOV R20, RZ, RZ, -R20 ;  /* 0x000000ffff149224 */ /* 0x000fe200078e0a14 */
[----:B------:R-:W-:Y:S01]  /*0570*/  @!P2 LOP3.LUT R20, RZ, R0, RZ, 0x33, !PT ;  /* 0x00000000ff14a212 */ /* 0x000fe200078e33ff */
[----:B------:R-:W-:-:S03]  /*0580*/  IMAD R15, R19, R18, RZ ;  /* 0x00000012130f7224 */ /* 0x000fc600078e02ff */
[----:B------:R-:W-:Y:S01]  /*0590*/  IABS R4, R20 ;  /* 0x0000001400047213 */ /* 0x000fe20000000000 */
[----:B------:R-:W-:Y:S02]  /*05a0*/  IMAD.HI.U32 R2, R3, R15, R2 ;  /* 0x0000000f03027227 */ /* 0x000fe400078e0002 */
[----:B------:R-:W0:Y:S02]  /*05b0*/  LDC.64 R14, c[0x0][0x410] ;  /* 0x00010400ff0e7b82 */ /* 0x000e240000000a00 */
[----:B------:R-:W-:-:S04]  /*05c0*/  IMAD.MOV.U32 R3, RZ, RZ, R4 ;  /* 0x000000ffff037224 */ /* 0x000fc800078e0004 */
[----:B------:R-:W-:-:S04]  /*05d0*/  IMAD.HI.U32 R2, R2, R3, RZ ;  /* 0x0000000302027227 */ /* 0x000fc800078e00ff */
[----:B------:R-:W-:-:S04]  /*05e0*/  IMAD.MOV R4, RZ, RZ, -R2 ;  /* 0x000000ffff047224 */ /* 0x000fc800078e0a02 */
[----:B------:R-:W-:Y:S02]  /*05f0*/  IMAD R3, R18, R4, R3 ;  /* 0x0000000412037224 */ /* 0x000fe400078e0203 */
[----:B-1----:R-:W-:-:S03]  /*0600*/  VIADD R4, R16, UR8 ;  /* 0x0000000810047c36 */ /* 0x002fc60008000000 */
[----:B------:R-:W-:-:S13]  /*0610*/  ISETP.GT.U32.AND P2, PT, R18, R3, PT ;  /* 0x000000031200720c */ /* 0x000fda0003f44070 */
[-C--:B------:R-:W-:Y:S02]  /*0620*/  @!P2 IADD3 R3, PT, PT, R3, -R18.reuse, RZ ;  /* 0x800000120303a210 */ /* 0x080fe40007ffe0ff */
[----:B------:R-:W-:Y:S02]  /*0630*/  @!P2 IADD3 R2, PT, PT, R2, 0x1, RZ ;  /* 0x000000010202a810 */ /* 0x000fe40007ffe0ff */
[----:B------:R-:W-:Y:S01]  /*0640*/  ISETP.GE.U32.AND P0, PT, R3, R18, PT ;  /* 0x000000120300720c */ /* 0x000fe20003f06070 */
[----:B------:R-:W-:Y:S01]  /*0650*/  IMAD.MOV R18, RZ, RZ, -R20 ;  /* 0x000000ffff127224 */ /* 0x000fe200078e0a14 */
[----:B------:R-:W-:Y:S02]  /*0660*/  LOP3.LUT R3, R20, R17, RZ, 0x3c, !PT ;  /* 0x0000001114037212 */ /* 0x000fe400078e3cff */
[----:B------:R-:W-:Y:S02]  /*0670*/  ISETP.NE.AND P2, PT, R17, RZ, PT ;  /* 0x000000ff1100720c */ /* 0x000fe40003f45270 */
[----:B------:R-:W-:Y:S01]  /*0680*/  ISETP.GE.AND P1, PT, R3, RZ, PT ;  /* 0x000000ff0300720c */ /* 0x000fe20003f26270 */
[----:B------:R-:W-:Y:S01]  /*0690*/  IMAD.MOV R3, RZ, RZ, -R7 ;  /* 0x000000ffff037224 */ /* 0x000fe200078e0a07 */
[----:B------:R-:W-:-:S03]  /*06a0*/  IADD3 R7, PT, PT, R7, UR9, RZ ;  /* 0x0000000907077c10 */ /* 0x000fc6000fffe0ff */
[----:B------:R-:W-:Y:S02]  /*06b0*/  IMAD R3, R5, R3, R4 ;  /* 0x0000000305037224 */ /* 0x000fe400078e0204 */
[----:B------:R-:W-:Y:S02]  /*06c0*/  @P0 VIADD R2, R2, 0x1 ;  /* 0x0000000102020836 */ /* 0x000fe40000000000 */
[----:B------:R-:W-:Y:S01]  /*06d0*/  IMAD R0, R0, R18, R7 ;  /* 0x0000001200007224 */ /* 0x000fe200078e0207 */
[--C-:B------:R-:W-:Y:S02]  /*06e0*/  SHF.R.S32.HI R5, RZ, 0x1, R3.reuse ;  /* 0x00000001ff057819 */ /* 0x100fe40000011403 */
[----:B------:R-:W-:Y:S02]  /*06f0*/  MOV R7, R2 ;  /* 0x0000000200077202 */ /* 0x000fe40000000f00 */
[----:B------:R-:W-:Y:S02]  /*0700*/  SHF.R.S32.HI R4, RZ, 0x1, R0 ;  /* 0x00000001ff047819 */ /* 0x000fe40000011400 */
[----:B------:R-:W-:Y:S01]  /*0710*/  LOP3.LUT R3, R0, 0x1, R3, 0xc8, !PT ;  /* 0x0000000100037812 */ /* 0x000fe200078ec803 */
[----:B------:R-:W-:Y:S01]  /*0720*/  @!P1 IMAD.MOV R7, RZ, RZ, -R7 ;  /* 0x000000ffff079224 */ /* 0x000fe200078e0a07 */
[----:B------:R-:W-:-:S02]  /*0730*/  @!P2 LOP3.LUT R7, RZ, R17, RZ, 0x33, !PT ;  /* 0x00000011ff07a212 */ /* 0x000fc400078e33ff */
[----:B0-----:R-:W-:Y:S02]  /*0740*/  ISETP.GE.AND P1, PT, R5, R14, PT ;  /* 0x0000000e0500720c */ /* 0x001fe40003f26270 */
[----:B------:R-:W-:Y:S02]  /*0750*/  IADD3 R2, PT, PT, -R7, RZ, RZ ;  /* 0x000000ff07027210 */ /* 0x000fe40007ffe1ff */
[C---:B------:R-:W-:Y:S02]  /*0760*/  ISETP.GE.AND P0, PT, R4.reuse, R15, PT ;  /* 0x0000000f0400720c */ /* 0x040fe40003f06270 */
[----:B------:R-:W-:Y:S01]  /*0770*/  ISETP.LT.OR P1, PT, R5, RZ, P1 ;  /* 0x000000ff0500720c */ /* 0x000fe20000f21670 */
[----:B------:R-:W-:Y:S01]  /*0780*/  IMAD R19, R17, R2, R20 ;  /* 0x0000000211137224 */ /* 0x000fe200078e0214 */
[----:B------:R-:W-:Y:S01]  /*0790*/  ISETP.LT.OR P0, PT, R4, RZ, P0 ;  /* 0x000000ff0400720c */ /* 0x000fe20000701670 */
[----:B------:R-:W-:Y:S02]  /*07a0*/  IMAD.MOV.U32 R2, RZ, RZ, RZ ;  /* 0x000000ffff027224 */ /* 0x000fe400078e00ff */
[----:B------:R-:W-:Y:S01]  /*07b0*/  IMAD R0, R19, UR4, RZ ;  /* 0x0000000413007c24 */ /* 0x000fe2000f8e02ff */
[----:B------:R-:W-:Y:S01]  /*07c0*/  PLOP3.LUT P0, PT, P0, P1, PT, 0xf8, 0x8f ;  /* 0x00000000008f781c */ /* 0x000fe20000703f70 */
[----:B------:R-:W-:-:S12]  /*07d0*/  BRA.U !UP0, `(.L_x_193) ;  /* 0x0000000508e07547 */ /* 0x000fd8000b800000 */
[----:B------:R-:W-:Y:S01]  /*07e0*/  ISETP.EQ.U32.OR P1, PT, R3, 0x1, P0 ;  /* 0x000000010300780c */ /* 0x000fe20000722470 */
[----:B------:R-:W0:Y:S01]  /*07f0*/  LDCU UR4, c[0x0][0x404] ;  /* 0x00008080ff0477ac */ /* 0x000e220008000800 */
[----:B------:R-:W-:-:S11]  /*0800*/  IMAD R26, R6, R19, RZ ;  /* 0x00000013061a7224 */ /* 0x000fd600078e02ff */
[----:B------:R-:W1:Y:S01]  /*0810*/  @!P1 LDC.64 R24, c[0x0][0x380] ;  /* 0x0000e000ff189b82 */ /* 0x000e620000000a00 */
[----:B0-----:R-:W-:-:S07]  /*0820*/  IMAD R27, R7, UR4, R0 ;  /* 0x00000004071b7c24 */ /* 0x001fce000f8e0200 */
[----:B------:R-:W0:Y:S01]  /*0830*/  @!P1 LDC.64 R28, c[0x0][0x3d0] ;  /* 0x0000f400ff1c9b82 */ /* 0x000e220000000a00 */
[----:B------:R-:W-:-:S07]  /*0840*/  IMAD R17, R27, R15, R4 ;  /* 0x0000000f1b117224 */ /* 0x000fce00078e0204 */
[----:B------:R-:W2:Y:S08]  /*0850*/  @!P1 LDC.64 R18, c[0x0][0x380] ;  /* 0x0000e000ff129b82 */ /* 0x000eb00000000a00 */
[----:B------:R-:W3:Y:S01]  /*0860*/  @!P1 LDC.64 R20, c[0x0][0x3d0] ;  /* 0x0000f400ff149b82 */ /* 0x000ee20000000a00 */
[----:B------:R-:W-:Y:S02]  /*0870*/  IMAD R23, R27, R15, R15 ;  /* 0x0000000f1b177224 */ /* 0x000fe400078e020f */
[----:B------:R-:W-:-:S02]  /*0880*/  IMAD R17, R17, R14, R5 ;  /* 0x0000000e11117224 */ /* 0x000fc400078e0205 */
[----:B------:R-:W-:Y:S02]  /*0890*/  IMAD.IADD R23, R4, 0x1, R23 ;  /* 0x0000000104177824 */ /* 0x000fe400078e0217 */
[----:B-1----:R-:W-:-:S04]  /*08a0*/  @!P1 IMAD.WIDE R24, R17, 0x2, R24 ;  /* 0x0000000211189825 */ /* 0x002fc800078e0218 */
[----:B0-----:R-:W-:Y:S01]  /*08b0*/  @!P1 IMAD.WIDE R28, R26, 0x2, R28 ;  /* 0x000000021a1c9825 */ /* 0x001fe200078e021c */
[----:B------:R3:W4:Y:S03]  /*08c0*/  @!P1 LDG.E.U16 R2, desc[UR6][R24.64] ;  /* 0x0000000618029981 */ /* 0x000726000c1e1500 */
[----:B------:R-:W-:Y:S02]  /*08d0*/  IMAD R23, R23, R14, R5 ;  /* 0x0000000e17177224 */ /* 0x000fe400078e0205 */
[----:B------:R-:W-:Y:S01]  /*08e0*/  IMAD R22, R11, R0, R11 ;  /* 0x000000000b167224 */ /* 0x000fe200078e020b */
[----:B------:R-:W5:Y:S01]  /*08f0*/  @!P1 LDG.E.U16 R28, desc[UR6][R28.64] ;  /* 0x000000061c1c9981 */ /* 0x000f62000c1e1500 */
[----:B--2---:R-:W-:-:S04]  /*0900*/  @!P1 IMAD.WIDE R18, R23, 0x2, R18 ;  /* 0x0000000217129825 */ /* 0x004fc800078e0212 */
[----:B---3--:R-:W-:Y:S02]  /*0910*/  @!P1 IMAD.WIDE R24, R22, 0x2, R20 ;  /* 0x0000000216189825 */ /* 0x008fe400078e0214 */
[----:B------:R-:W2:Y:S04]  /*0920*/  @!P1 LDG.E.U16 R18, desc[UR6][R18.64] ;  /* 0x0000000612129981 */ /* 0x000ea8000c1e1500 */
[----:B------:R0:W3:Y:S02]  /*0930*/  @!P1 LDG.E.U16 R24, desc[UR6][R24.64] ;  /* 0x0000000618189981 */ /* 0x0000e4000c1e1500 */
[----:B0-----:R-:W-:-:S05]  /*0940*/  IADD3 R25, PT, PT, R27, 0x2, RZ ;  /* 0x000000021b197810 */ /* 0x001fca0007ffe0ff */
[----:B------:R-:W-:-:S04]  /*0950*/  IMAD R25, R25, R15, R4 ;  /* 0x0000000f19197224 */ /* 0x000fc800078e0204 */
[----:B------:R-:W-:Y:S02]  /*0960*/  IMAD R25, R25, R14, R5 ;  /* 0x0000000e19197224 */ /* 0x000fe400078e0205 */
[----:B----4-:R-:W-:Y:S01]  /*0970*/  @!P1 IMAD.U32 R21, R2, 0x10000, RZ ;  /* 0x0001000002159824 */ /* 0x010fe200078e00ff */
[----:B------:R-:W-:Y:S02]  /*0980*/  MOV R2, RZ ;  /* 0x000000ff00027202 */ /* 0x000fe40000000f00 */
[----:B-----5:R-:W-:-:S05]  /*0990*/  @!P1 SHF.L.U32 R20, R28, 0x10, RZ ;  /* 0x000000101c149819 */ /* 0x020fca00000006ff */
[----:B------:R-:W-:Y:S01]  /*09a0*/  @!P1 FFMA.FTZ R2, R20, R21, RZ ;  /* 0x0000001514029223 */ /* 0x000fe200000100ff */
[----:B--2---:R-:W-:Y:S01]  /*09b0*/  @!P1 SHF.L.U32 R18, R18, 0x10, RZ ;  /* 0x0000001012129819 */ /* 0x004fe200000006ff */
[----:B------:R-:W0:Y:S01]  /*09c0*/  @!P1 LDC.64 R20, c[0x0][0x3d0] ;  /* 0x0000f400ff149b82 */ /* 0x000e220000000a00 */
[----:B---3--:R-:W-:-:S04]  /*09d0*/  @!P1 IMAD.U32 R29, R24, 0x10000, RZ ;  /* 0x00010000181d9824 */ /* 0x008fc800078e00ff */
[----:B------:R-:W-:-:S03]  /*09e0*/  @!P1 FFMA.FTZ R2, R29, R18, R2 ;  /* 0x000000121d029223 */ /* 0x000fc60000010002 */
[----:B------:R-:W1:Y:S01]  /*09f0*/  @!P1 LDC.64 R18, c[0x0][0x380] ;  /* 0x0000e000ff129b82 */ /* 0x000e620000000a00 */
[----:B------:R-:W-:-:S04]  /*0a00*/  VIADD R28, R0, 0x2 ;  /* 0x00000002001c7836 */ /* 0x000fc80000000000 */
[----:B------:R-:W-:-:S04]  /*0a10*/  IMAD R24, R11, R28, RZ ;  /* 0x0000001c0b187224 */ /* 0x000fc800078e02ff */
[----:B0-----:R-:W-:-:S06]  /*0a20*/  @!P1 IMAD.WIDE R20, R24, 0x2, R20 ;  /* 0x0000000218149825 */ /* 0x001fcc00078e0214 */
[----:B------:R-:W2:Y:S01]  /*0a30*/  @!P1 LDG.E.U16 R20, desc[UR6][R20.64] ;  /* 0x0000000614149981 */ /* 0x000ea2000c1e1500 */
[----:B-1----:R-:W-:-:S06]  /*0a40*/  @!P1 IMAD.WIDE R28, R25, 0x2, R18 ;  /* 0x00000002191c9825 */ /* 0x002fcc00078e0212 */
[----:B------:R-:W3:Y:S01]  /*0a50*/  @!P1 LDG.E.U16 R28, desc[UR6][R28.64] ;  /* 0x000000061c1c9981 */ /* 0x000ee2000c1e1500 */
[----:B------:R-:W-:-:S04]  /*0a60*/  VIADD R27, R27, 0x3 ;  /* 0x000000031b1b7836 */ /* 0x000fc80000000000 */
[----:B------:R-:W-:-:S04]  /*0a70*/  IMAD R15, R27, R15, R4 ;  /* 0x0000000f1b0f7224 */ /* 0x000fc800078e0204 */
[----:B------:R-:W-:Y:S01]  /*0a80*/  IMAD R15, R15, R14, R5 ;  /* 0x0000000e0f0f7224 */ /* 0x000fe200078e0205 */
[----:B------:R-:W-:-:S05]  /*0a90*/  IADD3 R14, PT, PT, R0, 0x3, RZ ;  /* 0x00000003000e7810 */ /* 0x000fca0007ffe0ff */
[----:B------:R-:W-:Y:S01]  /*0aa0*/  IMAD R27, R11, R14, RZ ;  /* 0x0000000e0b1b7224 */ /* 0x000fe200078e02ff */
[----:B--2---:R-:W-:Y:S02]  /*0ab0*/  @!P1 SHF.L.U32 R19, R20, 0x10, RZ ;  /* 0x0000001014139819 */ /* 0x004fe400000006ff */
[----:B------:R-:W0:Y:S01]  /*0ac0*/  @!P1 LDC.64 R20, c[0x0][0x3d0] ;  /* 0x0000f400ff149b82 */ /* 0x000e220000000a00 */
[----:B---3--:R-:W-:-:S04]  /*0ad0*/  @!P1 IMAD.U32 R18, R28, 0x10000, RZ ;  /* 0x000100001c129824 */ /* 0x008fc800078e00ff */
[----:B------:R-:W-:-:S03]  /*0ae0*/  @!P1 FFMA.FTZ R2, R19, R18, R2 ;  /* 0x0000001213029223 */ /* 0x000fc60000010002 */
[----:B------:R-:W1:Y:S01]  /*0af0*/  @!P1 LDC.64 R18, c[0x0][0x380] ;  /* 0x0000e000ff129b82 */ /* 0x000e620000000a00 */
[----:B0-----:R-:W-:-:S06]  /*0b00*/  @!P1 IMAD.WIDE R20, R27, 0x2, R20 ;  /* 0x000000021b149825 */ /* 0x001fcc00078e0214 */
[----:B------:R0:W2:Y:S01]  /*0b10*/  @!P1 LDG.E.U16 R20, desc[UR6][R20.64] ;  /* 0x0000000614149981 */ /* 0x0000a2000c1e1500 */
[----:B-1----:R-:W-:-:S06]  /*0b20*/  @!P1 IMAD.WIDE R18, R15, 0x2, R18 ;  /* 0x000000020f129825 */ /* 0x002fcc00078e0212 */
[----:B------:R1:W3:Y:S01]  /*0b30*/  @!P1 LDG.E.U16 R18, desc[UR6][R18.64] ;  /* 0x0000000612129981 */ /* 0x0002e2000c1e1500 */
[----:B------:R-:W-:-:S04]  /*0b40*/  IADD3 R28, PT, PT, -R9, 0x4, RZ ;  /* 0x00000004091c7810 */ /* 0x000fc80007ffe1ff */
[----:B------:R-:W-:Y:S01]  /*0b50*/  ISETP.NE.AND P2, PT, R28, RZ, PT ;  /* 0x000000ff1c00720c */ /* 0x000fe20003f45270 */
[C---:B------:R-:W-:Y:S01]  /*0b60*/  IMAD R22, R11.reuse, 0x4, R22 ;  /* 0x000000040b167824 */ /* 0x040fe200078e0216 */
[C---:B0-----:R-:W-:Y:S01]  /*0b70*/  LEA R21, R8.reuse, R25, 0x2 ;  /* 0x0000001908157211 */ /* 0x041fe200078e10ff */
[C---:B------:R-:W-:Y:S02]  /*0b80*/  IMAD R25, R8.reuse, 0x4, R15 ;  /* 0x0000000408197824 */ /* 0x040fe400078e020f */
[----:B-1----:R-:W-:Y:S02]  /*0b90*/  IMAD R19, R8, 0x4, R23 ;  /* 0x0000000408137824 */ /* 0x002fe400078e0217 */
[----:B--2---:R-:W-:Y:S02]  /*0ba0*/  @!P1 IMAD.U32 R29, R20, 0x10000, RZ ;  /* 0x00010000141d9824 */ /* 0x004fe400078e00ff */
[----:B------:R-:W-:Y:S01]  /*0bb0*/  IMAD R20, R11, 0x4, R27 ;  /* 0x000000040b147824 */ /* 0x000fe200078e021b */
[----:B---3--:R-:W-:-:S02]  /*0bc0*/  @!P1 SHF.L.U32 R14, R18, 0x10, RZ ;  /* 0x00000010120e9819 */ /* 0x008fc400000006ff */
[----:B------:R-:W-:Y:S02]  /*0bd0*/  LEA R18, R11, R24, 0x2 ;  /* 0x000000180b127211 */ /* 0x000fe400078e10ff */
[----:B------:R-:W-:Y:S01]  /*0be0*/  LEA R24, R8, R17, 0x2 ;  /* 0x0000001108187211 */ /* 0x000fe200078e10ff */
[----:B------:R-:W-:Y:S01]  /*0bf0*/  @!P1 FFMA.FTZ R2, R29, R14, R2 ;  /* 0x0000000e1d029223 */ /* 0x000fe20000010002 */
[----:B------:R-:W-:Y:S01]  /*0c00*/  IMAD.MOV.U32 R29, RZ, RZ, R9 ;  /* 0x000000ffff1d7224 */ /* 0x000fe200078e0009 */
[----:B------:R-:W-:Y:S01]  /*0c10*/  LEA R14, R11, R26, 0x2 ;  /* 0x0000001a0b0e7211 */ /* 0x000fe200078e10ff */
[----:B------:R-:W-:Y:S06]  /*0c20*/  @!P2 BRA `(.L_x_193) ;  /* 0x0000000000cca947 */ /* 0x000fec0003800000 */
[----:B------:R-:W-:Y:S01]  /*0c30*/  IMAD.MOV.U32 R23, RZ, RZ, R24 ;  /* 0x000000ffff177224 */ /* 0x000fe200078e0018 */
[----:B------:R-:W-:Y:S02]  /*0c40*/  MOV R17, R28 ;  /* 0x0000001c00117202 */ /* 0x000fe40000000f00 */
[----:B------:R-:W-:-:S07]  /*0c50*/  MOV R24, R14 ;  /* 0x0000000e00187202 */ /* 0x000fce0000000f00 */
.L_x_194:
[----:B------:R-:W0:Y:S02]  /*0c60*/  @!P1 LDC.64 R14, c[0x0][0x3d0] ;  /* 0x0000f400ff0e9b82 */ /* 0x000e240000000a00 */
[----:B0-----:R-:W-:-:S06]  /*0c70*/  @!P1 IMAD.WIDE R28, R24, 0x2, R14 ;  /* 0x00000002181c9825 */ /* 0x001fcc00078e020e */
[----:B------:R-:W0:Y:S01]  /*0c80*/  @!P1 LDC.64 R14, c[0x0][0x380] ;  /* 0x0000e000ff0e9b82 */ /* 0x000e220000000a00 */
[----:B------:R-:W2:Y:S01]  /*0c90*/  @!P1 LDG.E.U16 R28, desc[UR6][R28.64] ;  /* 0x000000061c1c9981 */ /* 0x000ea2000c1e1500 */
[----:B0-----:R-:W-:-:S06]  /*0ca0*/  @!P1 IMAD.WIDE R26, R23, 0x2, R14 ;  /* 0x00000002171a9825 */ /* 0x001fcc00078e020e */
[----:B------:R-:W3:Y:S01]  /*0cb0*/  @!P1 LDG.E.U16 R26, desc[UR6][R26.64] ;  /* 0x000000061a1a9981 */ /* 0x000ee2000c1e1500 */
[----:B--2---:R-:W-:Y:S01]  /*0cc0*/  @!P1 IMAD.U32 R15, R28, 0x10000, RZ ;  /* 0x000100001c0f9824 */ /* 0x004fe200078e00ff */
[----:B---3--:R-:W-:-:S05]  /*0cd0*/  @!P1 SHF.L.U32 R14, R26, 0x10, RZ ;  /* 0x000000101a0e9819 */ /* 0x008fca00000006ff */
[----:B------:R-:W-:Y:S02]  /*0ce0*/  @!P1 FFMA.FTZ R2, R15, R14, R2 ;  /* 0x0000000e0f029223 */ /* 0x000fe40000010002 */
        /* <DEDUP_REMOVED lines=24> */
[----:B------:R-:W-:Y:S01]  /*0e70*/  VIADD R17, R17, 0x4 ;  /* 0x0000000411117836 */ /* 0x000fe20000000000 */
[C---:B------:R-:W-:Y:S01]  /*0e80*/  LEA R24, R11.reuse, R24, 0x2 ;  /* 0x000000180b187211 */ /* 0x040fe200078e10ff */
[C---:B------:R-:W-:Y:S01]  /*0e90*/  IMAD R23, R8.reuse, 0x4, R23 ;  /* 0x0000000408177824 */ /* 0x040fe200078e0217 */
[----:B------:R-:W-:Y:S01]  /*0ea0*/  LEA R22, R11, R22, 0x2 ;  /* 0x000000160b167211 */ /* 0x000fe200078e10ff */
[C---:B------:R-:W-:Y:S01]  /*0eb0*/  IMAD R19, R8.reuse, 0x4, R19 ;  /* 0x0000000408137824 */ /* 0x040fe200078e0213 */
[----:B------:R-:W-:Y:S01]  /*0ec0*/  ISETP.NE.AND P2, PT, R17, RZ, PT ;  /* 0x000000ff1100720c */ /* 0x000fe20003f45270 */
[C---:B------:R-:W-:Y:S01]  /*0ed0*/  IMAD R21, R8.reuse, 0x4, R21 ;  /* 0x0000000408157824 */ /* 0x040fe200078e0215 */
[C---:B------:R-:W-:Y:S01]  /*0ee0*/  LEA R18, R11.reuse, R18, 0x2 ;  /* 0x000000120b127211 */ /* 0x040fe200078e10ff */
[----:B------:R-:W-:Y:S01]  /*0ef0*/  IMAD R25, R8, 0x4, R25 ;  /* 0x0000000408197824 */ /* 0x000fe200078e0219 */
[----:B------:R-:W-:Y:S01]  /*0f00*/  LEA R20, R11, R20, 0x2 ;  /* 0x000000140b147211 */ /* 0x000fe200078e10ff */
[----:B--2---:R-:W-:Y:S01]  /*0f10*/  @!P1 IMAD.U32 R29, R26, 0x10000, RZ ;  /* 0x000100001a1d9824 */ /* 0x004fe200078e00ff */
[----:B---3--:R-:W-:-:S05]  /*0f20*/  @!P1 SHF.L.U32 R28, R14, 0x10, RZ ;  /* 0x000000100e1c9819 */ /* 0x008fca00000006ff */
[----:B------:R-:W-:Y:S02]  /*0f30*/  @!P1 FFMA.FTZ R2, R29, R28, R2 ;  /* 0x0000001c1d029223 */ /* 0x000fe40000010002 */
[----:B------:R-:W-:Y:S05]  /*0f40*/  @P2 BRA `(.L_x_194) ;  /* 0xfffffffc00442947 */ /* 0x000fea000383ffff */
[----:B------:R-:W-:-:S07]  /*0f50*/  MOV R29, R9 ;  /* 0x00000009001d7202 */ /* 0x000fce0000000f00 */
.L_x_193:
[----:B------:R-:W-:-:S13]  /*0f60*/  ISETP.NE.AND P1, PT, R10, RZ, PT ;  /* 0x000000ff0a00720c */ /* 0x000fda0003f25270 */
[----:B------:R-:W-:Y:S05]  /*0f70*/  @!P1 BRA `(.L_x_195) ;  /* 0x0000000000dc9947 */ /* 0x000fea0003800000 */
[----:B------:R-:W-:Y:S01]  /*0f80*/  ISETP.EQ.U32.OR P0, PT, R3, 0x1, P0 ;  /* 0x000000010300780c */ /* 0x000fe20000702470 */
[----:B------:R-:W-:Y:S01]  /*0f90*/  BSSY.RECONVERGENT B0, `(.L_x_196) ;  /* 0x0000013000007945 */ /* 0x000fe20003800200 */
[----:B------:R-:W-:Y:S01]  /*0fa0*/  ISETP.NE.AND P1, PT, R10, 0x1, PT ;  /* 0x000000010a00780c */ /* 0x000fe20003f25270 */
[----:B------:R-:W-:-:S10]  /*0fb0*/  IMAD.IADD R0, R0, 0x1, R29 ;  /* 0x0000000100007824 */ /* 0x000fd400078e021d */
[----:B------:R-:W-:Y:S05]  /*0fc0*/  @P0 BRA `(.L_x_197) ;  /* 0x00000000003c0947 */ /* 0x000fea0003800000 */
[----:B------:R-:W0:Y:S01]  /*0fd0*/  LDCU UR4, c[0x0][0x404] ;  /* 0x00008080ff0477ac */ /* 0x000e220008000800 */
[----:B------:R-:W1:Y:S01]  /*0fe0*/  LDC.64 R14, c[0x0][0x3d0] ;  /* 0x0000f400ff0e7b82 */ /* 0x000e620000000a00 */
[----:B------:R-:W-:Y:S01]  /*0ff0*/  IMAD R17, R11, R0, RZ ;  /* 0x000000000b117224 */ /* 0x000fe200078e02ff */
[----:B------:R-:W2:Y:S06]  /*1000*/  LDCU.64 UR8, c[0x0][0x410] ;  /* 0x00008200ff0877ac */ /* 0x000eac0008000a00 */
[----:B------:R-:W3:Y:S01]  /*1010*/  LDC.64 R18, c[0x0][0x380] ;  /* 0x0000e000ff127b82 */ /* 0x000ee20000000a00 */
[----:B0-----:R-:W-:-:S04]  /*1020*/  IMAD R3, R7, UR4, R0 ;  /* 0x0000000407037c24 */ /* 0x001fc8000f8e0200 */
[----:B--2---:R-:W-:Y:S02]  /*1030*/  IMAD R20, R3, UR9, R4 ;  /* 0x0000000903147c24 */ /* 0x004fe4000f8e0204 */
[----:B-1----:R-:W-:-:S04]  /*1040*/  IMAD.WIDE R14, R17, 0x2, R14 ;  /* 0x00000002110e7825 */ /* 0x002fc800078e020e */
[----:B------:R-:W-:Y:S02]  /*1050*/  IMAD R3, R20, UR8, R5 ;  /* 0x0000000814037c24 */ /* 0x000fe4000f8e0205 */
[----:B------:R-:W2:Y:S02]  /*1060*/  LDG.E.U16 R14, desc[UR6][R14.64] ;  /* 0x000000060e0e7981 */ /* 0x000ea4000c1e1500 */
[----:B---3--:R-:W-:-:S06]  /*1070*/  IMAD.WIDE R18, R3, 0x2, R18 ;  /* 0x0000000203127825 */ /* 0x008fcc00078e0212 */
[----:B------:R-:W3:Y:S01]  /*1080*/  LDG.E.U16 R18, desc[UR6][R18.64] ;  /* 0x0000000612127981 */ /* 0x000ee2000c1e1500 */
[----:B--2---:R-:W-:Y:S01]  /*1090*/  SHF.L.U32 R3, R14, 0x10, RZ ;  /* 0x000000100e037819 */ /* 0x004fe200000006ff */
[----:B---3--:R-:W-:-:S04]  /*10a0*/  IMAD.U32 R17, R18, 0x10000, RZ ;  /* 0x0001000012117824 */ /* 0x008fc800078e00ff */
[----:B------:R-:W-:-:S07]  /*10b0*/  FFMA.FTZ R2, R3, R17, R2 ;  /* 0x0000001103027223 */ /* 0x000fce0000010002 */
.L_x_197:
[----:B------:R-:W-:Y:S05]  /*10c0*/  BSYNC.RECONVERGENT B0 ;  /* 0x0000000000007941 */ /* 0x000fea0003800200 */
.L_x_196:
[----:B------:R-:W-:Y:S05]  /*10d0*/  @!P1 BRA `(.L_x_195) ;  /* 0x0000000000849947 */ /* 0x000fea0003800000 */
[----:B------:R-:W0:Y:S01]  /*10e0*/  @!P0 LDC R14, c[0x0][0x404] ;  /* 0x00010100ff0e8b82 */ /* 0x000e220000000800 */
[----:B------:R-:W-:-:S07]  /*10f0*/  ISETP.EQ.OR P1, PT, R10, 0x2, P0 ;  /* 0x000000020a00780c */ /* 0x000fce0000722670 */
[----:B------:R-:W1:Y:S08]  /*1100*/  @!P0 LDC.64 R18, c[0x0][0x410] ;  /* 0x00010400ff128b82 */ /* 0x000e700000000a00 */
[----:B------:R-:W2:Y:S01]  /*1110*/  @!P1 LDC R3, c[0x0][0x404] ;  /* 0x00010100ff039b82 */ /* 0x000ea20000000800 */
[----:B0-----:R-:W-:-:S07]  /*1120*/  @!P0 IMAD R20, R7, R14, R0 ;  /* 0x0000000e07148224 */ /* 0x001fce00078e0200 */
[----:B------:R-:W0:Y:S01]  /*1130*/  @!P0 LDC.64 R26, c[0x0][0x3d0] ;  /* 0x0000f400ff1a8b82 */ /* 0x000e220000000a00 */
[----:B-1----:R-:W-:-:S07]  /*1140*/  @!P0 IMAD R19, R20, R19, R19 ;  /* 0x0000001314138224 */ /* 0x002fce00078e0213 */
[----:B------:R-:W1:Y:S01]  /*1150*/  @!P1 LDC.64 R14, c[0x0][0x410] ;  /* 0x00010400ff0e9b82 */ /* 0x000e620000000a00 */
[----:B------:R-:W-:-:S07]  /*1160*/  @!P0 IADD3 R17, PT, PT, R4, R19, RZ ;  /* 0x0000001304118210 */ /* 0x000fce0007ffe0ff */
[----:B------:R-:W3:Y:S01]  /*1170*/  @!P0 LDC.64 R24, c[0x0][0x380] ;  /* 0x0000e000ff188b82 */ /* 0x000ee20000000a00 */
[----:B------:R-:W-:Y:S02]  /*1180*/  @!P0 IMAD R17, R17, R18, R5 ;  /* 0x0000001211118224 */ /* 0x000fe400078e0205 */
[----:B------:R-:W-:-:S04]  /*1190*/  @!P1 VIADD R18, R0, 0x2 ;  /* 0x0000000200129836 */ /* 0x000fc80000000000 */
[----:B--2---:R-:W-:Y:S01]  /*11a0*/  @!P1 IMAD R7, R7, R3, R18 ;  /* 0x0000000307079224 */ /* 0x004fe200078e0212 */
[----:B------:R-:W2:Y:S01]  /*11b0*/  @!P1 LDC.64 R22, c[0x0][0x3d0] ;  /* 0x0000f400ff169b82 */ /* 0x000ea20000000a00 */
[----:B------:R-:W-:-:S04]  /*11c0*/  @!P0 IMAD R3, R11, R0, R11 ;  /* 0x000000000b038224 */ /* 0x000fc800078e020b */
[----:B0-----:R-:W-:-:S03]  /*11d0*/  @!P0 IMAD.WIDE R26, R3, 0x2, R26 ;  /* 0x00000002031a8825 */ /* 0x001fc600078e021a */
[----:B------:R-:W0:Y:S01]  /*11e0*/  @!P1 LDC.64 R20, c[0x0][0x380] ;  /* 0x0000e000ff149b82 */ /* 0x000e220000000a00 */
[----:B-1----:R-:W-:Y:S02]  /*11f0*/  @!P1 IMAD R7, R7, R15, R4 ;  /* 0x0000000f07079224 */ /* 0x002fe400078e0204 */
[----:B------:R-:W-:Y:S01]  /*1200*/  @!P1 IMAD R3, R11, R18, RZ ;  /* 0x000000120b039224 */ /* 0x000fe200078e02ff */
[----:B------:R-:W4:Y:S01]  /*1210*/  @!P0 LDG.E.U16 R26, desc[UR6][R26.64] ;  /* 0x000000061a1a8981 */ /* 0x000f22000c1e1500 */
[----:B------:R-:W-:Y:S02]  /*1220*/  @!P1 IMAD R7, R7, R14, R5 ;  /* 0x0000000e07079224 */ /* 0x000fe400078e0205 */
[----:B---3--:R-:W-:-:S06]  /*1230*/  @!P0 IMAD.WIDE R24, R17, 0x2, R24 ;  /* 0x0000000211188825 */ /* 0x008fcc00078e0218 */
[----:B------:R-:W3:Y:S01]  /*1240*/  @!P0 LDG.E.U16 R24, desc[UR6][R24.64] ;  /* 0x0000000618188981 */ /* 0x000ee2000c1e1500 */
[----:B--2---:R-:W-:-:S06]  /*1250*/  @!P1 IMAD.WIDE R22, R3, 0x2, R22 ;  /* 0x0000000203169825 */ /* 0x004fcc00078e0216 */
[----:B------:R-:W2:Y:S01]  /*1260*/  @!P1 LDG.E.U16 R22, desc[UR6][R22.64] ;  /* 0x0000000616169981 */ /* 0x000ea2000c1e1500 */
[----:B0-----:R-:W-:-:S06]  /*1270*/  @!P1 IMAD.WIDE R20, R7, 0x2, R20 ;  /* 0x0000000207149825 */ /* 0x001fcc00078e0214 */
[----:B------:R-:W5:Y:S01]  /*1280*/  @!P1 LDG.E.U16 R20, desc[UR6][R20.64] ;  /* 0x0000000614149981 */ /* 0x000f62000c1e1500 */
[----:B----4-:R-:W-:Y:S01]  /*1290*/  @!P0 SHF.L.U32 R3, R26, 0x10, RZ ;  /* 0x000000101a038819 */ /* 0x010fe200000006ff */
[----:B---3--:R-:W-:-:S04]  /*12a0*/  @!P0 IMAD.U32 R0, R24, 0x10000, RZ ;  /* 0x0001000018008824 */ /* 0x008fc800078e00ff */
[----:B------:R-:W-:Y:S01]  /*12b0*/  @!P0 FFMA.FTZ R2, R3, R0, R2 ;  /* 0x0000000003028223 */ /* 0x000fe20000010002 */
[----:B--2---:R-:W-:Y:S01]  /*12c0*/  @!P1 SHF.L.U32 R5, R22, 0x10, RZ ;  /* 0x0000001016059819 */ /* 0x004fe200000006ff */
[----:B-----5:R-:W-:-:S04]  /*12d0*/  @!P1 IMAD.U32 R4, R20, 0x10000, RZ ;  /* 0x0001000014049824 */ /* 0x020fc800078e00ff */
[----:B------:R-:W-:-:S07]  /*12e0*/  @!P1 FFMA.FTZ R2, R5, R4, R2 ;  /* 0x0000000405029223 */ /* 0x000fce0000010002 */
.L_x_195:
[----:B------:R-:W0:Y:S01]  /*12f0*/  LDCU.64 UR8, c[0x0][0x3a8] ;  /* 0x00007500ff0877ac */ /* 0x000e220008000a00 */
[----:B------:R-:W-:Y:S01]  /*1300*/  F2FP.BF16.F32.PACK_AB R2, RZ, R2 ;  /* 0x00000002ff02723e */ /* 0x000fe200000010ff */
[----:B------:R-:W1:Y:S01]  /*1310*/  LDCU UR4, c[0x0][0x3f8] ;  /* 0x00007f00ff0477ac */ /* 0x000e620008000800 */
[----:B0-----:R-:W-:-:S04]  /*1320*/  LEA R4, P0, R16, UR8, 0x1 ;  /* 0x0000000810047c11 */ /* 0x001fc8000f8008ff */
[----:B------:R-:W-:Y:S02]  /*1330*/  LEA.HI.X R5, R16, UR9, R13, 0x1, P0 ;  /* 0x0000000910057c11 */ /* 0x000fe400080f0c0d */
[----:B------:R-:W-:-:S03]  /*1340*/  IADD3 R16, P0, PT, R12, R16, RZ ;  /* 0x000000100c107210 */ /* 0x000fc60007f1e0ff */
[----:B------:R0:W-:Y:S01]  /*1350*/  STG.E.U16 desc[UR6][R4.64], R2 ;  /* 0x0000000204007986 */ /* 0x0001e2000c101506 */
[----:B------:R-:W-:Y:S02]  /*1360*/  IADD3.X R13, PT, PT, RZ, R13, RZ, P0, !PT ;  /* 0x0000000dff0d7210 */ /* 0x000fe400007fe4ff */
[----:B-1----:R-:W-:-:S04]  /*1370*/  ISETP.GE.U32.AND P0, PT, R16, UR4, PT ;  /* 0x0000000410007c0c */ /* 0x002fc8000bf06070 */
[----:B------:R-:W-:-:S13]  /*1380*/  ISETP.GE.AND.EX P0, PT, R13, UR5, PT, P0 ;  /* 0x000000050d007c0c */ /* 0x000fda000bf06300 */
[----:B0-----:R-:W-:Y:S05]  /*1390*/  @!P0 BRA `(.L_x_198) ;  /* 0xffffffec007c8947 */ /* 0x001fea000383ffff */
[----:B------:R-:W-:Y:S05]  /*13a0*/  EXIT ;  /* 0x000000000000794d */ /* 0x000fea0003800000 */
.L_x_192:
[----:B------:R-:W-:Y:S01]  /*13b0*/  IADD3 R2, P0, PT, R12, R16, RZ ;  /* 0x000000100c027210 */ /* 0x000fe20007f1e0ff */
        /* <DEDUP_REMOVED lines=26> */
[----:B------:R-:W-:Y:S01]  /*1560*/  @P0 IADD3 R3, PT, PT, -R12, R3, RZ ;  /* 0x000000030c030210 */ /* 0x000fe20007ffe1ff */
[----:B------:R-:W-:-:S03]  /*1570*/  @P0 VIADD R2, R2, 0x1 ;  /* 0x0000000102020836 */ /* 0x000fc60000000000 */
[----:B------:R-:W-:Y:S01]  /*1580*/  ISETP.GE.U32.AND P1, PT, R3, R12, PT ;  /* 0x0000000c0300720c */ /* 0x000fe20003f26070 */
[----:B------:R-:W-:-:S12]  /*1590*/  IMAD.MOV.U32 R3, RZ, RZ, RZ ;  /* 0x000000ffff037224 */ /* 0x000fd800078e00ff */
[----:B------:R-:W-:Y:S02]  /*15a0*/  @P1 IADD3 R2, PT, PT, R2, 0x1, RZ ;  /* 0x0000000102021810 */ /* 0x000fe40007ffe0ff */
[----:B------:R-:W-:Y:S01]  /*15b0*/  @!P2 LOP3.LUT R2, RZ, R12, RZ, 0x33, !PT ;  /* 0x0000000cff02a212 */ /* 0x000fe200078e33ff */
[----:B------:R-:W-:Y:S06]  /*15c0*/  BRA `(.L_x_201) ;  /* 0x0000000000107947 */ /* 0x000fec0003800000 */
.L_x_200:
[----:B------:R-:W-:-:S07]  /*15d0*/  MOV R2, 0x15f0 ;  /* 0x000015f000027802 */ /* 0x000fce0000000f00 */
[----:B------:R-:W-:Y:S05]  /*15e0*/  CALL.REL.NOINC `($__internal_4_$__cuda_sm20_div_u64) ;  /* 0x0000000000cc7944 */ /* 0x000fea0003c00000 */
[----:B------:R-:W-:Y:S01]  /*15f0*/  MOV R2, R4 ;  /* 0x0000000400027202 */ /* 0x000fe20000000f00 */
[----:B------:R-:W-:-:S07]  /*1600*/  IMAD.MOV.U32 R3, RZ, RZ, R5 ;  /* 0x000000ffff037224 */ /* 0x000fce00078e0005 */
.L_x_201:
[----:B------:R-:W-:Y:S05]  /*1610*/  BSYNC.RECONVERGENT B0 ;  /* 0x0000000000007941 */ /* 0x000fea0003800200 */
.L_x_199:
[----:B------:R-:W-:Y:S01]  /*1620*/  IADD3 R0, P0, PT, R2, R0, RZ ;  /* 0x0000000002007210 */ /* 0x000fe20007f1e0ff */
[----:B------:R-:W0:Y:S01]  /*1630*/  LDCU.64 UR8, c[0x0][0x3a8] ;  /* 0x00007500ff0877ac */ /* 0x000e220008000a00 */
[----:B------:R-:W-:Y:S02]  /*1640*/  BSSY.RECONVERGENT B0, `(.L_x_202) ;  /* 0x0000016000007945 */ /* 0x000fe40003800200 */
[----:B------:R-:W-:Y:S02]  /*1650*/  LOP3.LUT R4, R0, 0x3, RZ, 0xc0, !PT ;  /* 0x0000000300047812 */ /* 0x000fe400078ec0ff */
[----:B------:R-:W-:Y:S02]  /*1660*/  IADD3.X R2, PT, PT, RZ, R3, RZ, P0, !PT ;  /* 0x00000003ff027210 */ /* 0x000fe400007fe4ff */
[----:B------:R-:W-:Y:S02]  /*1670*/  ISETP.NE.U32.AND P1, PT, R4, 0x3, PT ;  /* 0x000000030400780c */ /* 0x000fe40003f25070 */
[----:B------:R-:W-:-:S02]  /*1680*/  ISETP.GE.U32.AND P0, PT, R0, 0x3, PT ;  /* 0x000000030000780c */ /* 0x000fc40003f06070 */
[----:B------:R-:W-:Y:S02]  /*1690*/  ISETP.NE.AND.EX P1, PT, RZ, RZ, PT, P1 ;  /* 0x000000ffff00720c */ /* 0x000fe40003f25310 */
[----:B------:R-:W-:-:S11]  /*16a0*/  ISETP.GE.U32.AND.EX P0, PT, R2, RZ, PT, P0 ;  /* 0x000000ff0200720c */ /* 0x000fd60003f06100 */
[----:B0-----:R-:W-:Y:S05]  /*16b0*/  @!P1 BRA `(.L_x_203) ;  /* 0x0000000000389947 */ /* 0x001fea0003800000 */
[----:B------:R-:W-:Y:S02]  /*16c0*/  VIADD R2, R0, 0x1 ;  /* 0x0000000100027836 */ /* 0x000fe40000000000 */
[----:B------:R-:W-:Y:S02]  /*16d0*/  HFMA2 R0, -RZ, RZ, 0, 0 ;  /* 0x00000000ff007431 */ /* 0x000fe400000001ff */
[----:B------:R-:W-:Y:S01]  /*16e0*/  IMAD.MOV.U32 R4, RZ, RZ, RZ ;  /* 0x000000ffff047224 */ /* 0x000fe200078e00ff */
[----:B------:R-:W-:-:S07]  /*16f0*/  LOP3.LUT R5, R2, 0x3, RZ, 0xc0, !PT ;  /* 0x0000000302057812 */ /* 0x000fce00078ec0ff */
.L_x_204:
[----:B------:R-:W-:-:S04]  /*1700*/  LEA R2, P1, R16, UR8, 0x1 ;  /* 0x0000000810027c11 */ /* 0x000fc8000f8208ff */
[--C-:B------:R-:W-:Y:S02]  /*1710*/  LEA.HI.X R3, R16, UR9, R13.reuse, 0x1, P1 ;  /* 0x0000000910037c11 */ /* 0x100fe400088f0c0d */
[----:B------:R-:W-:Y:S02]  /*1720*/  IADD3 R0, P1, PT, R0, 0x1, RZ ;  /* 0x0000000100007810 */ /* 0x000fe40007f3e0ff */
[----:B------:R-:W-:Y:S01]  /*1730*/  IADD3 R16, P2, PT, R12, R16, RZ ;  /* 0x000000100c107210 */ /* 0x000fe20007f5e0ff */
[----:B------:R0:W-:Y:S01]  /*1740*/  STG.E.U16 desc[UR6][R2.64], RZ ;  /* 0x000000ff02007986 */ /* 0x0001e2000c101506 */
[----:B------:R-:W-:Y:S02]  /*1750*/  IADD3.X R4, PT, PT, RZ, R4, RZ, P1, !PT ;  /* 0x00000004ff047210 */ /* 0x000fe40000ffe4ff */
[----:B------:R-:W-:Y:S01]  /*1760*/  ISETP.NE.U32.AND P1, PT, R0, R5, PT ;  /* 0x000000050000720c */ /* 0x000fe20003f25070 */
[----:B------:R-:W-:-:S03]  /*1770*/  IMAD.X R13, RZ, RZ, R13, P2 ;  /* 0x000000ffff0d7224 */ /* 0x000fc600010e060d */
[----:B------:R-:W-:-:S13]  /*1780*/  ISETP.NE.AND.EX P1, PT, R4, RZ, PT, P1 ;  /* 0x000000ff0400720c */ /* 0x000fda0003f25310 */
[----:B0-----:R-:W-:Y:S05]  /*1790*/  @P1 BRA `(.L_x_204) ;  /* 0xfffffffc00d81947 */ /* 0x001fea000383ffff */
.L_x_203:
[----:B------:R-:W-:Y:S05]  /*17a0*/  BSYNC.RECONVERGENT B0 ;  /* 0x0000000000007941 */ /* 0x000fea0003800200 */
.L_x_202:
[----:B------:R-:W-:Y:S05]  /*17b0*/  @!P0 EXIT ;  /* 0x000000000000894d */ /* 0x000fea0003800000 */
[----:B------:R-:W-:Y:S01]  /*17c0*/  SHF.L.U32 R11, R12, 0x1, RZ ;  /* 0x000000010c0b7819 */ /* 0x000fe200000006ff */
[----:B------:R-:W0:Y:S01]  /*17d0*/  LDCU UR4, c[0x0][0x3f8] ;  /* 0x00007f00ff0477ac */ /* 0x000e220008000800 */
[----:B------:R-:W-:Y:S01]  /*17e0*/  SHF.R.U32.HI R15, RZ, 0x1f, R12 ;  /* 0x0000001fff0f7819 */ /* 0x000fe2000001160c */
[----:B------:R-:W1:Y:S06]  /*17f0*/  LDCU.64 UR8, c[0x0][0x3a8] ;  /* 0x00007500ff0877ac */ /* 0x000e6c0008000a00 */
.L_x_205:
[----:B-1----:R-:W-:-:S04]  /*1800*/  LEA R8, P0, R16, UR8, 0x1 ;  /* 0x0000000810087c11 */ /* 0x002fc8000f8008ff */
[----:B------:R-:W-:Y:S02]  /*1810*/  LEA.HI.X R9, R16, UR9, R13, 0x1, P0 ;  /* 0x0000000910097c11 */ /* 0x000fe400080f0c0d */
[----:B------:R-:W-:-:S03]  /*1820*/  IADD3 R2, P0, PT, R11, R8, RZ ;  /* 0x000000080b027210 */ /* 0x000fc60007f1e0ff */
[----:B------:R2:W-:Y:S02]  /*1830*/  STG.E.U16 desc[UR6][R8.64], RZ ;  /* 0x000000ff08007986 */ /* 0x0005e4000c101506 */
[----:B------:R-:W-:Y:S01]  /*1840*/  IMAD.X R3, R15, 0x1, R9, P0 ;  /* 0x000000010f037824 */ /* 0x000fe200000e0609 */
[----:B------:R-:W-:-:S04]  /*1850*/  IADD3 R4, P0, PT, R11, R2, RZ ;  /* 0x000000020b047210 */ /* 0x000fc80007f1e0ff */
[----:B------:R-:W-:Y:S01]  /*1860*/  IADD3.X R5, PT, PT, R15, R3, RZ, P0, !PT ;  /* 0x000000030f057210 */ /* 0x000fe200007fe4ff */
[----:B------:R2:W-:Y:S01]  /*1870*/  STG.E.U16 desc[UR6][R2.64], RZ ;  /* 0x000000ff02007986 */ /* 0x0005e2000c101506 */
[----:B------:R-:W-:-:S03]  /*1880*/  IADD3 R6, P0, PT, R11, R4, RZ ;  /* 0x000000040b067210 */ /* 0x000fc60007f1e0ff */
[----:B------:R2:W-:Y:S02]  /*1890*/  STG.E.U16 desc[UR6][R4.64], RZ ;  /* 0x000000ff04007986 */ /* 0x0005e4000c101506 */
        /* <DEDUP_REMOVED lines=8> */
        .weak           $__internal_4_$__cuda_sm20_div_u64
        .type           $__internal_4_$__cuda_sm20_div_u64,@function
        .size           $__internal_4_$__cuda_sm20_div_u64,(.L_x_1679 - $__internal_4_$__cuda_sm20_div_u64)
$__internal_4_$__cuda_sm20_div_u64:
[----:B------:R-:W-:Y:S01]  /*1920*/  MOV R10, R12 ;  /* 0x0000000c000a7202 */ /* 0x000fe20000000f00 */
[----:B------:R-:W-:-:S04]  /*1930*/  IMAD.MOV.U32 R11, RZ, RZ, RZ ;  /* 0x000000ffff0b7224 */ /* 0x000fc800078e00ff */
[----:B------:R-:W0:Y:S02]  /*1940*/  I2F.U64.RP R5, R10 ;  /* 0x0000000a00057312 */ /* 0x000e240000309000 */
[----:B0-----:R-:W0:Y:S02]  /*1950*/  MUFU.RCP R5, R5 ;  /* 0x0000000500057308 */ /* 0x001e240000001000 */
[----:B0-----:R-:W-:-:S15]  /*1960*/  IADD3 R6, PT, PT, R5, 0x1ffffffe, RZ ;  /* 0x1ffffffe05067810 */ /* 0x001fde0007ffe0ff */
[----:B------:R-:W-:-:S15]  /*1970*/  NOP ;  /* 0x0000000000007918 */ /* 0x000fde0000000000 */
[----:B------:R-:W-:-:S15]  /*1980*/  NOP ;  /* 0x0000000000007918 */ /* 0x000fde0000000000 */
[----:B------:R-:W-:-:S15]  /*1990*/  NOP ;  /* 0x0000000000007918 */ /* 0x000fde0000000000 */
[----:B------:R-:W0:Y:S02]  /*19a0*/  F2I.U64.TRUNC R6, R6 ;  /* 0x0000000600067311 */ /* 0x000e24000020d800 */
[----:B0-----:R-:W-:-:S04]  /*19b0*/  IMAD.WIDE.U32 R8, R6, R12, RZ ;  /* 0x0000000c06087225 */ /* 0x001fc800078e00ff */
[----:B------:R-:W-:Y:S01]  /*19c0*/  IMAD R9, R7, R12, R9 ;  /* 0x0000000c07097224 */ /* 0x000fe200078e0209 */
[----:B------:R-:W-:-:S05]  /*19d0*/  IADD3 R15, P0, PT, RZ, -R8, RZ ;  /* 0x80000008ff0f7210 */ /* 0x000fca0007f1e0ff */
        /* <DEDUP_REMOVED lines=10> */
[----:B------:R-:W-:-:S03]  /*1a80*/  IMAD.WIDE.U32 R6, R9, R12, RZ ;  /* 0x0000000c09067225 */ /* 0x000fc600078e00ff */
[----:B------:R-:W-:Y:S01]  /*1a90*/  IADD3 R11, P0, PT, RZ, -R6, RZ ;  /* 0x80000006ff0b7210 */ /* 0x000fe20007f1e0ff */
[----:B------:R-:W-:Y:S02]  /*1aa0*/  IMAD R6, R5, R12, R7 ;  /* 0x0000000c05067224 */ /* 0x000fe400078e0207 */
[----:B------:R-:W-:Y:S02]  /*1ab0*/  HFMA2 R7, -RZ, RZ, 0, 0 ;  /* 0x00000000ff077431 */ /* 0x000fe400000001ff */
        /* <DEDUP_REMOVED lines=16> */
[----:B------:R-:W-:-:S03]  /*1bc0*/  IMAD.WIDE.U32 R6, R9, R12, RZ ;  /* 0x0000000c09067225 */ /* 0x000fc600078e00ff */
[----:B------:R-:W-:Y:S02]  /*1bd0*/  IADD3.X R5, PT, PT, RZ, R5, RZ, P1, !PT ;  /* 0x00000005ff057210 */ /* 0x000fe40000ffe4ff */
[----:B------:R-:W-:-:S03]  /*1be0*/  IADD3 R11, P0, PT, -R6, R3, RZ ;  /* 0x00000003060b7210 */ /* 0x000fc60007f1e1ff */
[----:B------:R-:W-:Y:S01]  /*1bf0*/  IMAD R7, R5, R12, R7 ;  /* 0x0000000c05077224 */ /* 0x000fe200078e0207 */
[----:B------:R-:W-:-:S03]  /*1c00*/  IADD3 R3, P1, PT, -R12, R11, RZ ;  /* 0x0000000b0c037210 */ /* 0x000fc60007f3e1ff */
[----:B------:R-:W-:Y:S01]  /*1c10*/  IMAD.X R8, R4, 0x1, ~R7, P0 ;  /* 0x0000000104087824 */ /* 0x000fe200000e0e07 */
[----:B------:R-:W-:Y:S02]  /*1c20*/  ISETP.GE.U32.AND P0, PT, R11, R12, PT ;  /* 0x0000000c0b00720c */ /* 0x000fe40003f06070 */
[----:B------:R-:W-:Y:S02]  /*1c30*/  IADD3 R4, P2, PT, R9, 0x1, RZ ;  /* 0x0000000109047810 */ /* 0x000fe40007f5e0ff */
[----:B------:R-:W-:Y:S02]  /*1c40*/  ISETP.GE.U32.AND.EX P0, PT, R8, RZ, PT, P0 ;  /* 0x000000ff0800720c */ /* 0x000fe40003f06100 */
[----:B------:R-:W-:Y:S02]  /*1c50*/  IADD3.X R6, PT, PT, RZ, R5, RZ, P2, !PT ;  /* 0x00000005ff067210 */ /* 0x000fe400017fe4ff */
[----:B------:R-:W-:Y:S02]  /*1c60*/  SEL R9, R4, R9, P0 ;  /* 0x0000000904097207 */ /* 0x000fe40000000000 */
[----:B------:R-:W-:-:S02]  /*1c70*/  IADD3.X R7, PT, PT, R8, -0x1, RZ, P1, !PT ;  /* 0xffffffff08077810 */ /* 0x000fc40000ffe4ff */
[----:B------:R-:W-:Y:S02]  /*1c80*/  SEL R3, R3, R11, P0 ;  /* 0x0000000b03037207 */ /* 0x000fe40000000000 */
[----:B------:R-:W-:Y:S02]  /*1c90*/  SEL R6, R6, R5, P0 ;  /* 0x0000000506067207 */ /* 0x000fe40000000000 */
[----:B------:R-:W-:Y:S02]  /*1ca0*/  IADD3 R4, P2, PT, R9, 0x1, RZ ;  /* 0x0000000109047810 */ /* 0x000fe40007f5e0ff */
[----:B------:R-:W-:Y:S02]  /*1cb0*/  SEL R7, R7, R8, P0 ;  /* 0x0000000807077207 */ /* 0x000fe40000000000 */
[----:B------:R-:W-:Y:S01]  /*1cc0*/  ISETP.GE.U32.AND P0, PT, R3, R12, PT ;  /* 0x0000000c0300720c */ /* 0x000fe20003f06070 */
[----:B------:R-:W-:Y:S01]  /*1cd0*/  IMAD.X R5, RZ, RZ, R6, P2 ;  /* 0x000000ffff057224 */ /* 0x000fe200010e0606 */
[----:B------:R-:W-:-:S02]  /*1ce0*/  ISETP.NE.U32.AND P1, PT, R12, RZ, PT ;  /* 0x000000ff0c00720c */ /* 0x000fc40003f25070 */
[----:B------:R-:W-:Y:S02]  /*1cf0*/  ISETP.GE.U32.AND.EX P0, PT, R7, RZ, PT, P0 ;  /* 0x000000ff0700720c */ /* 0x000fe40003f06100 */
[----:B------:R-:W-:Y:S02]  /*1d00*/  MOV R3, 0x0 ;  /* 0x0000000000037802 */ /* 0x000fe40000000f00 */
[----:B------:R-:W-:Y:S02]  /*1d10*/  ISETP.NE.AND.EX P1, PT, RZ, RZ, PT, P1 ;  /* 0x000000ffff00720c */ /* 0x000fe40003f25310 */
[----:B------:R-:W-:Y:S02]  /*1d20*/  SEL R4, R4, R9, P0 ;  /* 0x0000000904047207 */ /* 0x000fe40000000000 */
[----:B------:R-:W-:Y:S02]  /*1d30*/  SEL R5, R5, R6, P0 ;  /* 0x0000000605057207 */ /* 0x000fe40000000000 */
[----:B------:R-:W-:-:S02]  /*1d40*/  SEL R4, R4, 0xffffffff, P1 ;  /* 0xffffffff04047807 */ /* 0x000fc40000800000 */
[----:B------:R-:W-:Y:S01]  /*1d50*/  SEL R5, R5, 0xffffffff, P1 ;  /* 0xffffffff05057807 */ /* 0x000fe20000800000 */
[----:B------:R-:W-:Y:S06]  /*1d60*/  RET.REL.NODEC R2 `(_ZN2at6native51_GLOBAL__N__2c613397_18_DepthwiseConv2d_cu_9959487032conv_depthwise2d_backward_kernelILi1ELi2EN3c108BFloat16EiEEvNS_27GenericPackedTensorAccessorIKT1_Lm4ENS_16DefaultPtrTraitsEiEENS5_IS6_Lm4ES8_iEES9_T2_iiiiiiiiiiiiiii) ;  /* 0xffffffe002a47950 */ /* 0x000fec0003c3ffff */
.L_x_206:
        /* <DEDUP_REMOVED lines=9> */
.L_x_1679:


//--------------------- .text._ZN2at6native51_GLOBAL__N__2c613397_18_DepthwiseConv2d_cu_9959487032conv_depthwise2d_backward_kernelILi1ELi1EN3c108BFloat16EiEEvNS_27GenericPackedTensorAccessorIKT1_Lm4ENS_16DefaultPtrTraitsEiEENS5_IS6_Lm4ES8_iEES9_T2_iiiiiiiiiiiiiii --------------------------
	.section	.text._ZN2at6native51_GLOBAL__N__2c613397_18_DepthwiseConv2d_cu_9959487032conv_depthwise2d_backward_kernelILi1ELi1EN3c108BFloat16EiEEvNS_27GenericPackedTensorAccessorIKT1_Lm4ENS_16DefaultPtrTraitsEiEENS5_IS6_Lm4ES8_iEES9_T2_iiiiiiiiiiiiiii,"ax",@progbits
	.align	128
.text._ZN2at6native51_GLOBAL__N__2c613397_18_DepthwiseConv2d_cu_9959487032conv_depthwise2d_backward_kernelILi1ELi1EN3c108BFloat16EiEEvNS_27GenericPackedTensorAccessorIKT1_Lm4ENS_16DefaultPtrTraitsEiEENS5_IS6_Lm4ES8_iEES9_T2_iiiiiiiiiiiiiii:
        .type           _ZN2at6native51_GLOBAL__N__2c613397_18_DepthwiseConv2d_cu_9959487032conv_depthwise2d_backward_kernelILi1ELi1EN3c108BFloat16EiEEvNS_27GenericPackedTensorAccessorIKT1_Lm4ENS_16DefaultPtrTraitsEiEENS5_IS6_Lm4ES8_iEES9_T2_iiiiiiiiiiiiiii,@function
        .size           _ZN2at6native51_GLOBAL__N__2c613397_18_DepthwiseConv2d_cu_9959487032conv_depthwise2d_backward_kernelILi1ELi1EN3c108BFloat16EiEEvNS_27GenericPackedTensorAccessorIKT1_Lm4ENS_16DefaultPtrTraitsEiEENS5_IS6_Lm4ES8_iEES9_T2_iiiiiiiiiiiiiii,(.L_x_1681 - _ZN2at6native51_GLOBAL__N__2c613397_18_DepthwiseConv2d_cu_9959487032conv_depthwise2d_backward_kernelILi1ELi1EN3c108BFloat16EiEEvNS_27GenericPackedTensorAccessorIKT1_Lm4ENS_16DefaultPtrTraitsEiEENS5_IS6_Lm4ES8_iEES9_T2_iiiiiiiiiiiiiii)
        .other          _ZN2at6native51_GLOBAL__N__2c613397_18_DepthwiseConv2d_cu_9959487032conv_depthwise2d_backward_kernelILi1ELi1EN3c108BFloat16EiEEvNS_27GenericPackedTensorAccessorIKT1_Lm4ENS_16DefaultPtrTraitsEiEENS5_IS6_Lm4ES8_iEES9_T2_iiiiiiiiiiiiiii,@"STO_CUDA_ENTRY STV_DEFAULT"
_ZN2at6native51_GLOBAL__N__2c613397_18_DepthwiseConv2d_cu_9959487032conv_depthwise2d_backward_kernelILi1ELi1EN3c108BFloat16EiEEvNS_27GenericPackedTensorAccessorIKT1_Lm4ENS_16DefaultPtrTraitsEiEENS5_IS6_Lm4ES8_iEES9_T2_iiiiiiiiiiiiiii:
[----:B------:R-:W-:Y:S01]  /*0000*/  LDC R1, c[0x0][0x37c] ;  /* 0x0000df00ff017b82 */ /* 0x000fe20000000800 */
[----:B------:R-:W0:Y:S07]  /*0010*/  S2R R2, SR_TID.X ;  /* 0x0000000000027919 */ /* 0x000e2e0000002100 */
[----:B------:R-:W0:Y:S01]  /*0020*/  S2UR UR4, SR_CTAID.X ;  /* 0x00000000000479c3 */ /* 0x000e220000002500 */
[----:B------:R-:W1:Y:S01]  /*0030*/  LDCU UR8, c[0x0][0x3f8] ;  /* 0x00007f00ff0877ac */ /* 0x000e620008000800 */
[----:B------:R-:W-:-:S06]  /*0040*/  HFMA2 R3, -RZ, RZ, 0, 0 ;  /* 0x00000000ff037431 */ /* 0x000fcc00000001ff */
[----:B------:R-:W0:Y:S02]  /*0050*/  LDC R5, c[0x0][0x360] ;  /* 0x0000d800ff057b82 */ /* 0x000e240000000800 */
[----:B0-----:R-:W-:Y:S01]  /*0060*/  IMAD.WIDE.U32 R10, R5, UR4, R2 ;  /* 0x00000004050a7c25 */ /* 0x001fe2000f8e0002 */
[----:B-1----:R-:W-:Y:S02]  /*0070*/  USHF.R.S32.HI UR4, URZ, 0x1f, UR8 ;  /* 0x0000001fff047899 */ /* 0x002fe40008011408 */
[----:B------:R-:W-:-:S04]  /*0080*/  ISETP.GE.U32.AND P0, PT, R10, UR8, PT ;  /* 0x000000080a007c0c */ /* 0x000fc8000bf06070 */
[----:B------:R-:W-:-:S13]  /*0090*/  ISETP.GE.AND.EX P0, PT, R11, UR4, PT, P0 ;  /* 0x000000040b007c0c */ /* 0x000fda000bf06300 */
[----:B------:R-:W-:Y:S05]  /*00a0*/  @P0 EXIT ;  /* 0x000000000000094d */ /* 0x000fea0003800000 */
[----:B------:R-:W0:Y:S01]  /*00b0*/  LDCU UR4, c[0x0][0x400] ;  /* 0x00008000ff0477ac */ /* 0x000e220008000800 */
[----:B------:R-:W1:Y:S01]  /*00c0*/  LDC.64 R8, c[0x0][0x418] ;  /* 0x00010600ff087b82 */ /* 0x000e620000000a00 */
[----:B------:R-:W2:Y:S01]  /*00d0*/  LDCU UR5, c[0x0][0x370] ;  /* 0x00006e00ff0577ac */ /* 0x000ea20008000800 */
[----:B------:R-:W3:Y:S01]  /*00e0*/  LDCU.64 UR6, c[0x0][0x358] ;  /* 0x00006b00ff0677ac */ /* 0x000ee20008000a00 */
[----:B0-----:R-:W-:Y:S01]  /*00f0*/  UISETP.GE.AND UP0, UPT, UR4, 0x1, UPT ;  /* 0x000000010400788c */ /* 0x001fe2000bf06270 */
[----:B-1----:R-:W-:Y:S02]  /*0100*/  IMAD R9, R9, R8, RZ ;  /* 0x0000000809097224 */ /* 0x002fe400078e02ff */
[----:B--2---:R-:W-:-:S06]  /*0110*/  IMAD R8, R5, UR5, RZ ;  /* 0x0000000505087c24 */ /* 0x004fcc000f8e02ff */
[----:B---3--:R-:W-:Y:S05]  /*0120*/  BRA.U !UP0, `(.L_x_207) ;  /* 0x0000002108007547 */ /* 0x008fea000b800000 */
[----:B------:R-:W0:Y:S01]  /*0130*/  LDC.64 R6, c[0x0][0x410] ;  /* 0x00010400ff067b82 */ /* 0x000e220000000a00 */
[----:B------:R-:W-:-:S04]  /*0140*/  ULOP3.LUT UR4, UR4, 0x7, URZ, 0xc0, !UPT ;  /* 0x0000000704047892 */ /* 0x000fc8000f8ec0ff */
[----:B------:R-:W-:-:S04]  /*0150*/  UIADD3 UR4, UPT, UPT, UR4, -0x1, URZ ;  /* 0xffffffff04047890 */ /* 0x000fc8000fffe0ff */
[----:B------:R-:W-:Y:S01]  /*0160*/  UISETP.GE.U32.AND UP0, UPT, UR4, 0x3, UPT ;  /* 0x000000030400788c */ /* 0x000fe2000bf06070 */
[----:B0-----:R-:W-:-:S10]  /*0170*/  IMAD R6, R7, R6, RZ ;  /* 0x0000000607067224 */ /* 0x001fd400078e02ff */
.L_x_214:
[----:B------:R-:W0:Y:S01]  /*0180*/  LDC R0, c[0x0][0x408] ;  /* 0x00010200ff007b82 */ /* 0x000e220000000800 */
[----:B------:R-:W1:Y:S01]  /*0190*/  LDCU.64 UR8, c[0x0][0x428] ;  /* 0x00008500ff0877ac */ /* 0x000e620008000a00 */
[----:B------:R-:W-:Y:S01]  /*01a0*/  IMAD.MOV.U32 R21, RZ, RZ, RZ ;  /* 0x000000ffff157224 */ /* 0x000fe200078e00ff */
[----:B------:R-:W2:Y:S05]  /*01b0*/  LDCU UR4, c[0x0][0x400] ;  /* 0x00008000ff0477ac */ /* 0x000eaa0008000800 */
[----:B------:R-:W3:Y:S08]  /*01c0*/  LDC R19, c[0x0][0x40c] ;  /* 0x00010300ff137b82 */ /* 0x000ef00000000800 */
[----:B------:R-:W4:Y:S01]  /*01d0*/  LDC.64 R22, c[0x0][0x410] ;  /* 0x00010400ff167b82 */ /* 0x000f220000000a00 */
        /* <DEDUP_REMOVED lines=8> */
[----:B0-----:R-:W-:Y:S01]  /*0260*/  MOV R2, RZ ;  /* 0x000000ff00027202 */ /* 0x001fe20000000f00 */
[----:B--2---:R-:W-:-:S04]  /*0270*/  IMAD.MOV R5, RZ, RZ, -R3 ;  /* 0x000000ffff057224 */ /* 0x004fc800078e0a03 */
[----:B------:R-:W-:-:S04]  /*0280*/  IMAD R5, R5, R12, RZ ;  /* 0x0000000c05057224 */ /* 0x000fc800078e02ff */
[----:B------:R-:W-:Y:S02]  /*0290*/  IMAD.HI.U32 R3, R3, R5, R2 ;  /* 0x0000000503037227 */ /* 0x000fe400078e0002 */
[----:B------:R-:W0:Y:S04]  /*02a0*/  I2F.RP R5, R14 ;  /* 0x0000000e00057306 */ /* 0x000e280000209400 */
[----:B------:R-:W-:-:S05]  /*02b0*/  IMAD.HI.U32 R2, R3, R4, RZ ;  /* 0x0000000403027227 */ /* 0x000fca00078e00ff */
[----:B------:R-:W-:-:S05]  /*02c0*/  IADD3 R3, PT, PT, -R2, RZ, RZ ;  /* 0x000000ff02037210 */ /* 0x000fca0007ffe1ff */
[----:B------:R-:W-:Y:S01]  /*02d0*/  IMAD R3, R12, R3, R4 ;  /* 0x000000030c037224 */ /* 0x000fe200078e0204 */
[----:B0-----:R-:W0:Y:S01]  /*02e0*/  MUFU.RCP R5, R5 ;  /* 0x0000000500057308 */ /* 0x001e220000001000 */
[----:B------:R-:W-:-:S03]  /*02f0*/  LOP3.LUT R4, R10, R0, RZ, 0x3c, !PT ;  /* 0x000000000a047212 */ /* 0x000fc600078e3cff */
[----:B------:R-:W-:Y:S02]  /*0300*/  ISETP.GT.U32.AND P2, PT, R12, R3, PT ;  /* 0x000000030c00720c */ /* 0x000fe40003f44070 */
[----:B------:R-:W-:-:S11]  /*0310*/  ISETP.GE.AND P1, PT, R4, RZ, PT ;  /* 0x000000ff0400720c */ /* 0x000fd60003f26270 */
[----:B------:R-:W-:Y:S01]  /*0320*/  @!P2 IMAD.IADD R3, R3, 0x1, -R12 ;  /* 0x000000010303a824 */ /* 0x000fe200078e0a0c */
[----:B0-----:R-:W-:Y:S02]  /*0330*/  IADD3 R7, PT, PT, R5, 0xffffffe, RZ ;  /* 0x0ffffffe05077810 */ /* 0x001fe40007ffe0ff */
[----:B------:R-:W-:Y:S02]  /*0340*/  @!P2 IADD3 R2, PT, PT, R2, 0x1, RZ ;  /* 0x000000010202a810 */ /* 0x000fe40007ffe0ff */
[----:B------:R-:W-:Y:S02]  /*0350*/  ISETP.GE.U32.AND P0, PT, R3, R12, PT ;  /* 0x0000000c0300720c */ /* 0x000fe40003f06070 */
[----:B------:R-:W0:Y:S01]  /*0360*/  LDC R12, c[0x0][0x3fc] ;  /* 0x0000ff00ff0c7b82 */ /* 0x000e220000000800 */
[----:B------:R-:W2:Y:S01]  /*0370*/  F2I.FTZ.U32.TRUNC.NTZ R3, R7 ;  /* 0x0000000700037305 */ /* 0x000ea2000021f000 */
[----:B------:R-:W-:-:S09]  /*0380*/  ISETP.NE.AND P2, PT, R0, RZ, PT ;  /* 0x000000ff0000720c */ /* 0x000fd20003f45270 */
[----:B------:R-:W-:-:S05]  /*0390*/  @P0 VIADD R2, R2, 0x1 ;  /* 0x0000000102020836 */ /* 0x000fca0000000000 */
[----:B------:R-:W-:Y:S01]  /*03a0*/  MOV R16, R2 ;  /* 0x0000000200107202 */ /* 0x000fe20000000f00 */
[----:B------:R-:W-:Y:S01]  /*03b0*/  HFMA2 R2, -RZ, RZ, 0, 0 ;  /* 0x00000000ff027431 */ /* 0x000fe200000001ff */
[----:B--2---:R-:W-:-:S03]  /*03c0*/  IADD3 R5, PT, PT, RZ, -R3, RZ ;  /* 0x80000003ff057210 */ /* 0x004fc60007ffe0ff */
[----:B------:R-:W-:Y:S01]  /*03d0*/  @!P1 IMAD.MOV R16, RZ, RZ, -R16 ;  /* 0x000000ffff109224 */ /* 0x000fe200078e0a10 */
[----:B------:R-:W-:Y:S01]  /*03e0*/  @!P2 LOP3.LUT R16, RZ, R0, RZ, 0x33, !PT ;  /* 0x00000000ff10a212 */ /* 0x000fe200078e33ff */
[----:B------:R-:W-:Y:S01]  /*03f0*/  IMAD R5, R5, R14, RZ ;  /* 0x0000000e05057224 */ /* 0x000fe200078e02ff */
[----:B0-----:R-:W-:Y:S02]  /*0400*/  IABS R13, R12 ;  /* 0x0000000c000d7213 */ /* 0x001fe40000000000 */
[----:B------:R-:W-:Y:S01]  /*0410*/  IABS R4, R16 ;  /* 0x0000001000047213 */ /* 0x000fe20000000000 */
[----:B------:R-:W-:Y:S01]  /*0420*/  IMAD.HI.U32 R2, R3, R5, R2 ;  /* 0x0000000503027227 */ /* 0x000fe200078e0002 */
[----:B-1----:R-:W-:Y:S01]  /*0430*/  IADD3 R26, PT, PT, R16, UR9, RZ ;  /* 0x00000009101a7c10 */ /* 0x002fe2000fffe0ff */
[----:B------:R-:W0:Y:S01]  /*0440*/  I2F.RP R5, R13 ;  /* 0x0000000d00057306 */ /* 0x000e220000209400 */
[----:B------:R-:W-:Y:S01]  /*0450*/  MOV R3, R4 ;  /* 0x0000000400037202 */ /* 0x000fe20000000f00 */
[----:B------:R-:W-:-:S04]  /*0460*/  IMAD.MOV R17, RZ, RZ, -R16 ;  /* 0x000000ffff117224 */ /* 0x000fc800078e0a10 */
[----:B------:R-:W-:-:S04]  /*0470*/  IMAD.HI.U32 R2, R2, R3, RZ ;  /* 0x0000000302027227 */ /* 0x000fc800078e00ff */
[----:B------:R-:W-:-:S04]  /*0480*/  IMAD.MOV R4, RZ, RZ, -R2 ;  /* 0x000000ffff047224 */ /* 0x000fc800078e0a02 */
[----:B------:R-:W-:Y:S01]  /*0490*/  IMAD R3, R14, R4, R3 ;  /* 0x000000040e037224 */ /* 0x000fe200078e0203 */
[----:B0-----:R-:W0:Y:S01]  /*04a0*/  MUFU.RCP R5, R5 ;  /* 0x0000000500057308 */ /* 0x001e220000001000 */
[----:B------:R-:W-:-:S03]  /*04b0*/  LOP3.LUT R4, R16, R19, RZ, 0x3c, !PT ;  /* 0x0000001310047212 */ /* 0x000fc600078e3cff */
[----:B------:R-:W-:Y:S02]  /*04c0*/  ISETP.GT.U32.AND P2, PT, R14, R3, PT ;  /* 0x000000030e00720c */ /* 0x000fe40003f44070 */
[----:B------:R-:W-:-:S11]  /*04d0*/  ISETP.GE.AND P1, PT, R4, RZ, PT ;  /* 0x000000ff0400720c */ /* 0x000fd60003f26270 */
[-C--:B------:R-:W-:Y:S01]  /*04e0*/  @!P2 IADD3 R3, PT, PT, R3, -R14.reuse, RZ ;  /* 0x8000000e0303a210 */ /* 0x080fe20007ffe0ff */
[----:B------:R-:W-:Y:S01]  /*04f0*/  @!P2 VIADD R2, R2, 0x1 ;  /* 0x000000010202a836 */ /* 0x000fe20000000000 */
[----:B0-----:R-:W-:Y:S02]  /*0500*/  IADD3 R7, PT, PT, R5, 0xffffffe, RZ ;  /* 0x0ffffffe05077810 */ /* 0x001fe40007ffe0ff */
[----:B------:R-:W-:Y:S02]  /*0510*/  ISETP.GE.U32.AND P0, PT, R3, R14, PT ;  /* 0x0000000e0300720c */ /* 0x000fe40003f06070 */
[----:B------:R-:W0:Y:S01]  /*0520*/  F2I.FTZ.U32.TRUNC.NTZ R3, R7 ;  /* 0x0000000700037305 */ /* 0x000e22000021f000 */
[----:B------:R-:W-:-:S10]  /*0530*/  ISETP.NE.AND P2, PT, R19, RZ, PT ;  /* 0x000000ff1300720c */ /* 0x000fd40003f45270 */
[----:B------:R-:W-:-:S04]  /*0540*/  @P0 IADD3 R2, PT, PT, R2, 0x1, RZ ;  /* 0x0000000102020810 */ /* 0x000fc80007ffe0ff */
[----:B------:R-:W-:Y:S01]  /*0550*/  MOV R15, R2 ;  /* 0x00000002000f7202 */ /* 0x000fe20000000f00 */
[----:B0-----:R-:W-:-:S03]  /*0560*/  IMAD.MOV R2, RZ, RZ, -R3 ;  /* 0x000000ffff027224 */ /* 0x001fc600078e0a03 */
[----:B------:R-:W-:Y:S01]  /*0570*/  @!P1 IADD3 R15, PT, PT, -R15, RZ, RZ ;  /* 0x000000ff0f0f9210 */ /* 0x000fe20007ffe1ff */
[----:B------:R-:W-:Y:S01]  /*0580*/  IMAD R5, R2, R13, RZ ;  /* 0x0000000d02057224 */ /* 0x000fe200078e02ff */
[----:B------:R-:W-:Y:S01]  /*0590*/  @!P2 LOP3.LUT R15, RZ, R19, RZ, 0x33, !PT ;  /* 0x00000013ff0fa212 */ /* 0x000fe200078e33ff */
[----:B------:R-:W-:-:S03]  /*05a0*/  HFMA2 R2, -RZ, RZ, 0, 0 ;  /* 0x00000000ff027431 */ /* 0x000fc600000001ff */
[----:B------:R-:W-:Y:S02]  /*05b0*/  IABS R4, R15 ;  /* 0x0000000f00047213 */ /* 0x000fe40000000000 */
[----:B------:R-:W-:Y:S01]  /*05c0*/  IMAD.HI.U32 R2, R3, R5, R2 ;  /* 0x0000000503027227 */ /* 0x000fe200078e0002 */
[----:B------:R-:W-:-:S03]  /*05d0*/  IADD3 R18, PT, PT, -R15, RZ, RZ ;  /* 0x000000ff0f127210 */ /* 0x000fc60007ffe1ff */
[----:B------:R-:W-:Y:S02]  /*05e0*/  IMAD.MOV.U32 R3, RZ, RZ, R4 ;  /* 0x000000ffff037224 */ /* 0x000fe400078e0004 */
[----:B------:R-:W-:Y:S02]  /*05f0*/  VIADD R5, R10, UR8 ;  /* 0x000000080a057c36 */ /* 0x000fe40008000000 */
[----:B------:R-:W-:-:S04]  /*0600*/  IMAD.HI.U32 R7, R2, R3, RZ ;  /* 0x0000000302077227 */ /* 0x000fc800078e00ff */
[----:B------:R-:W-:Y:S01]  /*0610*/  IMAD R5, R0, R17, R5 ;  /* 0x0000001100057224 */ /* 0x000fe200078e0205 */
[----:B------:R-:W-:Y:S01]  /*0620*/  IADD3 R2, PT, PT, -R7, RZ, RZ ;  /* 0x000000ff07027210 */ /* 0x000fe20007ffe1ff */
[----:B------:R-:W-:-:S04]  /*0630*/  IMAD R4, R19, R18, R26 ;  /* 0x0000001213047224 */ /* 0x000fc800078e021a */
[----:B------:R-:W-:-:S05]  /*0640*/  IMAD R2, R13, R2, R3 ;  /* 0x000000020d027224 */ /* 0x000fca00078e0203 */
[----:B------:R-:W-:-:S13]  /*0650*/  ISETP.GT.U32.AND P2, PT, R13, R2, PT ;  /* 0x000000020d00720c */ /* 0x000fda0003f44070 */
[-C--:B------:R-:W-:Y:S02]  /*0660*/  @!P2 IADD3 R2, PT, PT, R2, -R13.reuse, RZ ;  /* 0x8000000d0202a210 */ /* 0x080fe40007ffe0ff */
[----:B------:R-:W-:Y:S02]  /*0670*/  @!P2 IADD3 R7, PT, PT, R7, 0x1, RZ ;  /* 0x000000010707a810 */ /* 0x000fe40007ffe0ff */
[----:B------:R-:W-:Y:S02]  /*0680*/  ISETP.GE.U32.AND P0, PT, R2, R13, PT ;  /* 0x0000000d0200720c */ /* 0x000fe40003f06070 */
[----:B------:R-:W-:Y:S02]  /*0690*/  LOP3.LUT R2, R15, R12, RZ, 0x3c, !PT ;  /* 0x0000000c0f027212 */ /* 0x000fe400078e3cff */
[----:B------:R-:W-:Y:S02]  /*06a0*/  ISETP.NE.AND P2, PT, R12, RZ, PT ;  /* 0x000000ff0c00720c */ /* 0x000fe40003f45270 */
[----:B------:R-:W-:-:S07]  /*06b0*/  ISETP.GE.AND P1, PT, R2, RZ, PT ;  /* 0x000000ff0200720c */ /* 0x000fce0003f26270 */
[----:B------:R-:W-:Y:S02]  /*06c0*/  @P0 IADD3 R7, PT, PT, R7, 0x1, RZ ;  /* 0x0000000107070810 */ /* 0x000fe40007ffe0ff */
[----:B----4-:R-:W-:-:S04]  /*06d0*/  ISETP.GE.AND P0, PT, R4, R23, PT ;  /* 0x000000170400720c */ /* 0x010fc80003f06270 */
[----:B------:R-:W-:Y:S01]  /*06e0*/  @!P1 IMAD.MOV R7, RZ, RZ, -R7 ;  /* 0x000000ffff079224 */ /* 0x000fe200078e0a07 */
[----:B------:R-:W-:Y:S02]  /*06f0*/  @!P2 LOP3.LUT R7, RZ, R12, RZ, 0x33, !PT ;  /* 0x0000000cff07a212 */ /* 0x000fe400078e33ff */
[----:B------:R-:W-:Y:S02]  /*0700*/  ISETP.GE.AND P1, PT, R5, R22, PT ;  /* 0x000000160500720c */ /* 0x000fe40003f26270 */
[----:B------:R-:W-:Y:S02]  /*0710*/  IADD3 R3, PT, PT, -R7, RZ, RZ ;  /* 0x000000ff07037210 */ /* 0x000fe40007ffe1ff */
[----:B------:R-:W-:Y:S02]  /*0720*/  ISETP.GT.AND P1, PT, R5, -0x1, !P1 ;  /* 0xffffffff0500780c */ /* 0x000fe40004f24270 */
[----:B------:R-:W-:Y:S01]  /*0730*/  ISETP.GT.AND P0, PT, R4, -0x1, !P0 ;  /* 0xffffffff0400780c */ /* 0x000fe20004704270 */
[----:B------:R-:W-:Y:S01]  /*0740*/  IMAD R14, R12, R3, R15 ;  /* 0x000000030c0e7224 */ /* 0x000fe200078e020f */
[----:B------:R-:W-:-:S02]  /*0750*/  MOV R3, RZ ;  /* 0x000000ff00037202 */ /* 0x000fc40000000f00 */
[----:B------:R-:W-:Y:S01]  /*0760*/  PLOP3.LUT P0, PT, P0, P1, PT, 0x80, 0x8 ;  /* 0x000000000008781c */ /* 0x000fe20000703070 */
[----:B------:R-:W-:Y:S01]  /*0770*/  IMAD R2, R14, UR4, RZ ;  /* 0x000000040e027c24 */ /* 0x000fe2000f8e02ff */
[----:B------:R-:W-:Y:S11]  /*0780*/  BRA.U !UP1, `(.L_x_208) ;  /* 0x0000001109287547 */ /* 0x000ff6000b800000 */
[----:B------:R-:W0:Y:S01]  /*0790*/  LDC.64 R12, c[0x0][0x410] ;  /* 0x00010400ff0c7b82 */ /* 0x000e220000000a00 */
[----:B------:R-:W1:Y:S01]  /*07a0*/  LDCU UR5, c[0x0][0x404] ;  /* 0x00008080ff0577ac */ /* 0x000e620008000800 */
[----:B------:R-:W2:Y:S06]  /*07b0*/  LDCU UR9, c[0x0][0x40c] ;  /* 0x00008180ff0977ac */ /* 0x000eac0008000800 */
[----:B------:R-:W3:Y:S01]  /*07c0*/  @P0 LDC.64 R32, c[0x0][0x3d0] ;  /* 0x0000f400ff200b82 */ /* 0x000ee20000000a00 */
[----:B------:R-:W4:Y:S01]  /*07d0*/  LDCU UR10, c[0x0][0x428] ;  /* 0x00008500ff0a77ac */ /* 0x000f220008000800 */
[----:B------:R-:W5:Y:S06]  /*07e0*/  LDCU UR4, c[0x0][0x400] ;  /* 0x00008000ff0477ac */ /* 0x000f6c0008000800 */
[----:B------:R-:W3:Y:S01]  /*07f0*/  @P0 LDC.64 R28, c[0x0][0x380] ;  /* 0x0000e000ff1c0b82 */ /* 0x000ee20000000a00 */
[----:B------:R-:W3:Y:S01]  /*0800*/  LDCU UR11, c[0x0][0x408] ;  /* 0x00008100ff0b77ac */ /* 0x000ee20008000800 */
[----:B-1----:R-:W-:Y:S01]  /*0810*/  IMAD R30, R7, UR5, R2 ;  /* 0x00000005071e7c24 */ /* 0x002fe2000f8e0202 */
[----:B------:R-:W1:Y:S03]  /*0820*/  LDCU UR5, c[0x0][0x414] ;  /* 0x00008280ff0577ac */ /* 0x000e660008000800 */
[----:B------:R-:W-:-:S02]  /*0830*/  IMAD R23, R30, R23, R23 ;  /* 0x000000171e177224 */ /* 0x000fc400078e0217 */
[----:B------:R-:W1:Y:S01]  /*0840*/  @P0 LDC.64 R24, c[0x0][0x3d0] ;  /* 0x0000f400ff180b82 */ /* 0x000e620000000a00 */
[----:B0-----:R-:W-:Y:S02]  /*0850*/  IMAD R3, R30, R13, R26 ;  /* 0x0000000d1e037224 */ /* 0x001fe400078e021a */
[----:B------:R-:W-:Y:S02]  /*0860*/  IADD3 R23, PT, PT, R26, R23, RZ ;  /* 0x000000171a177210 */ /* 0x000fe40007ffe0ff */
[----:B--2---:R-:W-:Y:S02]  /*0870*/  IMAD R3, R18, UR9, R3 ;  /* 0x0000000912037c24 */ /* 0x004fe4000f8e0203 */
[----:B-----5:R-:W-:Y:S01]  /*0880*/  IMAD R15, R9, UR4, RZ ;  /* 0x00000004090f7c24 */ /* 0x020fe2000f8e02ff */
[----:B------:R-:W0:Y:S01]  /*0890*/  @P0 LDC.64 R20, c[0x0][0x380] ;  /* 0x0000e000ff140b82 */ /* 0x000e220000000a00 */
[----:B----4-:R-:W-:Y:S02]  /*08a0*/  IMAD R3, R3, R12, UR10 ;  /* 0x0000000a03037e24 */ /* 0x010fe4000f8e020c */
[----:B------:R-:W-:-:S02]  /*08b0*/  IMAD R14, R15, R14, RZ ;  /* 0x0000000e0f0e7224 */ /* 0x000fc400078e02ff */
[----:B------:R-:W-:Y:S01]  /*08c0*/  IMAD R23, R19, R18, R23 ;  /* 0x0000001213177224 */ /* 0x000fe200078e0217 */
[----:B------:R-:W-:Y:S01]  /*08d0*/  IADD3 R16, PT, PT, R3, R10, RZ ;  /* 0x0000000a03107210 */ /* 0x000fe20007ffe0ff */
[----:B---3--:R-:W-:-:S04]  /*08e0*/  @P0 IMAD.WIDE R32, R14, 0x2, R32 ;  /* 0x000000020e200825 */ /* 0x008fc800078e0220 */
[----:B------:R-:W-:Y:S02]  /*08f0*/  IMAD R15, R17, UR11, R16 ;  /* 0x0000000b110f7c24 */ /* 0x000fe4000f8e0210 */
[----:B------:R-:W2:Y:S01]  /*0900*/  @P0 LDG.E.U16 R32, desc[UR6][R32.64] ;  /* 0x0000000620200981 */ /* 0x000ea2000c1e1500 */
[----:B------:R-:W-:Y:S02]  /*0910*/  IMAD R23, R23, R22, UR8 ;  /* 0x0000000817177e24 */ /* 0x000fe4000f8e0216 */
[----:B------:R-:W-:-:S06]  /*0920*/  @P0 IMAD.WIDE R28, R15, 0x2, R28 ;  /* 0x000000020f1c0825 */ /* 0x000fcc00078e021c */
[----:B------:R3:W4:Y:S01]  /*0930*/  @P0 LDG.E.U16 R28, desc[UR6][R28.64] ;  /* 0x000000061c1c0981 */ /* 0x000722000c1e1500 */
[----:B------:R-:W-:Y:S02]  /*0940*/  IMAD.IADD R19, R23, 0x1, R10 ;  /* 0x0000000117137824 */ /* 0x000fe400078e020a */
[----:B------:R-:W-:Y:S01]  /*0950*/  IMAD R16, R9, R2, R9 ;  /* 0x0000000209107224 */ /* 0x000fe200078e0209 */
[----:B------:R-:W-:Y:S01]  /*0960*/  MOV R3, RZ ;  /* 0x000000ff00037202 */ /* 0x000fe20000000f00 */
[----:B------:R-:W-:Y:S01]  /*0970*/  IMAD R19, R0, R17, R19 ;  /* 0x0000001100137224 */ /* 0x000fe200078e0213 */
[----:B------:R-:W-:Y:S01]  /*0980*/  IADD3 R27, PT, PT, R30, 0x2, RZ ;  /* 0x000000021e1b7810 */ /* 0x000fe20007ffe0ff */
[----:B-1----:R-:W-:Y:S01]  /*0990*/  @P0 IMAD.WIDE R24, R16, 0x2, R24 ;  /* 0x0000000210180825 */ /* 0x002fe200078e0218 */
[----:B------:R-:W1:Y:S03]  /*09a0*/  @P0 LDC.64 R22, c[0x0][0x380] ;  /* 0x0000e000ff160b82 */ /* 0x000e660000000a00 */
[----:B0-----:R-:W-:-:S02]  /*09b0*/  @P0 IMAD.WIDE R34, R19, 0x2, R20 ;  /* 0x0000000213220825 */ /* 0x001fc400078e0214 */
[----:B------:R0:W5:Y:S04]  /*09c0*/  @P0 LDG.E.U16 R24, desc[UR6][R24.64] ;  /* 0x0000000618180981 */ /* 0x000168000c1e1500 */
[----:B------:R-:W5:Y:S01]  /*09d0*/  @P0 LDG.E.U16 R34, desc[UR6][R34.64] ;  /* 0x0000000622220981 */ /* 0x000f62000c1e1500 */
[C---:B------:R-:W-:Y:S01]  /*09e0*/  IADD3 R31, PT, PT, R30.reuse, 0x5, RZ ;  /* 0x000000051e1f7810 */ /* 0x040fe20007ffe0ff */
[C---:B------:R-:W-:Y:S01]  /*09f0*/  VIADD R37, R30.reuse, 0x4 ;  /* 0x000000041e257836 */ /* 0x040fe20000000000 */
[C---:B---3--:R-:W-:Y:S01]  /*0a00*/  IADD3 R29, PT, PT, R30.reuse, 0x6, RZ ;  /* 0x000000061e1d7810 */ /* 0x048fe20007ffe0ff */
[----:B------:R-:W-:Y:S02]  /*0a10*/  VIADD R33, R30, 0x7 ;  /* 0x000000071e217836 */ /* 0x000fe40000000000 */
[----:B------:R-:W-:-:S02]  /*0a20*/  IMAD R27, R27, UR5, R26 ;  /* 0x000000051b1b7c24 */ /* 0x000fc4000f8e021a */
[-CC-:B------:R-:W-:Y:S02]  /*0a30*/  IMAD R37, R37, R13.reuse, R26.reuse ;  /* 0x0000000d25257224 */ /* 0x180fe400078e021a */
[-CC-:B------:R-:W-:Y:S02]  /*0a40*/  IMAD R31, R31, R13.reuse, R26.reuse ;  /* 0x0000000d1f1f7224 */ /* 0x180fe400078e021a */
[-CC-:B------:R-:W-:Y:S02]  /*0a50*/  IMAD R29, R29, R13.reuse, R26.reuse ;  /* 0x0000000d1d1d7224 */ /* 0x180fe400078e021a */
[----:B------:R-:W-:Y:S02]  /*0a60*/  IMAD R33, R33, R13, R26 ;  /* 0x0000000d21217224 */ /* 0x000fe400078e021a */
[----:B------:R-:W-:-:S04]  /*0a70*/  IMAD R37, R18, UR9, R37 ;  /* 0x0000000912257c24 */ /* 0x000fc8000f8e0225 */
[----:B------:R-:W-:Y:S01]  /*0a80*/  IMAD R37, R37, R12, UR10 ;  /* 0x0000000a25257e24 */ /* 0x000fe2000f8e020c */
[----:B--2---:R-:W-:Y:S01]  /*0a90*/  @P0 SHF.L.U32 R0, R32, 0x10, RZ ;  /* 0x0000001020000819 */ /* 0x004fe200000006ff */
[----:B----4-:R-:W-:-:S04]  /*0aa0*/  @P0 IMAD.U32 R21, R28, 0x10000, RZ ;  /* 0x000100001c150824 */ /* 0x010fc800078e00ff */
[----:B------:R-:W-:Y:S02]  /*0ab0*/  @P0 FFMA.FTZ R3, R0, R21, RZ ;  /* 0x0000001500030223 */ /* 0x000fe400000100ff */
[----:B------:R-:W2:Y:S01]  /*0ac0*/  @P0 LDC.64 R20, c[0x0][0x3d0] ;  /* 0x0000f400ff140b82 */ /* 0x000ea20000000a00 */
[----:B------:R-:W-:-:S05]  /*0ad0*/  IADD3 R0, PT, PT, R30, 0x3, RZ ;  /* 0x000000031e007810 */ /* 0x000fca0007ffe0ff */
[----:B0-----:R-:W-:Y:S02]  /*0ae0*/  IMAD R25, R0, R13, R26 ;  /* 0x0000000d00197224 */ /* 0x001fe400078e021a */
[----:B------:R-:W-:Y:S02]  /*0af0*/  VIADD R0, R2, 0x2 ;  /* 0x0000000202007836 */ /* 0x000fe40000000000 */
[----:B------:R-:W-:Y:S02]  /*0b00*/  IMAD R13, R18, UR9, R27 ;  /* 0x00000009120d7c24 */ /* 0x000fe4000f8e021b */
[----:B------:R-:W-:Y:S01]  /*0b10*/  IMAD R0, R9, R0, RZ ;  /* 0x0000000009007224 */ /* 0x000fe200078e02ff */
[----:B-----5:R-:W-:Y:S01]  /*0b20*/  @P0 SHF.L.U32 R24, R24, 0x10, RZ ;  /* 0x0000001018180819 */ /* 0x020fe200000006ff */
[----:B------:R-:W-:Y:S01]  /*0b30*/  IMAD R13, R13, R12, UR10 ;  /* 0x0000000a0d0d7e24 */ /* 0x000fe2000f8e020c */
[----:B------:R-:W-:Y:S01]  /*0b40*/  @P0 SHF.L.U32 R34, R34, 0x10, RZ ;  /* 0x0000001022220819 */ /* 0x000fe200000006ff */
[----:B------:R-:W-:Y:S01]  /*0b50*/  IMAD R25, R18, UR9, R25 ;  /* 0x0000000912197c24 */ /* 0x000fe2000f8e0219 */
[----:B------:R-:W0:Y:S03]  /*0b60*/  @P0 LDC.64 R26, c[0x0][0x3d0] ;  /* 0x0000f400ff1a0b82 */ /* 0x000e260000000a00 */
[----:B------:R-:W-:Y:S01]  /*0b70*/  @P0 FFMA.FTZ R3, R24, R34, R3 ;  /* 0x0000002218030223 */ /* 0x000fe20000010003 */
[----:B--2---:R-:W-:-:S04]  /*0b80*/  @P0 IMAD.WIDE R40, R0, 0x2, R20 ;  /* 0x0000000200280825 */ /* 0x004fc800078e0214 */
[----:B------:R-:W2:Y:S01]  /*0b90*/  @P0 LDC.64 R20, c[0x0][0x380] ;  /* 0x0000e000ff140b82 */ /* 0x000ea20000000a00 */
[----:B------:R-:W-:Y:S01]  /*0ba0*/  IADD3 R24, PT, PT, R13, R10, RZ ;  /* 0x0000000a0d187210 */ /* 0x000fe20007ffe0ff */
[----:B------:R-:W-:Y:S01]  /*0bb0*/  IMAD R25, R25, R12, UR10 ;  /* 0x0000000a19197e24 */ /* 0x000fe2000f8e020c */
[----:B------:R2:W3:Y:S03]  /*0bc0*/  @P0 LDG.E.U16 R28, desc[UR6][R40.64] ;  /* 0x00000006281c0981 */ /* 0x0004e6000c1e1500 */
[----:B------:R-:W-:-:S04]  /*0bd0*/  IMAD R13, R17, UR11, R24 ;  /* 0x0000000b110d7c24 */ /* 0x000fc8000f8e0218 */
[----:B-1----:R-:W-:-:S04]  /*0be0*/  @P0 IMAD.WIDE R34, R13, 0x2, R22 ;  /* 0x000000020d220825 */ /* 0x002fc800078e0216 */
[----:B------:R-:W-:Y:S01]  /*0bf0*/  IMAD.IADD R22, R25, 0x1, R10 ;  /* 0x0000000119167824 */ /* 0x000fe200078e020a */
[----:B------:R-:W-:Y:S01]  /*0c00*/  IADD3 R24, PT, PT, R2, 0x3, RZ ;  /* 0x0000000302187810 */ /* 0x000fe20007ffe0ff */
[----:B------:R1:W4:Y:S02]  /*0c10*/  @P0 LDG.E.U16 R32, desc[UR6][R34.64] ;  /* 0x0000000622200981 */ /* 0x000324000c1e1500 */
[----:B------:R-:W-:Y:S02]  /*0c20*/  IMAD R25, R17, UR11, R22 ;  /* 0x0000000b11197c24 */ /* 0x000fe4000f8e0216 */
[----:B------:R-:W1:Y:S02]  /*0c30*/  @P0 LDC.64 R22, c[0x0][0x3d0] ;  /* 0x0000f400ff160b82 */ /* 0x000e640000000a00 */
[----:B--2---:R-:W-:-:S06]  /*0c40*/  @P0 IMAD.WIDE R40, R25, 0x2, R20 ;  /* 0x0000000219280825 */ /* 0x004fcc00078e0214 */
[----:B------:R-:W2:Y:S01]  /*0c50*/  @P0 LDC.64 R20, c[0x0][0x380] ;  /* 0x0000e000ff140b82 */ /* 0x000ea20000000a00 */
[----:B------:R-:W-:Y:S01]  /*0c60*/  IMAD R24, R9, R24, RZ ;  /* 0x0000001809187224 */ /* 0x000fe200078e02ff */
[----:B------:R-:W-:Y:S01]  /*0c70*/  IADD3 R30, PT, PT, R37, R10, RZ ;  /* 0x0000000a251e7210 */ /* 0x000fe20007ffe0ff */
[----:B------:R-:W5:Y:S02]  /*0c80*/  @P0 LDG.E.U16 R40, desc[UR6][R40.64] ;  /* 0x0000000628280981 */ /* 0x000f64000c1e1500 */
[----:B0-----:R-:W-:Y:S01]  /*0c90*/  @P0 IMAD.WIDE R38, R24, 0x2, R26 ;  /* 0x0000000218260825 */ /* 0x001fe200078e021a */
[----:B------:R-:W-:-:S05]  /*0ca0*/  IADD3 R26, PT, PT, R2, 0x4, RZ ;  /* 0x00000004021a7810 */ /* 0x000fca0007ffe0ff */
[----:B------:R-:W-:Y:S01]  /*0cb0*/  IMAD R26, R9, R26, RZ ;  /* 0x0000001a091a7224 */ /* 0x000fe200078e02ff */
[----:B------:R-:W5:Y:S03]  /*0cc0*/  @P0 LDG.E.U16 R38, desc[UR6][R38.64] ;  /* 0x0000000626260981 */ /* 0x000f66000c1e1500 */
[----:B-1----:R-:W-:-:S04]  /*0cd0*/  @P0 IMAD.WIDE R34, R26, 0x2, R22 ;  /* 0x000000021a220825 */ /* 0x002fc800078e0216 */
[----:B------:R-:W-:Y:S02]  /*0ce0*/  IMAD R23, R17, UR11, R30 ;  /* 0x0000000b11177c24 */ /* 0x000fe4000f8e021e */
[----:B------:R0:W5:Y:S02]  /*0cf0*/  @P0 LDG.E.U16 R34, desc[UR6][R34.64] ;  /* 0x0000000622220981 */ /* 0x000164000c1e1500 */
[----:B--2---:R-:W-:-:S05]  /*0d00*/  @P0 IMAD.WIDE R20, R23, 0x2, R20 ;  /* 0x0000000217140825 */ /* 0x004fca00078e0214 */
[----:B------:R1:W2:Y:S01]  /*0d10*/  @P0 LDG.E.U16 R22, desc[UR6][R20.64] ;  /* 0x0000000614160981 */ /* 0x0002a2000c1e1500 */
[----:B------:R-:W-:-:S04]  /*0d20*/  IMAD R29, R18, UR9, R29 ;  /* 0x00000009121d7c24 */ /* 0x000fc8000f8e021d */
[-C--:B0-----:R-:W-:Y:S02]  /*0d30*/  IMAD R35, R29, R12.reuse, UR10 ;  /* 0x0000000a1d237e24 */ /* 0x081fe4000f8e020c */
[C---:B------:R-:W-:Y:S02]  /*0d40*/  IMAD R31, R18.reuse, UR9, R31 ;  /* 0x00000009121f7c24 */ /* 0x040fe4000f8e021f */
[----:B------:R-:W-:Y:S02]  /*0d50*/  IMAD R33, R18, UR9, R33 ;  /* 0x0000000912217c24 */ /* 0x000fe4000f8e0221 */
[-C--:B------:R-:W-:Y:S02]  /*0d60*/  IMAD R27, R31, R12.reuse, UR10 ;  /* 0x0000000a1f1b7e24 */ /* 0x080fe4000f8e020c */
[----:B------:R-:W-:Y:S01]  /*0d70*/  IMAD.IADD R18, R35, 0x1, R10 ;  /* 0x0000000123127824 */ /* 0x000fe200078e020a */
[----:B------:R-:W0:Y:S01]  /*0d80*/  @P0 LDC.64 R30, c[0x0][0x380] ;  /* 0x0000e000ff1e0b82 */ /* 0x000e220000000a00 */
[----:B-1----:R-:W-:Y:S01]  /*0d90*/  IMAD R21, R33, R12, UR10 ;  /* 0x0000000a21157e24 */ /* 0x002fe2000f8e020c */
[----:B------:R-:W-:Y:S01]  /*0da0*/  IADD3 R12, PT, PT, R27, R10, RZ ;  /* 0x0000000a1b0c7210 */ /* 0x000fe20007ffe0ff */
[----:B------:R-:W-:Y:S01]  /*0db0*/  IMAD R39, R17, UR11, R18 ;  /* 0x0000000b11277c24 */ /* 0x000fe2000f8e0212 */
[----:B------:R-:W-:-:S02]  /*0dc0*/  IADD3 R18, PT, PT, R2, 0x6, RZ ;  /* 0x0000000602127810 */ /* 0x000fc40007ffe0ff */
[----:B------:R-:W-:Y:S01]  /*0dd0*/  IADD3 R20, PT, PT, R21, R10, RZ ;  /* 0x0000000a15147210 */ /* 0x000fe20007ffe0ff */
[----:B------:R-:W-:Y:S02]  /*0de0*/  IMAD R27, R17, UR11, R12 ;  /* 0x0000000b111b7c24 */ /* 0x000fe4000f8e020c */
[----:B------:R-:W-:Y:S02]  /*0df0*/  IMAD R18, R9, R18, RZ ;  /* 0x0000001209127224 */ /* 0x000fe400078e02ff */
[----:B------:R-:W-:Y:S02]  /*0e00*/  IMAD R17, R17, UR11, R20 ;  /* 0x0000000b11117c24 */ /* 0x000fe4000f8e0214 */
[----:B------:R-:W1:Y:S01]  /*0e10*/  @P0 LDC.64 R20, c[0x0][0x380] ;  /* 0x0000e000ff140b82 */ /* 0x000e620000000a00 */
[----:B------:R-:W-:-:S04]  /*0e20*/  VIADD R12, R2, 0x5 ;  /* 0x00000005020c7836 */ /* 0x000fc80000000000 */
[----:B------:R-:W-:Y:S02]  /*0e30*/  IMAD R12, R9, R12, RZ ;  /* 0x0000000c090c7224 */ /* 0x000fe400078e02ff */
[----:B0-----:R-:W-:-:S06]  /*0e40*/  @P0 IMAD.WIDE R30, R27, 0x2, R30 ;  /* 0x000000021b1e0825 */ /* 0x001fcc00078e021e */
[----:B------:R-:W2:Y:S01]  /*0e50*/  @P0 LDG.E.U16 R30, desc[UR6][R30.64] ;  /* 0x000000061e1e0981 */ /* 0x000ea2000c1e1500 */
[----:B-1----:R-:W-:-:S06]  /*0e60*/  @P0 IMAD.WIDE R20, R39, 0x2, R20 ;  /* 0x0000000227140825 */ /* 0x002fcc00078e0214 */
[----:B------:R-:W2:Y:S01]  /*0e70*/  @P0 LDG.E.U16 R20, desc[UR6][R20.64] ;  /* 0x0000000614140981 */ /* 0x000ea2000c1e1500 */
[----:B---3--:R-:W-:Y:S01]  /*0e80*/  @P0 IMAD.U32 R28, R28, 0x10000, RZ ;  /* 0x000100001c1c0824 */ /* 0x008fe200078e00ff */
[----:B----4-:R-:W-:-:S05]  /*0e90*/  @P0 SHF.L.U32 R32, R32, 0x10, RZ ;  /* 0x0000001020200819 */ /* 0x010fca00000006ff */
[----:B------:R-:W-:Y:S02]  /*0ea0*/  @P0 FFMA.FTZ R3, R28, R32, R3 ;  /* 0x000000201c030223 */ /* 0x000fe40000010003 */
[----:B------:R-:W0:Y:S01]  /*0eb0*/  @P0 LDC.64 R28, c[0x0][0x3d0] ;  /* 0x0000f400ff1c0b82 */ /* 0x000e220000000a00 */
[----:B-----5:R-:W-:-:S07]  /*0ec0*/  @P0 IMAD.U32 R40, R40, 0x10000, RZ ;  /* 0x0001000028280824 */ /* 0x020fce00078e00ff */
[----:B------:R-:W1:Y:S01]  /*0ed0*/  @P0 LDC.64 R32, c[0x0][0x3d0] ;  /* 0x0000f400ff200b82 */ /* 0x000e620000000a00 */
[----:B------:R-:W-:-:S05]  /*0ee0*/  @P0 SHF.L.U32 R38, R38, 0x10, RZ ;  /* 0x0000001026260819 */ /* 0x000fca00000006ff */
[----:B------:R-:W-:Y:S01]  /*0ef0*/  @P0 FFMA.FTZ R3, R38, R40, R3 ;  /* 0x0000002826030223 */ /* 0x000fe20000010003 */
[----:B------:R-:W-:Y:S01]  /*0f00*/  @P0 SHF.L.U32 R34, R34, 0x10, RZ ;  /* 0x0000001022220819 */ /* 0x000fe200000006ff */
[----:B0-----:R-:W-:Y:S02]  /*0f10*/  @P0 IMAD.WIDE R36, R18, 0x2, R28 ;  /* 0x0000000212240825 */ /* 0x001fe400078e021c */
[----:B------:R-:W0:Y:S01]  /*0f20*/  @P0 LDC.64 R28, c[0x0][0x380] ;  /* 0x0000e000ff1c0b82 */ /* 0x000e220000000a00 */
[----:B--2---:R-:W-:Y:S01]  /*0f30*/  @P0 SHF.L.U32 R22, R22, 0x10, RZ ;  /* 0x0000001016160819 */ /* 0x004fe200000006ff */
[----:B-1----:R-:W-:Y:S02]  /*0f40*/  @P0 IMAD.WIDE R32, R12, 0x2, R32 ;  /* 0x000000020c200825 */ /* 0x002fe400078e0220 */
[----:B------:R-:W2:Y:S02]  /*0f50*/  @P0 LDG.E.U16 R36, desc[UR6][R36.64] ;  /* 0x0000000624240981 */ /* 0x000ea4000c1e1500 */
[----:B------:R-:W-:-:S02]  /*0f60*/  @P0 FFMA.FTZ R3, R34, R22, R3 ;  /* 0x0000001622030223 */ /* 0x000fc40000010003 */
[----:B------:R-:W1:Y:S01]  /*0f70*/  @P0 LDC.64 R34, c[0x0][0x3d0] ;  /* 0x0000f400ff220b82 */ /* 0x000e620000000a00 */
[----:B------:R-:W-:Y:S01]  /*0f80*/  IADD3 R22, PT, PT, R2, 0x7, RZ ;  /* 0x0000000702167810 */ /* 0x000fe20007ffe0ff */
[----:B------:R3:W4:Y:S04]  /*0f90*/  @P0 LDG.E.U16 R32, desc[UR6][R32.64] ;  /* 0x0000000620200981 */ /* 0x000728000c1e1500 */
[----:B------:R-:W-:Y:S02]  /*0fa0*/  IMAD R38, R9, R22, RZ ;  /* 0x0000001609267224 */ /* 0x000fe400078e02ff */
[----:B0-----:R-:W-:-:S06]  /*0fb0*/  @P0 IMAD.WIDE R28, R17, 0x2, R28 ;  /* 0x00000002111c0825 */ /* 0x001fcc00078e021c */
[----:B------:R0:W5:Y:S01]  /*0fc0*/  @P0 LDG.E.U16 R28, desc[UR6][R28.64] ;  /* 0x000000061c1c0981 */ /* 0x000162000c1e1500 */
[----:B-1----:R-:W-:-:S06]  /*0fd0*/  @P0 IMAD.WIDE R34, R38, 0x2, R34 ;  /* 0x0000000226220825 */ /* 0x002fcc00078e0222 */
[----:B------:R-:W5:Y:S01]  /*0fe0*/  @P0 LDG.E.U16 R34, desc[UR6][R34.64] ;  /* 0x0000000622220981 */ /* 0x000f62000c1e1500 */
[----:B------:R-:W-:-:S04]  /*0ff0*/  ULOP3.LUT UR4, UR4, 0x7ffffff8, URZ, 0xc0, !UPT ;  /* 0x7ffffff804047892 */ /* 0x000fc8000f8ec0ff */
[----:B------:R-:W-:Y:S01]  /*1000*/  UIADD3 UR5, UPT, UPT, -UR4, 0x8, URZ ;  /* 0x0000000804057890 */ /* 0x000fe2000fffe1ff */
[----:B------:R-:W-:-:S03]  /*1010*/  @P0 SHF.L.U32 R30, R30, 0x10, RZ ;  /* 0x000000101e1e0819 */ /* 0x000fc600000006ff */
[----:B------:R-:W-:Y:S01]  /*1020*/  UISETP.NE.AND UP1, UPT, UR5, URZ, UPT ;  /* 0x000000ff0500728c */ /* 0x000fe2000bf25270 */
[C---:B------:R-:W-:Y:S02]  /*1030*/  IMAD R16, R9.reuse, 0x8, R16 ;  /* 0x0000000809107824 */ /* 0x040fe400078e0210 */
[----:B------:R-:W-:Y:S01]  /*1040*/  @P0 IMAD.U32 R20, R20, 0x10000, RZ ;  /* 0x0001000014140824 */ /* 0x000fe200078e00ff */
[C---:B------:R-:W-:Y:S01]  /*1050*/  LEA R0, R9.reuse, R0, 0x3 ;  /* 0x0000000009007211 */ /* 0x040fe200078e18ff */
[C---:B---3--:R-:W-:Y:S01]  /*1060*/  IMAD R33, R6.reuse, 0x8, R15 ;  /* 0x0000000806217824 */ /* 0x048fe200078e020f */
[----:B------:R-:W-:Y:S01]  /*1070*/  LEA R24, R9, R24, 0x3 ;  /* 0x0000001809187211 */ /* 0x000fe200078e18ff */
[C---:B------:R-:W-:Y:S01]  /*1080*/  IMAD R25, R6.reuse, 0x8, R25 ;  /* 0x0000000806197824 */ /* 0x040fe200078e0219 */
[C---:B------:R-:W-:Y:S01]  /*1090*/  LEA R19, R6.reuse, R19, 0x3 ;  /* 0x0000001306137211 */ /* 0x040fe200078e18ff */
[C---:B0-----:R-:W-:Y:S01]  /*10a0*/  IMAD R29, R6.reuse, 0x8, R39 ;  /* 0x00000008061d7824 */ /* 0x041fe200078e0227 */
[----:B------:R-:W-:-:S02]  /*10b0*/  LEA R13, R6, R13, 0x3 ;  /* 0x0000000d060d7211 */ /* 0x000fc400078e18ff */
[C---:B------:R-:W-:Y:S02]  /*10c0*/  LEA R27, R6.reuse, R27, 0x3 ;  /* 0x0000001b061b7211 */ /* 0x040fe400078e18ff */
[----:B------:R-:W-:Y:S02]  /*10d0*/  LEA R31, R6, R17, 0x3 ;  /* 0x00000011061f7211 */ /* 0x000fe400078e18ff */
[----:B--2---:R-:W-:Y:S01]  /*10e0*/  @P0 SHF.L.U32 R36, R36, 0x10, RZ ;  /* 0x0000001024240819 */ /* 0x004fe200000006ff */
[----:B----4-:R-:W-:-:S04]  /*10f0*/  @P0 IMAD.U32 R32, R32, 0x10000, RZ ;  /* 0x0001000020200824 */ /* 0x010fc800078e00ff */
[----:B------:R-:W-:-:S04]  /*1100*/  @P0 FFMA.FTZ R3, R32, R30, R3 ;  /* 0x0000001e20030223 */ /* 0x000fc80000010003 */
[----:B------:R-:W-:Y:S01]  /*1110*/  @P0 FFMA.FTZ R3, R36, R20, R3 ;  /* 0x0000001424030223 */ /* 0x000fe20000010003 */
[C---:B------:R-:W-:Y:S01]  /*1120*/  IMAD R20, R9.reuse, 0x8, R26 ;  /* 0x0000000809147824 */ /* 0x040fe200078e021a */
[C---:B------:R-:W-:Y:S02]  /*1130*/  LEA R26, R9.reuse, R18, 0x3 ;  /* 0x00000012091a7211 */ /* 0x040fe400078e18ff */
[----:B-----5:R-:W-:Y:S01]  /*1140*/  @P0 SHF.L.U32 R21, R28, 0x10, RZ ;  /* 0x000000101c150819 */ /* 0x020fe200000006ff */
[C---:B------:R-:W-:Y:S01]  /*1150*/  IMAD R30, R9.reuse, 0x8, R38 ;  /* 0x00000008091e7824 */ /* 0x040fe200078e0226 */
[----:B------:R-:W-:Y:S02]  /*1160*/  LEA R32, R9, R14, 0x3 ;  /* 0x0000000e09207211 */ /* 0x000fe400078e18ff */
[----:B------:R-:W-:-:S05]  /*1170*/  @P0 SHF.L.U32 R22, R34, 0x10, RZ ;  /* 0x0000001022160819 */ /* 0x000fca00000006ff */
[----:B------:R-:W-:Y:S01]  /*1180*/  @P0 FFMA.FTZ R3, R22, R21, R3 ;  /* 0x0000001516030223 */ /* 0x000fe20000010003 */
[----:B------:R-:W-:Y:S02]  /*1190*/  LEA R22, R9, R12, 0x3 ;  /* 0x0000000c09167211 */ /* 0x000fe400078e18ff */
[----:B------:R-:W-:Y:S02]  /*11a0*/  MOV R21, UR4 ;  /* 0x0000000400157c02 */ /* 0x000fe40008000f00 */
[----:B------:R-:W-:Y:S01]  /*11b0*/  LEA R12, R6, R23, 0x3 ;  /* 0x00000017060c7211 */ /* 0x000fe200078e18ff */
[----:B------:R-:W-:Y:S06]  /*11c0*/  BRA.U !UP1, `(.L_x_208) ;  /* 0x0000000509987547 */ /* 0x000fec000b800000 */
[----:B------:R-:W-:Y:S01]  /*11d0*/  MOV R18, R24 ;  /* 0x0000001800127202 */ /* 0x000fe20000000f00 */
[----:B------:R-:W-:Y:S01]  /*11e0*/  IMAD.MOV.U32 R24, RZ, RZ, R26 ;  /* 0x000000ffff187224 */ /* 0x000fe200078e001a */
[----:B------:R-:W-:Y:S01]  /*11f0*/  MOV R23, R25 ;  /* 0x0000001900177202 */ /* 0x000fe20000000f00 */
[----:B------:R-:W-:Y:S01]  /*1200*/  IMAD.MOV.U32 R21, RZ, RZ, R13 ;  /* 0x000000ffff157224 */ /* 0x000fe200078e000d */
[----:B------:R-:W-:Y:S02]  /*1210*/  MOV R26, R30 ;  /* 0x0000001e001a7202 */ /* 0x000fe40000000f00 */
[----:B------:R-:W-:Y:S02]  /*1220*/  MOV R28, R16 ;  /* 0x00000010001c7202 */ /* 0x000fe40000000f00 */
[----:B------:R-:W-:Y:S02]  /*1230*/  MOV R25, R12 ;  /* 0x0000000c00197202 */ /* 0x000fe40000000f00 */
[----:B------:R-:W-:-:S07]  /*1240*/  MOV R30, UR5 ;  /* 0x00000005001e7c02 */ /* 0x000fce0008000f00 */
.L_x_209:
[----:B------:R-:W0:Y:S08]  /*1250*/  @P0 LDC.64 R38, c[0x0][0x3d0] ;  /* 0x0000f400ff260b82 */ /* 0x000e300000000a00 */
[----:B------:R-:W1:Y:S08]  /*1260*/  @P0 LDC.64 R16, c[0x0][0x380] ;  /* 0x0000e000ff100b82 */ /* 0x000e700000000a00 */
[----:B------:R-:W2:Y:S08]  /*1270*/  @P0 LDC.64 R14, c[0x0][0x3d0] ;  /* 0x0000f400ff0e0b82 */ /* 0x000eb00000000a00 */
[----:B------:R-:W3:Y:S01]  /*1280*/  @P0 LDC.64 R12, c[0x0][0x380] ;  /* 0x0000e000ff0c0b82 */ /* 0x000ee20000000a00 */
[----:B0-----:R-:W-:-:S06]  /*1290*/  @P0 IMAD.WIDE R38, R32, 0x2, R38 ;  /* 0x0000000220260825 */ /* 0x001fcc00078e0226 */
[----:B------:R-:W4:Y:S01]  /*12a0*/  @P0 LDG.E.U16 R38, desc[UR6][R38.64] ;  /* 0x0000000626260981 */ /* 0x000f22000c1e1500 */
[----:B-1----:R-:W-:-:S06]  /*12b0*/  @P0 IMAD.WIDE R16, R33, 0x2, R16 ;  /* 0x0000000221100825 */ /* 0x002fcc00078e0210 */
[----:B------:R-:W5:Y:S01]  /*12c0*/  @P0 LDG.E.U16 R16, desc[UR6][R16.64] ;  /* 0x0000000610100981 */ /* 0x000f62000c1e1500 */
[----:B--2---:R-:W-:-:S06]  /*12d0*/  @P0 IMAD.WIDE R34, R28, 0x2, R14 ;  /* 0x000000021c220825 */ /* 0x004fcc00078e020e */
[----:B------:R-:W2:Y:S01]  /*12e0*/  @P0 LDG.E.U16 R34, desc[UR6][R34.64] ;  /* 0x0000000622220981 */ /* 0x000ea2000c1e1500 */
[----:B---3--:R-:W-:-:S06]  /*12f0*/  @P0 IMAD.WIDE R36, R19, 0x2, R12 ;  /* 0x0000000213240825 */ /* 0x008fcc00078e020c */
[----:B------:R-:W3:Y:S01]  /*1300*/  @P0 LDG.E.U16 R36, desc[UR6][R36.64] ;  /* 0x0000000624240981 */ /* 0x000ee2000c1e1500 */
[----:B----4-:R-:W-:Y:S01]  /*1310*/  @P0 SHF.L.U32 R14, R38, 0x10, RZ ;  /* 0x00000010260e0819 */ /* 0x010fe200000006ff */
[----:B-----5:R-:W-:Y:S02]  /*1320*/  @P0 IMAD.U32 R15, R16, 0x10000, RZ ;  /* 0x00010000100f0824 */ /* 0x020fe400078e00ff */
[----:B------:R-:W0:Y:S02]  /*1330*/  @P0 LDC.64 R16, c[0x0][0x380] ;  /* 0x0000e000ff100b82 */ /* 0x000e240000000a00 */
[----:B------:R-:W-:Y:S01]  /*1340*/  @P0 FFMA.FTZ R3, R14, R15, R3 ;  /* 0x0000000f0e030223 */ /* 0x000fe20000010003 */
[----:B--2---:R-:W-:-:S05]  /*1350*/  @P0 SHF.L.U32 R12, R34, 0x10, RZ ;  /* 0x00000010220c0819 */ /* 0x004fca00000006ff */
[----:B------:R-:W1:Y:S01]  /*1360*/  @P0 LDC.64 R14, c[0x0][0x3d0] ;  /* 0x0000f400ff0e0b82 */ /* 0x000e620000000a00 */
[----:B---3--:R-:W-:-:S07]  /*1370*/  @P0 SHF.L.U32 R13, R36, 0x10, RZ ;  /* 0x00000010240d0819 */ /* 0x008fce00000006ff */
[----:B------:R-:W2:Y:S01]  /*1380*/  @P0 LDC.64 R34, c[0x0][0x380] ;  /* 0x0000e000ff220b82 */ /* 0x000ea20000000a00 */
[----:B------:R-:W-:-:S07]  /*1390*/  @P0 FFMA.FTZ R3, R12, R13, R3 ;  /* 0x0000000d0c030223 */ /* 0x000fce0000010003 */
[----:B------:R-:W3:Y:S01]  /*13a0*/  @P0 LDC.64 R12, c[0x0][0x3d0] ;  /* 0x0000f400ff0c0b82 */ /* 0x000ee20000000a00 */
[----:B0-----:R-:W-:-:S06]  /*13b0*/  @P0 IMAD.WIDE R16, R21, 0x2, R16 ;  /* 0x0000000215100825 */ /* 0x001fcc00078e0210 */
[----:B------:R-:W4:Y:S01]  /*13c0*/  @P0 LDG.E.U16 R16, desc[UR6][R16.64] ;  /* 0x0000000610100981 */ /* 0x000f22000c1e1500 */
[----:B------:R-:W0:Y:S01]  /*13d0*/  @P0 LDC.64 R36, c[0x0][0x380] ;  /* 0x0000e000ff240b82 */ /* 0x000e220000000a00 */
[----:B---3--:R-:W-:-:S07]  /*13e0*/  @P0 IMAD.WIDE R38, R18, 0x2, R12 ;  /* 0x0000000212260825 */ /* 0x008fce00078e020c */
[----:B------:R-:W3:Y:S01]  /*13f0*/  @P0 LDC.64 R12, c[0x0][0x3d0] ;  /* 0x0000f400ff0c0b82 */ /* 0x000ee20000000a00 */
[----:B-1----:R-:W-:Y:S01]  /*1400*/  @P0 IMAD.WIDE R14, R0, 0x2, R14 ;  /* 0x00000002000e0825 */ /* 0x002fe200078e020e */
[----:B------:R-:W5:Y:S05]  /*1410*/  @P0 LDG.E.U16 R38, desc[UR6][R38.64] ;  /* 0x0000000626260981 */ /* 0x000f6a000c1e1500 */
[----:B------:R-:W5:Y:S01]  /*1420*/  @P0 LDG.E.U16 R14, desc[UR6][R14.64] ;  /* 0x000000060e0e0981 */ /* 0x000f62000c1e1500 */
[----:B--2---:R-:W-:-:S04]  /*1430*/  @P0 IMAD.WIDE R34, R23, 0x2, R34 ;  /* 0x0000000217220825 */ /* 0x004fc800078e0222 */
[----:B0-----:R-:W-:Y:S02]  /*1440*/  @P0 IMAD.WIDE R36, R25, 0x2, R36 ;  /* 0x0000000219240825 */ /* 0x001fe400078e0224 */
[----:B------:R-:W2:Y:S04]  /*1450*/  @P0 LDG.E.U16 R34, desc[UR6][R34.64] ;  /* 0x0000000622220981 */ /* 0x000ea8000c1e1500 */
[----:B------:R-:W2:Y:S01]  /*1460*/  @P0 LDG.E.U16 R36, desc[UR6][R36.64] ;  /* 0x0000000624240981 */ /* 0x000ea2000c1e1500 */
[----:B---3--:R-:W-:-:S06]  /*1470*/  @P0 IMAD.WIDE R12, R20, 0x2, R12 ;  /* 0x00000002140c0825 */ /* 0x008fcc00078e020c */
[----:B------:R-:W3:Y:S01]  /*1480*/  @P0 LDG.E.U16 R12, desc[UR6][R12.64] ;  /* 0x000000060c0c0981 */ /* 0x000ee2000c1e1500 */
[----:B----4-:R-:W-:Y:S01]  /*1490*/  @P0 IMAD.U32 R16, R16, 0x10000, RZ ;  /* 0x0001000010100824 */ /* 0x010fe200078e00ff */
[----:B-----5:R-:W-:-:S05]  /*14a0*/  @P0 SHF.L.U32 R14, R14, 0x10, RZ ;  /* 0x000000100e0e0819 */ /* 0x020fca00000006ff */
[----:B------:R-:W-:Y:S01]  /*14b0*/  @P0 FFMA.FTZ R3, R14, R16, R3 ;  /* 0x000000100e030223 */ /* 0x000fe20000010003 */
[----:B------:R-:W-:Y:S02]  /*14c0*/  @P0 SHF.L.U32 R38, R38, 0x10, RZ ;  /* 0x0000001026260819 */ /* 0x000fe400000006ff */
[----:B--2---:R-:W-:Y:S02]  /*14d0*/  @P0 SHF.L.U32 R14, R34, 0x10, RZ ;  /* 0x00000010220e0819 */ /* 0x004fe400000006ff */
[----:B------:R-:W0:Y:S01]  /*14e0*/  @P0 LDC.64 R34, c[0x0][0x380] ;  /* 0x0000e000ff220b82 */ /* 0x000e220000000a00 */
[----:B---3--:R-:W-:-:S07]  /*14f0*/  @P0 SHF.L.U32 R16, R12, 0x10, RZ ;  /* 0x000000100c100819 */ /* 0x008fce00000006ff */
[----:B------:R-:W1:Y:S01]  /*1500*/  @P0 LDC.64 R12, c[0x0][0x3d0] ;  /* 0x0000f400ff0c0b82 */ /* 0x000e620000000a00 */
[----:B------:R-:W-:Y:S02]  /*1510*/  @P0 IMAD.U32 R17, R36, 0x10000, RZ ;  /* 0x0001000024110824 */ /* 0x000fe400078e00ff */
[----:B------:R-:W-:-:S04]  /*1520*/  @P0 FFMA.FTZ R3, R38, R14, R3 ;  /* 0x0000000e26030223 */ /* 0x000fc80000010003 */
[----:B------:R-:W-:Y:S01]  /*1530*/  @P0 FFMA.FTZ R3, R16, R17, R3 ;  /* 0x0000001110030223 */ /* 0x000fe20000010003 */
[----:B------:R-:W2:Y:S08]  /*1540*/  @P0 LDC.64 R14, c[0x0][0x3d0] ;  /* 0x0000f400ff0e0b82 */ /* 0x000eb00000000a00 */
[----:B------:R-:W3:Y:S01]  /*1550*/  @P0 LDC.64 R16, c[0x0][0x380] ;  /* 0x0000e000ff100b82 */ /* 0x000ee20000000a00 */
[----:B-1----:R-:W-:-:S07]  /*1560*/  @P0 IMAD.WIDE R38, R24, 0x2, R12 ;  /* 0x0000000218260825 */ /* 0x002fce00078e020c */
[----:B------:R-:W1:Y:S01]  /*1570*/  @P0 LDC.64 R36, c[0x0][0x380] ;  /* 0x0000e000ff240b82 */ /* 0x000e620000000a00 */
[----:B0-----:R-:W-:Y:S01]  /*1580*/  @P0 IMAD.WIDE R34, R29, 0x2, R34 ;  /* 0x000000021d220825 */ /* 0x001fe200078e0222 */
[----:B------:R-:W4:Y:S06]  /*1590*/  @P0 LDG.E.U16 R38, desc[UR6][R38.64] ;  /* 0x0000000626260981 */ /* 0x000f2c000c1e1500 */
[----:B------:R-:W0:Y:S01]  /*15a0*/  @P0 LDC.64 R12, c[0x0][0x3d0] ;  /* 0x0000f400ff0c0b82 */ /* 0x000e220000000a00 */
[----:B--2---:R-:W-:Y:S01]  /*15b0*/  @P0 IMAD.WIDE R14, R22, 0x2, R14 ;  /* 0x00000002160e0825 */ /* 0x004fe200078e020e */
[----:B------:R-:W2:Y:S03]  /*15c0*/  @P0 LDG.E.U16 R34, desc[UR6][R34.64] ;  /* 0x0000000622220981 */ /* 0x000ea6000c1e1500 */
[----:B---3--:R-:W-:-:S02]  /*15d0*/  @P0 IMAD.WIDE R16, R27, 0x2, R16 ;  /* 0x000000021b100825 */ /* 0x008fc400078e0210 */
[----:B------:R2:W3:Y:S04]  /*15e0*/  @P0 LDG.E.U16 R14, desc[UR6][R14.64] ;  /* 0x000000060e0e0981 */ /* 0x0004e8000c1e1500 */
[----:B------:R-:W5:Y:S01]  /*15f0*/  @P0 LDG.E.U16 R16, desc[UR6][R16.64] ;  /* 0x0000000610100981 */ /* 0x000f62000c1e1500 */
[----:B-1----:R-:W-:-:S06]  /*1600*/  @P0 IMAD.WIDE R36, R31, 0x2, R36 ;  /* 0x000000021f240825 */ /* 0x002fcc00078e0224 */
[----:B------:R-:W5:Y:S01]  /*1610*/  @P0 LDG.E.U16 R36, desc[UR6][R36.64] ;  /* 0x0000000624240981 */ /* 0x000f62000c1e1500 */
[----:B0-----:R-:W-:-:S06]  /*1620*/  @P0 IMAD.WIDE R12, R26, 0x2, R12 ;  /* 0x000000021a0c0825 */ /* 0x001fcc00078e020c */
[----:B------:R-:W5:Y:S01]  /*1630*/  @P0 LDG.E.U16 R12, desc[UR6][R12.64] ;  /* 0x000000060c0c0981 */ /* 0x000f62000c1e1500 */
[----:B------:R-:W-:-:S04]  /*1640*/  IADD3 R30, PT, PT, R30, 0x8, RZ ;  /* 0x000000081e1e7810 */ /* 0x000fc80007ffe0ff */
[----:B------:R-:W-:Y:S01]  /*1650*/  ISETP.NE.AND P1, PT, R30, RZ, PT ;  /* 0x000000ff1e00720c */ /* 0x000fe20003f25270 */
[C---:B------:R-:W-:Y:S01]  /*1660*/  IMAD R32, R9.reuse, 0x8, R32 ;  /* 0x0000000809207824 */ /* 0x040fe200078e0220 */
[C---:B------:R-:W-:Y:S01]  /*1670*/  LEA R33, R6.reuse, R33, 0x3 ;  /* 0x0000002106217211 */ /* 0x040fe200078e18ff */
[C---:B------:R-:W-:Y:S01]  /*1680*/  IMAD R0, R9.reuse, 0x8, R0 ;  /* 0x0000000809007824 */ /* 0x040fe200078e0200 */
[C---:B------:R-:W-:Y:S01]  /*1690*/  LEA R28, R9.reuse, R28, 0x3 ;  /* 0x0000001c091c7211 */ /* 0x040fe200078e18ff */
[C---:B------:R-:W-:Y:S01]  /*16a0*/  IMAD R20, R9.reuse, 0x8, R20 ;  /* 0x0000000809147824 */ /* 0x040fe200078e0214 */
[C---:B------:R-:W-:Y:S01]  /*16b0*/  LEA R19, R6.reuse, R19, 0x3 ;  /* 0x0000001306137211 */ /* 0x040fe200078e18ff */
[C---:B------:R-:W-:Y:S01]  /*16c0*/  IMAD R24, R9.reuse, 0x8, R24 ;  /* 0x0000000809187824 */ /* 0x040fe200078e0218 */
[----:B------:R-:W-:Y:S02]  /*16d0*/  LEA R21, R6, R21, 0x3 ;  /* 0x0000001506157211 */ /* 0x000fe400078e18ff */
[----:B------:R-:W-:-:S02]  /*16e0*/  LEA R18, R9, R18, 0x3 ;  /* 0x0000001209127211 */ /* 0x000fc400078e18ff */
[C---:B------:R-:W-:Y:S02]  /*16f0*/  LEA R23, R6.reuse, R23, 0x3 ;  /* 0x0000001706177211 */ /* 0x040fe400078e18ff */
[C---:B------:R-:W-:Y:S02]  /*1700*/  LEA R25, R6.reuse, R25, 0x3 ;  /* 0x0000001906197211 */ /* 0x040fe400078e18ff */
[C---:B------:R-:W-:Y:S02]  /*1710*/  LEA R22, R9.reuse, R22, 0x3 ;  /* 0x0000001609167211 */ /* 0x040fe400078e18ff */
[C---:B------:R-:W-:Y:S02]  /*1720*/  LEA R27, R6.reuse, R27, 0x3 ;  /* 0x0000001b061b7211 */ /* 0x040fe400078e18ff */
[----:B------:R-:W-:Y:S02]  /*1730*/  LEA R29, R6, R29, 0x3 ;  /* 0x0000001d061d7211 */ /* 0x000fe400078e18ff */
[----:B------:R-:W-:-:S02]  /*1740*/  LEA R26, R9, R26, 0x3 ;  /* 0x0000001a091a7211 */ /* 0x000fc400078e18ff */
[----:B------:R-:W-:Y:S02]  /*1750*/  LEA R31, R6, R31, 0x3 ;  /* 0x0000001f061f7211 */ /* 0x000fe400078e18ff */
[----:B----4-:R-:W-:Y:S01]  /*1760*/  @P0 SHF.L.U32 R38, R38, 0x10, RZ ;  /* 0x0000001026260819 */ /* 0x010fe200000006ff */
[----:B--2---:R-:W-:Y:S01]  /*1770*/  @P0 IMAD.U32 R15, R34, 0x10000, RZ ;  /* 0x00010000220f0824 */ /* 0x004fe200078e00ff */
[----:B---3--:R-:W-:Y:S02]  /*1780*/  @P0 SHF.L.U32 R14, R14, 0x10, RZ ;  /* 0x000000100e0e0819 */ /* 0x008fe400000006ff */
[----:B-----5:R-:W-:-:S05]  /*1790*/  @P0 SHF.L.U32 R16, R16, 0x10, RZ ;  /* 0x0000001010100819 */ /* 0x020fca00000006ff */
[----:B------:R-:W-:-:S04]  /*17a0*/  @P0 FFMA.FTZ R3, R14, R16, R3 ;  /* 0x000000100e030223 */ /* 0x000fc80000010003 */
[----:B------:R-:W-:Y:S01]  /*17b0*/  @P0 FFMA.FTZ R3, R38, R15, R3 ;  /* 0x0000000f26030223 */ /* 0x000fe20000010003 */
[----:B------:R-:W-:Y:S02]  /*17c0*/  @P0 SHF.L.U32 R14, R12, 0x10, RZ ;  /* 0x000000100c0e0819 */ /* 0x000fe400000006ff */
[----:B------:R-:W-:-:S05]  /*17d0*/  @P0 SHF.L.U32 R12, R36, 0x10, RZ ;  /* 0x00000010240c0819 */ /* 0x000fca00000006ff */
[----:B------:R-:W-:Y:S01]  /*17e0*/  @P0 FFMA.FTZ R3, R14, R12, R3 ;  /* 0x0000000c0e030223 */ /* 0x000fe20000010003 */
[----:B------:R-:W-:Y:S06]  /*17f0*/  @P1 BRA `(.L_x_209) ;  /* 0xfffffff800941947 */ /* 0x000fec000383ffff */
[----:B------:R-:W0:Y:S02]  /*1800*/  LDCU UR4, c[0x0][0x400] ;  /* 0x00008000ff0477ac */ /* 0x000e240008000800 */
[----:B0-----:R-:W-:-:S06]  /*1810*/  ULOP3.LUT UR4, UR4, 0x7ffffff8, URZ, 0xc0, !UPT ;  /* 0x7ffffff804047892 */ /* 0x001fcc000f8ec0ff */
[----:B------:R-:W-:-:S07]  /*1820*/  IMAD.U32 R21, RZ, RZ, UR4 ;  /* 0x00000004ff157e24 */ /* 0x000fce000f8e00ff */
.L_x_208:
[----:B------:R-:W0:Y:S02]  /*1830*/  LDCU UR4, c[0x0][0x400] ;  /* 0x00008000ff0477ac */ /* 0x000e240008000800 */
[----:B0-----:R-:W-:-:S04]  /*1840*/  ULOP3.LUT UR5, UR4, 0x7, URZ, 0xc0, !UPT ;  /* 0x0000000704057892 */ /* 0x001fc8000f8ec0ff */
[----:B------:R-:W-:-:S09]  /*1850*/  UISETP.NE.AND UP1, UPT, UR5, URZ, UPT ;  /* 0x000000ff0500728c */ /* 0x000fd2000bf25270 */
[----:B------:R-:W-:Y:S05]  /*1860*/  BRA.U !UP1, `(.L_x_210) ;  /* 0x0000000509f87547 */ /* 0x000fea000b800000 */
[----:B------:R-:W-:-:S04]  /*1870*/  ULOP3.LUT UR4, UR4, 0x3, URZ, 0xc0, !UPT ;  /* 0x0000000304047892 */ /* 0x000fc8000f8ec0ff */
[----:B------:R-:W-:Y:S01]  /*1880*/  UISETP.NE.AND UP1, UPT, UR4, URZ, UPT ;  /* 0x000000ff0400728c */ /* 0x000fe2000bf25270 */
[----:B------:R-:W-:Y:S10]  /*1890*/  BRA.U !UP0, `(.L_x_211) ;  /* 0x0000000508047547 */ /* 0x000ff4000b800000 */
[----:B------:R-:W0:Y:S01]  /*18a0*/  @P0 LDC R0, c[0x0][0x404] ;  /* 0x00010100ff000b82 */ /* 0x000e220000000800 */
[----:B------:R-:W-:-:S05]  /*18b0*/  IADD3 R34, PT, PT, R2, R21, RZ ;  /* 0x0000001502227210 */ /* 0x000fca0007ffe0ff */
[----:B------:R-:W-:Y:S02]  /*18c0*/  @P0 IMAD R19, R9, R34, RZ ;  /* 0x0000002209130224 */ /* 0x000fe400078e02ff */
[----:B------:R-:W1:Y:S08]  /*18d0*/  @P0 LDC.64 R16, c[0x0][0x410] ;  /* 0x00010400ff100b82 */ /* 0x000e700000000a00 */
[----:B------:R-:W2:Y:S08]  /*18e0*/  @P0 LDC.64 R28, c[0x0][0x3d0] ;  /* 0x0000f400ff1c0b82 */ /* 0x000eb00000000a00 */
[----:B------:R-:W3:Y:S01]  /*18f0*/  @P0 LDC R20, c[0x0][0x404] ;  /* 0x00010100ff140b82 */ /* 0x000ee20000000800 */
[----:B0-----:R-:W-:-:S07]  /*1900*/  @P0 IMAD R0, R7, R0, R34 ;  /* 0x0000000007000224 */ /* 0x001fce00078e0222 */
[----:B------:R-:W0:Y:S01]  /*1910*/  @P0 LDC.64 R12, c[0x0][0x410] ;  /* 0x00010400ff0c0b82 */ /* 0x000e220000000a00 */
[----:B-1----:R-:W-:-:S04]  /*1920*/  @P0 IMAD R0, R0, R17, R4 ;  /* 0x0000001100000224 */ /* 0x002fc800078e0204 */
[----:B------:R-:W-:-:S03]  /*1930*/  @P0 IMAD R17, R0, R16, R5 ;  /* 0x0000001000110224 */ /* 0x000fc600078e0205 */
[----:B------:R-:W1:Y:S01]  /*1940*/  @P0 LDC.64 R30, c[0x0][0x380] ;  /* 0x0000e000ff1e0b82 */ /* 0x000e620000000a00 */
[----:B--2---:R-:W-:-:S07]  /*1950*/  @P0 IMAD.WIDE R28, R19, 0x2, R28 ;  /* 0x00000002131c0825 */ /* 0x004fce00078e021c */
[----:B------:R-:W2:Y:S01]  /*1960*/  @P0 LDC.64 R14, c[0x0][0x3d0] ;  /* 0x0000f400ff0e0b82 */ /* 0x000ea20000000a00 */
[----:B---3--:R-:W-:Y:S01]  /*1970*/  @P0 IMAD R16, R7, R20, R34 ;  /* 0x0000001407100224 */ /* 0x008fe200078e0222 */
[----:B------:R2:W3:Y:S06]  /*1980*/  @P0 LDG.E.U16 R0, desc[UR6][R28.64] ;  /* 0x000000061c000981 */ /* 0x0004ec000c1e1500 */
[----:B------:R-:W4:Y:S01]  /*1990*/  @P0 LDC R36, c[0x0][0x404] ;  /* 0x00010100ff240b82 */ /* 0x000f220000000800 */
[----:B0-----:R-:W-:-:S07]  /*19a0*/  @P0 IMAD R13, R16, R13, R13 ;  /* 0x0000000d100d0224 */ /* 0x001fce00078e020d */
[----:B------:R-:W0:Y:S01]  /*19b0*/  @P0 LDC.64 R18, c[0x0][0x410] ;  /* 0x00010400ff120b82 */ /* 0x000e220000000a00 */
[----:B-1----:R-:W-:Y:S01]  /*19c0*/  @P0 IMAD.WIDE R30, R17, 0x2, R30 ;  /* 0x00000002111e0825 */ /* 0x002fe200078e021e */
[----:B------:R-:W-:-:S06]  /*19d0*/  @P0 IADD3 R13, PT, PT, R4, R13, RZ ;  /* 0x0000000d040d0210 */ /* 0x000fcc0007ffe0ff */
[----:B------:R-:W1:Y:S01]  /*19e0*/  @P0 LDC R37, c[0x0][0x404] ;  /* 0x00010100ff250b82 */ /* 0x000e620000000800 */
[----:B------:R-:W-:Y:S01]  /*19f0*/  @P0 IMAD R35, R9, R34, R9 ;  /* 0x0000002209230224 */ /* 0x000fe200078e0209 */
[----:B------:R-:W-:-:S06]  /*1a00*/  @P0 IADD3 R32, PT, PT, R34, 0x2, RZ ;  /* 0x0000000222200810 */ /* 0x000fcc0007ffe0ff */
[----:B------:R-:W5:Y:S01]  /*1a10*/  @P0 LDC.64 R26, c[0x0][0x380] ;  /* 0x0000e000ff1a0b82 */ /* 0x000f620000000a00 */
[----:B--2---:R-:W-:Y:S01]  /*1a20*/  @P0 IMAD.WIDE R28, R35, 0x2, R14 ;  /* 0x00000002231c0825 */ /* 0x004fe200078e020e */
[----:B------:R4:W2:Y:S06]  /*1a30*/  @P0 LDG.E.U16 R20, desc[UR6][R30.64] ;  /* 0x000000061e140981 */ /* 0x0008ac000c1e1500 */
[----:B------:R-:W5:Y:S01]  /*1a40*/  @P0 LDC.64 R16, c[0x0][0x410] ;  /* 0x00010400ff100b82 */ /* 0x000f620000000a00 */
[----:B------:R-:W-:Y:S01]  /*1a50*/  @P0 IMAD R33, R13, R12, R5 ;  /* 0x0000000c0d210224 */ /* 0x000fe200078e0205 */
[----:B------:R-:W2:Y:S06]  /*1a60*/  @P0 LDG.E.U16 R28, desc[UR6][R28.64] ;  /* 0x000000061c1c0981 */ /* 0x000eac000c1e1500 */
[----:B------:R-:W5:Y:S08]  /*1a70*/  @P0 LDC.64 R22, c[0x0][0x380] ;  /* 0x0000e000ff160b82 */ /* 0x000f700000000a00 */
[----:B------:R-:W5:Y:S01]  /*1a80*/  @P0 LDC.64 R24, c[0x0][0x3d0] ;  /* 0x0000f400ff180b82 */ /* 0x000f620000000a00 */
[----:B----4-:R-:W-:-:S07]  /*1a90*/  @P0 IMAD R30, R7, R36, R32 ;  /* 0x00000024071e0224 */ /* 0x010fce00078e0220 */
[----:B------:R-:W4:Y:S01]  /*1aa0*/  @P0 LDC.64 R14, c[0x0][0x3d0] ;  /* 0x0000f400ff0e0b82 */ /* 0x000f220000000a00 */
[----:B0-----:R-:W-:-:S07]  /*1ab0*/  @P0 IMAD R19, R30, R19, R4 ;  /* 0x000000131e130224 */ /* 0x001fce00078e0204 */
[----:B------:R-:W0:Y:S01]  /*1ac0*/  @P0 LDC.64 R12, c[0x0][0x380] ;  /* 0x0000e000ff0c0b82 */ /* 0x000e220000000a00 */
[----:B------:R-:W-:Y:S02]  /*1ad0*/  @P0 VIADD R30, R34, 0x3 ;  /* 0x00000003221e0836 */ /* 0x000fe40000000000 */
[----:B------:R-:W-:Y:S02]  /*1ae0*/  @P0 IMAD R19, R19, R18, R5 ;  /* 0x0000001213130224 */ /* 0x000fe400078e0205 */
[----:B-1----:R-:W-:Y:S02]  /*1af0*/  @P0 IMAD R18, R7, R37, R30 ;  /* 0x0000002507120224 */ /* 0x002fe400078e021e */
[----:B------:R-:W-:Y:S02]  /*1b00*/  @P0 IMAD R31, R9, R32, RZ ;  /* 0x00000020091f0224 */ /* 0x000fe400078e02ff */
[----:B-----5:R-:W-:-:S04]  /*1b10*/  @P0 IMAD.WIDE R26, R33, 0x2, R26 ;  /* 0x00000002211a0825 */ /* 0x020fc800078e021a */
[----:B------:R-:W-:Y:S02]  /*1b20*/  @P0 IMAD R17, R18, R17, R4 ;  /* 0x0000001112110224 */ /* 0x000fe400078e0204 */
[----:B------:R-:W-:Y:S01]  /*1b30*/  @P0 IMAD.WIDE R22, R19, 0x2, R22 ;  /* 0x0000000213160825 */ /* 0x000fe200078e0216 */
[----:B------:R-:W5:Y:S03]  /*1b40*/  @P0 LDG.E.U16 R26, desc[UR6][R26.64] ;  /* 0x000000061a1a0981 */ /* 0x000f66000c1e1500 */
[----:B------:R-:W-:Y:S02]  /*1b50*/  @P0 IMAD.WIDE R24, R31, 0x2, R24 ;  /* 0x000000021f180825 */ /* 0x000fe400078e0218 */
[----:B------:R-:W5:Y:S02]  /*1b60*/  @P0 LDG.E.U16 R22, desc[UR6][R22.64] ;  /* 0x0000000616160981 */ /* 0x000f64000c1e1500 */
[----:B------:R-:W-:-:S02]  /*1b70*/  @P0 IMAD R19, R9, R30, RZ ;  /* 0x0000001e09130224 */ /* 0x000fc400078e02ff */
[----:B------:R-:W-:Y:S01]  /*1b80*/  @P0 IMAD R17, R17, R16, R5 ;  /* 0x0000001011110224 */ /* 0x000fe200078e0205 */
[----:B------:R-:W5:Y:S01]  /*1b90*/  @P0 LDG.E.U16 R24, desc[UR6][R24.64] ;  /* 0x0000000618180981 */ /* 0x000f62000c1e1500 */
[----:B----4-:R-:W-:-:S04]  /*1ba0*/  @P0 IMAD.WIDE R14, R19, 0x2, R14 ;  /* 0x00000002130e0825 */ /* 0x010fc800078e020e */
[----:B0-----:R-:W-:Y:S02]  /*1bb0*/  @P0 IMAD.WIDE R12, R17, 0x2, R12 ;  /* 0x00000002110c0825 */ /* 0x001fe400078e020c */
[----:B------:R-:W4:Y:S04]  /*1bc0*/  @P0 LDG.E.U16 R14, desc[UR6][R14.64] ;  /* 0x000000060e0e0981 */ /* 0x000f28000c1e1500 */
[----:B------:R-:W4:Y:S01]  /*1bd0*/  @P0 LDG.E.U16 R12, desc[UR6][R12.64] ;  /* 0x000000060c0c0981 */ /* 0x000f22000c1e1500 */
[----:B------:R-:W-:Y:S02]  /*1be0*/  IADD3 R21, PT, PT, R21, 0x4, RZ ;  /* 0x0000000415157810 */ /* 0x000fe40007ffe0ff */
[----:B---3--:R-:W-:Y:S02]  /*1bf0*/  @P0 SHF.L.U32 R0, R0, 0x10, RZ ;  /* 0x0000001000000819 */ /* 0x008fe400000006ff */
[----:B--2---:R-:W-:-:S05]  /*1c00*/  @P0 SHF.L.U32 R20, R20, 0x10, RZ ;  /* 0x0000001014140819 */ /* 0x004fca00000006ff */
[----:B------:R-:W-:Y:S01]  /*1c10*/  @P0 FFMA.FTZ R3, R0, R20, R3 ;  /* 0x0000001400030223 */ /* 0x000fe20000010003 */
[----:B------:R-:W-:Y:S01]  /*1c20*/  @P0 SHF.L.U32 R28, R28, 0x10, RZ ;  /* 0x000000101c1c0819 */ /* 0x000fe200000006ff */
[----:B-----5:R-:W-:-:S04]  /*1c30*/  @P0 IMAD.U32 R16, R26, 0x10000, RZ ;  /* 0x000100001a100824 */ /* 0x020fc800078e00ff */
[----:B------:R-:W-:Y:S01]  /*1c40*/  @P0 FFMA.FTZ R3, R28, R16, R3 ;  /* 0x000000101c030223 */ /* 0x000fe20000010003 */
[----:B------:R-:W-:Y:S02]  /*1c50*/  @P0 SHF.L.U32 R0, R22, 0x10, RZ ;  /* 0x0000001016000819 */ /* 0x000fe400000006ff */
[----:B------:R-:W-:-:S05]  /*1c60*/  @P0 SHF.L.U32 R24, R24, 0x10, RZ ;  /* 0x0000001018180819 */ /* 0x000fca00000006ff */
[----:B------:R-:W-:Y:S01]  /*1c70*/  @P0 FFMA.FTZ R3, R24, R0, R3 ;  /* 0x0000000018030223 */ /* 0x000fe20000010003 */
[----:B----4-:R-:W-:Y:S01]  /*1c80*/  @P0 SHF.L.U32 R16, R14, 0x10, RZ ;  /* 0x000000100e100819 */ /* 0x010fe200000006ff */
[----:B------:R-:W-:-:S04]  /*1c90*/  @P0 IMAD.U32 R14, R12, 0x10000, RZ ;  /* 0x000100000c0e0824 */ /* 0x000fc800078e00ff */
[----:B------:R-:W-:-:S07]  /*1ca0*/  @P0 FFMA.FTZ R3, R16, R14, R3 ;  /* 0x0000000e10030223 */ /* 0x000fce0000010003 */
.L_x_211:
[----:B------:R-:W-:Y:S04]  /*1cb0*/  BSSY.RECONVERGENT B0, `(.L_x_210) ;  /* 0x0000039000007945 */ /* 0x000fe80003800200 */
[----:B------:R-:W-:Y:S05]  /*1cc0*/  BRA.U !UP1, `(.L_x_212) ;  /* 0x0000000109dc7547 */ /* 0x000fea000b800000 */
[----:B------:R-:W0:Y:S01]  /*1cd0*/  LDCU UR5, c[0x0][0x400] ;  /* 0x00008000ff0577ac */ /* 0x000e220008000800 */
[----:B------:R-:W-:Y:S02]  /*1ce0*/  UISETP.NE.AND UP1, UPT, UR4, 0x1, UPT ;  /* 0x000000010400788c */ /* 0x000fe4000bf25270 */
[----:B0-----:R-:W-:-:S07]  /*1cf0*/  ULOP3.LUT UP2, URZ, UR5, 0x1, URZ, 0xc0, !UPT ;  /* 0x0000000105ff7892 */ /* 0x001fce000f84c0ff */
[----:B------:R-:W-:Y:S05]  /*1d00*/  BRA.U !UP1, `(.L_x_213) ;  /* 0x0000000109847547 */ /* 0x000fea000b800000 */
[----:B------:R-:W0:Y:S01]  /*1d10*/  @P0 LDC R24, c[0x0][0x404] ;  /* 0x00010100ff180b82 */ /* 0x000e220000000800 */
[----:B------:R-:W-:-:S05]  /*1d20*/  IADD3 R20, PT, PT, R2, R21, RZ ;  /* 0x0000001502147210 */ /* 0x000fca0007ffe0ff */
[----:B------:R-:W-:Y:S02]  /*1d30*/  @P0 IMAD R25, R9, R20, RZ ;  /* 0x0000001409190224 */ /* 0x000fe400078e02ff */
[----:B------:R-:W1:Y:S08]  /*1d40*/  @P0 LDC R0, c[0x0][0x404] ;  /* 0x00010100ff000b82 */ /* 0x000e700000000800 */
[----:B------:R-:W2:Y:S08]  /*1d50*/  @P0 LDC.64 R26, c[0x0][0x410] ;  /* 0x00010400ff1a0b82 */ /* 0x000eb00000000a00 */
[----:B------:R-:W3:Y:S01]  /*1d60*/  @P0 LDC.64 R22, c[0x0][0x410] ;  /* 0x00010400ff160b82 */ /* 0x000ee20000000a00 */
[----:B0-----:R-:W-:-:S07]  /*1d70*/  @P0 IMAD R24, R7, R24, R20 ;  /* 0x0000001807180224 */ /* 0x001fce00078e0214 */
[----:B------:R-:W0:Y:S01]  /*1d80*/  @P0 LDC.64 R18, c[0x0][0x380] ;  /* 0x0000e000ff120b82 */ /* 0x000e220000000a00 */
[----:B-1----:R-:W-:-:S07]  /*1d90*/  @P0 IMAD R0, R7, R0, R20 ;  /* 0x0000000007000224 */ /* 0x002fce00078e0214 */
[----:B------:R-:W1:Y:S01]  /*1da0*/  @P0 LDC.64 R16, c[0x0][0x3d0] ;  /* 0x0000f400ff100b82 */ /* 0x000e620000000a00 */
[----:B--2---:R-:W-:-:S05]  /*1db0*/  @P0 IMAD R27, R24, R27, R27 ;  /* 0x0000001b181b0224 */ /* 0x004fca00078e021b */
[----:B------:R-:W-:Y:S02]  /*1dc0*/  @P0 IADD3 R27, PT, PT, R4, R27, RZ ;  /* 0x0000001b041b0210 */ /* 0x000fe40007ffe0ff */
[----:B------:R-:W2:Y:S01]  /*1dd0*/  @P0 LDC.64 R14, c[0x0][0x3d0] ;  /* 0x0000f400ff0e0b82 */ /* 0x000ea20000000a00 */
[----:B---3--:R-:W-:Y:S02]  /*1de0*/  @P0 IMAD R0, R0, R23, R4 ;  /* 0x0000001700000224 */ /* 0x008fe400078e0204 */
[--C-:B------:R-:W-:Y:S02]  /*1df0*/  @P0 IMAD R27, R27, R26, R5.reuse ;  /* 0x0000001a1b1b0224 */ /* 0x100fe400078e0205 */
[----:B------:R-:W-:-:S03]  /*1e00*/  @P0 IMAD R23, R0, R22, R5 ;  /* 0x0000001600170224 */ /* 0x000fc600078e0205 */
[----:B------:R-:W3:Y:S01]  /*1e10*/  @P0 LDC.64 R12, c[0x0][0x380] ;  /* 0x0000e000ff0c0b82 */ /* 0x000ee20000000a00 */
[----:B0-----:R-:W-:-:S04]  /*1e20*/  @P0 IMAD.WIDE R18, R23, 0x2, R18 ;  /* 0x0000000217120825 */ /* 0x001fc800078e0212 */
[----:B------:R-:W-:Y:S02]  /*1e30*/  @P0 IMAD R23, R9, R20, R9 ;  /* 0x0000001409170224 */ /* 0x000fe400078e0209 */
[----:B------:R-:W4:Y:S01]  /*1e40*/  @P0 LDG.E.U16 R18, desc[UR6][R18.64] ;  /* 0x0000000612120981 */ /* 0x000f22000c1e1500 */
[----:B-1----:R-:W-:-:S06]  /*1e50*/  @P0 IMAD.WIDE R16, R25, 0x2, R16 ;  /* 0x0000000219100825 */ /* 0x002fcc00078e0210 */
[----:B------:R-:W5:Y:S01]  /*1e60*/  @P0 LDG.E.U16 R16, desc[UR6][R16.64] ;  /* 0x0000000610100981 */ /* 0x000f62000c1e1500 */
[----:B--2---:R-:W-:-:S06]  /*1e70*/  @P0 IMAD.WIDE R14, R23, 0x2, R14 ;  /* 0x00000002170e0825 */ /* 0x004fcc00078e020e */
[----:B------:R-:W2:Y:S01]  /*1e80*/  @P0 LDG.E.U16 R14, desc[UR6][R14.64] ;  /* 0x000000060e0e0981 */ /* 0x000ea2000c1e1500 */
[----:B---3--:R-:W-:-:S06]  /*1e90*/  @P0 IMAD.WIDE R12, R27, 0x2, R12 ;  /* 0x000000021b0c0825 */ /* 0x008fcc00078e020c */
[----:B------:R-:W3:Y:S01]  /*1ea0*/  @P0 LDG.E.U16 R12, desc[UR6][R12.64] ;  /* 0x000000060c0c0981 */ /* 0x000ee2000c1e1500 */
[----:B------:R-:W-:Y:S01]  /*1eb0*/  VIADD R21, R21, 0x2 ;  /* 0x0000000215157836 */ /* 0x000fe20000000000 */
[----:B----4-:R-:W-:Y:S01]  /*1ec0*/  @P0 SHF.L.U32 R20, R18, 0x10, RZ ;  /* 0x0000001012140819 */ /* 0x010fe200000006ff */
[----:B-----5:R-:W-:-:S04]  /*1ed0*/  @P0 IMAD.U32 R0, R16, 0x10000, RZ ;  /* 0x0001000010000824 */ /* 0x020fc800078e00ff */
[----:B------:R-:W-:Y:S01]  /*1ee0*/  @P0 FFMA.FTZ R3, R0, R20, R3 ;  /* 0x0000001400030223 */ /* 0x000fe20000010003 */
[----:B--2---:R-:W-:Y:S02]  /*1ef0*/  @P0 SHF.L.U32 R22, R14, 0x10, RZ ;  /* 0x000000100e160819 */ /* 0x004fe400000006ff */
[----:B---3--:R-:W-:-:S05]  /*1f00*/  @P0 SHF.L.U32 R23, R12, 0x10, RZ ;  /* 0x000000100c170819 */ /* 0x008fca00000006ff */
[----:B------:R-:W-:-:S07]  /*1f10*/  @P0 FFMA.FTZ R3, R22, R23, R3 ;  /* 0x0000001716030223 */ /* 0x000fce0000010003 */
.L_x_213:
[----:B------:R-:W-:Y:S05]  /*1f20*/  BRA.U !UP2, `(.L_x_212) ;  /* 0x000000010a447547 */ /* 0x000fea000b800000 */
[----:B------:R-:W-:Y:S01]  /*1f30*/  IADD3 R2, PT, PT, R2, R21, RZ ;  /* 0x0000001502027210 */ /* 0x000fe20007ffe0ff */
[----:B------:R-:W-:Y:S06]  /*1f40*/  @!P0 BRA `(.L_x_212) ;  /* 0x00000000003c8947 */ /* 0x000fec0003800000 */
[----:B------:R-:W0:Y:S01]  /*1f50*/  LDCU UR4, c[0x0][0x404] ;  /* 0x00008080ff0477ac */ /* 0x000e220008000800 */
[----:B------:R-:W1:Y:S01]  /*1f60*/  LDC.64 R12, c[0x0][0x3d0] ;  /* 0x0000f400ff0c7b82 */ /* 0x000e620000000a00 */
[----:B------:R-:W-:Y:S01]  /*1f70*/  IMAD R17, R9, R2, RZ ;  /* 0x0000000209117224 */ /* 0x000fe200078e02ff */
[----:B------:R-:W2:Y:S06]  /*1f80*/  LDCU.64 UR8, c[0x0][0x410] ;  /* 0x00008200ff0877ac */ /* 0x000eac0008000a00 */
[----:B------:R-:W3:Y:S01]  /*1f90*/  LDC.64 R14, c[0x0][0x380] ;  /* 0x0000e000ff0e7b82 */ /* 0x000ee20000000a00 */
[----:B0-----:R-:W-:-:S04]  /*1fa0*/  IMAD R7, R7, UR4, R2 ;  /* 0x0000000407077c24 */ /* 0x001fc8000f8e0202 */
[----:B--2---:R-:W-:-:S04]  /*1fb0*/  IMAD R4, R7, UR9, R4 ;  /* 0x0000000907047c24 */ /* 0x004fc8000f8e0204 */
[----:B------:R-:W-:Y:S02]  /*1fc0*/  IMAD R7, R4, UR8, R5 ;  /* 0x0000000804077c24 */ /* 0x000fe4000f8e0205 */
[----:B-1----:R-:W-:-:S04]  /*1fd0*/  IMAD.WIDE R4, R17, 0x2, R12 ;  /* 0x0000000211047825 */ /* 0x002fc800078e020c */
[----:B---3--:R-:W-:Y:S02]  /*1fe0*/  IMAD.WIDE R12, R7, 0x2, R14 ;  /* 0x00000002070c7825 */ /* 0x008fe400078e020e */
[----:B------:R-:W2:Y:S04]  /*1ff0*/  LDG.E.U16 R4, desc[UR6][R4.64] ;  /* 0x0000000604047981 */ /* 0x000ea8000c1e1500 */
[----:B------:R-:W3:Y:S01]  /*2000*/  LDG.E.U16 R12, desc[UR6][R12.64] ;  /* 0x000000060c0c7981 */ /* 0x000ee2000c1e1500 */
[----:B--2---:R-:W-:Y:S02]  /*2010*/  SHF.L.U32 R0, R4, 0x10, RZ ;  /* 0x0000001004007819 */ /* 0x004fe400000006ff */
[----:B---3--:R-:W-:-:S05]  /*2020*/  SHF.L.U32 R2, R12, 0x10, RZ ;  /* 0x000000100c027819 */ /* 0x008fca00000006ff */
[----:B------:R-:W-:-:S07]  /*2030*/  FFMA.FTZ R3, R0, R2, R3 ;  /* 0x0000000200037223 */ /* 0x000fce0000010003 */
.L_x_212:
[----:B------:R-:W-:Y:S05]  /*2040*/  BSYNC.RECONVERGENT B0 ;  /* 0x0000000000007941 */ /* 0x000fea0003800200 */
.L_x_210:
[----:B------:R-:W0:Y:S01]  /*2050*/  LDCU.64 UR8, c[0x0][0x3a8] ;  /* 0x00007500ff0877ac */ /* 0x000e220008000a00 */
[----:B------:R-:W-:Y:S01]  /*2060*/  F2FP.BF16.F32.PACK_AB R0, RZ, R3 ;  /* 0x00000003ff00723e */ /* 0x000fe200000010ff */
[----:B------:R-:W1:Y:S01]  /*2070*/  LDCU UR4, c[0x0][0x3f8] ;  /* 0x00007f00ff0477ac */ /* 0x000e620008000800 */
[----:B------:R-:W2:Y:S01]  /*2080*/  LDCU UR5, c[0x0][0x3f8] ;  /* 0x00007f00ff0577ac */ /* 0x000ea20008000800 */
[----:B0-----:R-:W-:-:S04]  /*2090*/  LEA R2, P0, R10, UR8, 0x1 ;  /* 0x000000080a027c11 */ /* 0x001fc8000f8008ff */
[----:B------:R-:W-:Y:S01]  /*20a0*/  LEA.HI.X R3, R10, UR9, R11, 0x1, P0 ;  /* 0x000000090a037c11 */ /* 0x000fe200080f0c0b */
[----:B-1----:R-:W-:Y:S01]  /*20b0*/  USHF.R.S32.HI UR4, URZ, 0x1f, UR4 ;  /* 0x0000001fff047899 */ /* 0x002fe20008011404 */
[----:B------:R-:W-:-:S03]  /*20c0*/  IADD3 R10, P0, PT, R8, R10, RZ ;  /* 0x0000000a080a7210 */ /* 0x000fc60007f1e0ff */
[----:B------:R0:W-:Y:S02]  /*20d0*/  STG.E.U16 desc[UR6][R2.64], R0 ;  /* 0x0000000002007986 */ /* 0x0001e4000c101506 */
[----:B------:R-:W-:Y:S01]  /*20e0*/  IMAD.X R11, RZ, RZ, R11, P0 ;  /* 0x000000ffff0b7224 */ /* 0x000fe200000e060b */
[----:B--2---:R-:W-:-:S04]  /*20f0*/  ISETP.GE.U32.AND P0, PT, R10, UR5, PT ;  /* 0x000000050a007c0c */ /* 0x004fc8000bf06070 */
[----:B------:R-:W-:-:S13]  /*2100*/  ISETP.GE.AND.EX P0, PT, R11, UR4, PT, P0 ;  /* 0x000000040b007c0c */ /* 0x000fda000bf06300 */
[----:B0-----:R-:W-:Y:S05]  /*2110*/  @!P0 BRA `(.L_x_214) ;  /* 0xffffffe000188947 */ /* 0x001fea000383ffff */
[----:B------:R-:W-:Y:S05]  /*2120*/  EXIT ;  /* 0x000000000000794d */ /* 0x000fea0003800000 */
.L_x_207:
[----:B------:R-:W0:Y:S01]  /*2130*/  LDCU UR4, c[0x0][0x3f8] ;  /* 0x00007f00ff0477ac */ /* 0x000e220008000800 */
[----:B------:R-:W-:Y:S01]  /*2140*/  IADD3 R4, P0, PT, R8, R10, RZ ;  /* 0x0000000a08047210 */ /* 0x000fe20007f1e0ff */
[----:B------:R-:W-:Y:S03]  /*2150*/  BSSY.RECONVERGENT B0, `(.L_x_215) ;  /* 0x0000026000007945 */ /* 0x000fe60003800200 */
[----:B------:R-:W-:Y:S02]  /*2160*/  IADD3.X R5, PT, PT, RZ, R11, RZ, P0, !PT ;  /* 0x0000000bff057210 */ /* 0x000fe400007fe4ff */
[C---:B------:R-:W-:Y:S02]  /*2170*/  ISETP.GT.U32.AND P1, PT, R4.reuse, UR8, PT ;  /* 0x0000000804007c0c */ /* 0x040fe4000bf24070 */
[----:B------:R-:W-:Y:S01]  /*2180*/  ISETP.GE.U32.AND P0, PT, R4, UR8, PT ;  /* 0x0000000804007c0c */ /* 0x000fe2000bf06070 */
[----:B0-----:R-:W-:-:S06]  /*2190*/  USHF.R.S32.HI UR4, URZ, 0x1f, UR4 ;  /* 0x0000001fff047899 */ /* 0x001fcc0008011404 */
        /* <DEDUP_REMOVED lines=10> */
[----:B------:R-:W-:Y:S02]  /*2240*/  IADD3 R7, PT, PT, RZ, -R8, RZ ;  /* 0x80000008ff077210 */ /* 0x000fe40007ffe0ff */
[----:B------:R-:W-:-:S05]  /*2250*/  ISETP.NE.U32.AND P2, PT, R8, RZ, PT ;  /* 0x000000ff0800720c */ /* 0x000fca0003f45070 */
[----:B0-----:R-:W0:Y:S02]  /*2260*/  MUFU.RCP R2, R2 ;  /* 0x0000000200027308 */ /* 0x001e240000001000 */
[----:B0-----:R-:W-:-:S06]  /*2270*/  IADD3 R4, PT, PT, R2, 0xffffffe, RZ ;  /* 0x0ffffffe02047810 */ /* 0x001fcc0007ffe0ff */
[----:B------:R0:W1:Y:S02]  /*2280*/  F2I.FTZ.U32.TRUNC.NTZ R5, R4 ;  /* 0x0000000400057305 */ /* 0x000064000021f000 */
[----:B0-----:R-:W-:Y:S02]  /*2290*/  IMAD.MOV.U32 R4, RZ, RZ, RZ ;  /* 0x000000ffff047224 */ /* 0x001fe400078e00ff */
[----:B-1----:R-:W-:-:S04]  /*22a0*/  IMAD R7, R7, R5, RZ ;  /* 0x0000000507077224 */ /* 0x002fc800078e02ff */
[----:B------:R-:W-:-:S06]  /*22b0*/  IMAD.HI.U32 R6, R5, R7, R4 ;  /* 0x0000000705067227 */ /* 0x000fcc00078e0004 */
[----:B------:R-:W-:-:S05]  /*22c0*/  IMAD.HI.U32 R2, R6, R3, RZ ;  /* 0x0000000306027227 */ /* 0x000fca00078e00ff */
[----:B------:R-:W-:-:S05]  /*22d0*/  IADD3 R5, PT, PT, -R2, RZ, RZ ;  /* 0x000000ff02057210 */ /* 0x000fca0007ffe1ff */
[----:B------:R-:W-:-:S05]  /*22e0*/  IMAD R3, R8, R5, R3 ;  /* 0x0000000508037224 */ /* 0x000fca00078e0203 */
[----:B------:R-:W-:-:S13]  /*22f0*/  ISETP.GE.U32.AND P0, PT, R3, R8, PT ;  /* 0x000000080300720c */ /* 0x000fda0003f06070 */
[----:B------:R-:W-:Y:S02]  /*2300*/  @P0 IADD3 R3, PT, PT, -R8, R3, RZ ;  /* 0x0000000308030210 */ /* 0x000fe40007ffe1ff */
[----:B------:R-:W-:Y:S02]  /*2310*/  @P0 IADD3 R2, PT, PT, R2, 0x1, RZ ;  /* 0x0000000102020810 */ /* 0x000fe40007ffe0ff */
[----:B------:R-:W-:Y:S01]  /*2320*/  ISETP.GE.U32.AND P1, PT, R3, R8, PT ;  /* 0x000000080300720c */ /* 0x000fe20003f26070 */
[----:B------:R-:W-:-:S12]  /*2330*/  HFMA2 R3, -RZ, RZ, 0, 0 ;  /* 0x00000000ff037431 */ /* 0x000fd800000001ff */
[----:B------:R-:W-:Y:S01]  /*2340*/  @P1 VIADD R2, R2, 0x1 ;  /* 0x0000000102021836 */ /* 0x000fe20000000000 */
[----:B------:R-:W-:Y:S01]  /*2350*/  @!P2 LOP3.LUT R2, RZ, R8, RZ, 0x33, !PT ;  /* 0x00000008ff02a212 */ /* 0x000fe200078e33ff */
[----:B------:R-:W-:Y:S06]  /*2360*/  BRA `(.L_x_217) ;  /* 0x0000000000107947 */ /* 0x000fec0003800000 */
.L_x_216:
[----:B------:R-:W-:-:S07]  /*2370*/  MOV R2, 0x2390 ;  /* 0x0000239000027802 */ /* 0x000fce0000000f00 */
[----:B------:R-:W-:Y:S05]  /*2380*/  CALL.REL.NOINC `($__internal_5_$__cuda_sm20_div_u64) ;  /* 0x0000000000cc7944 */ /* 0x000fea0003c00000 */
[----:B------:R-:W-:Y:S02]  /*2390*/  MOV R2, R4 ;  /* 0x0000000400027202 */ /* 0x000fe40000000f00 */
[----:B------:R-:W-:-:S07]  /*23a0*/  MOV R3, R5 ;  /* 0x0000000500037202 */ /* 0x000fce0000000f00 */
.L_x_217:
[----:B------:R-:W-:Y:S05]  /*23b0*/  BSYNC.RECONVERGENT B0 ;  /* 0x0000000000007941 */ /* 0x000fea0003800200 */
.L_x_215:
        /* <DEDUP_REMOVED lines=11> */
[----:B------:R-:W-:Y:S01]  /*2470*/  HFMA2 R0, -RZ, RZ, 0, 0 ;  /* 0x00000000ff007431 */ /* 0x000fe200000001ff */
[----:B------:R-:W-:Y:S02]  /*2480*/  MOV R4, RZ ;  /* 0x000000ff00047202 */ /* 0x000fe40000000f00 */
[----:B------:R-:W-:-:S07]  /*2490*/  LOP3.LUT R5, R2, 0x3, RZ, 0xc0, !PT ;  /* 0x0000000302057812 */ /* 0x000fce00078ec0ff */
.L_x_220:
        /* <DEDUP_REMOVED lines=10> */
.L_x_219:
[----:B------:R-:W-:Y:S05]  /*2540*/  BSYNC.RECONVERGENT B0 ;  /* 0x0000000000007941 */ /* 0x000fea0003800200 */
.L_x_218:
[----:B------:R-:W-:Y:S05]  /*2550*/  @!P0 EXIT ;  /* 0x000000000000894d */ /* 0x000fea0003800000 */
[----:B------:R-:W-:Y:S01]  /*2560*/  SHF.L.U32 R9, R8, 0x1, RZ ;  /* 0x0000000108097819 */ /* 0x000fe200000006ff */
[----:B------:R-:W0:Y:S01]  /*2570*/  LDCU UR5, c[0x0][0x3f8] ;  /* 0x00007f00ff0577ac */ /* 0x000e220008000800 */
[----:B------:R-:W-:Y:S01]  /*2580*/  SHF.R.U32.HI R15, RZ, 0x1f, R8 ;  /* 0x0000001fff0f7819 */ /* 0x000fe20000011608 */
[----:B------:R-:W1:Y:S06]  /*2590*/  LDCU.64 UR8, c[0x0][0x3a8] ;  /* 0x00007500ff0877ac */ /* 0x000e6c0008000a00 */
.L_x_221:
        /* <DEDUP_REMOVED lines=18> */
        .weak           $__internal_5_$__cuda_sm20_div_u64
        .type           $__internal_5_$__cuda_sm20_div_u64,@function
        .size           $__internal_5_$__cuda_sm20_div_u64,(.L_x_1681 - $__internal_5_$__cuda_sm20_div_u64)
$__internal_5_$__cuda_sm20_div_u64:
[----:B------:R-:W-:-:S06]  /*26c0*/  HFMA2 R9, -RZ, RZ, 0, 0 ;  /* 0x00000000ff097431 */ /* 0x000fcc00000001ff */
        /* <DEDUP_REMOVED lines=16> */
[----:B------:R-:W-:-:S05]  /*27d0*/  IMAD.HI.U32 R6, P1, R5, R13, R6 ;  /* 0x0000000d05067227 */ /* 0x000fca0007820006 */
[----:B------:R-:W-:Y:S02]  /*27e0*/  IADD3 R7, P2, PT, R17, R6, RZ ;  /* 0x0000000611077210 */ /* 0x000fe40007f5e0ff */
[----:B------:R-:W-:-:S03]  /*27f0*/  IADD3.X R6, PT, PT, R15, R5, RZ, P0, !PT ;  /* 0x000000050f067210 */ /* 0x000fc600007fe4ff */
[----:B------:R-:W-:Y:S01]  /*2800*/  IMAD.WIDE.U32 R4, R7, R8, RZ ;  /* 0x0000000807047225 */ /* 0x000fe200078e00ff */
[----:B------:R-:W-:Y:S02]  /*2810*/  IADD3.X R9, PT, PT, RZ, RZ, R6, P2, P1 ;  /* 0x000000ffff097210 */ /* 0x000fe400017e2406 */
[----:B------:R-:W-:-:S03]  /*2820*/  IADD3 R13, P0, PT, RZ, -R4, RZ ;  /* 0x80000004ff0d7210 */ /* 0x000fc60007f1e0ff */
[----:B------:R-:W-:Y:S02]  /*2830*/  IMAD R4, R9, R8, R5 ;  /* 0x0000000809047224 */ /* 0x000fe400078e0205 */
[----:B------:R-:W-:-:S03]  /*2840*/  IMAD.HI.U32 R6, R7, R13, RZ ;  /* 0x0000000d07067227 */ /* 0x000fc600078e00ff */
[----:B------:R-:W-:-:S05]  /*2850*/  IADD3.X R4, PT, PT, RZ, ~R4, RZ, P0, !PT ;  /* 0x80000004ff047210 */ /* 0x000fca00007fe4ff */
[----:B------:R-:W-:-:S04]  /*2860*/  IMAD.WIDE.U32 R6, P0, R7, R4, R6 ;  /* 0x0000000407067225 */ /* 0x000fc80007800006 */
[C---:B------:R-:W-:Y:S02]  /*2870*/  IMAD R5, R9.reuse, R4, RZ ;  /* 0x0000000409057224 */ /* 0x040fe400078e02ff */
[----:B------:R-:W-:-:S04]  /*2880*/  IMAD.HI.U32 R6, P1, R9, R13, R6 ;  /* 0x0000000d09067227 */ /* 0x000fc80007820006 */
[----:B------:R-:W-:Y:S01]  /*2890*/  IMAD.HI.U32 R4, R9, R4, RZ ;  /* 0x0000000409047227 */ /* 0x000fe200078e00ff */
[----:B------:R-:W-:-:S03]  /*28a0*/  IADD3 R6, P2, PT, R5, R6, RZ ;  /* 0x0000000605067210 */ /* 0x000fc60007f5e0ff */
[----:B------:R-:W-:Y:S02]  /*28b0*/  HFMA2 R5, -RZ, RZ, 0, 0 ;  /* 0x00000000ff057431 */ /* 0x000fe400000001ff */
[----:B------:R-:W-:Y:S02]  /*28c0*/  IMAD.X R9, R4, 0x1, R9, P0 ;  /* 0x0000000104097824 */ /* 0x000fe400000e0609 */
[----:B------:R-:W-:-:S03]  /*28d0*/  IMAD.HI.U32 R4, R6, R3, RZ ;  /* 0x0000000306047227 */ /* 0x000fc600078e00ff */
[----:B------:R-:W-:Y:S01]  /*28e0*/  IADD3.X R9, PT, PT, RZ, RZ, R9, P2, P1 ;  /* 0x000000ffff097210 */ /* 0x000fe200017e2409 */
[----:B------:R-:W-:-:S04]  /*28f0*/  IMAD.WIDE.U32 R4, R6, R12, R4 ;  /* 0x0000000c06047225 */ /* 0x000fc800078e0004 */
[C---:B------:R-:W-:Y:S02]  /*2900*/  IMAD R7, R9.reuse, R12, RZ ;  /* 0x0000000c09077224 */ /* 0x040fe400078e02ff */
[----:B------:R-:W-:-:S04]  /*2910*/  IMAD.HI.U32 R4, P0, R9, R3, R4 ;  /* 0x0000000309047227 */ /* 0x000fc80007800004 */
[----:B------:R-:W-:Y:S01]  /*2920*/  IMAD.HI.U32 R9, R9, R12, RZ ;  /* 0x0000000c09097227 */ /* 0x000fe200078e00ff */
[----:B------:R-:W-:-:S04]  /*2930*/  IADD3 R7, P1, PT, R7, R4, RZ ;  /* 0x0000000407077210 */ /* 0x000fc80007f3e0ff */
[----:B------:R-:W-:-:S04]  /*2940*/  IADD3.X R4, PT, PT, R9, RZ, RZ, P0, !PT ;  /* 0x000000ff09047210 */ /* 0x000fc800007fe4ff */
[----:B------:R-:W-:Y:S01]  /*2950*/  IADD3.X R9, PT, PT, RZ, R4, RZ, P1, !PT ;  /* 0x00000004ff097210 */ /* 0x000fe20000ffe4ff */
[----:B------:R-:W-:-:S04]  /*2960*/  IMAD.WIDE.U32 R4, R7, R8, RZ ;  /* 0x0000000807047225 */ /* 0x000fc800078e00ff */
[-C--:B------:R-:W-:Y:S01]  /*2970*/  IMAD R5, R9, R8.reuse, R5 ;  /* 0x0000000809057224 */ /* 0x080fe200078e0205 */
[----:B------:R-:W-:Y:S02]  /*2980*/  IADD3 R13, P0, PT, -R4, R3, RZ ;  /* 0x00000003040d7210 */ /* 0x000fe40007f1e1ff */
[----:B------:R-:W-:Y:S02]  /*2990*/  IADD3 R4, P2, PT, R7, 0x1, RZ ;  /* 0x0000000107047810 */ /* 0x000fe40007f5e0ff */
[----:B------:R-:W-:Y:S01]  /*29a0*/  IADD3 R3, P1, PT, -R8, R13, RZ ;  /* 0x0000000d08037210 */ /* 0x000fe20007f3e1ff */
[----:B------:R-:W-:Y:S01]  /*29b0*/  IMAD.X R12, R12, 0x1, ~R5, P0 ;  /* 0x000000010c0c7824 */ /* 0x000fe200000e0e05 */
[----:B------:R-:W-:Y:S02]  /*29c0*/  ISETP.GE.U32.AND P0, PT, R13, R8, PT ;  /* 0x000000080d00720c */ /* 0x000fe40003f06070 */
[----:B------:R-:W-:Y:S02]  /*29d0*/  IADD3.X R6, PT, PT, RZ, R9, RZ, P2, !PT ;  /* 0x00000009ff067210 */ /* 0x000fe400017fe4ff */
[----:B------:R-:W-:-:S02]  /*29e0*/  ISETP.GE.U32.AND.EX P0, PT, R12, RZ, PT, P0 ;  /* 0x000000ff0c00720c */ /* 0x000fc40003f06100 */
[----:B------:R-:W-:Y:S02]  /*29f0*/  IADD3.X R5, PT, PT, R12, -0x1, RZ, P1, !PT ;  /* 0xffffffff0c057810 */ /* 0x000fe40000ffe4ff */
[----:B------:R-:W-:Y:S02]  /*2a00*/  SEL R3, R3, R13, P0 ;  /* 0x0000000d03037207 */ /* 0x000fe40000000000 */
[----:B------:R-:W-:Y:S02]  /*2a10*/  SEL R7, R4, R7, P0 ;  /* 0x0000000704077207 */ /* 0x000fe40000000000 */
[----:B------:R-:W-:Y:S02]  /*2a20*/  SEL R5, R5, R12, P0 ;  /* 0x0000000c05057207 */ /* 0x000fe40000000000 */
[----:B------:R-:W-:Y:S02]  /*2a30*/  SEL R6, R6, R9, P0 ;  /* 0x0000000906067207 */ /* 0x000fe40000000000 */
[----:B------:R-:W-:-:S02]  /*2a40*/  ISETP.GE.U32.AND P0, PT, R3, R8, PT ;  /* 0x000000080300720c */ /* 0x000fc40003f06070 */
[----:B------:R-:W-:Y:S02]  /*2a50*/  IADD3 R4, P2, PT, R7, 0x1, RZ ;  /* 0x0000000107047810 */ /* 0x000fe40007f5e0ff */
[----:B------:R-:W-:Y:S02]  /*2a60*/  ISETP.GE.U32.AND.EX P0, PT, R5, RZ, PT, P0 ;  /* 0x000000ff0500720c */ /* 0x000fe40003f06100 */
[----:B------:R-:W-:Y:S02]  /*2a70*/  ISETP.NE.U32.AND P1, PT, R8, RZ, PT ;  /* 0x000000ff0800720c */ /* 0x000fe40003f25070 */
[----:B------:R-:W-:Y:S02]  /*2a80*/  IADD3.X R5, PT, PT, RZ, R6, RZ, P2, !PT ;  /* 0x00000006ff057210 */ /* 0x000fe400017fe4ff */
[----:B------:R-:W-:Y:S02]  /*2a90*/  MOV R3, 0x0 ;  /* 0x0000000000037802 */ /* 0x000fe40000000f00 */
[----:B------:R-:W-:-:S02]  /*2aa0*/  ISETP.NE.AND.EX P1, PT, RZ, RZ, PT, P1 ;  /* 0x000000ffff00720c */ /* 0x000fc40003f25310 */
[----:B------:R-:W-:Y:S02]  /*2ab0*/  SEL R4, R4, R7, P0 ;  /* 0x0000000704047207 */ /* 0x000fe40000000000 */
[----:B------:R-:W-:Y:S02]  /*2ac0*/  SEL R5, R5, R6, P0 ;  /* 0x0000000605057207 */ /* 0x000fe40000000000 */
[----:B------:R-:W-:Y:S02]  /*2ad0*/  SEL R4, R4, 0xffffffff, P1 ;  /* 0xffffffff04047807 */ /* 0x000fe40000800000 */
[----:B------:R-:W-:Y:S01]  /*2ae0*/  SEL R5, R5, 0xffffffff, P1 ;  /* 0xffffffff05057807 */ /* 0x000fe20000800000 */
[----:B------:R-:W-:Y:S06]  /*2af0*/  RET.REL.NODEC R2 `(_ZN2at6native51_GLOBAL__N__2c613397_18_DepthwiseConv2d_cu_9959487032conv_depthwise2d_backward_kernelILi1ELi1EN3c108BFloat16EiEEvNS_27GenericPackedTensorAccessorIKT1_Lm4ENS_16DefaultPtrTraitsEiEENS5_IS6_Lm4ES8_iEES9_T2_iiiiiiiiiiiiiii) ;  /* 0xffffffd402407950 */ /* 0x000fec0003c3ffff */
.L_x_222:
        /* <DEDUP_REMOVED lines=16> */
.L_x_1681:


//--------------------- .text._ZN2at6native51_GLOBAL__N__2c613397_18_DepthwiseConv2d_cu_9959487032conv_depthwise2d_backward_kernelILi3ELi0EN3c108BFloat16EiEEvNS_27GenericPackedTensorAccessorIKT1_Lm4ENS_16DefaultPtrTraitsEiEENS5_IS6_Lm4ES8_iEES9_T2_iiiiiiiiiiiiiii --------------------------
	.section	.text._ZN2at6native51_GLOBAL__N__2c613397_18_DepthwiseConv2d_cu_9959487032conv_depthwise2d_backward_kernelILi3ELi0EN3c108BFloat16EiEEvNS_27GenericPackedTensorAccessorIKT1_Lm4ENS_16DefaultPtrTraitsEiEENS5_IS6_Lm4ES8_iEES9_T2_iiiiiiiiiiiiiii,"ax",@progbits
	.align	128
.text._ZN2at6native51_GLOBAL__N__2c613397_18_DepthwiseConv2d_cu_9959487032conv_depthwise2d_backward_kernelILi3ELi0EN3c108BFloat16EiEEvNS_27GenericPackedTensorAccessorIKT1_Lm4ENS_16DefaultPtrTraitsEiEENS5_IS6_Lm4ES8_iEES9_T2_iiiiiiiiiiiiiii:
        .type           _ZN2at6native51_GLOBAL__N__2c613397_18_DepthwiseConv2d_cu_9959487032conv_depthwise2d_backward_kernelILi3ELi0EN3c108BFloat16EiEEvNS_27GenericPackedTensorAccessorIKT1_Lm4ENS_16DefaultPtrTraitsEiEENS5_IS6_Lm4ES8_iEES9_T2_iiiiiiiiiiiiiii,@function
        .size           _ZN2at6native51_GLOBAL__N__2c613397_18_DepthwiseConv2d_cu_9959487032conv_depthwise2d_backward_kernelILi3ELi0EN3c108BFloat16EiEEvNS_27GenericPackedTensorAccessorIKT1_Lm4ENS_16DefaultPtrTraitsEiEENS5_IS6_Lm4ES8_iEES9_T2_iiiiiiiiiiiiiii,(.L_x_1683 - _ZN2at6native51_GLOBAL__N__2c613397_18_DepthwiseConv2d_cu_9959487032conv_depthwise2d_backward_kernelILi3ELi0EN3c108BFloat16EiEEvNS_27GenericPackedTensorAccessorIKT1_Lm4ENS_16DefaultPtrTraitsEiEENS5_IS6_Lm4ES8_iEES9_T2_iiiiiiiiiiiiiii)
        .other          _ZN2at6native51_GLOBAL__N__2c613397_18_DepthwiseConv2d_cu_9959487032conv_depthwise2d_backward_kernelILi3ELi0EN3c108BFloat16EiEEvNS_27GenericPackedTensorAccessorIKT1_Lm4ENS_16DefaultPtrTraitsEiEENS5_IS6_Lm4ES8_iEES9_T2_iiiiiiiiiiiiiii,@"STO_CUDA_ENTRY STV_DEFAULT"
_ZN2at6native51_GLOBAL__N__2c613397_18_DepthwiseConv2d_cu_9959487032conv_depthwise2d_backward_kernelILi3ELi0EN3c108BFloat16EiEEvNS_27GenericPackedTensorAccessorIKT1_Lm4ENS_16DefaultPtrTraitsEiEENS5_IS6_Lm4ES8_iEES9_T2_iiiiiiiiiiiiiii:
        /* <DEDUP_REMOVED lines=16> */
[----:B0-----:R-:W-:Y:S02]  /*0100*/  UISETP.GE.AND UP0, UPT, UR6, 0x1, UPT ;  /* 0x000000010600788c */ /* 0x001fe4000bf06270 */
[----:B-1----:R-:W-:-:S07]  /*0110*/  UIMAD UR4, UR4, UR5, URZ ;  /* 0x00000005040472a4 */ /* 0x002fce000f8e02ff */
[----:B--2---:R-:W-:Y:S05]  /*0120*/  BRA.U !UP0, `(.L_x_223) ;  /* 0x0000003508747547 */ /* 0x004fea000b800000 */
[----:B------:R-:W0:Y:S01]  /*0130*/  LDCU.64 UR8, c[0x0][0x418] ;  /* 0x00008300ff0877ac */ /* 0x000e220008000a00 */
[----:B------:R-:W1:Y:S01]  /*0140*/  LDCU UR16, c[0x0][0x414] ;  /* 0x00008280ff1077ac */ /* 0x000e620008000800 */
[----:B0-----:R-:W-:Y:S02]  /*0150*/  UIMAD UR5, UR9, UR8, URZ ;  /* 0x00000008090572a4 */ /* 0x001fe4000f8e02ff */
[----:B------:R-:W-:Y:S02]  /*0160*/  UIADD3 UR8, UPT, UPT, -UR6, URZ, URZ ;  /* 0x000000ff06087290 */ /* 0x000fe4000fffe1ff */
[----:B-1----:R-:W-:-:S12]  /*0170*/  UIMAD UR6, UR5, UR6, URZ ;  /* 0x00000006050672a4 */ /* 0x002fd8000f8e02ff */
.L_x_243:
[----:B------:R-:W0:Y:S01]  /*0180*/  LDC R9, c[0x0][0x408] ;  /* 0x00010200ff097b82 */ /* 0x000e220000000800 */
[----:B------:R-:W1:Y:S01]  /*0190*/  LDCU.64 UR12, c[0x0][0x428] ;  /* 0x00008500ff0c77ac */ /* 0x000e620008000a00 */
[----:B------:R-:W2:Y:S06]  /*01a0*/  LDCU.64 UR14, c[0x0][0x430] ;  /* 0x00008600ff0e77ac */ /* 0x000eac0008000a00 */
[----:B------:R-:W3:Y:S01]  /*01b0*/  LDC R2, c[0x0][0x40c] ;  /* 0x00010300ff027b82 */ /* 0x000ee20000000800 */
[----:B------:R-:W4:Y:S01]  /*01c0*/  LDCU UR9, c[0x0][0x404] ;  /* 0x00008080ff0977ac */ /* 0x000f220008000800 */
[----:B0-----:R-:W-:-:S04]  /*01d0*/  IABS R10, R9 ;  /* 0x00000009000a7213 */ /* 0x001fc80000000000 */
[----:B------:R-:W0:Y:S01]  /*01e0*/  I2F.RP R5, R10 ;  /* 0x0000000a00057306 */ /* 0x000e220000209400 */
[----:B---3--:R-:W-:-:S07]  /*01f0*/  IABS R4, R2 ;  /* 0x0000000200047213 */ /* 0x008fce0000000000 */
[----:B------:R-:W3:Y:S08]  /*0200*/  I2F.RP R12, R4 ;  /* 0x00000004000c7306 */ /* 0x000ef00000209400 */
[----:B0-----:R-:W0:Y:S08]  /*0210*/  MUFU.RCP R5, R5 ;  /* 0x0000000500057308 */ /* 0x001e300000001000 */
[----:B---3--:R-:W-:Y:S01]  /*0220*/  MUFU.RCP R12, R12 ;  /* 0x0000000c000c7308 */ /* 0x008fe20000001000 */
[----:B0-----:R-:W-:Y:S01]  /*0230*/  VIADD R6, R5, 0xffffffe ;  /* 0x0ffffffe05067836 */ /* 0x001fe20000000000 */
[----:B------:R-:W-:-:S06]  /*0240*/  IABS R5, R0 ;  /* 0x0000000000057213 */ /* 0x000fcc0000000000 */
[----:B------:R0:W3:Y:S02]  /*0250*/  F2I.FTZ.U32.TRUNC.NTZ R7, R6 ;  /* 0x0000000600077305 */ /* 0x0000e4000021f000 */
[----:B0-----:R-:W-:Y:S02]  /*0260*/  IMAD.MOV.U32 R6, RZ, RZ, RZ ;  /* 0x000000ffff067224 */ /* 0x001fe400078e00ff */
[----:B---3--:R-:W-:-:S04]  /*0270*/  IMAD.MOV R11, RZ, RZ, -R7 ;  /* 0x000000ffff0b7224 */ /* 0x008fc800078e0a07 */
[----:B------:R-:W-:-:S04]  /*0280*/  IMAD R11, R11, R10, RZ ;  /* 0x0000000a0b0b7224 */ /* 0x000fc800078e02ff */
[----:B------:R-:W-:Y:S02]  /*0290*/  IMAD.HI.U32 R7, R7, R11, R6 ;  /* 0x0000000b07077227 */ /* 0x000fe400078e0006 */
[----:B------:R-:W0:Y:S04]  /*02a0*/  LDC R11, c[0x0][0x424] ;  /* 0x00010900ff0b7b82 */ /* 0x000e280000000800 */
[----:B------:R-:W-:-:S04]  /*02b0*/  IMAD.HI.U32 R8, R7, R5, RZ ;  /* 0x0000000507087227 */ /* 0x000fc800078e00ff */
[----:B------:R-:W-:-:S04]  /*02c0*/  IMAD.MOV R6, RZ, RZ, -R8 ;  /* 0x000000ffff067224 */ /* 0x000fc800078e0a08 */
[----:B------:R-:W-:Y:S01]  /*02d0*/  IMAD R5, R10, R6, R5 ;  /* 0x000000060a057224 */ /* 0x000fe200078e0205 */
[----:B------:R-:W-:-:S04]  /*02e0*/  IADD3 R6, PT, PT, R12, 0xffffffe, RZ ;  /* 0x0ffffffe0c067810 */ /* 0x000fc80007ffe0ff */
[----:B------:R-:W-:Y:S01]  /*02f0*/  ISETP.GT.U32.AND P1, PT, R10, R5, PT ;  /* 0x000000050a00720c */ /* 0x000fe20003f24070 */
[----:B------:R3:W5:Y:S01]  /*0300*/  F2I.FTZ.U32.TRUNC.NTZ R7, R6 ;  /* 0x0000000600077305 */ /* 0x000762000021f000 */
[----:B0-----:R-:W-:Y:S01]  /*0310*/  IABS R14, R11 ;  /* 0x0000000b000e7213 */ /* 0x001fe20000000000 */
[----:B---3--:R-:W-:-:S10]  /*0320*/  IMAD.MOV.U32 R6, RZ, RZ, RZ ;  /* 0x000000ffff067224 */ /* 0x008fd400078e00ff */
[----:B------:R-:W-:Y:S02]  /*0330*/  @!P1 IMAD.IADD R5, R5, 0x1, -R10 ;  /* 0x0000000105059824 */ /* 0x000fe400078e0a0a */
[----:B------:R-:W-:Y:S01]  /*0340*/  @!P1 VIADD R8, R8, 0x1 ;  /* 0x0000000108089836 */ /* 0x000fe20000000000 */
[----:B------:R-:W-:Y:S02]  /*0350*/  ISETP.NE.AND P1, PT, R9, RZ, PT ;  /* 0x000000ff0900720c */ /* 0x000fe40003f25270 */
[----:B------:R-:W-:Y:S02]  /*0360*/  ISETP.GE.U32.AND P0, PT, R5, R10, PT ;  /* 0x0000000a0500720c */ /* 0x000fe40003f06070 */
[----:B------:R-:W0:Y:S01]  /*0370*/  LDC R10, c[0x0][0x3fc] ;  /* 0x0000ff00ff0a7b82 */ /* 0x000e220000000800 */
[----:B------:R-:W-:-:S04]  /*0380*/  LOP3.LUT R5, R0, R9, RZ, 0x3c, !PT ;  /* 0x0000000900057212 */ /* 0x000fc800078e3cff */
[----:B------:R-:W-:Y:S01]  /*0390*/  ISETP.GE.AND P2, PT, R5, RZ, PT ;  /* 0x000000ff0500720c */ /* 0x000fe20003f46270 */
[----:B-----5:R-:W-:-:S04]  /*03a0*/  IMAD.MOV R5, RZ, RZ, -R7 ;  /* 0x000000ffff057224 */ /* 0x020fc800078e0a07 */
[----:B------:R-:W-:Y:S02]  /*03b0*/  IMAD R5, R5, R4, RZ ;  /* 0x0000000405057224 */ /* 0x000fe400078e02ff */
[----:B------:R-:W-:Y:S02]  /*03c0*/  @P0 VIADD R8, R8, 0x1 ;  /* 0x0000000108080836 */ /* 0x000fe40000000000 */
[----:B------:R-:W-:-:S04]  /*03d0*/  IMAD.HI.U32 R6, R7, R5, R6 ;  /* 0x0000000507067227 */ /* 0x000fc800078e0006 */
[----:B------:R-:W-:Y:S01]  /*03e0*/  @!P2 IMAD.MOV R8, RZ, RZ, -R8 ;  /* 0x000000ffff08a224 */ /* 0x000fe200078e0a08 */
[----:B------:R-:W-:-:S04]  /*03f0*/  @!P1 LOP3.LUT R8, RZ, R9, RZ, 0x33, !PT ;  /* 0x00000009ff089212 */ /* 0x000fc800078e33ff */
[----:B------:R-:W-:Y:S02]  /*0400*/  IABS R12, R8 ;  /* 0x00000008000c7213 */ /* 0x000fe40000000000 */
[----:B0-----:R-:W-:-:S03]  /*0410*/  IABS R13, R10 ;  /* 0x0000000a000d7213 */ /* 0x001fc60000000000 */
[----:B------:R-:W-:Y:S01]  /*0420*/  IMAD.MOV.U32 R5, RZ, RZ, R12 ;  /* 0x000000ffff057224 */ /* 0x000fe200078e000c */
[----:B------:R-:W0:Y:S01]  /*0430*/  I2F.RP R7, R13 ;  /* 0x0000000d00077306 */ /* 0x000e220000209400 */
[----:B------:R-:W-:Y:S02]  /*0440*/  IMAD.MOV.U32 R12, RZ, RZ, R14 ;  /* 0x000000ffff0c7224 */ /* 0x000fe400078e000e */
[----:B------:R-:W-:-:S05]  /*0450*/  IMAD.HI.U32 R15, R6, R5, RZ ;  /* 0x00000005060f7227 */ /* 0x000fca00078e00ff */
[----:B------:R-:W-:Y:S01]  /*0460*/  IADD3 R6, PT, PT, -R15, RZ, RZ ;  /* 0x000000ff0f067210 */ /* 0x000fe20007ffe1ff */
[----:B------:R-:W3:Y:S04]  /*0470*/  I2F.RP R14, R12 ;  /* 0x0000000c000e7306 */ /* 0x000ee80000209400 */
[----:B------:R-:W-:-:S04]  /*0480*/  IMAD R5, R4, R6, R5 ;  /* 0x0000000604057224 */ /* 0x000fc800078e0205 */
[----:B0-----:R-:W0:Y:S01]  /*0490*/  MUFU.RCP R7, R7 ;  /* 0x0000000700077308 */ /* 0x001e220000001000 */
[----:B------:R-:W-:-:S07]  /*04a0*/  ISETP.GT.U32.AND P1, PT, R4, R5, PT ;  /* 0x000000050400720c */ /* 0x000fce0003f24070 */
[----:B---3--:R-:W3:Y:S06]  /*04b0*/  MUFU.RCP R14, R14 ;  /* 0x0000000e000e7308 */ /* 0x008eec0000001000 */
[----:B------:R-:W-:Y:S02]  /*04c0*/  @!P1 IMAD.IADD R5, R5, 0x1, -R4 ;  /* 0x0000000105059824 */ /* 0x000fe400078e0a04 */
[----:B------:R-:W-:Y:S01]  /*04d0*/  @!P1 VIADD R15, R15, 0x1 ;  /* 0x000000010f0f9836 */ /* 0x000fe20000000000 */
[----:B------:R-:W-:Y:S01]  /*04e0*/  ISETP.NE.AND P1, PT, R2, RZ, PT ;  /* 0x000000ff0200720c */ /* 0x000fe20003f25270 */
[----:B0-----:R-:W-:Y:S01]  /*04f0*/  VIADD R6, R7, 0xffffffe ;  /* 0x0ffffffe07067836 */ /* 0x001fe20000000000 */
[----:B------:R-:W-:-:S02]  /*0500*/  ISETP.GE.U32.AND P0, PT, R5, R4, PT ;  /* 0x000000040500720c */ /* 0x000fc40003f06070 */
[----:B------:R-:W-:Y:S01]  /*0510*/  LOP3.LUT R4, R8, R2, RZ, 0x3c, !PT ;  /* 0x0000000208047212 */ /* 0x000fe200078e3cff */
[----:B------:R1:W0:Y:S03]  /*0520*/  F2I.FTZ.U32.TRUNC.NTZ R5, R6 ;  /* 0x0000000600057305 */ /* 0x000226000021f000 */
[----:B------:R-:W-:Y:S01]  /*0530*/  ISETP.GE.AND P2, PT, R4, RZ, PT ;  /* 0x000000ff0400720c */ /* 0x000fe20003f46270 */
[----:B---3--:R-:W-:Y:S02]  /*0540*/  VIADD R7, R14, 0xffffffe ;  /* 0x0ffffffe0e077836 */ /* 0x008fe40000000000 */
[----:B-1----:R-:W-:-:S04]  /*0550*/  VIADD R6, R8, UR13 ;  /* 0x0000000d08067c36 */ /* 0x002fc80008000000 */
[----:B------:R-:W1:Y:S01]  /*0560*/  F2I.FTZ.U32.TRUNC.NTZ R7, R7 ;  /* 0x0000000700077305 */ /* 0x000e62000021f000 */
[----:B------:R-:W-:Y:S01]  /*0570*/  @P0 VIADD R15, R15, 0x1 ;  /* 0x000000010f0f0836 */ /* 0x000fe20000000000 */
[----:B------:R-:W3:Y:S01]  /*0580*/  LDCU UR13, c[0x0][0x400] ;  /* 0x00008000ff0d77ac */ /* 0x000ee20008000800 */
[----:B0-----:R-:W-:-:S03]  /*0590*/  IMAD.MOV R4, RZ, RZ, -R5 ;  /* 0x000000ffff047224 */ /* 0x001fc600078e0a05 */
[----:B------:R-:W-:Y:S01]  /*05a0*/  @!P2 IMAD.MOV R15, RZ, RZ, -R15 ;  /* 0x000000ffff0fa224 */ /* 0x000fe200078e0a0f */
[-C--:B------:R-:W-:Y:S01]  /*05b0*/  @!P1 LOP3.LUT R15, RZ, R2.reuse, RZ, 0x33, !PT ;  /* 0x00000002ff0f9212 */ /* 0x080fe200078e33ff */
[----:B------:R-:W-:Y:S02]  /*05c0*/  IMAD R17, R4, R13, RZ ;  /* 0x0000000d04117224 */ /* 0x000fe400078e02ff */
[----:B------:R-:W-:Y:S01]  /*05d0*/  HFMA2 R4, -RZ, RZ, 0, 0 ;  /* 0x00000000ff047431 */ /* 0x000fe200000001ff */
[----:B------:R-:W-:Y:S01]  /*05e0*/  IABS R16, R15 ;  /* 0x0000000f00107213 */ /* 0x000fe20000000000 */
[----:B--2---:R-:W-:-:S03]  /*05f0*/  IMAD R19, R15, R2, UR15 ;  /* 0x0000000f0f137e24 */ /* 0x004fc6000f8e0202 */
[----:B------:R-:W-:-:S04]  /*0600*/  IMAD.HI.U32 R4, R5, R17, R4 ;  /* 0x0000001105047227 */ /* 0x000fc800078e0004 */
[----:B------:R-:W-:Y:S02]  /*0610*/  IMAD.MOV R5, RZ, RZ, -R15 ;  /* 0x000000ffff057224 */ /* 0x000fe400078e0a0f */
[----:B------:R-:W-:-:S04]  /*0620*/  IMAD.HI.U32 R14, R4, R16, RZ ;  /* 0x00000010040e7227 */ /* 0x000fc800078e00ff */
[----:B------:R-:W-:Y:S02]  /*0630*/  IMAD.MOV R4, RZ, RZ, -R14 ;  /* 0x000000ffff047224 */ /* 0x000fe400078e0a0e */
[----:B-1----:R-:W-:Y:S02]  /*0640*/  IMAD.MOV R17, RZ, RZ, -R7 ;  /* 0x000000ffff117224 */ /* 0x002fe400078e0a07 */
[C---:B------:R-:W-:Y:S02]  /*0650*/  IMAD R16, R13.reuse, R4, R16 ;  /* 0x000000040d107224 */ /* 0x040fe400078e0210 */
[----:B------:R-:W-:Y:S01]  /*0660*/  IMAD R2, R2, R5, R6 ;  /* 0x0000000502027224 */ /* 0x000fe200078e0206 */
[C-C-:B------:R-:W-:Y:S01]  /*0670*/  IADD3 R5, PT, PT, R6.reuse, -UR15, -R19.reuse ;  /* 0x8000000f06057c10 */ /* 0x140fe2000fffe813 */
[----:B------:R-:W-:Y:S01]  /*0680*/  IMAD.IADD R4, R6, 0x1, -R19 ;  /* 0x0000000106047824 */ /* 0x000fe200078e0a13 */
[----:B------:R-:W-:Y:S01]  /*0690*/  ISETP.GT.U32.AND P1, PT, R13, R16, PT ;  /* 0x000000100d00720c */ /* 0x000fe20003f24070 */
[----:B------:R-:W-:Y:S01]  /*06a0*/  IMAD R17, R17, R12, RZ ;  /* 0x0000000c11117224 */ /* 0x000fe200078e02ff */
[----:B------:R-:W-:Y:S01]  /*06b0*/  IABS R19, R2 ;  /* 0x0000000200137213 */ /* 0x000fe20000000000 */
[----:B------:R-:W-:Y:S01]  /*06c0*/  IMAD.MOV.U32 R6, RZ, RZ, RZ ;  /* 0x000000ffff067224 */ /* 0x000fe200078e00ff */
[----:B------:R-:W-:-:S02]  /*06d0*/  IABS R21, R4 ;  /* 0x0000000400157213 */ /* 0x000fc40000000000 */
[----:B------:R-:W-:Y:S01]  /*06e0*/  IABS R23, R5 ;  /* 0x0000000500177213 */ /* 0x000fe20000000000 */
[----:B------:R-:W-:-:S06]  /*06f0*/  IMAD.HI.U32 R6, R7, R17, R6 ;  /* 0x0000001107067227 */ /* 0x000fcc00078e0006 */
[----:B------:R-:W-:-:S04]  /*0700*/  IMAD.HI.U32 R7, R6, R19, RZ ;  /* 0x0000001306077227 */ /* 0x000fc800078e00ff */
[----:B------:R-:W-:Y:S01]  /*0710*/  IMAD.HI.U32 R17, R6, R21, RZ ;  /* 0x0000001506117227 */ /* 0x000fe200078e00ff */
[----:B------:R-:W-:-:S03]  /*0720*/  IADD3 R7, PT, PT, -R7, RZ, RZ ;  /* 0x000000ff07077210 */ /* 0x000fc60007ffe1ff */
[----:B------:R-:W-:-:S04]  /*0730*/  IMAD.HI.U32 R6, R6, R23, RZ ;  /* 0x0000001706067227 */ /* 0x000fc800078e00ff */
[----:B------:R-:W-:Y:S02]  /*0740*/  @!P1 IMAD.IADD R16, R16, 0x1, -R13 ;  /* 0x0000000110109824 */ /* 0x000fe400078e0a0d */
[----:B------:R-:W-:Y:S02]  /*0750*/  IMAD.MOV R6, RZ, RZ, -R6 ;  /* 0x000000ffff067224 */ /* 0x000fe400078e0a06 */
[----:B------:R-:W-:Y:S01]  /*0760*/  IMAD.MOV R17, RZ, RZ, -R17 ;  /* 0x000000ffff117224 */ /* 0x000fe200078e0a11 */
[----:B------:R-:W-:Y:S01]  /*0770*/  ISETP.GE.U32.AND P0, PT, R16, R13, PT ;  /* 0x0000000d1000720c */ /* 0x000fe20003f06070 */
[C---:B------:R-:W-:Y:S01]  /*0780*/  IMAD R13, R12.reuse, R7, R19 ;  /* 0x000000070c0d7224 */ /* 0x040fe200078e0213 */
[----:B------:R-:W-:Y:S01]  /*0790*/  LOP3.LUT R16, R15, R10, RZ, 0x3c, !PT ;  /* 0x0000000a0f107212 */ /* 0x000fe200078e3cff */
[C---:B------:R-:W-:Y:S02]  /*07a0*/  IMAD R19, R12.reuse, R6, R23 ;  /* 0x000000060c137224 */ /* 0x040fe400078e0217 */
[C---:B------:R-:W-:Y:S01]  /*07b0*/  IMAD R17, R12.reuse, R17, R21 ;  /* 0x000000110c117224 */ /* 0x040fe200078e0215 */
[----:B------:R-:W-:Y:S01]  /*07c0*/  ISETP.GT.U32.AND P3, PT, R12, R13, PT ;  /* 0x0000000d0c00720c */ /* 0x000fe20003f64070 */
[----:B------:R-:W-:Y:S01]  /*07d0*/  @!P1 VIADD R14, R14, 0x1 ;  /* 0x000000010e0e9836 */ /* 0x000fe20000000000 */
[----:B------:R-:W-:Y:S01]  /*07e0*/  ISETP.GT.U32.AND P5, PT, R12, R19, PT ;  /* 0x000000130c00720c */ /* 0x000fe20003fa4070 */
[----:B------:R-:W-:Y:S01]  /*07f0*/  VIADD R21, R0, UR12 ;  /* 0x0000000c00157c36 */ /* 0x000fe20008000000 */
[----:B------:R-:W-:Y:S01]  /*0800*/  ISETP.GT.U32.AND P4, PT, R12, R17, PT ;  /* 0x000000110c00720c */ /* 0x000fe20003f84070 */
[----:B------:R-:W0:Y:S01]  /*0810*/  LDCU UR12, c[0x0][0x414] ;  /* 0x00008280ff0c77ac */ /* 0x000e220008000800 */
[----:B------:R-:W-:Y:S01]  /*0820*/  ISETP.GE.AND P2, PT, R16, RZ, PT ;  /* 0x000000ff1000720c */ /* 0x000fe20003f46270 */
[----:B------:R-:W-:Y:S01]  /*0830*/  @P0 VIADD R14, R14, 0x1 ;  /* 0x000000010e0e0836 */ /* 0x000fe20000000000 */
[----:B------:R-:W-:Y:S01]  /*0840*/  ISETP.NE.AND P1, PT, R10, RZ, PT ;  /* 0x000000ff0a00720c */ /* 0x000fe20003f25270 */
[----:B------:R-:W-:-:S02]  /*0850*/  IMAD.MOV R6, RZ, RZ, -R8 ;  /* 0x000000ffff067224 */ /* 0x000fc400078e0a08 */
[----:B------:R-:W-:Y:S02]  /*0860*/  IMAD.MOV.U32 R16, RZ, RZ, R14 ;  /* 0x000000ffff107224 */ /* 0x000fe400078e000e */
[--C-:B------:R-:W-:Y:S01]  /*0870*/  @!P3 IMAD.IADD R13, R13, 0x1, -R12.reuse ;  /* 0x000000010d0db824 */ /* 0x100fe200078e0a0c */
[----:B------:R-:W-:Y:S01]  /*0880*/  ISETP.GE.AND P3, PT, R4, RZ, PT ;  /* 0x000000ff0400720c */ /* 0x000fe20003f66270 */
[--C-:B------:R-:W-:Y:S01]  /*0890*/  @!P5 IMAD.IADD R19, R19, 0x1, -R12.reuse ;  /* 0x000000011313d824 */ /* 0x100fe200078e0a0c */
[----:B------:R-:W-:Y:S01]  /*08a0*/  ISETP.GE.AND P5, PT, R5, RZ, PT ;  /* 0x000000ff0500720c */ /* 0x000fe20003fa6270 */
[----:B------:R-:W-:Y:S01]  /*08b0*/  @!P4 IMAD.IADD R17, R17, 0x1, -R12 ;  /* 0x000000011111c824 */ /* 0x000fe200078e0a0c */
[----:B------:R-:W-:Y:S01]  /*08c0*/  ISETP.GT.U32.AND P0, PT, R12, R13, PT ;  /* 0x0000000d0c00720c */ /* 0x000fe20003f04070 */
[----:B------:R-:W-:Y:S01]  /*08d0*/  IMAD R8, R8, R9, UR14 ;  /* 0x0000000e08087e24 */ /* 0x000fe2000f8e0209 */
[----:B------:R-:W-:Y:S01]  /*08e0*/  @!P2 IADD3 R16, PT, PT, -R16, RZ, RZ ;  /* 0x000000ff1010a210 */ /* 0x000fe20007ffe1ff */
[----:B------:R-:W-:Y:S01]  /*08f0*/  IMAD R6, R9, R6, R21 ;  /* 0x0000000609067224 */ /* 0x000fe200078e0215 */
[C---:B------:R-:W-:Y:S01]  /*0900*/  ISETP.GT.U32.AND P4, PT, R12.reuse, R19, PT ;  /* 0x000000130c00720c */ /* 0x040fe20003f84070 */
[----:B------:R-:W-:Y:S01]  /*0910*/  IMAD.IADD R7, R21, 0x1, -R8 ;  /* 0x0000000115077824 */ /* 0x000fe200078e0a08 */
[----:B------:R-:W-:-:S02]  /*0920*/  ISETP.GT.U32.AND P2, PT, R12, R17, PT ;  /* 0x000000110c00720c */ /* 0x000fc40003f44070 */
[----:B------:R-:W-:Y:S02]  /*0930*/  @!P1 LOP3.LUT R16, RZ, R10, RZ, 0x33, !PT ;  /* 0x0000000aff109212 */ /* 0x000fe400078e33ff */
[----:B------:R-:W-:Y:S02]  /*0940*/  ISETP.GE.AND P1, PT, R2, RZ, PT ;  /* 0x000000ff0200720c */ /* 0x000fe40003f26270 */
[----:B------:R-:W-:Y:S01]  /*0950*/  IADD3 R8, PT, PT, R21, -UR14, -R8 ;  /* 0x8000000e15087c10 */ /* 0x000fe2000fffe808 */
[----:B------:R-:W-:Y:S02]  /*0960*/  IMAD.MOV R14, RZ, RZ, -R16 ;  /* 0x000000ffff0e7224 */ /* 0x000fe400078e0a10 */
[--C-:B------:R-:W-:Y:S01]  /*0970*/  @!P0 IMAD.IADD R13, R13, 0x1, -R12.reuse ;  /* 0x000000010d0d8824 */ /* 0x100fe200078e0a0c */
[----:B------:R-:W-:Y:S01]  /*0980*/  ISETP.NE.AND P0, PT, R11, RZ, PT ;  /* 0x000000ff0b00720c */ /* 0x000fe20003f05270 */
[----:B------:R-:W-:Y:S01]  /*0990*/  IMAD R15, R10, R14, R15 ;  /* 0x0000000e0a0f7224 */ /* 0x000fe200078e020f */
[----:B------:R-:W-:Y:S01]  /*09a0*/  @!P4 IADD3 R19, PT, PT, R19, -R12, RZ ;  /* 0x8000000c1313c210 */ /* 0x000fe20007ffe0ff */
[----:B------:R-:W-:Y:S01]  /*09b0*/  @!P2 IMAD.IADD R17, R17, 0x1, -R12 ;  /* 0x000000011111a824 */ /* 0x000fe200078e0a0c */
[----:B------:R-:W-:Y:S01]  /*09c0*/  LOP3.LUT R12, RZ, R11, RZ, 0x33, !PT ;  /* 0x0000000bff0c7212 */ /* 0x000fe200078e33ff */
[----:B---3--:R-:W-:-:S02]  /*09d0*/  IMAD R9, R15, UR13, RZ ;  /* 0x0000000d0f097c24 */ /* 0x008fc4000f8e02ff */
[----:B------:R-:W-:Y:S02]  /*09e0*/  @!P1 IMAD.MOV R13, RZ, RZ, -R13 ;  /* 0x000000ffff0d9224 */ /* 0x000fe400078e0a0d */
[----:B------:R-:W-:Y:S02]  /*09f0*/  @!P3 IMAD.MOV R17, RZ, RZ, -R17 ;  /* 0x000000ffff11b224 */ /* 0x000fe400078e0a11 */
[----:B------:R-:W-:Y:S02]  /*0a00*/  @!P5 IMAD.MOV R19, RZ, RZ, -R19 ;  /* 0x000000ffff13d224 */ /* 0x000fe400078e0a13 */
[----:B----4-:R-:W-:Y:S01]  /*0a10*/  IMAD R14, R16, UR9, R9 ;  /* 0x00000009100e7c24 */ /* 0x010fe2000f8e0209 */
[C---:B------:R-:W-:Y:S01]  /*0a20*/  SEL R9, R12.reuse, R13, !P0 ;  /* 0x0000000d0c097207 */ /* 0x040fe20004000000 */
[----:B------:R-:W-:Y:S01]  /*0a30*/  IMAD.U32 R13, RZ, RZ, UR8 ;  /* 0x00000008ff0d7e24 */ /* 0x000fe2000f8e00ff */
[C---:B------:R-:W-:Y:S01]  /*0a40*/  SEL R10, R12.reuse, R17, !P0 ;  /* 0x000000110c0a7207 */ /* 0x040fe20004000000 */
[----:B------:R-:W-:Y:S01]  /*0a50*/  IMAD R16, R15, UR6, RZ ;  /* 0x000000060f107c24 */ /* 0x000fe2000f8e02ff */
[----:B------:R-:W-:Y:S01]  /*0a60*/  SEL R11, R12, R19, !P0 ;  /* 0x000000130c0b7207 */ /* 0x000fe20004000000 */
[----:B------:R-:W-:-:S02]  /*0a70*/  IMAD.MOV.U32 R12, RZ, RZ, RZ ;  /* 0x000000ffff0c7224 */ /* 0x000fc400078e00ff */
[----:B0-----:R-:W-:-:S07]  /*0a80*/  IMAD R17, R14, UR12, RZ ;  /* 0x0000000c0e117c24 */ /* 0x001fce000f8e02ff */
.L_x_242:
[----:B------:R-:W0:Y:S01]  /*0a90*/  LDC.64 R18, c[0x0][0x3d0] ;  /* 0x0000f400ff127b82 */ /* 0x000e220000000a00 */
[----:B------:R-:W-:Y:S01]  /*0aa0*/  ISETP.NE.AND P0, PT, R9, RZ, PT ;  /* 0x000000ff0900720c */ /* 0x000fe20003f05270 */
[----:B------:R-:W-:Y:S01]  /*0ab0*/  VIADD R13, R13, 0x1 ;  /* 0x000000010d0d7836 */ /* 0x000fe20000000000 */
[----:B------:R-:W-:Y:S04]  /*0ac0*/  BSSY.RECONVERGENT B0, `(.L_x_224) ;  /* 0x000004e000007945 */ /* 0x000fe80003800200 */
[----:B------:R-:W-:Y:S01]  /*0ad0*/  ISETP.NE.AND P2, PT, R13, RZ, PT ;  /* 0x000000ff0d00720c */ /* 0x000fe20003f45270 */
[----:B0-----:R-:W-:-:S06]  /*0ae0*/  IMAD.WIDE R18, R16, 0x2, R18 ;  /* 0x0000000210127825 */ /* 0x001fcc00078e0212 */
[----:B------:R-:W-:Y:S06]  /*0af0*/  @P0 BRA `(.L_x_225) ;  /* 0x0000000400280947 */ /* 0x000fec0003800000 */
        /* <DEDUP_REMOVED lines=10> */
[----:B0-----:R-:W-:Y:S01]  /*0ba0*/  IMAD.MOV.U32 R14, RZ, RZ, RZ ;  /* 0x000000ffff0e7224 */ /* 0x001fe200078e00ff */
[----:B-1----:R-:W-:-:S05]  /*0bb0*/  IADD3 R25, PT, PT, RZ, -R15, RZ ;  /* 0x8000000fff197210 */ /* 0x002fca0007ffe0ff */
        /* <DEDUP_REMOVED lines=20> */
[----:B------:R-:W-:Y:S02]  /*0d00*/  @!P3 IADD3 R22, PT, PT, -R22, RZ, RZ ;  /* 0x000000ff1616b210 */ /* 0x000fe40007ffe1ff */
[----:B0-----:R-:W-:Y:S02]  /*0d10*/  IABS R24, R25 ;  /* 0x0000001900187213 */ /* 0x001fe40000000000 */
[----:B------:R-:W-:Y:S02]  /*0d20*/  ISETP.NE.AND P4, PT, R25, RZ, PT ;  /* 0x000000ff1900720c */ /* 0x000fe40003f85270 */
[----:B------:R-:W0:Y:S01]  /*0d30*/  I2F.RP R26, R24 ;  /* 0x00000018001a7306 */ /* 0x000e220000209400 */
[----:B------:R-:W-:-:S07]  /*0d40*/  SEL R23, R23, R22, !P1 ;  /* 0x0000001617177207 */ /* 0x000fce0004800000 */
[----:B0-----:R-:W0:Y:S02]  /*0d50*/  MUFU.RCP R26, R26 ;  /* 0x0000001a001a7308 */ /* 0x001e240000001000 */
[----:B0-----:R-:W-:-:S06]  /*0d60*/  VIADD R14, R26, 0xffffffe ;  /* 0x0ffffffe1a0e7836 */ /* 0x001fcc0000000000 */
[----:B------:R0:W1:Y:S02]  /*0d70*/  F2I.FTZ.U32.TRUNC.NTZ R15, R14 ;  /* 0x0000000e000f7305 */ /* 0x000064000021f000 */
[----:B0-----:R-:W-:Y:S01]  /*0d80*/  MOV R14, RZ ;  /* 0x000000ff000e7202 */ /* 0x001fe20000000f00 */
[----:B-1----:R-:W-:-:S04]  /*0d90*/  IMAD.MOV R29, RZ, RZ, -R15 ;  /* 0x000000ffff1d7224 */ /* 0x002fc800078e0a0f */
        /* <DEDUP_REMOVED lines=8> */
[----:B------:R-:W-:-:S03]  /*0e20*/  @!P5 VIADD R20, R20, 0x1 ;  /* 0x000000011414d836 */ /* 0x000fc60000000000 */
        /* <DEDUP_REMOVED lines=15> */
[----:B------:R-:W-:-:S04]  /*0f20*/  IMAD.IADD R15, R24, 0x1, R17 ;  /* 0x00000001180f7824 */ /* 0x000fc800078e0211 */
[----:B------:R-:W-:Y:S02]  /*0f30*/  IMAD R15, R15, R14, R23 ;  /* 0x0000000e0f0f7224 */ /* 0x000fe400078e0217 */
[----:B------:R-:W2:Y:S02]  /*0f40*/  LDG.E.U16 R14, desc[UR10][R18.64] ;  /* 0x0000000a120e7981 */ /* 0x000ea4000c1e1500 */
[----:B0-----:R-:W-:-:S06]  /*0f50*/  IMAD.WIDE R20, R15, 0x2, R20 ;  /* 0x000000020f147825 */ /* 0x001fcc00078e0214 */
[----:B------:R-:W3:Y:S01]  /*0f60*/  LDG.E.U16 R20, desc[UR10][R20.64] ;  /* 0x0000000a14147981 */ /* 0x000ee2000c1e1500 */
[----:B--2---:R-:W-:Y:S02]  /*0f70*/  IMAD.U32 R15, R14, 0x10000, RZ ;  /* 0x000100000e0f7824 */ /* 0x004fe400078e00ff */
[----:B---3--:R-:W-:-:S04]  /*0f80*/  IMAD.U32 R14, R20, 0x10000, RZ ;  /* 0x00010000140e7824 */ /* 0x008fc800078e00ff */
[----:B------:R-:W-:-:S07]  /*0f90*/  FFMA.FTZ R12, R15, R14, R12 ;  /* 0x0000000e0f0c7223 */ /* 0x000fce000001000c */
.L_x_225:
[----:B------:R-:W-:Y:S05]  /*0fa0*/  BSYNC.RECONVERGENT B0 ;  /* 0x0000000000007941 */ /* 0x000fea0003800200 */
.L_x_224:
[----:B------:R-:W-:Y:S01]  /*0fb0*/  ISETP.NE.AND P0, PT, R9, RZ, PT ;  /* 0x000000ff0900720c */ /* 0x000fe20003f05270 */
[----:B------:R-:W-:-:S12]  /*0fc0*/  BSSY.RECONVERGENT B0, `(.L_x_226) ;  /* 0x0000096000007945 */ /* 0x000fd80003800200 */
[----:B------:R-:W-:Y:S05]  /*0fd0*/  @P0 BRA `(.L_x_227) ;  /* 0x0000000800500947 */ /* 0x000fea0003800000 */
[----:B------:R-:W0:Y:S01]  /*0fe0*/  LDC R20, c[0x0][0x420] ;  /* 0x00010800ff147b82 */ /* 0x000e220000000800 */
[----:B------:R-:W-:Y:S01]  /*0ff0*/  IMAD.MOV.U32 R14, RZ, RZ, RZ ;  /* 0x000000ffff0e7224 */ /* 0x000fe200078e00ff */
[----:B------:R-:W-:Y:S01]  /*1000*/  IABS R27, R7 ;  /* 0x00000007001b7213 */ /* 0x000fe20000000000 */
[----:B------:R-:W-:Y:S01]  /*1010*/  BSSY.RECONVERGENT B1, `(.L_x_228) ;  /* 0x0000047000017945 */ /* 0x000fe20003800200 */
[----:B------:R-:W-:Y:S02]  /*1020*/  ISETP.GE.AND P3, PT, R7, RZ, PT ;  /* 0x000000ff0700720c */ /* 0x000fe40003f66270 */
[-C--:B0-----:R-:W-:Y:S02]  /*1030*/  IABS R22, R20.reuse ;  /* 0x0000001400167213 */ /* 0x081fe40000000000 */
[----:B------:R-:W-:Y:S02]  /*1040*/  ISETP.NE.AND P1, PT, R20, RZ, PT ;  /* 0x000000ff1400720c */ /* 0x000fe40003f25270 */
[----:B------:R-:W0:Y:S08]  /*1050*/  I2F.RP R23, R22 ;  /* 0x0000001600177306 */ /* 0x000e300000209400 */
[----:B0-----:R-:W0:Y:S02]  /*1060*/  MUFU.RCP R23, R23 ;  /* 0x0000001700177308 */ /* 0x001e240000001000 */
[----:B0-----:R-:W-:Y:S01]  /*1070*/  VIADD R15, R23, 0xffffffe ;  /* 0x0ffffffe170f7836 */ /* 0x001fe20000000000 */
[----:B------:R-:W-:-:S05]  /*1080*/  LOP3.LUT R23, RZ, R20, RZ, 0x33, !PT ;  /* 0x00000014ff177212 */ /* 0x000fca00078e33ff */
[----:B------:R-:W0:Y:S02]  /*1090*/  F2I.FTZ.U32.TRUNC.NTZ R15, R15 ;  /* 0x0000000f000f7305 */ /* 0x000e24000021f000 */
[----:B0-----:R-:W-:-:S04]  /*10a0*/  IMAD.MOV R21, RZ, RZ, -R15 ;  /* 0x000000ffff157224 */ /* 0x001fc800078e0a0f */
[----:B------:R-:W-:-:S04]  /*10b0*/  IMAD R21, R21, R22, RZ ;  /* 0x0000001615157224 */ /* 0x000fc800078e02ff */
[----:B------:R-:W-:-:S06]  /*10c0*/  IMAD.HI.U32 R14, R15, R21, R14 ;  /* 0x000000150f0e7227 */ /* 0x000fcc00078e000e */
[----:B------:R-:W-:-:S05]  /*10d0*/  IMAD.HI.U32 R21, R14, R27, RZ ;  /* 0x0000001b0e157227 */ /* 0x000fca00078e00ff */
[----:B------:R-:W-:-:S05]  /*10e0*/  IADD3 R14, PT, PT, -R21, RZ, RZ ;  /* 0x000000ff150e7210 */ /* 0x000fca0007ffe1ff */
        /* <DEDUP_REMOVED lines=19> */
[----:B------:R-:W0:Y:S01]  /*1220*/  I2F.RP R26, R24 ;  /* 0x00000018001a7306 */ /* 0x000e220000209400 */
[----:B------:R-:W-:-:S07]  /*1230*/  SEL R23, R23, R21, !P1 ;  /* 0x0000001517177207 */ /* 0x000fce0004800000 */
[----:B0-----:R-:W0:Y:S02]  /*1240*/  MUFU.RCP R26, R26 ;  /* 0x0000001a001a7308 */ /* 0x001e240000001000 */
[----:B0-----:R-:W-:-:S06]  /*1250*/  VIADD R14, R26, 0xffffffe ;  /* 0x0ffffffe1a0e7836 */ /* 0x001fcc0000000000 */
[----:B------:R0:W1:Y:S02]  /*1260*/  F2I.FTZ.U32.TRUNC.NTZ R15, R14 ;  /* 0x0000000e000f7305 */ /* 0x000064000021f000 */
[----:B0-----:R-:W-:Y:S02]  /*1270*/  IMAD.MOV.U32 R14, RZ, RZ, RZ ;  /* 0x000000ffff0e7224 */ /* 0x001fe400078e00ff */
        /* <DEDUP_REMOVED lines=8> */
[----:B------:R-:W-:Y:S01]  /*1300*/  @!P5 IADD3 R15, PT, PT, R15, -R24, RZ ;  /* 0x800000180f0fd210 */ /* 0x000fe20007ffe0ff */
[----:B------:R-:W-:-:S03]  /*1310*/  @!P5 VIADD R22, R22, 0x1 ;  /* 0x000000011616d836 */ /* 0x000fc60000000000 */
[----:B------:R-:W-:Y:S02]  /*1320*/  ISETP.GE.U32.AND P0, PT, R15, R24, PT ;  /* 0x000000180f00720c */ /* 0x000fe40003f06070 */
[----:B------:R-:W0:Y:S01]  /*1330*/  LDC.64 R14, c[0x0][0x410] ;  /* 0x00010400ff0e7b82 */ /* 0x000e220000000a00 */
[----:B------:R-:W-:-:S04]  /*1340*/  LOP3.LUT R24, R2, R25, RZ, 0x3c, !PT ;  /* 0x0000001902187212 */ /* 0x000fc800078e3cff */
[----:B------:R-:W-:-:S06]  /*1350*/  ISETP.GE.AND P6, PT, R24, RZ, PT ;  /* 0x000000ff1800720c */ /* 0x000fcc0003fc6270 */
[----:B------:R-:W-:-:S07]  /*1360*/  @P0 VIADD R22, R22, 0x1 ;  /* 0x0000000116160836 */ /* 0x000fce0000000000 */
        /* <DEDUP_REMOVED lines=14> */
[----:B--2---:R-:W-:Y:S01]  /*1450*/  SHF.L.U32 R15, R14, 0x10, RZ ;  /* 0x000000100e0f7819 */ /* 0x004fe200000006ff */
[----:B---3--:R-:W-:-:S04]  /*1460*/  IMAD.U32 R14, R20, 0x10000, RZ ;  /* 0x00010000140e7824 */ /* 0x008fc800078e00ff */
[----:B------:R-:W-:-:S07]  /*1470*/  FFMA.FTZ R12, R15, R14, R12 ;  /* 0x0000000e0f0c7223 */ /* 0x000fce000001000c */
.L_x_229:
[----:B------:R-:W-:Y:S05]  /*1480*/  BSYNC.RECONVERGENT B1 ;  /* 0x0000000000017941 */ /* 0x000fea0003800200 */
.L_x_228:
[----:B------:R-:W0:Y:S01]  /*1490*/  LDC R21, c[0x0][0x420] ;  /* 0x00010800ff157b82 */ /* 0x000e220000000800 */
[----:B------:R-:W-:Y:S01]  /*14a0*/  IMAD.MOV.U32 R14, RZ, RZ, RZ ;  /* 0x000000ffff0e7224 */ /* 0x000fe200078e00ff */
        /* <DEDUP_REMOVED lines=19> */
[----:B------:R-:W-:-:S04]  /*15e0*/  SEL R14, R14, R27, !P0 ;  /* 0x0000001b0e0e7207 */ /* 0x000fc80004000000 */
        /* <DEDUP_REMOVED lines=51> */
.L_x_227:
[----:B------:R-:W-:Y:S05]  /*1920*/  BSYNC.RECONVERGENT B0 ;  /* 0x0000000000007941 */ /* 0x000fea0003800200 */
.L_x_226:
        /* <DEDUP_REMOVED lines=35> */
[----:B------:R-:W-:-:S03]  /*1b60*/  @!P6 VIADD R20, R20, 0x1 ;  /* 0x000000011414e836 */ /* 0x000fc60000000000 */
[----:B------:R-:W-:-:S07]  /*1b70*/  ISETP.GE.AND P6, PT, R21, RZ, PT ;  /* 0x000000ff1500720c */ /* 0x000fce0003fc6270 */
[----:B------:R-:W-:-:S06]  /*1b80*/  @P1 VIADD R20, R20, 0x1 ;  /* 0x0000000114141836 */ /* 0x000fcc0000000000 */
[----:B------:R-:W-:Y:S02]  /*1b90*/  @!P6 IADD3 R20, PT, PT, -R20, RZ, RZ ;  /* 0x000000ff1414e210 */ /* 0x000fe40007ffe1ff */
[----:B0-----:R-:W-:-:S04]  /*1ba0*/  IABS R24, R25 ;  /* 0x0000001900187213 */ /* 0x001fc80000000000 */
[----:B------:R-:W0:Y:S08]  /*1bb0*/  I2F.RP R26, R24 ;  /* 0x00000018001a7306 */ /* 0x000e300000209400 */
        /* <DEDUP_REMOVED lines=9> */
[C---:B------:R-:W-:Y:S02]  /*1c50*/  IMAD R27, R24.reuse, R27, R14 ;  /* 0x0000001b181b7224 */ /* 0x040fe400078e020e */
[----:B------:R-:W0:Y:S03]  /*1c60*/  LDC.64 R14, c[0x0][0x410] ;  /* 0x00010400ff0e7b82 */ /* 0x000e260000000a00 */
[----:B------:R-:W-:-:S13]  /*1c70*/  ISETP.GT.U32.AND P4, PT, R24, R27, PT ;  /* 0x0000001b1800720c */ /* 0x000fda0003f84070 */
[----:B------:R-:W-:Y:S02]  /*1c80*/  @!P4 IMAD.IADD R27, R27, 0x1, -R24 ;  /* 0x000000011b1bc824 */ /* 0x000fe400078e0a18 */
[----:B------:R-:W-:Y:S01]  /*1c90*/  @!P4 VIADD R23, R23, 0x1 ;  /* 0x000000011717c836 */ /* 0x000fe20000000000 */
[----:B------:R-:W-:Y:S02]  /*1ca0*/  ISETP.NE.AND P4, PT, R25, RZ, PT ;  /* 0x000000ff1900720c */ /* 0x000fe40003f85270 */
[----:B------:R-:W-:Y:S02]  /*1cb0*/  ISETP.GE.U32.AND P5, PT, R27, R24, PT ;  /* 0x000000181b00720c */ /* 0x000fe40003fa6070 */
[----:B------:R-:W-:Y:S02]  /*1cc0*/  LOP3.LUT R24, R4, R25, RZ, 0x3c, !PT ;  /* 0x0000001904187212 */ /* 0x000fe400078e3cff */
[----:B------:R-:W-:Y:S02]  /*1cd0*/  SEL R27, R22, R20, !P0 ;  /* 0x00000014161b7207 */ /* 0x000fe40004000000 */
[----:B------:R-:W-:-:S07]  /*1ce0*/  ISETP.GE.AND P1, PT, R24, RZ, PT ;  /* 0x000000ff1800720c */ /* 0x000fce0003f26270 */
[----:B------:R-:W-:-:S06]  /*1cf0*/  @P5 VIADD R23, R23, 0x1 ;  /* 0x0000000117175836 */ /* 0x000fcc0000000000 */
        /* <DEDUP_REMOVED lines=17> */
.L_x_233:
[----:B------:R-:W-:Y:S05]  /*1e10*/  BSYNC.RECONVERGENT B1 ;  /* 0x0000000000017941 */ /* 0x000fea0003800200 */
.L_x_232:
        /* <DEDUP_REMOVED lines=41> */
[----:B------:R-:W-:-:S04]  /*20b0*/  IMAD R23, R27, R24, RZ ;  /* 0x000000181b177224 */ /* 0x000fc800078e02ff */
[----:B------:R-:W-:Y:S01]  /*20c0*/  IMAD.HI.U32 R23, R15, R23, R14 ;  /* 0x000000170f177227 */ /* 0x000fe200078e000e */
[----:B------:R-:W-:-:S05]  /*20d0*/  IABS R14, R4 ;  /* 0x00000004000e7213 */ /* 0x000fca0000000000 */
[----:B------:R-:W-:-:S05]  /*20e0*/  IMAD.HI.U32 R23, R23, R14, RZ ;  /* 0x0000000e17177227 */ /* 0x000fca00078e00ff */
[----:B------:R-:W-:-:S05]  /*20f0*/  IADD3 R27, PT, PT, -R23, RZ, RZ ;  /* 0x000000ff171b7210 */ /* 0x000fca0007ffe1ff */
        /* <DEDUP_REMOVED lines=20> */
[----:B------:R-:W-:-:S05]  /*2240*/  IADD3 R15, PT, PT, R23, R17, RZ ;  /* 0x00000011170f7210 */ /* 0x000fca0007ffe0ff */
[----:B------:R-:W-:Y:S02]  /*2250*/  IMAD R15, R15, R14, R27 ;  /* 0x0000000e0f0f7224 */ /* 0x000fe400078e021b */
[----:B------:R-:W2:Y:S02]  /*2260*/  LDG.E.U16 R14, desc[UR10][R18.64+0x8] ;  /* 0x0000080a120e7981 */ /* 0x000ea4000c1e1500 */
[----:B0-----:R-:W-:-:S06]  /*2270*/  IMAD.WIDE R20, R15, 0x2, R20 ;  /* 0x000000020f147825 */ /* 0x001fcc00078e0214 */
[----:B------:R-:W3:Y:S01]  /*2280*/  LDG.E.U16 R20, desc[UR10][R20.64] ;  /* 0x0000000a14147981 */ /* 0x000ee2000c1e1500 */
[----:B--2---:R-:W-:Y:S02]  /*2290*/  IMAD.U32 R15, R14, 0x10000, RZ ;  /* 0x000100000e0f7824 */ /* 0x004fe400078e00ff */
[----:B---3--:R-:W-:-:S04]  /*22a0*/  IMAD.U32 R14, R20, 0x10000, RZ ;  /* 0x00010000140e7824 */ /* 0x008fc800078e00ff */
[----:B------:R-:W-:-:S07]  /*22b0*/  FFMA.FTZ R12, R15, R14, R12 ;  /* 0x0000000e0f0c7223 */ /* 0x000fce000001000c */
.L_x_231:
[----:B------:R-:W-:Y:S05]  /*22c0*/  BSYNC.RECONVERGENT B0 ;  /* 0x0000000000007941 */ /* 0x000fea0003800200 */
.L_x_230:
        /* <DEDUP_REMOVED lines=37> */
[----:B0-----:R-:W-:Y:S02]  /*2520*/  IABS R24, R25 ;  /* 0x0000001900187213 */ /* 0x001fe40000000000 */
[----:B------:R-:W-:Y:S02]  /*2530*/  ISETP.NE.AND P4, PT, R25, RZ, PT ;  /* 0x000000ff1900720c */ /* 0x000fe40003f85270 */
        /* <DEDUP_REMOVED lines=14> */
[----:B------:R-:W-:-:S03]  /*2620*/  @!P5 VIADD R23, R23, 0x1 ;  /* 0x000000011717d836 */ /* 0x000fc60000000000 */
[----:B------:R-:W-:Y:S02]  /*2630*/  ISETP.GE.U32.AND P0, PT, R27, R24, PT ;  /* 0x000000181b00720c */ /* 0x000fe40003f06070 */
[----:B------:R-:W-:Y:S02]  /*2640*/  LOP3.LUT R24, R4, R25, RZ, 0x3c, !PT ;  /* 0x0000001904187212 */ /* 0x000fe400078e3cff */
[----:B------:R-:W-:Y:S02]  /*2650*/  SEL R27, R22, R20, !P1 ;  /* 0x00000014161b7207 */ /* 0x000fe40004800000 */
[----:B------:R-:W-:Y:S02]  /*2660*/  ISETP.GE.AND P6, PT, R24, RZ, PT ;  /* 0x000000ff1800720c */ /* 0x000fe40003fc6270 */
[----:B0-----:R-:W-:-:S04]  /*2670*/  ISETP.GE.AND P1, PT, R27, R14, PT ;  /* 0x0000000e1b00720c */ /* 0x001fc80003f26270 */
[----:B------:R-:W-:Y:S01]  /*2680*/  ISETP.GT.AND P1, PT, R27, -0x1, !P1 ;  /* 0xffffffff1b00780c */ /* 0x000fe20004f24270 */
[----:B------:R-:W-:-:S06]  /*2690*/  @P0 VIADD R23, R23, 0x1 ;  /* 0x0000000117170836 */ /* 0x000fcc0000000000 */
[----:B------:R-:W-:Y:S02]  /*26a0*/  @!P6 IADD3 R23, PT, PT, -R23, RZ, RZ ;  /* 0x000000ff1717e210 */ /* 0x000fe40007ffe1ff */
[----:B------:R-:W-:-:S04]  /*26b0*/  @!P4 LOP3.LUT R23, RZ, R25, RZ, 0x33, !PT ;  /* 0x00000019ff17c212 */ /* 0x000fc800078e33ff */
[----:B------:R-:W-:-:S04]  /*26c0*/  ISETP.GE.AND P0, PT, R23, R15, PT ;  /* 0x0000000f1700720c */ /* 0x000fc80003f06270 */
        /* <DEDUP_REMOVED lines=12> */
.L_x_235:
[----:B------:R-:W-:Y:S05]  /*2790*/  BSYNC.RECONVERGENT B0 ;  /* 0x0000000000007941 */ /* 0x000fea0003800200 */
.L_x_234:
        /* <DEDUP_REMOVED lines=33> */
[----:B------:R-:W-:Y:S01]  /*29b0*/  HFMA2 R14, -RZ, RZ, 0, 0 ;  /* 0x00000000ff0e7431 */ /* 0x000fe200000001ff */
        /* <DEDUP_REMOVED lines=24> */
[----:B------:R-:W-:Y:S02]  /*2b40*/  ISETP.GE.AND P1, PT, R25, RZ, PT ;  /* 0x000000ff1900720c */ /* 0x000fe40003f26270 */
[----:B------:R-:W-:-:S04]  /*2b50*/  SEL R25, R22, R20, !P0 ;  /* 0x0000001416197207 */ /* 0x000fc80004000000 */
[----:B------:R-:W-:-:S07]  /*2b60*/  @P5 VIADD R23, R23, 0x1 ;  /* 0x0000000117175836 */ /* 0x000fce0000000000 */
        /* <DEDUP_REMOVED lines=17> */
.L_x_239:
[----:B------:R-:W-:Y:S05]  /*2c80*/  BSYNC.RECONVERGENT B1 ;  /* 0x0000000000017941 */ /* 0x000fea0003800200 */
.L_x_238:
        /* <DEDUP_REMOVED lines=9> */
[----:B------:R-:W-:Y:S01]  /*2d20*/  IMAD R21, R14, R23, RZ ;  /* 0x000000170e157224 */ /* 0x000fe200078e02ff */
[----:B------:R-:W-:-:S05]  /*2d30*/  MOV R14, RZ ;  /* 0x000000ff000e7202 */ /* 0x000fca0000000f00 */
        /* <DEDUP_REMOVED lines=45> */
[----:B------:R-:W-:-:S07]  /*3010*/  @P5 IADD3 R23, PT, PT, R23, 0x1, RZ ;  /* 0x0000000117175810 */ /* 0x000fce0007ffe0ff */
        /* <DEDUP_REMOVED lines=17> */
.L_x_237:
[----:B------:R-:W-:Y:S05]  /*3130*/  BSYNC.RECONVERGENT B0 ;  /* 0x0000000000007941 */ /* 0x000fea0003800200 */
.L_x_236:
        /* <DEDUP_REMOVED lines=35> */
[----:B------:R-:W-:-:S06]  /*3370*/  @P4 IADD3 R20, PT, PT, R20, 0x1, RZ ;  /* 0x0000000114144810 */ /* 0x000fcc0007ffe0ff */
        /* <DEDUP_REMOVED lines=32> */
[----:B------:R-:W-:Y:S01]  /*3580*/  IMAD.IADD R15, R23, 0x1, R17 ;  /* 0x00000001170f7824 */ /* 0x000fe200078e0211 */
[----:B------:R-:W2:Y:S03]  /*3590*/  LDG.E.U16 R18, desc[UR10][R18.64+0x10] ;  /* 0x0000100a12127981 */ /* 0x000ea6000c1e1500 */
[----:B------:R-:W-:-:S04]  /*35a0*/  IMAD R15, R15, R14, R25 ;  /* 0x0000000e0f0f7224 */ /* 0x000fc800078e0219 */
[----:B0-----:R-:W-:-:S06]  /*35b0*/  IMAD.WIDE R20, R15, 0x2, R20 ;  /* 0x000000020f147825 */ /* 0x001fcc00078e0214 */
[----:B------:R-:W3:Y:S01]  /*35c0*/  LDG.E.U16 R20, desc[UR10][R20.64] ;  /* 0x0000000a14147981 */ /* 0x000ee2000c1e1500 */
[----:B--2---:R-:W-:Y:S02]  /*35d0*/  IMAD.U32 R15, R18, 0x10000, RZ ;  /* 0x00010000120f7824 */ /* 0x004fe400078e00ff */
[----:B---3--:R-:W-:-:S04]  /*35e0*/  IMAD.U32 R14, R20, 0x10000, RZ ;  /* 0x00010000140e7824 */ /* 0x008fc800078e00ff */
[----:B------:R-:W-:-:S07]  /*35f0*/  FFMA.FTZ R12, R15, R14, R12 ;  /* 0x0000000e0f0c7223 */ /* 0x000fce000001000c */
.L_x_241:
[----:B------:R-:W-:Y:S05]  /*3600*/  BSYNC.RECONVERGENT B0 ;  /* 0x0000000000007941 */ /* 0x000fea0003800200 */
.L_x_240:
[----:B------:R-:W-:Y:S01]  /*3610*/  IADD3 R17, PT, PT, R17, UR16, RZ ;  /* 0x0000001011117c10 */ /* 0x000fe2000fffe0ff */
[----:B------:R-:W-:Y:S01]  /*3620*/  VIADD R16, R16, UR5 ;  /* 0x0000000510107c36 */ /* 0x000fe20008000000 */
[----:B------:R-:W-:Y:S06]  /*3630*/  @P2 BRA `(.L_x_242) ;  /* 0xffffffd400142947 */ /* 0x000fec000383ffff */
        /* <DEDUP_REMOVED lines=12> */
.L_x_223:
        /* <DEDUP_REMOVED lines=15> */
[----:B------:R-:W-:Y:S01]  /*37f0*/  IMAD R9, RZ, RZ, -UR4 ;  /* 0x80000004ff097e24 */ /* 0x000fe2000f8e02ff */
[----:B------:R-:W-:-:S06]  /*3800*/  ISETP.NE.U32.AND P2, PT, RZ, UR4, PT ;  /* 0x00000004ff007c0c */ /* 0x000fcc000bf45070 */
[----:B0-----:R-:W0:Y:S02]  /*3810*/  MUFU.RCP R5, R5 ;  /* 0x0000000500057308 */ /* 0x001e240000001000 */
[----:B0-----:R-:W-:Y:S02]  /*3820*/  VIADD R6, R5, 0xffffffe ;  /* 0x0ffffffe05067836 */ /* 0x001fe40000000000 */
[----:B------:R-:W-:-:S04]  /*3830*/  IMAD.MOV.U32 R5, RZ, RZ, RZ ;  /* 0x000000ffff057224 */ /* 0x000fc800078e00ff */
[----:B------:R0:W1:Y:S02]  /*3840*/  F2I.FTZ.U32.TRUNC.NTZ R7, R6 ;  /* 0x0000000600077305 */ /* 0x000064000021f000 */
[----:B0-----:R-:W-:Y:S02]  /*3850*/  IMAD.MOV.U32 R6, RZ, RZ, RZ ;  /* 0x000000ffff067224 */ /* 0x001fe400078e00ff */
[----:B-1----:R-:W-:-:S04]  /*3860*/  IMAD R9, R9, R7, RZ ;  /* 0x0000000709097224 */ /* 0x002fc800078e02ff */
[----:B------:R-:W-:-:S06]  /*3870*/  IMAD.HI.U32 R7, R7, R9, R6 ;  /* 0x0000000907077227 */ /* 0x000fcc00078e0006 */
[----:B------:R-:W-:-:S05]  /*3880*/  IMAD.HI.U32 R7, R7, R4, RZ ;  /* 0x0000000407077227 */ /* 0x000fca00078e00ff */
[----:B------:R-:W-:-:S05]  /*3890*/  IADD3 R9, PT, PT, -R7, RZ, RZ ;  /* 0x000000ff07097210 */ /* 0x000fca0007ffe1ff */
[----:B------:R-:W-:-:S05]  /*38a0*/  IMAD R4, R9, UR4, R4 ;  /* 0x0000000409047c24 */ /* 0x000fca000f8e0204 */
[----:B------:R-:W-:-:S13]  /*38b0*/  ISETP.GE.U32.AND P0, PT, R4, UR4, PT ;  /* 0x0000000404007c0c */ /* 0x000fda000bf06070 */
[----:B------:R-:W-:Y:S02]  /*38c0*/  @P0 VIADD R4, R4, -UR4 ;  /* 0x8000000404040c36 */ /* 0x000fe40008000000 */
[----:B------:R-:W-:-:S03]  /*38d0*/  @P0 VIADD R7, R7, 0x1 ;  /* 0x0000000107070836 */ /* 0x000fc60000000000 */
[----:B------:R-:W-:-:S13]  /*38e0*/  ISETP.GE.U32.AND P1, PT, R4, UR4, PT ;  /* 0x0000000404007c0c */ /* 0x000fda000bf26070 */
[----:B------:R-:W-:Y:S01]  /*38f0*/  @P1 VIADD R7, R7, 0x1 ;  /* 0x0000000107071836 */ /* 0x000fe20000000000 */
[----:B------:R-:W-:-:S05]  /*3900*/  @!P2 LOP3.LUT R7, RZ, UR4, RZ, 0x33, !PT ;  /* 0x00000004ff07ac12 */ /* 0x000fca000f8e33ff */
[----:B------:R-:W-:Y:S01]  /*3910*/  IMAD.MOV.U32 R4, RZ, RZ, R7 ;  /* 0x000000ffff047224 */ /* 0x000fe200078e0007 */
[----:B------:R-:W-:Y:S06]  /*3920*/  BRA `(.L_x_246) ;  /* 0x0000000000087947 */ /* 0x000fec0003800000 */
.L_x_245:
[----:B------:R-:W-:-:S07]  /*3930*/  MOV R6, 0x3950 ;  /* 0x0000395000067802 */ /* 0x000fce0000000f00 */
[----:B------:R-:W-:Y:S05]  /*3940*/  CALL.REL.NOINC `($__internal_6_$__cuda_sm20_div_u64) ;  /* 0x0000000000cc7944 */ /* 0x000fea0003c00000 */
.L_x_246:
[----:B------:R-:W-:Y:S05]  /*3950*/  BSYNC.RECONVERGENT B0 ;  /* 0x0000000000007941 */ /* 0x000fea0003800200 */
.L_x_244:
        /* <DEDUP_REMOVED lines=14> */
.L_x_249:
        /* <DEDUP_REMOVED lines=10> */
.L_x_248:
[----:B------:R-:W-:Y:S05]  /*3ae0*/  BSYNC.RECONVERGENT B0 ;  /* 0x0000000000007941 */ /* 0x000fea0003800200 */
.L_x_247:
[----:B------:R-:W-:Y:S05]  /*3af0*/  @!P1 EXIT ;  /* 0x000000000000994d */ /* 0x000fea0003800000 */
[----:B------:R-:W0:Y:S01]  /*3b00*/  LDCU UR12, c[0x0][0x3f8] ;  /* 0x00007f00ff0c77ac */ /* 0x000e220008000800 */
[----:B------:R-:W1:Y:S01]  /*3b10*/  LDCU.64 UR8, c[0x0][0x3a8] ;  /* 0x00007500ff0877ac */ /* 0x000e620008000a00 */
[----:B------:R-:W-:Y:S02]  /*3b20*/  USHF.L.U32 UR5, UR4, 0x1, URZ ;  /* 0x0000000104057899 */ /* 0x000fe400080006ff */
[----:B------:R-:W-:-:S12]  /*3b30*/  USHF.R.U32.HI UR6, URZ, 0x1f, UR4 ;  /* 0x0000001fff067899 */ /* 0x000fd80008011604 */
.L_x_250:
[C---:B-1----:R-:W-:Y:S01]  /*3b40*/  LEA R10, P0, R0.reuse, UR8, 0x1 ;  /* 0x00000008000a7c11 */ /* 0x042fe2000f8008ff */
[----:B------:R-:W-:Y:S02]  /*3b50*/  IMAD.U32 R13, RZ, RZ, UR4 ;  /* 0x00000004ff0d7e24 */ /* 0x000fe4000f8e00ff */
[----:B------:R-:W-:Y:S01]  /*3b60*/  IMAD.U32 R2, RZ, RZ, UR4 ;  /* 0x00000004ff027e24 */ /* 0x000fe2000f8e00ff */
        /* <DEDUP_REMOVED lines=17> */
        .weak           $__internal_6_$__cuda_sm20_div_u64
        .type           $__internal_6_$__cuda_sm20_div_u64,@function
        .size           $__internal_6_$__cuda_sm20_div_u64,(.L_x_1683 - $__internal_6_$__cuda_sm20_div_u64)
$__internal_6_$__cuda_sm20_div_u64:
[----:B------:R-:W-:Y:S02]  /*3c80*/  UMOV UR5, URZ ;  /* 0x000000ff00057c82 */ /* 0x000fe40008000000 */
[----:B------:R-:W0:Y:S02]  /*3c90*/  I2F.U64.RP R7, UR4 ;  /* 0x0000000400077d12 */ /* 0x000e240008309000 */
[----:B0-----:R-:W0:Y:S02]  /*3ca0*/  MUFU.RCP R7, R7 ;  /* 0x0000000700077308 */ /* 0x001e240000001000 */
[----:B0-----:R-:W-:-:S15]  /*3cb0*/  IADD3 R8, PT, PT, R7, 0x1ffffffe, RZ ;  /* 0x1ffffffe07087810 */ /* 0x001fde0007ffe0ff */
        /* <DEDUP_REMOVED lines=36> */
[----:B------:R-:W-:Y:S01]  /*3f00*/  IADD3.X R7, PT, PT, R7, RZ, RZ, P0, !PT ;  /* 0x000000ff07077210 */ /* 0x000fe200007fe4ff */
[----:B------:R-:W-:-:S04]  /*3f10*/  IMAD.WIDE.U32 R8, R10, UR4, RZ ;  /* 0x000000040a087c25 */ /* 0x000fc8000f8e00ff */
[----:B------:R-:W-:Y:S01]  /*3f20*/  IMAD.X R7, RZ, RZ, R7, P1 ;  /* 0x000000ffff077224 */ /* 0x000fe200008e0607 */
[----:B------:R-:W-:-:S03]  /*3f30*/  IADD3 R11, P0, PT, -R8, R4, RZ ;  /* 0x00000004080b7210 */ /* 0x000fc60007f1e1ff */
[----:B------:R-:W-:Y:S01]  /*3f40*/  IMAD R12, R7, UR4, R9 ;  /* 0x00000004070c7c24 */ /* 0x000fe2000f8e0209 */
[----:B------:R-:W-:Y:S02]  /*3f50*/  IADD3 R9, P2, PT, R10, 0x1, RZ ;  /* 0x000000010a097810 */ /* 0x000fe40007f5e0ff */
[----:B------:R-:W-:Y:S01]  /*3f60*/  IADD3 R4, P1, PT, R11, -UR4, RZ ;  /* 0x800000040b047c10 */ /* 0x000fe2000ff3e0ff */
[----:B------:R-:W-:Y:S01]  /*3f70*/  IMAD.X R12, R5, 0x1, ~R12, P0 ;  /* 0x00000001050c7824 */ /* 0x000fe200000e0e0c */
[----:B------:R-:W-:Y:S01]  /*3f80*/  ISETP.GE.U32.AND P0, PT, R11, UR4, PT ;  /* 0x000000040b007c0c */ /* 0x000fe2000bf06070 */
[----:B------:R-:W-:-:S03]  /*3f90*/  IMAD.X R8, RZ, RZ, R7, P2 ;  /* 0x000000ffff087224 */ /* 0x000fc600010e0607 */
[C---:B------:R-:W-:Y:S02]  /*3fa0*/  ISETP.GE.U32.AND.EX P0, PT, R12.reuse, RZ, PT, P0 ;  /* 0x000000ff0c00720c */ /* 0x040fe40003f06100 */
[----:B------:R-:W-:Y:S02]  /*3fb0*/  IADD3.X R5, PT, PT, R12, -0x1, RZ, P1, !PT ;  /* 0xffffffff0c057810 */ /* 0x000fe40000ffe4ff */
        /* <DEDUP_REMOVED lines=8> */
[----:B------:R-:W-:Y:S01]  /*4040*/  ISETP.NE.U32.AND P1, PT, RZ, UR4, PT ;  /* 0x00000004ff007c0c */ /* 0x000fe2000bf25070 */
[----:B------:R-:W-:Y:S01]  /*4050*/  IMAD.X R5, RZ, RZ, R8, P2 ;  /* 0x000000ffff057224 */ /* 0x000fe200010e0608 */
[----:B------:R-:W-:Y:S02]  /*4060*/  SEL R4, R4, R9, P0 ;  /* 0x0000000904047207 */ /* 0x000fe40000000000 */
[----:B------:R-:W-:Y:S02]  /*4070*/  ISETP.NE.AND.EX P1, PT, RZ, RZ, PT, P1 ;  /* 0x000000ffff00720c */ /* 0x000fe40003f25310 */
[----:B------:R-:W-:-:S02]  /*4080*/  SEL R5, R5, R8, P0 ;  /* 0x0000000805057207 */ /* 0x000fc40000000000 */
[----:B------:R-:W-:Y:S02]  /*4090*/  SEL R4, R4, 0xffffffff, P1 ;  /* 0xffffffff04047807 */ /* 0x000fe40000800000 */
[----:B------:R-:W-:Y:S01]  /*40a0*/  SEL R5, R5, 0xffffffff, P1 ;  /* 0xffffffff05057807 */ /* 0x000fe20000800000 */
[----:B------:R-:W-:Y:S06]  /*40b0*/  RET.REL.NODEC R6 `(_ZN2at6native51_GLOBAL__N__2c613397_18_DepthwiseConv2d_cu_9959487032conv_depthwise2d_backward_kernelILi3ELi0EN3c108BFloat16EiEEvNS_27GenericPackedTensorAccessorIKT1_Lm4ENS_16DefaultPtrTraitsEiEENS5_IS6_Lm4ES8_iEES9_T2_iiiiiiiiiiiiiii) ;  /* 0xffffffbc06d07950 */ /* 0x000fec0003c3ffff */
.L_x_251:
        /* <DEDUP_REMOVED lines=12> */
.L_x_1683:


//--------------------- .text._ZN2at6native51_GLOBAL__N__2c613397_18_DepthwiseConv2d_cu_9959487032conv_depthwise2d_backward_kernelILi3ELi2EN3c108BFloat16EiEEvNS_27GenericPackedTensorAccessorIKT1_Lm4ENS_16DefaultPtrTraitsEiEENS5_IS6_Lm4ES8_iEES9_T2_iiiiiiiiiiiiiii --------------------------
	.section	.text._ZN2at6native51_GLOBAL__N__2c613397_18_DepthwiseConv2d_cu_9959487032conv_depthwise2d_backward_kernelILi3ELi2EN3c108BFloat16EiEEvNS_27GenericPackedTensorAccessorIKT1_Lm4ENS_16DefaultPtrTraitsEiEENS5_IS6_Lm4ES8_iEES9_T2_iiiiiiiiiiiiiii,"ax",@progbits
	.align	128
.text._ZN2at6native51_GLOBAL__N__2c613397_18_DepthwiseConv2d_cu_9959487032conv_depthwise2d_backward_kernelILi3ELi2EN3c108BFloat16EiEEvNS_27GenericPackedTensorAccessorIKT1_Lm4ENS_16DefaultPtrTraitsEiEENS5_IS6_Lm4ES8_iEES9_T2_iiiiiiiiiiiiiii:
        .type           _ZN2at6native51_GLOBAL__N__2c613397_18_DepthwiseConv2d_cu_9959487032conv_depthwise2d_backward_kernelILi3ELi2EN3c108BFloat16EiEEvNS_27GenericPackedTensorAccessorIKT1_Lm4ENS_16DefaultPtrTraitsEiEENS5_IS6_Lm4ES8_iEES9_T2_iiiiiiiiiiiiiii,@function
        .size           _ZN2at6native51_GLOBAL__N__2c613397_18_DepthwiseConv2d_cu_9959487032conv_depthwise2d_backward_kernelILi3ELi2EN3c108BFloat16EiEEvNS_27GenericPackedTensorAccessorIKT1_Lm4ENS_16DefaultPtrTraitsEiEENS5_IS6_Lm4ES8_iEES9_T2_iiiiiiiiiiiiiii,(.L_x_1685 - _ZN2at6native51_GLOBAL__N__2c613397_18_DepthwiseConv2d_cu_9959487032conv_depthwise2d_backward_kernelILi3ELi2EN3c108BFloat16EiEEvNS_27GenericPackedTensorAccessorIKT1_Lm4ENS_16DefaultPtrTraitsEiEENS5_IS6_Lm4ES8_iEES9_T2_iiiiiiiiiiiiiii)
        .other          _ZN2at6native51_GLOBAL__N__2c613397_18_DepthwiseConv2d_cu_9959487032conv_depthwise2d_backward_kernelILi3ELi2EN3c108BFloat16EiEEvNS_27GenericPackedTensorAccessorIKT1_Lm4ENS_16DefaultPtrTraitsEiEENS5_IS6_Lm4ES8_iEES9_T2_iiiiiiiiiiiiiii,@"STO_CUDA_ENTRY STV_DEFAULT"
_ZN2at6native51_GLOBAL__N__2c613397_18_DepthwiseConv2d_cu_9959487032conv_depthwise2d_backward_kernelILi3ELi2EN3c108BFloat16EiEEvNS_27GenericPackedTensorAccessorIKT1_Lm4ENS_16DefaultPtrTraitsEiEENS5_IS6_Lm4ES8_iEES9_T2_iiiiiiiiiiiiiii:
        /* <DEDUP_REMOVED lines=16> */
[----:B-1----:R-:W-:-:S08]  /*0100*/  IMAD R5, R5, UR4, RZ ;  /* 0x0000000405057c24 */ /* 0x002fd0000f8e02ff */
[----:B--2---:R-:W-:Y:S05]  /*0110*/  BRA.U !UP0, `(.L_x_252) ;  /* 0x0000001108187547 */ /* 0x004fea000b800000 */
[----:B------:R-:W0:Y:S02]  /*0120*/  LDCU.64 UR6, c[0x0][0x418] ;  /* 0x00008300ff0677ac */ /* 0x000e240008000a00 */
[----:B0-----:R-:W-:Y:S02]  /*0130*/  UIMAD UR4, UR7, UR6, URZ ;  /* 0x00000006070472a4 */ /* 0x001fe4000f8e02ff */
[----:B------:R-:W-:Y:S02]  /*0140*/  UIADD3 UR6, UPT, UPT, -UR5, URZ, URZ ;  /* 0x000000ff05067290 */ /* 0x000fe4000fffe1ff */
[----:B------:R-:W-:-:S12]  /*0150*/  UIMAD UR5, UR4, UR5, URZ ;  /* 0x00000005040572a4 */ /* 0x000fd8000f8e02ff */
.L_x_254:
[----:B------:R-:W0:Y:S01]  /*0160*/  LDC R7, c[0x0][0x408] ;  /* 0x00010200ff077b82 */ /* 0x000e220000000800 */
[----:B------:R-:W-:Y:S01]  /*0170*/  IABS R8, R0 ;  /* 0x0000000000087213 */ /* 0x000fe20000000000 */
[----:B------:R-:W1:Y:S01]  /*0180*/  LDCU.64 UR12, c[0x0][0x428] ;  /* 0x00008500ff0c77ac */ /* 0x000e620008000a00 */
[----:B------:R-:W-:Y:S01]  /*0190*/  LOP3.LUT R2, R2, 0xfffffff7, RZ, 0xc0, !PT ;  /* 0xfffffff702027812 */ /* 0x000fe200078ec0ff */
[----:B------:R-:W-:Y:S02]  /*01a0*/  HFMA2 R22, -RZ, RZ, 0, 0 ;  /* 0x00000000ff167431 */ /* 0x000fe400000001ff */
[----:B------:R-:W-:Y:S01]  /*01b0*/  IMAD.U32 R25, RZ, RZ, UR6 ;  /* 0x00000006ff197e24 */ /* 0x000fe2000f8e00ff */
[----:B------:R-:W2:Y:S01]  /*01c0*/  LDCU.64 UR14, c[0x0][0x430] ;  /* 0x00008600ff0e77ac */ /* 0x000ea20008000a00 */
[----:B------:R-:W3:Y:S08]  /*01d0*/  LDC R9, c[0x0][0x40c] ;  /* 0x00010300ff097b82 */ /* 0x000ef00000000800 */
[----:B------:R-:W4:Y:S01]  /*01e0*/  LDC R23, c[0x0][0x3fc] ;  /* 0x0000ff00ff177b82 */ /* 0x000f220000000800 */
[----:B0-----:R-:W-:-:S04]  /*01f0*/  IABS R13, R7 ;  /* 0x00000007000d7213 */ /* 0x001fc80000000000 */
[----:B------:R-:W0:Y:S01]  /*0200*/  I2F.RP R6, R13 ;  /* 0x0000000d00067306 */ /* 0x000e220000209400 */
[----:B---3--:R-:W-:-:S07]  /*0210*/  IABS R12, R9 ;  /* 0x00000009000c7213 */ /* 0x008fce0000000000 */
[----:B0-----:R-:W0:Y:S02]  /*0220*/  MUFU.RCP R6, R6 ;  /* 0x0000000600067308 */ /* 0x001e240000001000 */
[----:B0-----:R-:W-:-:S06]  /*0230*/  VIADD R10, R6, 0xffffffe ;  /* 0x0ffffffe060a7836 */ /* 0x001fcc0000000000 */
[----:B------:R0:W3:Y:S02]  /*0240*/  F2I.FTZ.U32.TRUNC.NTZ R11, R10 ;  /* 0x0000000a000b7305 */ /* 0x0000e4000021f000 */
[----:B0-----:R-:W-:Y:S02]  /*0250*/  IMAD.MOV.U32 R10, RZ, RZ, RZ ;  /* 0x000000ffff0a7224 */ /* 0x001fe400078e00ff */
[----:B---3--:R-:W-:-:S04]  /*0260*/  IMAD.MOV R4, RZ, RZ, -R11 ;  /* 0x000000ffff047224 */ /* 0x008fc800078e0a0b */
[----:B------:R-:W-:Y:S02]  /*0270*/  IMAD R15, R4, R13, RZ ;  /* 0x0000000d040f7224 */ /* 0x000fe400078e02ff */
[----:B------:R-:W-:Y:S02]  /*0280*/  IMAD.MOV.U32 R4, RZ, RZ, R12 ;  /* 0x000000ffff047224 */ /* 0x000fe400078e000c */
[----:B------:R-:W-:Y:S02]  /*0290*/  IMAD.HI.U32 R11, R11, R15, R10 ;  /* 0x0000000f0b0b7227 */ /* 0x000fe400078e000a */
[----:B------:R-:W0:Y:S04]  /*02a0*/  I2F.RP R12, R4 ;  /* 0x00000004000c7306 */ /* 0x000e280000209400 */
[----:B------:R-:W-:-:S05]  /*02b0*/  IMAD.HI.U32 R6, R11, R8, RZ ;  /* 0x000000080b067227 */ /* 0x000fca00078e00ff */
[----:B------:R-:W-:-:S05]  /*02c0*/  IADD3 R10, PT, PT, -R6, RZ, RZ ;  /* 0x000000ff060a7210 */ /* 0x000fca0007ffe1ff */
[C---:B------:R-:W-:Y:S01]  /*02d0*/  IMAD R8, R13.reuse, R10, R8 ;  /* 0x0000000a0d087224 */ /* 0x040fe200078e0208 */
[----:B0-----:R-:W0:Y:S04]  /*02e0*/  MUFU.RCP R12, R12 ;  /* 0x0000000c000c7308 */ /* 0x001e280000001000 */
[----:B------:R-:W-:-:S13]  /*02f0*/  ISETP.GT.U32.AND P1, PT, R13, R8, PT ;  /* 0x000000080d00720c */ /* 0x000fda0003f24070 */
[----:B------:R-:W-:Y:S02]  /*0300*/  @!P1 IMAD.IADD R8, R8, 0x1, -R13 ;  /* 0x0000000108089824 */ /* 0x000fe400078e0a0d */
[----:B0-----:R-:W-:Y:S02]  /*0310*/  VIADD R10, R12, 0xffffffe ;  /* 0x0ffffffe0c0a7836 */ /* 0x001fe40000000000 */
[----:B------:R-:W-:Y:S01]  /*0320*/  @!P1 VIADD R6, R6, 0x1 ;  /* 0x0000000106069836 */ /* 0x000fe20000000000 */
[----:B------:R-:W-:Y:S01]  /*0330*/  ISETP.GE.U32.AND P0, PT, R8, R13, PT ;  /* 0x0000000d0800720c */ /* 0x000fe20003f06070 */
[----:B------:R0:W3:Y:S01]  /*0340*/  F2I.FTZ.U32.TRUNC.NTZ R11, R10 ;  /* 0x0000000a000b7305 */ /* 0x0000e2000021f000 */
[----:B------:R-:W-:Y:S02]  /*0350*/  LOP3.LUT R8, R0, R7, RZ, 0x3c, !PT ;  /* 0x0000000700087212 */ /* 0x000fe400078e3cff */
[----:B------:R-:W-:Y:S02]  /*0360*/  ISETP.NE.AND P1, PT, R7, RZ, PT ;  /* 0x000000ff0700720c */ /* 0x000fe40003f25270 */
[----:B------:R-:W-:Y:S01]  /*0370*/  ISETP.GE.AND P2, PT, R8, RZ, PT ;  /* 0x000000ff0800720c */ /* 0x000fe20003f46270 */
[----:B0-----:R-:W-:-:S06]  /*0380*/  IMAD.MOV.U32 R10, RZ, RZ, RZ ;  /* 0x000000ffff0a7224 */ /* 0x001fcc00078e00ff */
[----:B------:R-:W-:Y:S02]  /*0390*/  @P0 VIADD R6, R6, 0x1 ;  /* 0x0000000106060836 */ /* 0x000fe40000000000 */
[----:B---3--:R-:W-:Y:S02]  /*03a0*/  IMAD.MOV R13, RZ, RZ, -R11 ;  /* 0x000000ffff0d7224 */ /* 0x008fe400078e0a0b */
[----:B------:R-:W-:Y:S02]  /*03b0*/  IMAD.MOV.U32 R12, RZ, RZ, R6 ;  /* 0x000000ffff0c7224 */ /* 0x000fe400078e0006 */
[----:B------:R-:W-:-:S03]  /*03c0*/  IMAD R13, R13, R4, RZ ;  /* 0x000000040d0d7224 */ /* 0x000fc600078e02ff */
[----:B------:R-:W-:Y:S01]  /*03d0*/  @!P2 IADD3 R12, PT, PT, -R12, RZ, RZ ;  /* 0x000000ff0c0ca210 */ /* 0x000fe20007ffe1ff */
[----:B------:R-:W-:Y:S01]  /*03e0*/  IMAD.HI.U32 R10, R11, R13, R10 ;  /* 0x0000000d0b0a7227 */ /* 0x000fe200078e000a */
[----:B------:R-:W-:-:S04]  /*03f0*/  @!P1 LOP3.LUT R12, RZ, R7, RZ, 0x33, !PT ;  /* 0x00000007ff0c9212 */ /* 0x000fc800078e33ff */
[----:B------:R-:W-:Y:S01]  /*0400*/  IABS R6, R12 ;  /* 0x0000000c00067213 */ /* 0x000fe20000000000 */
[----:B------:R-:W-:-:S04]  /*0410*/  IMAD.MOV R24, RZ, RZ, -R12 ;  /* 0x000000ffff187224 */ /* 0x000fc800078e0a0c */
[----:B------:R-:W-:-:S04]  /*0420*/  IMAD.MOV.U32 R11, RZ, RZ, R6 ;  /* 0x000000ffff0b7224 */ /* 0x000fc800078e0006 */
[----:B------:R-:W-:-:S04]  /*0430*/  IMAD.HI.U32 R8, R10, R11, RZ ;  /* 0x0000000b0a087227 */ /* 0x000fc800078e00ff */
[----:B------:R-:W-:Y:S02]  /*0440*/  IMAD.MOV R6, RZ, RZ, -R8 ;  /* 0x000000ffff067224 */ /* 0x000fe400078e0a08 */
[----:B-1----:R-:W-:Y:S02]  /*0450*/  VIADD R10, R0, UR12 ;  /* 0x0000000c000a7c36 */ /* 0x002fe40008000000 */
[----:B------:R-:W-:Y:S02]  /*0460*/  IMAD R11, R4, R6, R11 ;  /* 0x00000006040b7224 */ /* 0x000fe400078e020b */
[----:B------:R-:W-:-:S03]  /*0470*/  IMAD R24, R7, R24, R10 ;  /* 0x0000001807187224 */ /* 0x000fc600078e020a */
[----:B------:R-:W-:-:S13]  /*0480*/  ISETP.GT.U32.AND P1, PT, R4, R11, PT ;  /* 0x0000000b0400720c */ /* 0x000fda0003f24070 */
[----:B------:R-:W-:Y:S02]  /*0490*/  @!P1 IMAD.IADD R11, R11, 0x1, -R4 ;  /* 0x000000010b0b9824 */ /* 0x000fe400078e0a04 */
[----:B------:R-:W-:Y:S01]  /*04a0*/  @!P1 VIADD R8, R8, 0x1 ;  /* 0x0000000108089836 */ /* 0x000fe20000000000 */
[----:B------:R-:W-:Y:S02]  /*04b0*/  ISETP.NE.AND P1, PT, R9, RZ, PT ;  /* 0x000000ff0900720c */ /* 0x000fe40003f25270 */
[----:B------:R-:W-:Y:S01]  /*04c0*/  ISETP.GE.U32.AND P0, PT, R11, R4, PT ;  /* 0x000000040b00720c */ /* 0x000fe20003f06070 */
[C---:B--2---:R-:W-:Y:S01]  /*04d0*/  IMAD R11, R12.reuse, R7, UR14 ;  /* 0x0000000e0c0b7e24 */ /* 0x044fe2000f8e0207 */
[----:B------:R-:W-:-:S04]  /*04e0*/  LOP3.LUT R4, R12, R9, RZ, 0x3c, !PT ;  /* 0x000000090c047212 */ /* 0x000fc800078e3cff */
[----:B------:R-:W-:Y:S01]  /*04f0*/  ISETP.GE.AND P2, PT, R4, RZ, PT ;  /* 0x000000ff0400720c */ /* 0x000fe20003f46270 */
[----:B------:R-:W-:Y:S01]  /*0500*/  VIADD R4, R12, UR13 ;  /* 0x0000000d0c047c36 */ /* 0x000fe20008000000 */
[----:B------:R-:W0:Y:S01]  /*0510*/  LDCU.64 UR12, c[0x0][0x410] ;  /* 0x00008200ff0c77ac */ /* 0x000e220008000a00 */
[C-C-:B------:R-:W-:Y:S01]  /*0520*/  IMAD.IADD R12, R10.reuse, 0x1, -R11.reuse ;  /* 0x000000010a0c7824 */ /* 0x140fe200078e0a0b */
[----:B------:R-:W-:-:S03]  /*0530*/  IADD3 R10, PT, PT, R10, -UR14, -R11 ;  /* 0x8000000e0a0a7c10 */ /* 0x000fc6000fffe80b */
[----:B------:R-:W-:Y:S02]  /*0540*/  @P0 IADD3 R8, PT, PT, R8, 0x1, RZ ;  /* 0x0000000108080810 */ /* 0x000fe40007ffe0ff */
[----:B------:R-:W-:Y:S02]  /*0550*/  SHF.R.S32.HI R21, RZ, 0x1, R12 ;  /* 0x00000001ff157819 */ /* 0x000fe4000001140c */
[----:B------:R-:W-:Y:S02]  /*0560*/  SHF.R.S32.HI R20, RZ, 0x1, R10 ;  /* 0x00000001ff147819 */ /* 0x000fe4000001140a */
[----:B------:R-:W-:Y:S01]  /*0570*/  @!P2 IMAD.MOV R8, RZ, RZ, -R8 ;  /* 0x000000ffff08a224 */ /* 0x000fe200078e0a08 */
[----:B------:R-:W-:-:S05]  /*0580*/  @!P1 LOP3.LUT R8, RZ, R9, RZ, 0x33, !PT ;  /* 0x00000009ff089212 */ /* 0x000fca00078e33ff */
[----:B------:R-:W-:Y:S02]  /*0590*/  IMAD R13, R8, R9, UR15 ;  /* 0x0000000f080d7e24 */ /* 0x000fe4000f8e0209 */
[----:B------:R-:W-:-:S03]  /*05a0*/  IMAD.MOV R6, RZ, RZ, -R8 ;  /* 0x000000ffff067224 */ /* 0x000fc600078e0a08 */
[C---:B------:R-:W-:Y:S01]  /*05b0*/  IADD3 R15, PT, PT, R4.reuse, -R13, RZ ;  /* 0x8000000d040f7210 */ /* 0x040fe20007ffe0ff */
[----:B------:R-:W-:Y:S01]  /*05c0*/  IMAD R9, R9, R6, R4 ;  /* 0x0000000609097224 */ /* 0x000fe200078e0204 */
[----:B------:R-:W-:Y:S01]  /*05d0*/  IADD3 R13, PT, PT, R4, -UR15, -R13 ;  /* 0x8000000f040d7c10 */ /* 0x000fe2000fffe80d */
[----:B------:R-:W1:Y:S01]  /*05e0*/  LDCU.64 UR14, c[0x0][0x400] ;  /* 0x00008000ff0e77ac */ /* 0x000e620008000a00 */
[--C-:B------:R-:W-:Y:S02]  /*05f0*/  LOP3.LUT P3, RZ, R15, 0x1, R24.reuse, 0xc8, !PT ;  /* 0x000000010fff7812 */ /* 0x100fe4000786c818 */
[----:B------:R-:W-:Y:S02]  /*0600*/  SHF.R.S32.HI R7, RZ, 0x1, R13 ;  /* 0x00000001ff077819 */ /* 0x000fe4000001140d */
[--C-:B------:R-:W-:Y:S02]  /*0610*/  LOP3.LUT P1, RZ, R9, 0x1, R24.reuse, 0xc8, !PT ;  /* 0x0000000109ff7812 */ /* 0x100fe4000782c818 */
[----:B------:R-:W-:-:S02]  /*0620*/  LOP3.LUT P2, RZ, R13, 0x1, R24, 0xc8, !PT ;  /* 0x000000010dff7812 */ /* 0x000fc4000784c818 */
[----:B------:R-:W-:Y:S02]  /*0630*/  SHF.R.S32.HI R24, RZ, 0x1, R24 ;  /* 0x00000001ff187819 */ /* 0x000fe40000011418 */
[----:B------:R-:W-:Y:S02]  /*0640*/  SHF.R.S32.HI R4, RZ, 0x1, R9 ;  /* 0x00000001ff047819 */ /* 0x000fe40000011409 */
[C---:B0-----:R-:W-:Y:S02]  /*0650*/  ISETP.GE.AND P6, PT, R7.reuse, UR13, PT ;  /* 0x0000000d07007c0c */ /* 0x041fe4000bfc6270 */
[----:B------:R-:W-:Y:S02]  /*0660*/  ISETP.GE.AND P0, PT, R24, UR12, PT ;  /* 0x0000000c18007c0c */ /* 0x000fe4000bf06270 */
[----:B------:R-:W-:Y:S02]  /*0670*/  ISETP.GE.AND P4, PT, R4, UR13, PT ;  /* 0x0000000d04007c0c */ /* 0x000fe4000bf86270 */
[----:B------:R-:W-:-:S02]  /*0680*/  ISETP.GT.AND P6, PT, R7, -0x1, !P6 ;  /* 0xffffffff0700780c */ /* 0x000fc400077c4270 */
[----:B------:R-:W-:Y:S02]  /*0690*/  ISETP.GT.AND P0, PT, R24, -0x1, !P0 ;  /* 0xffffffff1800780c */ /* 0x000fe40004704270 */
[----:B------:R-:W-:Y:S02]  /*06a0*/  ISETP.GT.AND P4, PT, R4, -0x1, !P4 ;  /* 0xffffffff0400780c */ /* 0x000fe40006784270 */
[----:B------:R-:W-:Y:S02]  /*06b0*/  SHF.R.S32.HI R6, RZ, 0x1, R15 ;  /* 0x00000001ff067819 */ /* 0x000fe4000001140f */
[----:B------:R-:W-:Y:S02]  /*06c0*/  PLOP3.LUT P1, PT, P0, P1, P4, 0x20, 0x0 ;  /* 0x000000000000781c */ /* 0x000fe40000722440 */
[----:B------:R-:W-:-:S03]  /*06d0*/  ISETP.GE.AND P5, PT, R6, UR13, PT ;  /* 0x0000000d06007c0c */ /* 0x000fc6000bfa6270 */
[----:B------:R-:W-:Y:S02]  /*06e0*/  @P6 LOP3.LUT R2, R2, 0x8, RZ, 0xfc, !PT ;  /* 0x0000000802026812 */ /* 0x000fe400078efcff */
[----:B------:R-:W-:Y:S02]  /*06f0*/  ISETP.GT.AND P5, PT, R6, -0x1, !P5 ;  /* 0xffffffff0600780c */ /* 0x000fe40006fa4270 */
[----:B------:R-:W-:Y:S02]  /*0700*/  LOP3.LUT R2, R2, 0xfffffffb, RZ, 0xc0, !PT ;  /* 0xfffffffb02027812 */ /* 0x000fe400078ec0ff */
[----:B------:R-:W-:Y:S02]  /*0710*/  PLOP3.LUT P3, PT, P0, P3, P5, 0x20, 0x0 ;  /* 0x000000000000781c */ /* 0x000fe40000766450 */
[----:B------:R-:W-:Y:S02]  /*0720*/  @P1 LOP3.LUT R2, R2, 0x4, RZ, 0xfc, !PT ;  /* 0x0000000402021812 */ /* 0x000fe400078efcff */
[----:B------:R-:W-:-:S02]  /*0730*/  P2R R16, PR, RZ, 0x8 ;  /* 0x00000008ff107803 */ /* 0x000fc40000000000 */
[----:B------:R-:W-:Y:S02]  /*0740*/  LOP3.LUT P3, RZ, R2, 0x8, RZ, 0xc0, !PT ;  /* 0x0000000802ff7812 */ /* 0x000fe4000786c0ff */
[----:B------:R-:W-:Y:S02]  /*0750*/  LOP3.LUT P1, RZ, R9, 0x1, R12, 0xc8, !PT ;  /* 0x0000000109ff7812 */ /* 0x000fe4000782c80c */
[----:B------:R-:W-:Y:S02]  /*0760*/  PLOP3.LUT P2, PT, P0, P2, P3, 0x20, 0x0 ;  /* 0x000000000000781c */ /* 0x000fe40000744430 */
[C---:B------:R-:W-:Y:S02]  /*0770*/  ISETP.GE.AND P0, PT, R21.reuse, UR12, PT ;  /* 0x0000000c15007c0c */ /* 0x040fe4000bf06270 */
[----:B------:R-:W-:Y:S02]  /*0780*/  P2R R14, PR, RZ, 0x4 ;  /* 0x00000004ff0e7803 */ /* 0x000fe40000000000 */
[----:B------:R-:W-:-:S02]  /*0790*/  ISETP.GT.AND P0, PT, R21, -0x1, !P0 ;  /* 0xffffffff1500780c */ /* 0x000fc40004704270 */
[----:B------:R-:W-:Y:S02]  /*07a0*/  LOP3.LUT R2, R2, 0xfffffffd, RZ, 0xc0, !PT ;  /* 0xfffffffd02027812 */ /* 0x000fe400078ec0ff */
[----:B------:R-:W-:Y:S02]  /*07b0*/  PLOP3.LUT P2, PT, P0, P1, P4, 0x20, 0x0 ;  /* 0x000000000000781c */ /* 0x000fe40000742440 */
[--C-:B------:R-:W-:Y:S02]  /*07c0*/  LOP3.LUT P1, RZ, R15, 0x1, R12.reuse, 0xc8, !PT ;  /* 0x000000010fff7812 */ /* 0x100fe4000782c80c */
[----:B------:R-:W-:Y:S02]  /*07d0*/  LOP3.LUT P6, RZ, R13, 0x1, R12, 0xc8, !PT ;  /* 0x000000010dff7812 */ /* 0x000fe400078cc80c */
[----:B----4-:R-:W-:Y:S02]  /*07e0*/  IABS R12, R23 ;  /* 0x00000017000c7213 */ /* 0x010fe40000000000 */
[----:B------:R-:W-:-:S02]  /*07f0*/  PLOP3.LUT P1, PT, P0, P1, P5, 0x20, 0x0 ;  /* 0x000000000000781c */ /* 0x000fc40000722450 */
[----:B------:R-:W-:Y:S02]  /*0800*/  PLOP3.LUT P0, PT, P0, P6, P3, 0x20, 0x0 ;  /* 0x000000000000781c */ /* 0x000fe4000070c430 */
[----:B------:R-:W-:Y:S02]  /*0810*/  ISETP.GE.AND P6, PT, R20, UR12, PT ;  /* 0x0000000c14007c0c */ /* 0x000fe4000bfc6270 */
[----:B------:R-:W-:Y:S02]  /*0820*/  @P2 LOP3.LUT R2, R2, 0x2, RZ, 0xfc, !PT ;  /* 0x0000000202022812 */ /* 0x000fe400078efcff */
[----:B------:R-:W-:Y:S02]  /*0830*/  LOP3.LUT P2, RZ, R9, 0x1, R10, 0xc8, !PT ;  /* 0x0000000109ff7812 */ /* 0x000fe4000784c80a */
[----:B------:R-:W0:Y:S01]  /*0840*/  I2F.RP R9, R12 ;  /* 0x0000000c00097306 */ /* 0x000e220000209400 */
[----:B------:R-:W-:Y:S02]  /*0850*/  ISETP.GT.AND P6, PT, R20, -0x1, !P6 ;  /* 0xffffffff1400780c */ /* 0x000fe400077c4270 */
[----:B------:R-:W-:-:S02]  /*0860*/  LOP3.LUT R2, R2, 0xfffffffe, RZ, 0xc0, !PT ;  /* 0xfffffffe02027812 */ /* 0x000fc400078ec0ff */
[----:B------:R-:W-:Y:S02]  /*0870*/  PLOP3.LUT P4, PT, P6, P2, P4, 0x20, 0x0 ;  /* 0x000000000000781c */ /* 0x000fe40003784440 */
[----:B------:R-:W-:Y:S02]  /*0880*/  ISETP.NE.AND P2, PT, R14, RZ, PT ;  /* 0x000000ff0e00720c */ /* 0x000fe40003f45270 */
[----:B------:R-:W-:Y:S01]  /*0890*/  IABS R14, R8 ;  /* 0x00000008000e7213 */ /* 0x000fe20000000000 */
[----:B0-----:R-:W0:Y:S08]  /*08a0*/  MUFU.RCP R9, R9 ;  /* 0x0000000900097308 */ /* 0x001e300000001000 */
[----:B------:R-:W-:-:S02]  /*08b0*/  @P4 LOP3.LUT R2, R2, 0x1, RZ, 0xfc, !PT ;  /* 0x0000000102024812 */ /* 0x000fc400078efcff */
[----:B------:R-:W-:-:S04]  /*08c0*/  LOP3.LUT P4, RZ, R15, 0x1, R10, 0xc8, !PT ;  /* 0x000000010fff7812 */ /* 0x000fc8000788c80a */
[----:B------:R-:W-:Y:S02]  /*08d0*/  PLOP3.LUT P4, PT, P6, P4, P5, 0x20, 0x0 ;  /* 0x000000000000781c */ /* 0x000fe40003788450 */
[----:B------:R-:W-:-:S04]  /*08e0*/  LOP3.LUT P5, RZ, R13, 0x1, R10, 0xc8, !PT ;  /* 0x000000010dff7812 */ /* 0x000fc800078ac80a */
[----:B------:R-:W-:Y:S02]  /*08f0*/  PLOP3.LUT P5, PT, P6, P5, P3, 0x20, 0x0 ;  /* 0x000000000000781c */ /* 0x000fe400037aa430 */
[----:B------:R-:W-:Y:S01]  /*0900*/  ISETP.NE.AND P3, PT, R16, RZ, PT ;  /* 0x000000ff1000720c */ /* 0x000fe20003f65270 */
[----:B0-----:R-:W-:-:S04]  /*0910*/  VIADD R10, R9, 0xffffffe ;  /* 0x0ffffffe090a7836 */ /* 0x001fc80000000000 */
[----:B------:R0:W2:Y:S02]  /*0920*/  F2I.FTZ.U32.TRUNC.NTZ R11, R10 ;  /* 0x0000000a000b7305 */ /* 0x0000a4000021f000 */
[----:B0-----:R-:W-:Y:S02]  /*0930*/  IMAD.MOV.U32 R10, RZ, RZ, RZ ;  /* 0x000000ffff0a7224 */ /* 0x001fe400078e00ff */
[----:B--2---:R-:W-:-:S04]  /*0940*/  IMAD.MOV R13, RZ, RZ, -R11 ;  /* 0x000000ffff0d7224 */ /* 0x004fc800078e0a0b */
[----:B------:R-:W-:-:S04]  /*0950*/  IMAD R13, R13, R12, RZ ;  /* 0x0000000c0d0d7224 */ /* 0x000fc800078e02ff */
[----:B------:R-:W-:-:S04]  /*0960*/  IMAD.HI.U32 R11, R11, R13, R10 ;  /* 0x0000000d0b0b7227 */ /* 0x000fc800078e000a */
[----:B------:R-:W-:Y:S02]  /*0970*/  IMAD.MOV.U32 R13, RZ, RZ, R14 ;  /* 0x000000ffff0d7224 */ /* 0x000fe400078e000e */
[----:B------:R-:W0:Y:S02]  /*0980*/  LDC.64 R14, c[0x0][0x3d0] ;  /* 0x0000f400ff0e7b82 */ /* 0x000e240000000a00 */
[----:B------:R-:W-:-:S05]  /*0990*/  IMAD.HI.U32 R11, R11, R13, RZ ;  /* 0x0000000d0b0b7227 */ /* 0x000fca00078e00ff */
[----:B------:R-:W-:-:S05]  /*09a0*/  IADD3 R9, PT, PT, -R11, RZ, RZ ;  /* 0x000000ff0b097210 */ /* 0x000fca0007ffe1ff */
[----:B------:R-:W-:-:S05]  /*09b0*/  IMAD R9, R12, R9, R13 ;  /* 0x000000090c097224 */ /* 0x000fca00078e020d */
[----:B------:R-:W-:-:S13]  /*09c0*/  ISETP.GT.U32.AND P6, PT, R12, R9, PT ;  /* 0x000000090c00720c */ /* 0x000fda0003fc4070 */
[----:B------:R-:W-:Y:S02]  /*09d0*/  @!P6 IMAD.IADD R9, R9, 0x1, -R12 ;  /* 0x000000010909e824 */ /* 0x000fe400078e0a0c */
[----:B------:R-:W-:-:S03]  /*09e0*/  @!P6 VIADD R11, R11, 0x1 ;  /* 0x000000010b0be836 */ /* 0x000fc60000000000 */
[----:B------:R-:W-:Y:S02]  /*09f0*/  ISETP.GE.U32.AND P6, PT, R9, R12, PT ;  /* 0x0000000c0900720c */ /* 0x000fe40003fc6070 */
[----:B------:R-:W-:Y:S01]  /*0a00*/  LOP3.LUT R9, R8, R23, RZ, 0x3c, !PT ;  /* 0x0000001708097212 */ /* 0x000fe200078e3cff */
[----:B------:R-:W2:Y:S10]  /*0a10*/  LDC.64 R12, c[0x0][0x410] ;  /* 0x00010400ff0c7b82 */ /* 0x000eb40000000a00 */
[----:B------:R-:W-:Y:S01]  /*0a20*/  @P6 VIADD R11, R11, 0x1 ;  /* 0x000000010b0b6836 */ /* 0x000fe20000000000 */
[----:B------:R-:W-:-:S13]  /*0a30*/  ISETP.GE.AND P6, PT, R9, RZ, PT ;  /* 0x000000ff0900720c */ /* 0x000fda0003fc6270 */
[----:B------:R-:W-:Y:S01]  /*0a40*/  @!P6 IMAD.MOV R11, RZ, RZ, -R11 ;  /* 0x000000ffff0be224 */ /* 0x000fe200078e0a0b */
[----:B------:R-:W-:-:S13]  /*0a50*/  ISETP.NE.AND P6, PT, R23, RZ, PT ;  /* 0x000000ff1700720c */ /* 0x000fda0003fc5270 */
[----:B------:R-:W-:-:S05]  /*0a60*/  @!P6 LOP3.LUT R11, RZ, R23, RZ, 0x33, !PT ;  /* 0x00000017ff0be212 */ /* 0x000fca00078e33ff */
[----:B------:R-:W-:-:S04]  /*0a70*/  IMAD.MOV R9, RZ, RZ, -R11 ;  /* 0x000000ffff097224 */ /* 0x000fc800078e0a0b */
[----:B------:R-:W-:-:S04]  /*0a80*/  IMAD R23, R23, R9, R8 ;  /* 0x0000000917177224 */ /* 0x000fc800078e0208 */
[C---:B-1----:R-:W-:Y:S02]  /*0a90*/  IMAD R8, R23.reuse, UR14, RZ ;  /* 0x0000000e17087c24 */ /* 0x042fe4000f8e02ff */
[----:B------:R-:W-:Y:S02]  /*0aa0*/  IMAD R23, R23, UR5, RZ ;  /* 0x0000000517177c24 */ /* 0x000fe4000f8e02ff */
[----:B------:R-:W-:-:S04]  /*0ab0*/  IMAD R11, R11, UR15, R8 ;  /* 0x0000000f0b0b7c24 */ /* 0x000fc8000f8e0208 */
[C---:B------:R-:W-:Y:S02]  /*0ac0*/  IMAD R9, R11.reuse, UR13, R7 ;  /* 0x0000000d0b097c24 */ /* 0x040fe4000f8e0207 */
[C---:B------:R-:W-:Y:S02]  /*0ad0*/  IMAD R17, R11.reuse, UR13, R6 ;  /* 0x0000000d0b117c24 */ /* 0x040fe4000f8e0206 */
[----:B------:R-:W-:Y:S02]  /*0ae0*/  IMAD R19, R11, UR13, R4 ;  /* 0x0000000d0b137c24 */ /* 0x000fe4000f8e0204 */
[C---:B------:R-:W-:Y:S02]  /*0af0*/  IMAD R6, R9.reuse, UR12, R20 ;  /* 0x0000000c09067c24 */ /* 0x040fe4000f8e0214 */
[C---:B------:R-:W-:Y:S02]  /*0b00*/  IMAD R7, R9.reuse, UR12, R21 ;  /* 0x0000000c09077c24 */ /* 0x040fe4000f8e0215 */
[----:B------:R-:W-:-:S02]  /*0b10*/  IMAD R8, R9, UR12, R24 ;  /* 0x0000000c09087c24 */ /* 0x000fc4000f8e0218 */
[C---:B------:R-:W-:Y:S02]  /*0b20*/  IMAD R10, R17.reuse, UR12, R20 ;  /* 0x0000000c110a7c24 */ /* 0x040fe4000f8e0214 */
[C-C-:B------:R-:W-:Y:S02]  /*0b30*/  IMAD R11, R17.reuse, UR12, R21.reuse ;  /* 0x0000000c110b7c24 */ /* 0x140fe4000f8e0215 */
[----:B------:R-:W-:Y:S02]  /*0b40*/  IMAD R9, R17, UR12, R24 ;  /* 0x0000000c11097c24 */ /* 0x000fe4000f8e0218 */
[C---:B------:R-:W-:Y:S02]  /*0b50*/  IMAD R20, R19.reuse, UR12, R20 ;  /* 0x0000000c13147c24 */ /* 0x040fe4000f8e0214 */
[C---:B------:R-:W-:Y:S02]  /*0b60*/  IMAD R21, R19.reuse, UR12, R21 ;  /* 0x0000000c13157c24 */ /* 0x040fe4000f8e0215 */
[----:B0-2---:R-:W-:-:S07]  /*0b70*/  IMAD R24, R19, UR12, R24 ;  /* 0x0000000c13187c24 */ /* 0x005fce000f8e0218 */
.L_x_253:
[----:B------:R-:W-:Y:S01]  /*0b80*/  P2R R28, PR, RZ, 0x1 ;  /* 0x00000001ff1c7803 */ /* 0x000fe20000000000 */
[----:B------:R-:W-:Y:S01]  /*0b90*/  IMAD.WIDE R18, R23, 0x2, R14 ;  /* 0x0000000217127825 */ /* 0x000fe200078e020e */
[C---:B------:R-:W-:Y:S02]  /*0ba0*/  LOP3.LUT P0, RZ, R2.reuse, 0x4, RZ, 0xc0, !PT ;  /* 0x0000000402ff7812 */ /* 0x040fe4000780c0ff */
[----:B------:R-:W-:Y:S02]  /*0bb0*/  P2R R26, PR, RZ, 0x20 ;  /* 0x00000020ff1a7803 */ /* 0x000fe40000000000 */
[C---:B------:R-:W-:Y:S02]  /*0bc0*/  LOP3.LUT P5, RZ, R2.reuse, 0x2, RZ, 0xc0, !PT ;  /* 0x0000000202ff7812 */ /* 0x040fe400078ac0ff */
[----:B------:R-:W-:-:S07]  /*0bd0*/  LOP3.LUT P6, RZ, R2, 0x1, RZ, 0xc0, !PT ;  /* 0x0000000102ff7812 */ /* 0x000fce00078cc0ff */
[----:B------:R-:W0:Y:S01]  /*0be0*/  @P0 LDC.64 R30, c[0x0][0x380] ;  /* 0x0000e000ff1e0b82 */ /* 0x000e220000000a00 */
[----:B------:R-:W2:Y:S04]  /*0bf0*/  @P0 LDG.E.U16 R27, desc[UR8][R18.64] ;  /* 0x00000008121b0981 */ /* 0x000ea8000c1e1500 */
[----:B------:R-:W3:Y:S03]  /*0c00*/  @P5 LDG.E.U16 R29, desc[UR8][R18.64+0x2] ;  /* 0x00000208121d5981 */ /* 0x000ee6000c1e1500 */
[----:B------:R-:W1:Y:S01]  /*0c10*/  @P5 LDC.64 R16, c[0x0][0x380] ;  /* 0x0000e000ff105b82 */ /* 0x000e620000000a00 */
[----:B0-----:R-:W-:-:S05]  /*0c20*/  @P0 IMAD.WIDE R30, R24, 0x2, R30 ;  /* 0x00000002181e0825 */ /* 0x001fca00078e021e */
[----:B------:R-:W4:Y:S01]  /*0c30*/  @P0 LDG.E.U16 R4, desc[UR8][R30.64] ;  /* 0x000000081e040981 */ /* 0x000f22000c1e1500 */
[----:B-1----:R-:W-:-:S06]  /*0c40*/  @P5 IMAD.WIDE R16, R21, 0x2, R16 ;  /* 0x0000000215105825 */ /* 0x002fcc00078e0210 */
[----:B------:R-:W5:Y:S01]  /*0c50*/  @P5 LDG.E.U16 R16, desc[UR8][R16.64] ;  /* 0x0000000810105981 */ /* 0x000f62000c1e1500 */
[----:B--2---:R-:W-:Y:S02]  /*0c60*/  @P0 IMAD.U32 R27, R27, 0x10000, RZ ;  /* 0x000100001b1b0824 */ /* 0x004fe400078e00ff */
[----:B----4-:R-:W-:-:S04]  /*0c70*/  @P0 IMAD.U32 R4, R4, 0x10000, RZ ;  /* 0x0001000004040824 */ /* 0x010fc800078e00ff */
[----:B------:R-:W-:Y:S01]  /*0c80*/  @P0 FFMA.FTZ R22, R27, R4, R22 ;  /* 0x000000041b160223 */ /* 0x000fe20000010016 */
[----:B------:R-:W-:Y:S01]  /*0c90*/  ISETP.NE.AND P0, PT, R28, RZ, PT ;  /* 0x000000ff1c00720c */ /* 0x000fe20003f05270 */
[----:B---3--:R-:W-:Y:S02]  /*0ca0*/  @P5 IMAD.U32 R27, R29, 0x10000, RZ ;  /* 0x000100001d1b5824 */ /* 0x008fe400078e00ff */
[----:B------:R-:W0:Y:S01]  /*0cb0*/  @P6 LDC.64 R28, c[0x0][0x380] ;  /* 0x0000e000ff1c6b82 */ /* 0x000e220000000a00 */
[----:B-----5:R-:W-:Y:S02]  /*0cc0*/  @P5 IMAD.U32 R4, R16, 0x10000, RZ ;  /* 0x0001000010045824 */ /* 0x020fe400078e00ff */
[----:B------:R-:W2:Y:S02]  /*0cd0*/  @P3 LDG.E.U16 R16, desc[UR8][R18.64+0x6] ;  /* 0x0000060812103981 */ /* 0x000ea4000c1e1500 */
[----:B------:R-:W-:Y:S01]  /*0ce0*/  @P5 FFMA.FTZ R22, R27, R4, R22 ;  /* 0x000000041b165223 */ /* 0x000fe20000010016 */
[----:B------:R-:W-:Y:S01]  /*0cf0*/  ISETP.NE.AND P5, PT, R26, RZ, PT ;  /* 0x000000ff1a00720c */ /* 0x000fe20003fa5270 */
[----:B------:R-:W3:Y:S01]  /*0d00*/  @P6 LDG.E.U16 R4, desc[UR8][R18.64+0x4] ;  /* 0x0000040812046981 */ /* 0x000ee2000c1e1500 */
[----:B------:R-:W1:Y:S01]  /*0d10*/  @P3 LDC.64 R26, c[0x0][0x380] ;  /* 0x0000e000ff1a3b82 */ /* 0x000e620000000a00 */
[----:B0-----:R-:W-:-:S06]  /*0d20*/  @P6 IMAD.WIDE R28, R20, 0x2, R28 ;  /* 0x00000002141c6825 */ /* 0x001fcc00078e021c */
[----:B------:R-:W4:Y:S01]  /*0d30*/  @P6 LDG.E.U16 R28, desc[UR8][R28.64] ;  /* 0x000000081c1c6981 */ /* 0x000f22000c1e1500 */
[----:B-1----:R-:W-:Y:S02]  /*0d40*/  @P3 IMAD.WIDE R30, R9, 0x2, R26 ;  /* 0x00000002091e3825 */ /* 0x002fe400078e021a */
[----:B------:R-:W0:Y:S04]  /*0d50*/  @P1 LDC.64 R26, c[0x0][0x380] ;  /* 0x0000e000ff1a1b82 */ /* 0x000e280000000a00 */
[----:B------:R-:W5:Y:S01]  /*0d60*/  @P3 LDG.E.U16 R30, desc[UR8][R30.64] ;  /* 0x000000081e1e3981 */ /* 0x000f62000c1e1500 */
[----:B---3--:R-:W-:Y:S01]  /*0d70*/  @P6 SHF.L.U32 R17, R4, 0x10, RZ ;  /* 0x0000001004116819 */ /* 0x008fe200000006ff */
[----:B----4-:R-:W-:-:S04]  /*0d80*/  @P6 IMAD.U32 R4, R28, 0x10000, RZ ;  /* 0x000100001c046824 */ /* 0x010fc800078e00ff */
[----:B------:R-:W-:Y:S01]  /*0d90*/  @P6 FFMA.FTZ R22, R17, R4, R22 ;  /* 0x0000000411166223 */ /* 0x000fe20000010016 */
[----:B--2---:R-:W-:Y:S02]  /*0da0*/  @P3 IMAD.U32 R17, R16, 0x10000, RZ ;  /* 0x0001000010113824 */ /* 0x004fe400078e00ff */
[----:B-----5:R-:W-:-:S04]  /*0db0*/  @P3 IMAD.U32 R4, R30, 0x10000, RZ ;  /* 0x000100001e043824 */ /* 0x020fc800078e00ff */
[----:B------:R-:W-:Y:S02]  /*0dc0*/  @P3 FFMA.FTZ R22, R17, R4, R22 ;  /* 0x0000000411163223 */ /* 0x000fe40000010016 */
[----:B------:R-:W1:Y:S01]  /*0dd0*/  @P4 LDC.64 R16, c[0x0][0x380] ;  /* 0x0000e000ff104b82 */ /* 0x000e620000000a00 */
[----:B0-----:R-:W-:Y:S01]  /*0de0*/  @P1 IMAD.WIDE R28, R11, 0x2, R26 ;  /* 0x000000020b1c1825 */ /* 0x001fe200078e021a */
[----:B------:R-:W2:Y:S05]  /*0df0*/  @P1 LDG.E.U16 R4, desc[UR8][R18.64+0x8] ;  /* 0x0000080812041981 */ /* 0x000eaa000c1e1500 */
[----:B------:R-:W3:Y:S01]  /*0e00*/  @P1 LDG.E.U16 R28, desc[UR8][R28.64] ;  /* 0x000000081c1c1981 */ /* 0x000ee2000c1e1500 */
[----:B------:R-:W0:Y:S03]  /*0e10*/  @P2 LDC.64 R26, c[0x0][0x380] ;  /* 0x0000e000ff1a2b82 */ /* 0x000e260000000a00 */
[----:B------:R-:W4:Y:S01]  /*0e20*/  @P0 LDG.E.U16 R29, desc[UR8][R18.64+0xe] ;  /* 0x00000e08121d0981 */ /* 0x000f22000c1e1500 */
[----:B-1----:R-:W-:-:S03]  /*0e30*/  @P4 IMAD.WIDE R32, R10, 0x2, R16 ;  /* 0x000000020a204825 */ /* 0x002fc600078e0210 */
[----:B------:R-:W5:Y:S04]  /*0e40*/  @P4 LDG.E.U16 R16, desc[UR8][R18.64+0xa] ;  /* 0x00000a0812104981 */ /* 0x000f68000c1e1500 */
[----:B------:R-:W4:Y:S01]  /*0e50*/  @P4 LDG.E.U16 R32, desc[UR8][R32.64] ;  /* 0x0000000820204981 */ /* 0x000f22000c1e1500 */
[----:B0-----:R-:W-:Y:S02]  /*0e60*/  @P2 IMAD.WIDE R30, R8, 0x2, R26 ;  /* 0x00000002081e2825 */ /* 0x001fe400078e021a */
[----:B------:R-:W0:Y:S02]  /*0e70*/  @P5 LDC.64 R26, c[0x0][0x380] ;  /* 0x0000e000ff1a5b82 */ /* 0x000e240000000a00 */
[----:B0-----:R-:W-:-:S06]  /*0e80*/  @P5 IMAD.WIDE R26, R6, 0x2, R26 ;  /* 0x00000002061a5825 */ /* 0x001fcc00078e021a */
[----:B------:R-:W4:Y:S01]  /*0e90*/  @P5 LDG.E.U16 R26, desc[UR8][R26.64] ;  /* 0x000000081a1a5981 */ /* 0x000f22000c1e1500 */
[----:B--2---:R-:W-:Y:S02]  /*0ea0*/  @P1 IMAD.U32 R17, R4, 0x10000, RZ ;  /* 0x0001000004111824 */ /* 0x004fe400078e00ff */
[----:B---3--:R-:W-:Y:S02]  /*0eb0*/  @P1 IMAD.U32 R4, R28, 0x10000, RZ ;  /* 0x000100001c041824 */ /* 0x008fe400078e00ff */
[----:B------:R-:W2:Y:S02]  /*0ec0*/  @P2 LDG.E.U16 R28, desc[UR8][R30.64] ;  /* 0x000000081e1c2981 */ /* 0x000ea4000c1e1500 */
[----:B------:R-:W-:Y:S01]  /*0ed0*/  @P1 FFMA.FTZ R22, R17, R4, R22 ;  /* 0x0000000411161223 */ /* 0x000fe20000010016 */
[----:B-----5:R-:W-:Y:S01]  /*0ee0*/  @P4 SHF.L.U32 R17, R16, 0x10, RZ ;  /* 0x0000001010114819 */ /* 0x020fe200000006ff */
[----:B----4-:R-:W-:-:S04]  /*0ef0*/  @P4 IMAD.U32 R4, R32, 0x10000, RZ ;  /* 0x0001000020044824 */ /* 0x010fc800078e00ff */
[----:B------:R-:W-:Y:S02]  /*0f00*/  @P4 FFMA.FTZ R22, R17, R4, R22 ;  /* 0x0000000411164223 */ /* 0x000fe40000010016 */
[----:B------:R-:W0:Y:S01]  /*0f10*/  @P0 LDC.64 R16, c[0x0][0x380] ;  /* 0x0000e000ff100b82 */ /* 0x000e220000000a00 */
[----:B------:R-:W3:Y:S04]  /*0f20*/  @P2 LDG.E.U16 R4, desc[UR8][R18.64+0xc] ;  /* 0x00000c0812042981 */ /* 0x000ee8000c1e1500 */
[----:B------:R-:W4:Y:S01]  /*0f30*/  @P5 LDG.E.U16 R18, desc[UR8][R18.64+0x10] ;  /* 0x0000100812125981 */ /* 0x000f22000c1e1500 */
[----:B0-----:R-:W-:-:S06]  /*0f40*/  @P0 IMAD.WIDE R16, R7, 0x2, R16 ;  /* 0x0000000207100825 */ /* 0x001fcc00078e0210 */
[----:B------:R-:W5:Y:S01]  /*0f50*/  @P0 LDG.E.U16 R16, desc[UR8][R16.64] ;  /* 0x0000000810100981 */ /* 0x000f62000c1e1500 */
[----:B------:R-:W-:-:S05]  /*0f60*/  VIADD R25, R25, 0x1 ;  /* 0x0000000119197836 */ /* 0x000fca0000000000 */
[----:B------:R-:W-:Y:S01]  /*0f70*/  ISETP.NE.AND P6, PT, R25, RZ, PT ;  /* 0x000000ff1900720c */ /* 0x000fe20003fc5270 */
[----:B------:R-:W-:Y:S02]  /*0f80*/  @P0 IMAD.U32 R29, R29, 0x10000, RZ ;  /* 0x000100001d1d0824 */ /* 0x000fe400078e00ff */
[----:B------:R-:W-:Y:S02]  /*0f90*/  VIADD R23, R23, UR4 ;  /* 0x0000000417177c36 */ /* 0x000fe40008000000 */
[CC--:B------:R-:W-:Y:S02]  /*0fa0*/  IMAD R24, R13.reuse, R12.reuse, R24 ;  /* 0x0000000c0d187224 */ /* 0x0c0fe400078e0218 */
[CC--:B------:R-:W-:Y:S02]  /*0fb0*/  IMAD R21, R13.reuse, R12.reuse, R21 ;  /* 0x0000000c0d157224 */ /* 0x0c0fe400078e0215 */
[CC--:B------:R-:W-:Y:S02]  /*0fc0*/  IMAD R20, R13.reuse, R12.reuse, R20 ;  /* 0x0000000c0d147224 */ /* 0x0c0fe400078e0214 */
[----:B------:R-:W-:-:S02]  /*0fd0*/  IMAD R9, R13, R12, R9 ;  /* 0x0000000c0d097224 */ /* 0x000fc400078e0209 */
[CC--:B------:R-:W-:Y:S02]  /*0fe0*/  IMAD R11, R13.reuse, R12.reuse, R11 ;  /* 0x0000000c0d0b7224 */ /* 0x0c0fe400078e020b */
[CC--:B------:R-:W-:Y:S02]  /*0ff0*/  IMAD R10, R13.reuse, R12.reuse, R10 ;  /* 0x0000000c0d0a7224 */ /* 0x0c0fe400078e020a */
[CC--:B------:R-:W-:Y:S02]  /*1000*/  IMAD R8, R13.reuse, R12.reuse, R8 ;  /* 0x0000000c0d087224 */ /* 0x0c0fe400078e0208 */
[CC--:B------:R-:W-:Y:S02]  /*1010*/  IMAD R7, R13.reuse, R12.reuse, R7 ;  /* 0x0000000c0d077224 */ /* 0x0c0fe400078e0207 */
[----:B------:R-:W-:Y:S02]  /*1020*/  IMAD R6, R13, R12, R6 ;  /* 0x0000000c0d067224 */ /* 0x000fe400078e0206 */
[----:B--2---:R-:W-:-:S02]  /*1030*/  @P2 IMAD.U32 R28, R28, 0x10000, RZ ;  /* 0x000100001c1c2824 */ /* 0x004fc400078e00ff */
[----:B---3--:R-:W-:-:S04]  /*1040*/  @P2 IMAD.U32 R33, R4, 0x10000, RZ ;  /* 0x0001000004212824 */ /* 0x008fc800078e00ff */
[----:B------:R-:W-:Y:S01]  /*1050*/  @P2 FFMA.FTZ R22, R33, R28, R22 ;  /* 0x0000001c21162223 */ /* 0x000fe20000010016 */
[----:B----4-:R-:W-:Y:S01]  /*1060*/  @P5 SHF.L.U32 R31, R18, 0x10, RZ ;  /* 0x00000010121f5819 */ /* 0x010fe200000006ff */
[----:B------:R-:W-:Y:S02]  /*1070*/  @P5 IMAD.U32 R18, R26, 0x10000, RZ ;  /* 0x000100001a125824 */ /* 0x000fe400078e00ff */
[----:B-----5:R-:W-:-:S04]  /*1080*/  @P0 IMAD.U32 R4, R16, 0x10000, RZ ;  /* 0x0001000010040824 */ /* 0x020fc800078e00ff */
[----:B------:R-:W-:-:S04]  /*1090*/  @P0 FFMA.FTZ R22, R29, R4, R22 ;  /* 0x000000041d160223 */ /* 0x000fc80000010016 */
[----:B------:R-:W-:Y:S01]  /*10a0*/  @P5 FFMA.FTZ R22, R31, R18, R22 ;  /* 0x000000121f165223 */ /* 0x000fe20000010016 */
[----:B------:R-:W-:Y:S06]  /*10b0*/  @P6 BRA `(.L_x_253) ;  /* 0xfffffff800b06947 */ /* 0x000fec000383ffff */
        /* <DEDUP_REMOVED lines=11> */
[----:B------:R-:W-:Y:S05]  /*1170*/  EXIT ;  /* 0x000000000000794d */ /* 0x000fea0003800000 */
.L_x_252:
        /* <DEDUP_REMOVED lines=25> */
[----:B------:R-:W-:Y:S02]  /*1310*/  IMAD R4, R5, R7, R4 ;  /* 0x0000000705047224 */ /* 0x000fe400078e0204 */
[----:B------:R-:W-:-:S03]  /*1320*/  IMAD.MOV.U32 R7, RZ, RZ, RZ ;  /* 0x000000ffff077224 */ /* 0x000fc600078e00ff */
[----:B------:R-:W-:-:S13]  /*1330*/  ISETP.GE.U32.AND P0, PT, R4, R5, PT ;  /* 0x000000050400720c */ /* 0x000fda0003f06070 */
[----:B------:R-:W-:Y:S02]  /*1340*/  @P0 IMAD.IADD R4, R4, 0x1, -R5 ;  /* 0x0000000104040824 */ /* 0x000fe400078e0a05 */
[----:B------:R-:W-:-:S03]  /*1350*/  @P0 VIADD R6, R6, 0x1 ;  /* 0x0000000106060836 */ /* 0x000fc60000000000 */
[----:B------:R-:W-:-:S13]  /*1360*/  ISETP.GE.U32.AND P1, PT, R4, R5, PT ;  /* 0x000000050400720c */ /* 0x000fda0003f26070 */
[----:B------:R-:W-:Y:S02]  /*1370*/  @P1 IADD3 R6, PT, PT, R6, 0x1, RZ ;  /* 0x0000000106061810 */ /* 0x000fe40007ffe0ff */
[----:B------:R-:W-:Y:S01]  /*1380*/  @!P2 LOP3.LUT R6, RZ, R5, RZ, 0x33, !PT ;  /* 0x00000005ff06a212 */ /* 0x000fe200078e33ff */
[----:B------:R-:W-:Y:S06]  /*1390*/  BRA `(.L_x_257) ;  /* 0x0000000000107947 */ /* 0x000fec0003800000 */
.L_x_256:
[----:B------:R-:W-:-:S07]  /*13a0*/  MOV R6, 0x13c0 ;  /* 0x000013c000067802 */ /* 0x000fce0000000f00 */
[----:B------:R-:W-:Y:S05]  /*13b0*/  CALL.REL.NOINC `($__internal_7_$__cuda_sm20_div_u64) ;  /* 0x0000000000cc7944 */ /* 0x000fea0003c00000 */
[----:B------:R-:W-:Y:S02]  /*13c0*/  IMAD.MOV.U32 R6, RZ, RZ, R4 ;  /* 0x000000ffff067224 */ /* 0x000fe400078e0004 */
[----:B------:R-:W-:-:S07]  /*13d0*/  IMAD.MOV.U32 R7, RZ, RZ, R9 ;  /* 0x000000ffff077224 */ /* 0x000fce00078e0009 */
.L_x_257:
[----:B------:R-:W-:Y:S05]  /*13e0*/  BSYNC.RECONVERGENT B0 ;  /* 0x0000000000007941 */ /* 0x000fea0003800200 */
.L_x_255:
        /* <DEDUP_REMOVED lines=14> */
.L_x_260:
        /* <DEDUP_REMOVED lines=10> */
.L_x_259:
[----:B------:R-:W-:Y:S05]  /*1570*/  BSYNC.RECONVERGENT B0 ;  /* 0x0000000000007941 */ /* 0x000fea0003800200 */
.L_x_258:
[----:B------:R-:W-:Y:S05]  /*1580*/  @!P1 EXIT ;  /* 0x000000000000994d */ /* 0x000fea0003800000 */
[----:B------:R-:W-:Y:S01]  /*1590*/  IMAD.SHL.U32 R15, R5, 0x2, RZ ;  /* 0x00000002050f7824 */ /* 0x000fe200078e00ff */
[----:B------:R-:W-:Y:S01]  /*15a0*/  SHF.R.U32.HI R17, RZ, 0x1f, R5 ;  /* 0x0000001fff117819 */ /* 0x000fe20000011605 */
[----:B------:R-:W0:Y:S01]  /*15b0*/  LDCU UR6, c[0x0][0x3f8] ;  /* 0x00007f00ff0677ac */ /* 0x000e220008000800 */
[----:B------:R-:W1:Y:S05]  /*15c0*/  LDCU.64 UR4, c[0x0][0x3a8] ;  /* 0x00007500ff0477ac */ /* 0x000e6a0008000a00 */
.L_x_261:
        /* <DEDUP_REMOVED lines=18> */
        .weak           $__internal_7_$__cuda_sm20_div_u64
        .type           $__internal_7_$__cuda_sm20_div_u64,@function
        .size           $__internal_7_$__cuda_sm20_div_u64,(.L_x_1685 - $__internal_7_$__cuda_sm20_div_u64)
$__internal_7_$__cuda_sm20_div_u64:
[----:B------:R-:W-:Y:S02]  /*16f0*/  IMAD.MOV.U32 R12, RZ, RZ, R5 ;  /* 0x000000ffff0c7224 */ /* 0x000fe400078e0005 */
[----:B------:R-:W-:-:S04]  /*1700*/  IMAD.MOV.U32 R13, RZ, RZ, RZ ;  /* 0x000000ffff0d7224 */ /* 0x000fc800078e00ff */
        /* <DEDUP_REMOVED lines=17> */
[----:B------:R-:W-:Y:S01]  /*1820*/  IADD3 R11, P2, PT, R13, R10, RZ ;  /* 0x0000000a0d0b7210 */ /* 0x000fe20007f5e0ff */
[----:B------:R-:W-:-:S04]  /*1830*/  IMAD.X R10, R17, 0x1, R9, P0 ;  /* 0x00000001110a7824 */ /* 0x000fc800000e0609 */
[----:B------:R-:W-:Y:S01]  /*1840*/  IMAD.WIDE.U32 R8, R11, R5, RZ ;  /* 0x000000050b087225 */ /* 0x000fe200078e00ff */
[----:B------:R-:W-:Y:S02]  /*1850*/  IADD3.X R13, PT, PT, RZ, RZ, R10, P2, P1 ;  /* 0x000000ffff0d7210 */ /* 0x000fe400017e240a */
[----:B------:R-:W-:-:S03]  /*1860*/  IADD3 R15, P0, PT, RZ, -R8, RZ ;  /* 0x80000008ff0f7210 */ /* 0x000fc60007f1e0ff */
[----:B------:R-:W-:Y:S02]  /*1870*/  IMAD R8, R13, R5, R9 ;  /* 0x000000050d087224 */ /* 0x000fe400078e0209 */
        /* <DEDUP_REMOVED lines=16> */
[----:B------:R-:W-:-:S05]  /*1980*/  IMAD.X R8, RZ, RZ, R13, P0 ;  /* 0x000000ffff087224 */ /* 0x000fca00000e060d */
[----:B------:R-:W-:Y:S01]  /*1990*/  IADD3.X R11, PT, PT, RZ, R8, RZ, P1, !PT ;  /* 0x00000008ff0b7210 */ /* 0x000fe20000ffe4ff */
[----:B------:R-:W-:-:S04]  /*19a0*/  IMAD.WIDE.U32 R8, R10, R5, RZ ;  /* 0x000000050a087225 */ /* 0x000fc800078e00ff */
[----:B------:R-:W-:Y:S01]  /*19b0*/  IMAD R12, R11, R5, R9 ;  /* 0x000000050b0c7224 */ /* 0x000fe200078e0209 */
[----:B------:R-:W-:-:S04]  /*19c0*/  IADD3 R14, P0, PT, -R8, R4, RZ ;  /* 0x00000004080e7210 */ /* 0x000fc80007f1e1ff */
[-C--:B------:R-:W-:Y:S01]  /*19d0*/  IADD3 R4, P1, PT, -R5, R14.reuse, RZ ;  /* 0x0000000e05047210 */ /* 0x080fe20007f3e1ff */
[----:B------:R-:W-:Y:S01]  /*19e0*/  IMAD.X R12, R7, 0x1, ~R12, P0 ;  /* 0x00000001070c7824 */ /* 0x000fe200000e0e0c */
[----:B------:R-:W-:Y:S02]  /*19f0*/  ISETP.GE.U32.AND P0, PT, R14, R5, PT ;  /* 0x000000050e00720c */ /* 0x000fe40003f06070 */
[----:B------:R-:W-:Y:S02]  /*1a00*/  IADD3 R7, P2, PT, R10, 0x1, RZ ;  /* 0x000000010a077810 */ /* 0x000fe40007f5e0ff */
[C---:B------:R-:W-:Y:S02]  /*1a10*/  ISETP.GE.U32.AND.EX P0, PT, R12.reuse, RZ, PT, P0 ;  /* 0x000000ff0c00720c */ /* 0x040fe40003f06100 */
[----:B------:R-:W-:Y:S01]  /*1a20*/  IADD3.X R9, PT, PT, R12, -0x1, RZ, P1, !PT ;  /* 0xffffffff0c097810 */ /* 0x000fe20000ffe4ff */
[----:B------:R-:W-:Y:S01]  /*1a30*/  IMAD.X R8, RZ, RZ, R11, P2 ;  /* 0x000000ffff087224 */ /* 0x000fe200010e060b */
[----:B------:R-:W-:-:S02]  /*1a40*/  SEL R4, R4, R14, P0 ;  /* 0x0000000e04047207 */ /* 0x000fc40000000000 */
[----:B------:R-:W-:Y:S02]  /*1a50*/  SEL R7, R7, R10, P0 ;  /* 0x0000000a07077207 */ /* 0x000fe40000000000 */
[----:B------:R-:W-:Y:S02]  /*1a60*/  SEL R9, R9, R12, P0 ;  /* 0x0000000c09097207 */ /* 0x000fe40000000000 */
[----:B------:R-:W-:Y:S02]  /*1a70*/  SEL R8, R8, R11, P0 ;  /* 0x0000000b08087207 */ /* 0x000fe40000000000 */
[----:B------:R-:W-:Y:S02]  /*1a80*/  ISETP.GE.U32.AND P0, PT, R4, R5, PT ;  /* 0x000000050400720c */ /* 0x000fe40003f06070 */
[----:B------:R-:W-:Y:S02]  /*1a90*/  IADD3 R4, P2, PT, R7, 0x1, RZ ;  /* 0x0000000107047810 */ /* 0x000fe40007f5e0ff */
[----:B------:R-:W-:-:S02]  /*1aa0*/  ISETP.GE.U32.AND.EX P0, PT, R9, RZ, PT, P0 ;  /* 0x000000ff0900720c */ /* 0x000fc40003f06100 */
[----:B------:R-:W-:Y:S01]  /*1ab0*/  ISETP.NE.U32.AND P1, PT, R5, RZ, PT ;  /* 0x000000ff0500720c */ /* 0x000fe20003f25070 */
[----:B------:R-:W-:Y:S01]  /*1ac0*/  IMAD.X R9, RZ, RZ, R8, P2 ;  /* 0x000000ffff097224 */ /* 0x000fe200010e0608 */
[----:B------:R-:W-:Y:S01]  /*1ad0*/  SEL R4, R4, R7, P0 ;  /* 0x0000000704047207 */ /* 0x000fe20000000000 */
[----:B------:R-:W-:Y:S01]  /*1ae0*/  IMAD.MOV.U32 R7, RZ, RZ, 0x0 ;  /* 0x00000000ff077424 */ /* 0x000fe200078e00ff */
[----:B------:R-:W-:Y:S02]  /*1af0*/  ISETP.NE.AND.EX P1, PT, RZ, RZ, PT, P1 ;  /* 0x000000ffff00720c */ /* 0x000fe40003f25310 */
[----:B------:R-:W-:Y:S02]  /*1b00*/  SEL R9, R9, R8, P0 ;  /* 0x0000000809097207 */ /* 0x000fe40000000000 */
[----:B------:R-:W-:Y:S02]  /*1b10*/  SEL R4, R4, 0xffffffff, P1 ;  /* 0xffffffff04047807 */ /* 0x000fe40000800000 */
[----:B------:R-:W-:Y:S01]  /*1b20*/  SEL R9, R9, 0xffffffff, P1 ;  /* 0xffffffff09097807 */ /* 0x000fe20000800000 */
[----:B------:R-:W-:Y:S06]  /*1b30*/  RET.REL.NODEC R6 `(_ZN2at6native51_GLOBAL__N__2c613397_18_DepthwiseConv2d_cu_9959487032conv_depthwise2d_backward_kernelILi3ELi2EN3c108BFloat16EiEEvNS_27GenericPackedTensorAccessorIKT1_Lm4ENS_16DefaultPtrTraitsEiEENS5_IS6_Lm4ES8_iEES9_T2_iiiiiiiiiiiiiii) ;  /* 0xffffffe406307950 */ /* 0x000fec0003c3ffff */
.L_x_262:
        /* <DEDUP_REMOVED lines=12> */
.L_x_1685:


//--------------------- .text._ZN2at6native51_GLOBAL__N__2c613397_18_DepthwiseConv2d_cu_9959487032conv_depthwise2d_backward_kernelILi3ELi1EN3c108BFloat16EiEEvNS_27GenericPackedTensorAccessorIKT1_Lm4ENS_16DefaultPtrTraitsEiEENS5_IS6_Lm4ES8_iEES9_T2_iiiiiiiiiiiiiii --------------------------
	.section	.text._ZN2at6native51_GLOBAL__N__2c613397_18_DepthwiseConv2d_cu_9959487032conv_depthwise2d_backward_kernelILi3ELi1EN3c108BFloat16EiEEvNS_27GenericPackedTensorAccessorIKT1_Lm4ENS_16DefaultPtrTraitsEiEENS5_IS6_Lm4ES8_iEES9_T2_iiiiiiiiiiiiiii,"ax",@progbits
	.align	128
.text._ZN2at6native51_GLOBAL__N__2c613397_18_DepthwiseConv2d_cu_9959487032conv_depthwise2d_backward_kernelILi3ELi1EN3c108BFloat16EiEEvNS_27GenericPackedTensorAccessorIKT1_Lm4ENS_16DefaultPtrTraitsEiEENS5_IS6_Lm4ES8_iEES9_T2_iiiiiiiiiiiiiii:
        .type           _ZN2at6native51_GLOBAL__N__2c613397_18_DepthwiseConv2d_cu_9959487032conv_depthwise2d_backward_kernelILi3ELi1EN3c108BFloat16EiEEvNS_27GenericPackedTensorAccessorIKT1_Lm4ENS_16DefaultPtrTraitsEiEENS5_IS6_Lm4ES8_iEES9_T2_iiiiiiiiiiiiiii,@function
        .size           _ZN2at6native51_GLOBAL__N__2c613397_18_DepthwiseConv2d_cu_9959487032conv_depthwise2d_backward_kernelILi3ELi1EN3c108BFloat16EiEEvNS_27GenericPackedTensorAccessorIKT1_Lm4ENS_16DefaultPtrTraitsEiEENS5_IS6_Lm4ES8_iEES9_T2_iiiiiiiiiiiiiii,(.L_x_1687 - _ZN2at6native51_GLOBAL__N__2c613397_18_DepthwiseConv2d_cu_9959487032conv_depthwise2d_backward_kernelILi3ELi1EN3c108BFloat16EiEEvNS_27GenericPackedTensorAccessorIKT1_Lm4ENS_16DefaultPtrTraitsEiEENS5_IS6_Lm4ES8_iEES9_T2_iiiiiiiiiiiiiii)
        .other          _ZN2at6native51_GLOBAL__N__2c613397_18_DepthwiseConv2d_cu_9959487032conv_depthwise2d_backward_kernelILi3ELi1EN3c108BFloat16EiEEvNS_27GenericPackedTensorAccessorIKT1_Lm4ENS_16DefaultPtrTraitsEiEENS5_IS6_Lm4ES8_iEES9_T2_iiiiiiiiiiiiiii,@"STO_CUDA_ENTRY STV_DEFAULT"
_ZN2at6native51_GLOBAL__N__2c613397_18_DepthwiseConv2d_cu_9959487032conv_depthwise2d_backward_kernelILi3ELi1EN3c108BFloat16EiEEvNS_27GenericPackedTensorAccessorIKT1_Lm4ENS_16DefaultPtrTraitsEiEENS5_IS6_Lm4ES8_iEES9_T2_iiiiiiiiiiiiiii:
[----:B------:R-:W-:Y:S01]  /*0000*/  LDC R1, c[0x0][0x37c] ;  /* 0x0000df00ff017b82 */ /* 0x000fe20000000800 */
[----:B------:R-:W0:Y:S07]  /*0010*/  S2R R2, SR_TID.X ;  /* 0x0000000000027919 */ /* 0x000e2e0000002100 */
[----:B------:R-:W0:Y:S01]  /*0020*/  S2UR UR4, SR_CTAID.X ;  /* 0x00000000000479c3 */ /* 0x000e220000002500 */
[----:B------:R-:W1:Y:S01]  /*0030*/  LDCU UR5, c[0x0][0x3f8] ;  /* 0x00007f00ff0577ac */ /* 0x000e620008000800 */
[----:B------:R-:W-:-:S06]  /*0040*/  IMAD.MOV.U32 R3, RZ, RZ, RZ ;  /* 0x000000ffff037224 */ /* 0x000fcc00078e00ff */
[----:B------:R-:W0:Y:S02]  /*0050*/  LDC R5, c[0x0][0x360] ;  /* 0x0000d800ff057b82 */ /* 0x000e240000000800 */
[----:B0-----:R-:W-:Y:S01]  /*0060*/  IMAD.WIDE.U32 R2, R5, UR4, R2 ;  /* 0x0000000405027c25 */ /* 0x001fe2000f8e0002 */
[----:B-1----:R-:W-:Y:S02]  /*0070*/  USHF.R.S32.HI UR4, URZ, 0x1f, UR5 ;  /* 0x0000001fff047899 */ /* 0x002fe40008011405 */
        /* <DEDUP_REMOVED lines=11> */
[----:B0-----:R-:W-:-:S12]  /*0130*/  UIMAD UR4, UR5, UR4, URZ ;  /* 0x00000004050472a4 */ /* 0x001fd8000f8e02ff */
.L_x_265:
[----:B------:R-:W0:Y:S01]  /*0140*/  LDC R13, c[0x0][0x408] ;  /* 0x00010200ff0d7b82 */ /* 0x000e220000000800 */
[----:B------:R-:W1:Y:S01]  /*0150*/  LDCU.64 UR6, c[0x0][0x428] ;  /* 0x00008500ff0677ac */ /* 0x000e620008000a00 */
[----:B------:R-:W2:Y:S06]  /*0160*/  LDCU.64 UR8, c[0x0][0x430] ;  /* 0x00008600ff0877ac */ /* 0x000eac0008000a00 */
[----:B------:R-:W3:Y:S01]  /*0170*/  LDC R17, c[0x0][0x40c] ;  /* 0x00010300ff117b82 */ /* 0x000ee20000000800 */
[----:B------:R-:W4:Y:S01]  /*0180*/  LDCU.64 UR12, c[0x0][0x400] ;  /* 0x00008000ff0c77ac */ /* 0x000f220008000a00 */
[----:B------:R-:W5:Y:S06]  /*0190*/  LDCU UR5, c[0x0][0x400] ;  /* 0x00008000ff0577ac */ /* 0x000f6c0008000800 */
[----:B------:R-:W4:Y:S01]  /*01a0*/  LDC R21, c[0x0][0x3fc] ;  /* 0x0000ff00ff157b82 */ /* 0x000f220000000800 */
[----:B0-----:R-:W-:-:S07]  /*01b0*/  IABS R9, R13 ;  /* 0x0000000d00097213 */ /* 0x001fce0000000000 */
[----:B------:R-:W0:Y:S01]  /*01c0*/  LDC R23, c[0x0][0x40c] ;  /* 0x00010300ff177b82 */ /* 0x000e220000000800 */
[----:B------:R-:W1:Y:S01]  /*01d0*/  I2F.RP R2, R9 ;  /* 0x0000000900027306 */ /* 0x000e620000209400 */
[----:B---3--:R-:W-:-:S07]  /*01e0*/  IABS R15, R17 ;  /* 0x00000011000f7213 */ /* 0x008fce0000000000 */
[----:B------:R-:W3:Y:S08]  /*01f0*/  I2F.RP R8, R15 ;  /* 0x0000000f00087306 */ /* 0x000ef00000209400 */
[----:B-1----:R-:W1:Y:S08]  /*0200*/  MUFU.RCP R2, R2 ;  /* 0x0000000200027308 */ /* 0x002e700000001000 */
[----:B---3--:R-:W-:Y:S01]  /*0210*/  MUFU.RCP R8, R8 ;  /* 0x0000000800087308 */ /* 0x008fe20000001000 */
[----:B-1----:R-:W-:-:S07]  /*0220*/  VIADD R6, R2, 0xffffffe ;  /* 0x0ffffffe02067836 */ /* 0x002fce0000000000 */
[----:B------:R1:W3:Y:S02]  /*0230*/  F2I.FTZ.U32.TRUNC.NTZ R7, R6 ;  /* 0x0000000600077305 */ /* 0x0002e4000021f000 */
[----:B-1----:R-:W-:Y:S01]  /*0240*/  IMAD.MOV.U32 R6, RZ, RZ, RZ ;  /* 0x000000ffff067224 */ /* 0x002fe200078e00ff */
[----:B---3--:R-:W-:-:S05]  /*0250*/  IADD3 R4, PT, PT, RZ, -R7, RZ ;  /* 0x80000007ff047210 */ /* 0x008fca0007ffe0ff */
[----:B------:R-:W-:Y:S01]  /*0260*/  IMAD R11, R4, R9, RZ ;  /* 0x00000009040b7224 */ /* 0x000fe200078e02ff */
[----:B------:R-:W-:-:S03]  /*0270*/  IABS R4, R0 ;  /* 0x0000000000047213 */ /* 0x000fc60000000000 */
[----:B------:R-:W-:-:S04]  /*0280*/  IMAD.HI.U32 R7, R7, R11, R6 ;  /* 0x0000000b07077227 */ /* 0x000fc800078e0006 */
[----:B------:R-:W-:Y:S02]  /*0290*/  VIADD R11, R0, UR6 ;  /* 0x00000006000b7c36 */ /* 0x000fe40008000000 */
[----:B------:R-:W-:-:S04]  /*02a0*/  IMAD.HI.U32 R2, R7, R4, RZ ;  /* 0x0000000407027227 */ /* 0x000fc800078e00ff */
[----:B------:R-:W-:-:S04]  /*02b0*/  IMAD.MOV R6, RZ, RZ, -R2 ;  /* 0x000000ffff067224 */ /* 0x000fc800078e0a02 */
[----:B------:R-:W-:Y:S01]  /*02c0*/  IMAD R4, R9, R6, R4 ;  /* 0x0000000609047224 */ /* 0x000fe200078e0204 */
[----:B------:R-:W-:-:S04]  /*02d0*/  IADD3 R6, PT, PT, R8, 0xffffffe, RZ ;  /* 0x0ffffffe08067810 */ /* 0x000fc80007ffe0ff */
[----:B------:R-:W-:Y:S01]  /*02e0*/  ISETP.GT.U32.AND P1, PT, R9, R4, PT ;  /* 0x000000040900720c */ /* 0x000fe20003f24070 */
[----:B------:R1:W3:Y:S02]  /*02f0*/  F2I.FTZ.U32.TRUNC.NTZ R7, R6 ;  /* 0x0000000600077305 */ /* 0x0002e4000021f000 */
[----:B-1----:R-:W-:-:S10]  /*0300*/  IMAD.MOV.U32 R6, RZ, RZ, RZ ;  /* 0x000000ffff067224 */ /* 0x002fd400078e00ff */
[----:B------:R-:W-:Y:S02]  /*0310*/  @!P1 IMAD.IADD R4, R4, 0x1, -R9 ;  /* 0x0000000104049824 */ /* 0x000fe400078e0a09 */
[----:B------:R-:W-:Y:S01]  /*0320*/  @!P1 VIADD R2, R2, 0x1 ;  /* 0x0000000102029836 */ /* 0x000fe20000000000 */
[----:B------:R-:W-:Y:S02]  /*0330*/  ISETP.NE.AND P1, PT, R13, RZ, PT ;  /* 0x000000ff0d00720c */ /* 0x000fe40003f25270 */
[----:B------:R-:W-:Y:S02]  /*0340*/  ISETP.GE.U32.AND P0, PT, R4, R9, PT ;  /* 0x000000090400720c */ /* 0x000fe40003f06070 */
[----:B------:R-:W-:-:S04]  /*0350*/  LOP3.LUT R4, R0, R13, RZ, 0x3c, !PT ;  /* 0x0000000d00047212 */ /* 0x000fc800078e3cff */
[----:B------:R-:W-:Y:S02]  /*0360*/  ISETP.GE.AND P2, PT, R4, RZ, PT ;  /* 0x000000ff0400720c */ /* 0x000fe40003f46270 */
[----:B---3--:R-:W-:-:S05]  /*0370*/  IADD3 R4, PT, PT, RZ, -R7, RZ ;  /* 0x80000007ff047210 */ /* 0x008fca0007ffe0ff */
[----:B------:R-:W-:Y:S02]  /*0380*/  @P0 VIADD R2, R2, 0x1 ;  /* 0x0000000102020836 */ /* 0x000fe40000000000 */
[----:B------:R-:W-:-:S04]  /*0390*/  IMAD R9, R4, R15, RZ ;  /* 0x0000000f04097224 */ /* 0x000fc800078e02ff */
[----:B------:R-:W-:Y:S01]  /*03a0*/  @!P2 IMAD.MOV R2, RZ, RZ, -R2 ;  /* 0x000000ffff02a224 */ /* 0x000fe200078e0a02 */
[----:B------:R-:W-:Y:S01]  /*03b0*/  @!P1 LOP3.LUT R2, RZ, R13, RZ, 0x33, !PT ;  /* 0x0000000dff029212 */ /* 0x000fe200078e33ff */
[----:B------:R-:W-:-:S03]  /*03c0*/  IMAD.HI.U32 R6, R7, R9, R6 ;  /* 0x0000000907067227 */ /* 0x000fc600078e0006 */
[----:B------:R-:W-:Y:S01]  /*03d0*/  IABS R4, R2 ;  /* 0x0000000200047213 */ /* 0x000fe20000000000 */
[C---:B--2---:R-:W-:Y:S01]  /*03e0*/  IMAD R16, R2.reuse, R13, UR8 ;  /* 0x0000000802107e24 */ /* 0x044fe2000f8e020d */
[----:B------:R-:W-:Y:S02]  /*03f0*/  LOP3.LUT R8, R2, R17, RZ, 0x3c, !PT ;  /* 0x0000001102087212 */ /* 0x000fe400078e3cff */
[----:B------:R-:W-:Y:S02]  /*0400*/  MOV R7, R4 ;  /* 0x0000000400077202 */ /* 0x000fe40000000f00 */
[----:B------:R-:W-:Y:S02]  /*0410*/  ISETP.GE.AND P2, PT, R8, RZ, PT ;  /* 0x000000ff0800720c */ /* 0x000fe40003f46270 */
[----:B------:R-:W-:Y:S01]  /*0420*/  IADD3 R10, PT, PT, R2, UR7, RZ ;  /* 0x00000007020a7c10 */ /* 0x000fe2000fffe0ff */
[----:B------:R-:W-:Y:S01]  /*0430*/  IMAD.HI.U32 R4, R6, R7, RZ ;  /* 0x0000000706047227 */ /* 0x000fe200078e00ff */
[----:B------:R-:W1:Y:S03]  /*0440*/  LDCU.64 UR6, c[0x0][0x430] ;  /* 0x00008600ff0677ac */ /* 0x000e660008000a00 */
[----:B------:R-:W-:-:S04]  /*0450*/  IMAD.MOV R6, RZ, RZ, -R4 ;  /* 0x000000ffff067224 */ /* 0x000fc800078e0a04 */
[----:B------:R-:W-:-:S05]  /*0460*/  IMAD R6, R15, R6, R7 ;  /* 0x000000060f067224 */ /* 0x000fca00078e0207 */
[----:B------:R-:W-:Y:S01]  /*0470*/  ISETP.GT.U32.AND P1, PT, R15, R6, PT ;  /* 0x000000060f00720c */ /* 0x000fe20003f24070 */
[----:B-1----:R-:W-:Y:S02]  /*0480*/  UIADD3 UR7, UPT, UPT, -UR7, URZ, URZ ;  /* 0x000000ff07077290 */ /* 0x002fe4000fffe1ff */
[----:B------:R-:W-:-:S10]  /*0490*/  UIADD3 UR6, UPT, UPT, -UR6, URZ, URZ ;  /* 0x000000ff06067290 */ /* 0x000fd4000fffe1ff */
[----:B------:R-:W-:Y:S01]  /*04a0*/  @!P1 IMAD.IADD R6, R6, 0x1, -R15 ;  /* 0x0000000106069824 */ /* 0x000fe200078e0a0f */
[----:B------:R-:W-:Y:S02]  /*04b0*/  @!P1 IADD3 R4, PT, PT, R4, 0x1, RZ ;  /* 0x0000000104049810 */ /* 0x000fe40007ffe0ff */
[----:B------:R-:W-:Y:S02]  /*04c0*/  ISETP.NE.AND P1, PT, R17, RZ, PT ;  /* 0x000000ff1100720c */ /* 0x000fe40003f25270 */
[----:B------:R-:W-:Y:S02]  /*04d0*/  ISETP.GE.U32.AND P0, PT, R6, R15, PT ;  /* 0x0000000f0600720c */ /* 0x000fe40003f06070 */
[----:B------:R-:W1:Y:S11]  /*04e0*/  LDC.64 R6, c[0x0][0x410] ;  /* 0x00010400ff067b82 */ /* 0x000e760000000a00 */
[----:B------:R-:W-:-:S05]  /*04f0*/  @P0 VIADD R4, R4, 0x1 ;  /* 0x0000000104040836 */ /* 0x000fca0000000000 */
[----:B------:R-:W-:Y:S01]  /*0500*/  MOV R14, R4 ;  /* 0x00000004000e7202 */ /* 0x000fe20000000f00 */
[----:B------:R-:W-:-:S04]  /*0510*/  IMAD.MOV R4, RZ, RZ, -R2 ;  /* 0x000000ffff047224 */ /* 0x000fc800078e0a02 */
[----:B------:R-:W-:Y:S01]  /*0520*/  @!P2 IMAD.MOV R14, RZ, RZ, -R14 ;  /* 0x000000ffff0ea224 */ /* 0x000fe200078e0a0e */
[----:B------:R-:W-:Y:S01]  /*0530*/  @!P1 LOP3.LUT R14, RZ, R17, RZ, 0x33, !PT ;  /* 0x00000011ff0e9212 */ /* 0x000fe200078e33ff */
[----:B------:R-:W-:Y:S02]  /*0540*/  IMAD R9, R13, R4, R11 ;  /* 0x000000040d097224 */ /* 0x000fe400078e020b */
[----:B------:R-:W-:Y:S02]  /*0550*/  IMAD.IADD R13, R11, 0x1, -R16 ;  /* 0x000000010b0d7824 */ /* 0x000fe400078e0a10 */
[----:B------:R-:W-:Y:S01]  /*0560*/  IMAD.MOV R19, RZ, RZ, -R14 ;  /* 0x000000ffff137224 */ /* 0x000fe200078e0a0e */
[-C--:B-1----:R-:W-:Y:S01]  /*0570*/  ISETP.GE.AND P1, PT, R9, R6.reuse, PT ;  /* 0x000000060900720c */ /* 0x082fe20003f26270 */
[----:B0-----:R-:W-:Y:S01]  /*0580*/  IMAD R15, R14, R23, UR9 ;  /* 0x000000090e0f7e24 */ /* 0x001fe2000f8e0217 */
[----:B------:R-:W-:Y:S01]  /*0590*/  ISETP.GE.AND P4, PT, R13, R6, PT ;  /* 0x000000060d00720c */ /* 0x000fe20003f86270 */
[----:B------:R-:W-:Y:S01]  /*05a0*/  IMAD R4, R17, R19, R10 ;  /* 0x0000001311047224 */ /* 0x000fe200078e020a */
[----:B------:R-:W-:-:S02]  /*05b0*/  ISETP.GT.AND P1, PT, R9, -0x1, !P1 ;  /* 0xffffffff0900780c */ /* 0x000fc40004f24270 */
[----:B------:R-:W-:Y:S02]  /*05c0*/  ISETP.GT.AND P4, PT, R13, -0x1, !P4 ;  /* 0xffffffff0d00780c */ /* 0x000fe40006784270 */
[C---:B------:R-:W-:Y:S02]  /*05d0*/  ISETP.GE.AND P0, PT, R4.reuse, R7, PT ;  /* 0x000000070400720c */ /* 0x040fe40003f06270 */
[----:B----4-:R-:W-:Y:S02]  /*05e0*/  IABS R13, R21 ;  /* 0x00000015000d7213 */ /* 0x010fe40000000000 */
[----:B------:R-:W-:Y:S02]  /*05f0*/  ISETP.GT.AND P0, PT, R4, -0x1, !P0 ;  /* 0xffffffff0400780c */ /* 0x000fe40004704270 */
[----:B------:R-:W0:Y:S01]  /*0600*/  I2F.RP R4, R13 ;  /* 0x0000000d00047306 */ /* 0x000e220000209400 */
[----:B------:R-:W-:Y:S02]  /*0610*/  IADD3 R8, PT, PT, R10, -R15, RZ ;  /* 0x8000000f0a087210 */ /* 0x000fe40007ffe0ff */
[----:B------:R-:W-:-:S02]  /*0620*/  IADD3 R9, PT, PT, R11, -UR8, -R16 ;  /* 0x800000080b097c10 */ /* 0x000fc4000fffe810 */
[C---:B------:R-:W-:Y:S02]  /*0630*/  ISETP.GE.AND P3, PT, R8.reuse, R7, PT ;  /* 0x000000070800720c */ /* 0x040fe40003f66270 */
[C---:B------:R-:W-:Y:S02]  /*0640*/  ISETP.GE.AND P6, PT, R9.reuse, R6, PT ;  /* 0x000000060900720c */ /* 0x040fe40003fc6270 */
[----:B------:R-:W-:Y:S02]  /*0650*/  ISETP.GT.AND P3, PT, R8, -0x1, !P3 ;  /* 0xffffffff0800780c */ /* 0x000fe40005f64270 */
[----:B------:R-:W-:Y:S02]  /*0660*/  ISETP.GT.AND P6, PT, R9, -0x1, !P6 ;  /* 0xffffffff0900780c */ /* 0x000fe400077c4270 */
[----:B------:R-:W-:Y:S01]  /*0670*/  IADD3 R12, PT, PT, R10, -UR9, -R15 ;  /* 0x800000090a0c7c10 */ /* 0x000fe2000fffe80f */
[----:B------:R-:W1:Y:S01]  /*0680*/  LDCU.64 UR8, c[0x0][0x428] ;  /* 0x00008500ff0877ac */ /* 0x000e620008000a00 */
[----:B0-----:R-:W0:Y:S01]  /*0690*/  MUFU.RCP R4, R4 ;  /* 0x0000000400047308 */ /* 0x001e220000001000 */
[----:B------:R-:W-:-:S02]  /*06a0*/  PLOP3.LUT P2, PT, P0, P1, PT, 0x80, 0x8 ;  /* 0x000000000008781c */ /* 0x000fc40000743070 */
[C---:B------:R-:W-:Y:S02]  /*06b0*/  ISETP.GE.AND P5, PT, R12.reuse, R7, PT ;  /* 0x000000070c00720c */ /* 0x040fe40003fa6270 */
[----:B------:R-:W-:Y:S02]  /*06c0*/  P2R R30, PR, RZ, 0x4 ;  /* 0x00000004ff1e7803 */ /* 0x000fe40000000000 */
[----:B------:R-:W-:Y:S02]  /*06d0*/  ISETP.GT.AND P5, PT, R12, -0x1, !P5 ;  /* 0xffffffff0c00780c */ /* 0x000fe40006fa4270 */
[----:B------:R-:W-:-:S04]  /*06e0*/  PLOP3.LUT P2, PT, P0, P4, PT, 0x80, 0x8 ;  /* 0x000000000008781c */ /* 0x000fc80000749070 */
[----:B------:R-:W-:Y:S02]  /*06f0*/  P2R R31, PR, RZ, 0x4 ;  /* 0x00000004ff1f7803 */ /* 0x000fe40000000000 */
[----:B------:R-:W-:Y:S02]  /*0700*/  PLOP3.LUT P2, PT, P0, P6, PT, 0x80, 0x8 ;  /* 0x000000000008781c */ /* 0x000fe4000074d070 */
[----:B------:R-:W-:Y:S01]  /*0710*/  PLOP3.LUT P0, PT, P3, P1, PT, 0x80, 0x8 ;  /* 0x000000000008781c */ /* 0x000fe20001f03070 */
[----:B0-----:R-:W-:Y:S01]  /*0720*/  VIADD R8, R4, 0xffffffe ;  /* 0x0ffffffe04087836 */ /* 0x001fe20000000000 */
[----:B------:R-:W-:Y:S01]  /*0730*/  P2R R32, PR, RZ, 0x4 ;  /* 0x00000004ff207803 */ /* 0x000fe20000000000 */
[----:B-1----:R-:W-:Y:S01]  /*0740*/  ULEA UR7, UR7, UR9, 0x1 ;  /* 0x0000000907077291 */ /* 0x002fe2000f8e08ff */
[----:B------:R-:W-:Y:S01]  /*0750*/  PLOP3.LUT P2, PT, P3, P4, PT, 0x80, 0x8 ;  /* 0x000000000008781c */ /* 0x000fe20001f49070 */
[----:B------:R0:W1:Y:S01]  /*0760*/  F2I.FTZ.U32.TRUNC.NTZ R9, R8 ;  /* 0x0000000800097305 */ /* 0x000062000021f000 */
[----:B------:R-:W-:Y:S01]  /*0770*/  PLOP3.LUT P1, PT, P5, P1, PT, 0x80, 0x8 ;  /* 0x000000000008781c */ /* 0x000fe20002f23070 */
[----:B------:R-:W-:Y:S01]  /*0780*/  ULEA UR6, UR6, UR8, 0x1 ;  /* 0x0000000806067291 */ /* 0x000fe2000f8e08ff */
[----:B------:R-:W-:-:S02]  /*0790*/  PLOP3.LUT P4, PT, P5, P4, PT, 0x80, 0x8 ;  /* 0x000000000008781c */ /* 0x000fc40002f89070 */
[----:B------:R-:W-:Y:S02]  /*07a0*/  PLOP3.LUT P3, PT, P3, P6, PT, 0x80, 0x8 ;  /* 0x000000000008781c */ /* 0x000fe40001f6d070 */
[----:B------:R-:W-:Y:S01]  /*07b0*/  PLOP3.LUT P5, PT, P5, P6, PT, 0x80, 0x8 ;  /* 0x000000000008781c */ /* 0x000fe20002fad070 */
[----:B0-----:R-:W-:Y:S02]  /*07c0*/  HFMA2 R8, -RZ, RZ, 0, 0 ;  /* 0x00000000ff087431 */ /* 0x001fe400000001ff */
[----:B-1----:R-:W-:-:S04]  /*07d0*/  IMAD.MOV R12, RZ, RZ, -R9 ;  /* 0x000000ffff0c7224 */ /* 0x002fc800078e0a09 */
[----:B------:R-:W-:Y:S01]  /*07e0*/  IMAD R17, R12, R13, RZ ;  /* 0x0000000d0c117224 */ /* 0x000fe200078e02ff */
[----:B------:R-:W-:-:S03]  /*07f0*/  IABS R12, R14 ;  /* 0x0000000e000c7213 */ /* 0x000fc60000000000 */
[----:B------:R-:W-:-:S04]  /*0800*/  IMAD.HI.U32 R9, R9, R17, R8 ;  /* 0x0000001109097227 */ /* 0x000fc800078e0008 */
[C---:B------:R-:W-:Y:S01]  /*0810*/  VIADD R8, R2.reuse, UR7 ;  /* 0x0000000702087c36 */ /* 0x040fe20008000000 */
[----:B------:R-:W0:Y:S01]  /*0820*/  LDCU UR7, c[0x0][0x408] ;  /* 0x00008100ff0777ac */ /* 0x000e220008000800 */
[----:B------:R-:W-:Y:S01]  /*0830*/  IMAD.HI.U32 R9, R9, R12, RZ ;  /* 0x0000000c09097227 */ /* 0x000fe200078e00ff */
[----:B------:R-:W-:-:S03]  /*0840*/  IADD3 R2, PT, PT, -R2, RZ, RZ ;  /* 0x000000ff02027210 */ /* 0x000fc60007ffe1ff */
[----:B------:R-:W-:-:S04]  /*0850*/  IMAD.MOV R4, RZ, RZ, -R9 ;  /* 0x000000ffff047224 */ /* 0x000fc800078e0a09 */
[----:B------:R-:W-:-:S05]  /*0860*/  IMAD R4, R13, R4, R12 ;  /* 0x000000040d047224 */ /* 0x000fca00078e020c */
[----:B------:R-:W-:-:S13]  /*0870*/  ISETP.GT.U32.AND P6, PT, R13, R4, PT ;  /* 0x000000040d00720c */ /* 0x000fda0003fc4070 */
[----:B------:R-:W-:Y:S01]  /*0880*/  @!P6 IMAD.IADD R4, R4, 0x1, -R13 ;  /* 0x000000010404e824 */ /* 0x000fe200078e0a0d */
[----:B------:R-:W-:-:S04]  /*0890*/  @!P6 IADD3 R9, PT, PT, R9, 0x1, RZ ;  /* 0x000000010909e810 */ /* 0x000fc80007ffe0ff */
[----:B------:R-:W-:Y:S02]  /*08a0*/  ISETP.GE.U32.AND P6, PT, R4, R13, PT ;  /* 0x0000000d0400720c */ /* 0x000fe40003fc6070 */
[----:B------:R-:W-:-:S11]  /*08b0*/  LOP3.LUT R4, R14, R21, RZ, 0x3c, !PT ;  /* 0x000000150e047212 */ /* 0x000fd600078e3cff */
[----:B------:R-:W-:Y:S01]  /*08c0*/  @P6 VIADD R9, R9, 0x1 ;  /* 0x0000000109096836 */ /* 0x000fe20000000000 */
[----:B------:R-:W-:-:S13]  /*08d0*/  ISETP.GE.AND P6, PT, R4, RZ, PT ;  /* 0x000000ff0400720c */ /* 0x000fda0003fc6270 */
[----:B------:R-:W-:Y:S01]  /*08e0*/  @!P6 IMAD.MOV R9, RZ, RZ, -R9 ;  /* 0x000000ffff09e224 */ /* 0x000fe200078e0a09 */
[----:B------:R-:W-:-:S13]  /*08f0*/  ISETP.NE.AND P6, PT, R21, RZ, PT ;  /* 0x000000ff1500720c */ /* 0x000fda0003fc5270 */
[----:B------:R-:W-:-:S04]  /*0900*/  @!P6 LOP3.LUT R9, RZ, R21, RZ, 0x33, !PT ;  /* 0x00000015ff09e212 */ /* 0x000fc800078e33ff */
[----:B------:R-:W-:-:S05]  /*0910*/  IADD3 R4, PT, PT, -R9, RZ, RZ ;  /* 0x000000ff09047210 */ /* 0x000fca0007ffe1ff */
[----:B------:R-:W-:-:S04]  /*0920*/  IMAD R21, R21, R4, R14 ;  /* 0x0000000415157224 */ /* 0x000fc800078e020e */
[----:B------:R-:W-:-:S04]  /*0930*/  IMAD R4, R21, UR12, RZ ;  /* 0x0000000c15047c24 */ /* 0x000fc8000f8e02ff */
[----:B------:R-:W-:-:S04]  /*0940*/  IMAD R4, R9, UR13, R4 ;  /* 0x0000000d09047c24 */ /* 0x000fc8000f8e0204 */
[CC--:B------:R-:W-:Y:S02]  /*0950*/  IMAD R8, R4.reuse, R7.reuse, R8 ;  /* 0x0000000704087224 */ /* 0x0c0fe400078e0208 */
[----:B------:R-:W-:Y:S02]  /*0960*/  IMAD R4, R4, R7, R10 ;  /* 0x0000000704047224 */ /* 0x000fe400078e020a */
[CC--:B------:R-:W-:Y:S02]  /*0970*/  IMAD R7, R23.reuse, R19.reuse, R8 ;  /* 0x0000001317077224 */ /* 0x0c0fe400078e0208 */
[----:B------:R-:W-:Y:S02]  /*0980*/  IMAD.IADD R9, R4, 0x1, -R15 ;  /* 0x0000000104097824 */ /* 0x000fe400078e0a0f */
[----:B------:R-:W-:Y:S02]  /*0990*/  IMAD R17, R23, R19, R4 ;  /* 0x0000001317117224 */ /* 0x000fe400078e0204 */
[----:B------:R-:W-:-:S02]  /*09a0*/  IMAD R15, R7, R6, R11 ;  /* 0x00000006070f7224 */ /* 0x000fc400078e020b */
[-CC-:B------:R-:W-:Y:S02]  /*09b0*/  IMAD R23, R9, R6.reuse, R11.reuse ;  /* 0x0000000609177224 */ /* 0x180fe400078e020b */
[-C--:B------:R-:W-:Y:S02]  /*09c0*/  IMAD R25, R17, R6.reuse, R11 ;  /* 0x0000000611197224 */ /* 0x080fe400078e020b */
[-C--:B------:R-:W-:Y:S02]  /*09d0*/  IMAD R13, R7, R6.reuse, UR6 ;  /* 0x00000006070d7e24 */ /* 0x080fe4000f8e0206 */
[-C--:B------:R-:W-:Y:S02]  /*09e0*/  IMAD R19, R9, R6.reuse, UR6 ;  /* 0x0000000609137e24 */ /* 0x080fe4000f8e0206 */
[----:B------:R-:W-:Y:S01]  /*09f0*/  IMAD R11, R17, R6, UR6 ;  /* 0x00000006110b7e24 */ /* 0x000fe2000f8e0206 */
[----:B------:R-:W1:Y:S01]  /*0a00*/  LDC.64 R8, c[0x0][0x410] ;  /* 0x00010400ff087b82 */ /* 0x000e620000000a00 */
[----:B-----5:R-:W-:Y:S01]  /*0a10*/  UIMAD UR6, UR4, UR5, URZ ;  /* 0x00000005040672a4 */ /* 0x020fe2000f8e02ff */
[--C-:B------:R-:W-:Y:S01]  /*0a20*/  IMAD.IADD R19, R19, 0x1, R0.reuse ;  /* 0x0000000113137824 */ /* 0x100fe200078e0200 */
[----:B------:R-:W-:Y:S01]  /*0a30*/  UIADD3 UR5, UPT, UPT, -UR5, URZ, URZ ;  /* 0x000000ff05057290 */ /* 0x000fe2000fffe1ff */
[----:B------:R-:W-:Y:S01]  /*0a40*/  IADD3 R11, PT, PT, R11, R0, RZ ;  /* 0x000000000b0b7210 */ /* 0x000fe20007ffe0ff */
[----:B------:R-:W-:-:S02]  /*0a50*/  IMAD.IADD R17, R13, 0x1, R0 ;  /* 0x000000010d117824 */ /* 0x000fc400078e0200 */
[--C-:B------:R-:W-:Y:S01]  /*0a60*/  IMAD.IADD R14, R15, 0x1, -R16.reuse ;  /* 0x000000010f0e7824 */ /* 0x100fe200078e0a10 */
[----:B------:R-:W2:Y:S01]  /*0a70*/  LDC.64 R6, c[0x0][0x3d0] ;  /* 0x0000f400ff067b82 */ /* 0x000ea20000000a00 */
[C---:B0-----:R-:W-:Y:S02]  /*0a80*/  IMAD R13, R2.reuse, UR7, R15 ;  /* 0x00000007020d7c24 */ /* 0x041fe4000f8e020f */
[----:B------:R-:W-:Y:S02]  /*0a90*/  IMAD R18, R2, UR7, R19 ;  /* 0x0000000702127c24 */ /* 0x000fe4000f8e0213 */
[----:B------:R-:W-:Y:S01]  /*0aa0*/  IMAD.IADD R12, R23, 0x1, -R16 ;  /* 0x00000001170c7824 */ /* 0x000fe200078e0a10 */
[----:B------:R-:W-:Y:S01]  /*0ab0*/  IADD3 R16, PT, PT, -R16, R25, RZ ;  /* 0x0000001910107210 */ /* 0x000fe20007ffe1ff */
[C---:B------:R-:W-:Y:S02]  /*0ac0*/  IMAD R4, R2.reuse, UR7, R23 ;  /* 0x0000000702047c24 */ /* 0x040fe4000f8e0217 */
[----:B------:R-:W-:-:S02]  /*0ad0*/  IMAD R15, R2, UR7, R25 ;  /* 0x00000007020f7c24 */ /* 0x000fc4000f8e0219 */
[C---:B------:R-:W-:Y:S02]  /*0ae0*/  IMAD R17, R2.reuse, UR7, R17 ;  /* 0x0000000702117c24 */ /* 0x040fe4000f8e0211 */
[----:B------:R-:W-:Y:S02]  /*0af0*/  IMAD R19, R2, UR7, R11 ;  /* 0x0000000702137c24 */ /* 0x000fe4000f8e020b */
[----:B------:R-:W-:Y:S02]  /*0b00*/  IMAD.MOV.U32 R2, RZ, RZ, RZ ;  /* 0x000000ffff027224 */ /* 0x000fe400078e00ff */
[----:B------:R-:W-:Y:S02]  /*0b10*/  IMAD.U32 R20, RZ, RZ, UR5 ;  /* 0x00000005ff147e24 */ /* 0x000fe4000f8e00ff */
[----:B------:R-:W-:-:S07]  /*0b20*/  IMAD R21, R21, UR6, RZ ;  /* 0x0000000615157c24 */ /* 0x000fce000f8e02ff */
.L_x_264:
[----:B------:R-:W-:Y:S01]  /*0b30*/  P2R R29, PR, RZ, 0x10 ;  /* 0x00000010ff1d7803 */ /* 0x000fe20000000000 */
[----:B--2---:R-:W-:Y:S01]  /*0b40*/  IMAD.WIDE R10, R21, 0x2, R6 ;  /* 0x00000002150a7825 */ /* 0x004fe200078e0206 */
[----:B------:R-:W-:Y:S02]  /*0b50*/  ISETP.NE.AND P4, PT, R30, RZ, PT ;  /* 0x000000ff1e00720c */ /* 0x000fe40003f85270 */
[----:B------:R-:W-:Y:S02]  /*0b60*/  P2R R33, PR, RZ, 0x20 ;  /* 0x00000020ff217803 */ /* 0x000fe40000000000 */
[----:B------:R-:W-:Y:S02]  /*0b70*/  ISETP.NE.AND P5, PT, R31, RZ, PT ;  /* 0x000000ff1f00720c */ /* 0x000fe40003fa5270 */
[----:B------:R-:W-:-:S07]  /*0b80*/  ISETP.NE.AND P6, PT, R32, RZ, PT ;  /* 0x000000ff2000720c */ /* 0x000fce0003fc5270 */
[----:B------:R-:W0:Y:S01]  /*0b90*/  @P4 LDC.64 R22, c[0x0][0x380] ;  /* 0x0000e000ff164b82 */ /* 0x000e220000000a00 */
[----:B------:R-:W2:Y:S04]  /*0ba0*/  @P4 LDG.E.U16 R26, desc[UR10][R10.64] ;  /* 0x0000000a0a1a4981 */ /* 0x000ea8000c1e1500 */
[----:B------:R-:W3:Y:S03]  /*0bb0*/  @P5 LDG.E.U16 R28, desc[UR10][R10.64+0x2] ;  /* 0x0000020a0a1c5981 */ /* 0x000ee6000c1e1500 */
[----:B------:R-:W4:Y:S01]  /*0bc0*/  @P5 LDC.64 R24, c[0x0][0x380] ;  /* 0x0000e000ff185b82 */ /* 0x000f220000000a00 */
[----:B0-----:R-:W-:-:S06]  /*0bd0*/  @P4 IMAD.WIDE R22, R15, 0x2, R22 ;  /* 0x000000020f164825 */ /* 0x001fcc00078e0216 */
[----:B------:R-:W5:Y:S01]  /*0be0*/  @P4 LDG.E.U16 R22, desc[UR10][R22.64] ;  /* 0x0000000a16164981 */ /* 0x000f62000c1e1500 */
[----:B----4-:R-:W-:-:S06]  /*0bf0*/  @P5 IMAD.WIDE R24, R16, 0x2, R24 ;  /* 0x0000000210185825 */ /* 0x010fcc00078e0218 */
[----:B------:R-:W4:Y:S01]  /*0c00*/  @P5 LDG.E.U16 R24, desc[UR10][R24.64] ;  /* 0x0000000a18185981 */ /* 0x000f22000c1e1500 */
[----:B--2---:R-:W-:Y:S01]  /*0c10*/  @P4 SHF.L.U32 R27, R26, 0x10, RZ ;  /* 0x000000101a1b4819 */ /* 0x004fe200000006ff */
[----:B-----5:R-:W-:-:S04]  /*0c20*/  @P4 IMAD.U32 R26, R22, 0x10000, RZ ;  /* 0x00010000161a4824 */ /* 0x020fc800078e00ff */
[----:B------:R-:W-:Y:S02]  /*0c30*/  @P4 FFMA.FTZ R2, R27, R26, R2 ;  /* 0x0000001a1b024223 */ /* 0x000fe40000010002 */
[----:B------:R-:W0:Y:S01]  /*0c40*/  @P6 LDC.64 R26, c[0x0][0x380] ;  /* 0x0000e000ff1a6b82 */ /* 0x000e220000000a00 */
[----:B------:R-:W-:Y:S01]  /*0c50*/  ISETP.NE.AND P4, PT, R29, RZ, PT ;  /* 0x000000ff1d00720c */ /* 0x000fe20003f85270 */
[----:B---3--:R-:W-:Y:S01]  /*0c60*/  @P5 IMAD.U32 R29, R28, 0x10000, RZ ;  /* 0x000100001c1d5824 */ /* 0x008fe200078e00ff */
[----:B----4-:R-:W-:-:S05]  /*0c70*/  @P5 SHF.L.U32 R28, R24, 0x10, RZ ;  /* 0x00000010181c5819 */ /* 0x010fca00000006ff */
[----:B------:R-:W-:Y:S02]  /*0c80*/  @P5 FFMA.FTZ R2, R29, R28, R2 ;  /* 0x0000001c1d025223 */ /* 0x000fe40000010002 */
[----:B------:R-:W2:Y:S01]  /*0c90*/  @P0 LDC.64 R28, c[0x0][0x380] ;  /* 0x0000e000ff1c0b82 */ /* 0x000ea20000000a00 */
[----:B0-----:R-:W-:Y:S02]  /*0ca0*/  @P6 IMAD.WIDE R22, R19, 0x2, R26 ;  /* 0x0000000213166825 */ /* 0x001fe400078e021a */
[----:B------:R-:W3:Y:S04]  /*0cb0*/  @P6 LDG.E.U16 R26, desc[UR10][R10.64+0x4] ;  /* 0x0000040a0a1a6981 */ /* 0x000ee8000c1e1500 */
[----:B------:R-:W4:Y:S01]  /*0cc0*/  @P6 LDG.E.U16 R22, desc[UR10][R22.64] ;  /* 0x0000000a16166981 */ /* 0x000f22000c1e1500 */
[----:B--2---:R-:W-:-:S03]  /*0cd0*/  @P0 IMAD.WIDE R24, R4, 0x2, R28 ;  /* 0x0000000204180825 */ /* 0x004fc600078e021c */
[----:B------:R-:W2:Y:S04]  /*0ce0*/  @P0 LDG.E.U16 R28, desc[UR10][R10.64+0x6] ;  /* 0x0000060a0a1c0981 */ /* 0x000ea8000c1e1500 */
[----:B------:R-:W5:Y:S01]  /*0cf0*/  @P0 LDG.E.U16 R24, desc[UR10][R24.64] ;  /* 0x0000000a18180981 */ /* 0x000f62000c1e1500 */
[----:B---3--:R-:W-:Y:S02]  /*0d00*/  @P6 IMAD.U32 R27, R26, 0x10000, RZ ;  /* 0x000100001a1b6824 */ /* 0x008fe400078e00ff */
[----:B----4-:R-:W-:-:S04]  /*0d10*/  @P6 IMAD.U32 R26, R22, 0x10000, RZ ;  /* 0x00010000161a6824 */ /* 0x010fc800078e00ff */
[----:B------:R-:W-:Y:S02]  /*0d20*/  @P6 FFMA.FTZ R2, R27, R26, R2 ;  /* 0x0000001a1b026223 */ /* 0x000fe40000010002 */
[----:B------:R-:W0:Y:S01]  /*0d30*/  @P2 LDC.64 R26, c[0x0][0x380] ;  /* 0x0000e000ff1a2b82 */ /* 0x000e220000000a00 */
[----:B--2---:R-:W-:Y:S01]  /*0d40*/  @P0 SHF.L.U32 R29, R28, 0x10, RZ ;  /* 0x000000101c1d0819 */ /* 0x004fe200000006ff */
[----:B-----5:R-:W-:-:S04]  /*0d50*/  @P0 IMAD.U32 R28, R24, 0x10000, RZ ;  /* 0x00010000181c0824 */ /* 0x020fc800078e00ff */
        /* <DEDUP_REMOVED lines=8> */
[----:B------:R-:W-:-:S03]  /*0de0*/  ISETP.NE.AND P5, PT, R33, RZ, PT ;  /* 0x000000ff2100720c */ /* 0x000fc60003fa5270 */
[----:B------:R-:W5:Y:S10]  /*0df0*/  @P4 LDG.E.U16 R33, desc[UR10][R10.64+0xe] ;  /* 0x00000e0a0a214981 */ /* 0x000f74000c1e1500 */
[----:B------:R-:W5:Y:S01]  /*0e00*/  @P5 LDG.E.U16 R34, desc[UR10][R10.64+0x10] ;  /* 0x0000100a0a225981 */ /* 0x000f62000c1e1500 */
[----:B---3--:R-:W-:Y:S01]  /*0e10*/  @P2 IMAD.U32 R27, R26, 0x10000, RZ ;  /* 0x000100001a1b2824 */ /* 0x008fe200078e00ff */
[----:B----4-:R-:W-:-:S05]  /*0e20*/  @P2 SHF.L.U32 R26, R22, 0x10, RZ ;  /* 0x00000010161a2819 */ /* 0x010fca00000006ff */
[----:B------:R-:W-:Y:S02]  /*0e30*/  @P2 FFMA.FTZ R2, R27, R26, R2 ;  /* 0x0000001a1b022223 */ /* 0x000fe40000010002 */
[----:B------:R-:W0:Y:S01]  /*0e40*/  @P1 LDC.64 R26, c[0x0][0x380] ;  /* 0x0000e000ff1a1b82 */ /* 0x000e220000000a00 */
[----:B--2---:R-:W-:Y:S02]  /*0e50*/  @P3 IMAD.U32 R29, R28, 0x10000, RZ ;  /* 0x000100001c1d3824 */ /* 0x004fe400078e00ff */
[----:B-----5:R-:W-:-:S04]  /*0e60*/  @P3 IMAD.U32 R28, R24, 0x10000, RZ ;  /* 0x00010000181c3824 */ /* 0x020fc800078e00ff */
[----:B------:R-:W-:Y:S02]  /*0e70*/  @P3 FFMA.FTZ R2, R29, R28, R2 ;  /* 0x0000001c1d023223 */ /* 0x000fe40000010002 */
[----:B------:R-:W2:Y:S01]  /*0e80*/  @P4 LDC.64 R28, c[0x0][0x380] ;  /* 0x0000e000ff1c4b82 */ /* 0x000ea20000000a00 */
[----:B0-----:R-:W-:-:S07]  /*0e90*/  @P1 IMAD.WIDE R22, R13, 0x2, R26 ;  /* 0x000000020d161825 */ /* 0x001fce00078e021a */
[----:B------:R-:W0:Y:S01]  /*0ea0*/  @P5 LDC.64 R26, c[0x0][0x380] ;  /* 0x0000e000ff1a5b82 */ /* 0x000e220000000a00 */
[----:B------:R3:W4:Y:S01]  /*0eb0*/  @P1 LDG.E.U16 R22, desc[UR10][R22.64] ;  /* 0x0000000a16161981 */ /* 0x000722000c1e1500 */
[----:B--2---:R-:W-:-:S03]  /*0ec0*/  @P4 IMAD.WIDE R24, R14, 0x2, R28 ;  /* 0x000000020e184825 */ /* 0x004fc600078e021c */
[----:B------:R-:W2:Y:S04]  /*0ed0*/  @P1 LDG.E.U16 R28, desc[UR10][R10.64+0xc] ;  /* 0x00000c0a0a1c1981 */ /* 0x000ea8000c1e1500 */
[----:B------:R-:W5:Y:S01]  /*0ee0*/  @P4 LDG.E.U16 R24, desc[UR10][R24.64] ;  /* 0x0000000a18184981 */ /* 0x000f62000c1e1500 */
[----:B0-----:R-:W-:-:S06]  /*0ef0*/  @P5 IMAD.WIDE R26, R17, 0x2, R26 ;  /* 0x00000002111a5825 */ /* 0x001fcc00078e021a */
[----:B------:R-:W5:Y:S01]  /*0f00*/  @P5 LDG.E.U16 R26, desc[UR10][R26.64] ;  /* 0x0000000a1a1a5981 */ /* 0x000f62000c1e1500 */
[----:B------:R-:W-:-:S04]  /*0f10*/  IADD3 R20, PT, PT, R20, 0x1, RZ ;  /* 0x0000000114147810 */ /* 0x000fc80007ffe0ff */
[----:B------:R-:W-:Y:S01]  /*0f20*/  ISETP.NE.AND P6, PT, R20, RZ, PT ;  /* 0x000000ff1400720c */ /* 0x000fe20003fc5270 */
[----:B------:R-:W-:Y:S02]  /*0f30*/  @P4 IMAD.U32 R33, R33, 0x10000, RZ ;  /* 0x0001000021214824 */ /* 0x000fe400078e00ff */
[----:B---3--:R-:W-:Y:S02]  /*0f40*/  @P5 IMAD.U32 R23, R34, 0x10000, RZ ;  /* 0x0001000022175824 */ /* 0x008fe400078e00ff */
[----:B------:R-:W-:Y:S02]  /*0f50*/  VIADD R21, R21, UR4 ;  /* 0x0000000415157c36 */ /* 0x000fe40008000000 */
[CC--:B-1----:R-:W-:Y:S02]  /*0f60*/  IMAD R15, R9.reuse, R8.reuse, R15 ;  /* 0x00000008090f7224 */ /* 0x0c2fe400078e020f */
[CC--:B------:R-:W-:Y:S02]  /*0f70*/  IMAD R16, R9.reuse, R8.reuse, R16 ;  /* 0x0000000809107224 */ /* 0x0c0fe400078e0210 */
[----:B------:R-:W-:-:S02]  /*0f80*/  IMAD R19, R9, R8, R19 ;  /* 0x0000000809137224 */ /* 0x000fc400078e0213 */
[CC--:B------:R-:W-:Y:S02]  /*0f90*/  IMAD R4, R9.reuse, R8.reuse, R4 ;  /* 0x0000000809047224 */ /* 0x0c0fe400078e0204 */
[CC--:B------:R-:W-:Y:S02]  /*0fa0*/  IMAD R12, R9.reuse, R8.reuse, R12 ;  /* 0x00000008090c7224 */ /* 0x0c0fe400078e020c */
[CC--:B------:R-:W-:Y:S02]  /*0fb0*/  IMAD R18, R9.reuse, R8.reuse, R18 ;  /* 0x0000000809127224 */ /* 0x0c0fe400078e0212 */
[CC--:B------:R-:W-:Y:S02]  /*0fc0*/  IMAD R13, R9.reuse, R8.reuse, R13 ;  /* 0x00000008090d7224 */ /* 0x0c0fe400078e020d */
[CC--:B------:R-:W-:Y:S02]  /*0fd0*/  IMAD R14, R9.reuse, R8.reuse, R14 ;  /* 0x00000008090e7224 */ /* 0x0c0fe400078e020e */
[----:B------:R-:W-:Y:S01]  /*0fe0*/  IMAD R17, R9, R8, R17 ;  /* 0x0000000809117224 */ /* 0x000fe200078e0211 */
[----:B--2---:R-:W-:Y:S01]  /*0ff0*/  @P1 SHF.L.U32 R29, R28, 0x10, RZ ;  /* 0x000000101c1d1819 */ /* 0x004fe200000006ff */
[----:B----4-:R-:W-:Y:S01]  /*1000*/  @P1 IMAD.U32 R28, R22, 0x10000, RZ ;  /* 0x00010000161c1824 */ /* 0x010fe200078e00ff */
[----:B-----5:R-:W-:-:S03]  /*1010*/  @P4 SHF.L.U32 R22, R24, 0x10, RZ ;  /* 0x0000001018164819 */ /* 0x020fc600000006ff */
[----:B------:R-:W-:-:S04]  /*1020*/  @P1 FFMA.FTZ R2, R29, R28, R2 ;  /* 0x0000001c1d021223 */ /* 0x000fc80000010002 */
[----:B------:R-:W-:Y:S01]  /*1030*/  @P4 FFMA.FTZ R2, R33, R22, R2 ;  /* 0x0000001621024223 */ /* 0x000fe20000010002 */
[----:B------:R-:W-:-:S04]  /*1040*/  @P5 IMAD.U32 R10, R26, 0x10000, RZ ;  /* 0x000100001a0a5824 */ /* 0x000fc800078e00ff */
[----:B------:R-:W-:Y:S01]  /*1050*/  @P5 FFMA.FTZ R2, R23, R10, R2 ;  /* 0x0000000a17025223 */ /* 0x000fe20000010002 */
[----:B------:R-:W-:Y:S06]  /*1060*/  @P6 BRA `(.L_x_264) ;  /* 0xfffffff800b06947 */ /* 0x000fec000383ffff */
        /* <DEDUP_REMOVED lines=14> */
.L_x_263:
        /* <DEDUP_REMOVED lines=22> */
[----:B0-----:R-:W-:Y:S01]  /*12b0*/  MOV R8, RZ ;  /* 0x000000ff00087202 */ /* 0x001fe20000000f00 */
[----:B-1----:R-:W-:-:S04]  /*12c0*/  IMAD R7, R7, R9, RZ ;  /* 0x0000000907077224 */ /* 0x002fc800078e02ff */
[----:B------:R-:W-:-:S06]  /*12d0*/  IMAD.HI.U32 R9, R9, R7, R8 ;  /* 0x0000000709097227 */ /* 0x000fcc00078e0008 */
[----:B------:R-:W-:-:S04]  /*12e0*/  IMAD.HI.U32 R9, R9, R6, RZ ;  /* 0x0000000609097227 */ /* 0x000fc800078e00ff */
[----:B------:R-:W-:-:S04]  /*12f0*/  IMAD.MOV R7, RZ, RZ, -R9 ;  /* 0x000000ffff077224 */ /* 0x000fc800078e0a09 */
[----:B------:R-:W-:Y:S02]  /*1300*/  IMAD R6, R5, R7, R6 ;  /* 0x0000000705067224 */ /* 0x000fe400078e0206 */
[----:B------:R-:W-:-:S03]  /*1310*/  HFMA2 R7, -RZ, RZ, 0, 0 ;  /* 0x00000000ff077431 */ /* 0x000fc600000001ff */
[----:B------:R-:W-:-:S13]  /*1320*/  ISETP.GE.U32.AND P0, PT, R6, R5, PT ;  /* 0x000000050600720c */ /* 0x000fda0003f06070 */
[----:B------:R-:W-:Y:S01]  /*1330*/  @P0 IMAD.IADD R6, R6, 0x1, -R5 ;  /* 0x0000000106060824 */ /* 0x000fe200078e0a05 */
[----:B------:R-:W-:-:S04]  /*1340*/  @P0 IADD3 R9, PT, PT, R9, 0x1, RZ ;  /* 0x0000000109090810 */ /* 0x000fc80007ffe0ff */
[----:B------:R-:W-:-:S13]  /*1350*/  ISETP.GE.U32.AND P1, PT, R6, R5, PT ;  /* 0x000000050600720c */ /* 0x000fda0003f26070 */
[----:B------:R-:W-:Y:S01]  /*1360*/  @P1 VIADD R9, R9, 0x1 ;  /* 0x0000000109091836 */ /* 0x000fe20000000000 */
[----:B------:R-:W-:-:S05]  /*1370*/  @!P2 LOP3.LUT R9, RZ, R5, RZ, 0x33, !PT ;  /* 0x00000005ff09a212 */ /* 0x000fca00078e33ff */
[----:B------:R-:W-:Y:S01]  /*1380*/  IMAD.MOV.U32 R6, RZ, RZ, R9 ;  /* 0x000000ffff067224 */ /* 0x000fe200078e0009 */
[----:B------:R-:W-:Y:S06]  /*1390*/  BRA `(.L_x_268) ;  /* 0x0000000000107947 */ /* 0x000fec0003800000 */
.L_x_267:
[----:B------:R-:W-:-:S07]  /*13a0*/  MOV R4, 0x13c0 ;  /* 0x000013c000047802 */ /* 0x000fce0000000f00 */
[----:B------:R-:W-:Y:S05]  /*13b0*/  CALL.REL.NOINC `($__internal_8_$__cuda_sm20_div_u64) ;  /* 0x0000000000cc7944 */ /* 0x000fea0003c00000 */
[----:B------:R-:W-:Y:S02]  /*13c0*/  IMAD.MOV.U32 R6, RZ, RZ, R8 ;  /* 0x000000ffff067224 */ /* 0x000fe400078e0008 */
[----:B------:R-:W-:-:S07]  /*13d0*/  IMAD.MOV.U32 R7, RZ, RZ, R9 ;  /* 0x000000ffff077224 */ /* 0x000fce00078e0009 */
.L_x_268:
[----:B------:R-:W-:Y:S05]  /*13e0*/  BSYNC.RECONVERGENT B0 ;  /* 0x0000000000007941 */ /* 0x000fea0003800200 */
.L_x_266:
        /* <DEDUP_REMOVED lines=10> */
[----:B------:R-:W-:Y:S01]  /*1490*/  VIADD R6, R2, 0x1 ;  /* 0x0000000102067836 */ /* 0x000fe20000000000 */
[----:B------:R-:W-:Y:S01]  /*14a0*/  MOV R4, RZ ;  /* 0x000000ff00047202 */ /* 0x000fe20000000f00 */
[----:B------:R-:W-:-:S03]  /*14b0*/  IMAD.MOV.U32 R2, RZ, RZ, RZ ;  /* 0x000000ffff027224 */ /* 0x000fc600078e00ff */
[----:B------:R-:W-:-:S07]  /*14c0*/  LOP3.LUT R9, R6, 0x3, RZ, 0xc0, !PT ;  /* 0x0000000306097812 */ /* 0x000fce00078ec0ff */
.L_x_271:
        /* <DEDUP_REMOVED lines=10> */
.L_x_270:
[----:B------:R-:W-:Y:S05]  /*1570*/  BSYNC.RECONVERGENT B0 ;  /* 0x0000000000007941 */ /* 0x000fea0003800200 */
.L_x_269:
[----:B------:R-:W-:Y:S05]  /*1580*/  @!P1 EXIT ;  /* 0x000000000000994d */ /* 0x000fea0003800000 */
[----:B------:R-:W-:Y:S01]  /*1590*/  SHF.L.U32 R15, R5, 0x1, RZ ;  /* 0x00000001050f7819 */ /* 0x000fe200000006ff */
[----:B------:R-:W0:Y:S01]  /*15a0*/  LDCU UR5, c[0x0][0x3f8] ;  /* 0x00007f00ff0577ac */ /* 0x000e220008000800 */
[----:B------:R-:W-:Y:S01]  /*15b0*/  SHF.R.U32.HI R17, RZ, 0x1f, R5 ;  /* 0x0000001fff117819 */ /* 0x000fe20000011605 */
[----:B------:R-:W1:Y:S06]  /*15c0*/  LDCU.64 UR6, c[0x0][0x3a8] ;  /* 0x00007500ff0677ac */ /* 0x000e6c0008000a00 */
.L_x_272:
        /* <DEDUP_REMOVED lines=18> */
        .weak           $__internal_8_$__cuda_sm20_div_u64
        .type           $__internal_8_$__cuda_sm20_div_u64,@function
        .size           $__internal_8_$__cuda_sm20_div_u64,(.L_x_1687 - $__internal_8_$__cuda_sm20_div_u64)
$__internal_8_$__cuda_sm20_div_u64:
[----:B------:R-:W-:Y:S02]  /*16f0*/  IMAD.MOV.U32 R12, RZ, RZ, R5 ;  /* 0x000000ffff0c7224 */ /* 0x000fe400078e0005 */
        /* <DEDUP_REMOVED lines=12> */
[----:B------:R-:W-:Y:S02]  /*17c0*/  IMAD.X R17, RZ, RZ, ~R11, P0 ;  /* 0x000000ffff117224 */ /* 0x000fe400000e0e0b */
[----:B------:R-:W-:Y:S02]  /*17d0*/  IMAD.MOV.U32 R11, RZ, RZ, R8 ;  /* 0x000000ffff0b7224 */ /* 0x000fe400078e0008 */
[-C--:B------:R-:W-:Y:S02]  /*17e0*/  IMAD R13, R9, R17.reuse, RZ ;  /* 0x00000011090d7224 */ /* 0x080fe400078e02ff */
[----:B------:R-:W-:-:S04]  /*17f0*/  IMAD.WIDE.U32 R10, P0, R8, R17, R10 ;  /* 0x00000011080a7225 */ /* 0x000fc8000780000a */
[----:B------:R-:W-:-:S04]  /*1800*/  IMAD.HI.U32 R7, R9, R17, RZ ;  /* 0x0000001109077227 */ /* 0x000fc800078e00ff */
[----:B------:R-:W-:Y:S01]  /*1810*/  IMAD.HI.U32 R10, P1, R9, R15, R10 ;  /* 0x0000000f090a7227 */ /* 0x000fe2000782000a */
[----:B------:R-:W-:-:S04]  /*1820*/  IADD3.X R7, PT, PT, R7, R9, RZ, P0, !PT ;  /* 0x0000000907077210 */ /* 0x000fc800007fe4ff */
[----:B------:R-:W-:-:S04]  /*1830*/  IADD3 R11, P2, PT, R13, R10, RZ ;  /* 0x0000000a0d0b7210 */ /* 0x000fc80007f5e0ff */
[----:B------:R-:W-:Y:S01]  /*1840*/  IADD3.X R7, PT, PT, RZ, RZ, R7, P2, P1 ;  /* 0x000000ffff077210 */ /* 0x000fe200017e2407 */
[----:B------:R-:W-:-:S03]  /*1850*/  IMAD.WIDE.U32 R8, R11, R5, RZ ;  /* 0x000000050b087225 */ /* 0x000fc600078e00ff */
[----:B------:R-:W-:Y:S01]  /*1860*/  IADD3 R13, P0, PT, RZ, -R8, RZ ;  /* 0x80000008ff0d7210 */ /* 0x000fe20007f1e0ff */
[----:B------:R-:W-:Y:S02]  /*1870*/  IMAD R8, R7, R5, R9 ;  /* 0x0000000507087224 */ /* 0x000fe400078e0209 */
[----:B------:R-:W-:Y:S02]  /*1880*/  HFMA2 R9, -RZ, RZ, 0, 0 ;  /* 0x00000000ff097431 */ /* 0x000fe400000001ff */
        /* <DEDUP_REMOVED lines=15> */
[----:B------:R-:W-:Y:S01]  /*1980*/  IMAD.X R7, RZ, RZ, R7, P0 ;  /* 0x000000ffff077224 */ /* 0x000fe200000e0607 */
[C---:B------:R-:W-:Y:S01]  /*1990*/  IADD3 R11, P2, PT, R10.reuse, 0x1, RZ ;  /* 0x000000010a0b7810 */ /* 0x040fe20007f5e0ff */
[----:B------:R-:W-:-:S04]  /*19a0*/  IMAD.WIDE.U32 R8, R10, R5, RZ ;  /* 0x000000050a087225 */ /* 0x000fc800078e00ff */
[----:B------:R-:W-:Y:S01]  /*19b0*/  IMAD.X R7, RZ, RZ, R7, P1 ;  /* 0x000000ffff077224 */ /* 0x000fe200008e0607 */
[----:B------:R-:W-:-:S03]  /*19c0*/  IADD3 R12, P0, PT, -R8, R6, RZ ;  /* 0x00000006080c7210 */ /* 0x000fc60007f1e1ff */
[----:B------:R-:W-:Y:S01]  /*19d0*/  IMAD R9, R7, R5, R9 ;  /* 0x0000000507097224 */ /* 0x000fe200078e0209 */
[----:B------:R-:W-:Y:S01]  /*19e0*/  IADD3 R8, P1, PT, -R5, R12, RZ ;  /* 0x0000000c05087210 */ /* 0x000fe20007f3e1ff */
[----:B------:R-:W-:-:S03]  /*19f0*/  IMAD.X R6, RZ, RZ, R7, P2 ;  /* 0x000000ffff067224 */ /* 0x000fc600010e0607 */
[----:B------:R-:W-:Y:S02]  /*1a00*/  IADD3.X R14, PT, PT, ~R9, R14, RZ, P0, !PT ;  /* 0x0000000e090e7210 */ /* 0x000fe400007fe5ff */
[----:B------:R-:W-:Y:S02]  /*1a10*/  ISETP.GE.U32.AND P0, PT, R12, R5, PT ;  /* 0x000000050c00720c */ /* 0x000fe40003f06070 */
[C---:B------:R-:W-:Y:S02]  /*1a20*/  IADD3.X R9, PT, PT, R14.reuse, -0x1, RZ, P1, !PT ;  /* 0xffffffff0e097810 */ /* 0x040fe40000ffe4ff */
[----:B------:R-:W-:Y:S02]  /*1a30*/  ISETP.GE.U32.AND.EX P0, PT, R14, RZ, PT, P0 ;  /* 0x000000ff0e00720c */ /* 0x000fe40003f06100 */
[----:B------:R-:W-:Y:S02]  /*1a40*/  ISETP.NE.U32.AND P1, PT, R5, RZ, PT ;  /* 0x000000ff0500720c */ /* 0x000fe40003f25070 */
[----:B------:R-:W-:-:S02]  /*1a50*/  SEL R8, R8, R12, P0 ;  /* 0x0000000c08087207 */ /* 0x000fc40000000000 */
[----:B------:R-:W-:Y:S02]  /*1a60*/  SEL R11, R11, R10, P0 ;  /* 0x0000000a0b0b7207 */ /* 0x000fe40000000000 */
[----:B------:R-:W-:Y:S02]  /*1a70*/  SEL R9, R9, R14, P0 ;  /* 0x0000000e09097207 */ /* 0x000fe40000000000 */
[----:B------:R-:W-:Y:S01]  /*1a80*/  SEL R6, R6, R7, P0 ;  /* 0x0000000706067207 */ /* 0x000fe20000000000 */
[----:B------:R-:W-:Y:S01]  /*1a90*/  IMAD.MOV.U32 R7, RZ, RZ, 0x0 ;  /* 0x00000000ff077424 */ /* 0x000fe200078e00ff */
[----:B------:R-:W-:Y:S02]  /*1aa0*/  ISETP.GE.U32.AND P0, PT, R8, R5, PT ;  /* 0x000000050800720c */ /* 0x000fe40003f06070 */
[----:B------:R-:W-:Y:S02]  /*1ab0*/  IADD3 R8, P2, PT, R11, 0x1, RZ ;  /* 0x000000010b087810 */ /* 0x000fe40007f5e0ff */
[----:B------:R-:W-:-:S02]  /*1ac0*/  ISETP.GE.U32.AND.EX P0, PT, R9, RZ, PT, P0 ;  /* 0x000000ff0900720c */ /* 0x000fc40003f06100 */
[----:B------:R-:W-:Y:S01]  /*1ad0*/  ISETP.NE.AND.EX P1, PT, RZ, RZ, PT, P1 ;  /* 0x000000ffff00720c */ /* 0x000fe20003f25310 */
[----:B------:R-:W-:Y:S01]  /*1ae0*/  IMAD.X R9, RZ, RZ, R6, P2 ;  /* 0x000000ffff097224 */ /* 0x000fe200010e0606 */
[----:B------:R-:W-:-:S04]  /*1af0*/  SEL R8, R8, R11, P0 ;  /* 0x0000000b08087207 */ /* 0x000fc80000000000 */
[----:B------:R-:W-:Y:S02]  /*1b00*/  SEL R9, R9, R6, P0 ;  /* 0x0000000609097207 */ /* 0x000fe40000000000 */
[----:B------:R-:W-:Y:S02]  /*1b10*/  MOV R6, R4 ;  /* 0x0000000400067202 */ /* 0x000fe40000000f00 */
[----:B------:R-:W-:Y:S02]  /*1b20*/  SEL R8, R8, 0xffffffff, P1 ;  /* 0xffffffff08087807 */ /* 0x000fe40000800000 */
[----:B------:R-:W-:Y:S01]  /*1b30*/  SEL R9, R9, 0xffffffff, P1 ;  /* 0xffffffff09097807 */ /* 0x000fe20000800000 */
[----:B------:R-:W-:Y:S06]  /*1b40*/  RET.REL.NODEC R6 `(_ZN2at6native51_GLOBAL__N__2c613397_18_DepthwiseConv2d_cu_9959487032conv_depthwise2d_backward_kernelILi3ELi1EN3c108BFloat16EiEEvNS_27GenericPackedTensorAccessorIKT1_Lm4ENS_16DefaultPtrTraitsEiEENS5_IS6_Lm4ES8_iEES9_T2_iiiiiiiiiiiiiii) ;  /* 0xffffffe4062c7950 */ /* 0x000fec0003c3ffff */
.L_x_273:
        /* <DEDUP_REMOVED lines=11> */
.L_x_1687:


//--------------------- .text._ZN2at6native51_GLOBAL__N__2c613397_18_DepthwiseConv2d_cu_9959487032conv_depthwise2d_backward_kernelILi5ELi0EN3c108BFloat16EiEEvNS_27GenericPackedTensorAccessorIKT1_Lm4ENS_16DefaultPtrTraitsEiEENS5_IS6_Lm4ES8_iEES9_T2_iiiiiiiiiiiiiii --------------------------
	.section	.text._ZN2at6native51_GLOBAL__N__2c613397_18_DepthwiseConv2d_cu_9959487032conv_depthwise2d_backward_kernelILi5ELi0EN3c108BFloat16EiEEvNS_27GenericPackedTensorAccessorIKT1_Lm4ENS_16DefaultPtrTraitsEiEENS5_IS6_Lm4ES8_iEES9_T2_iiiiiiiiiiiiiii,"ax",@progbits
	.align	128
.text._ZN2at6native51_GLOBAL__N__2c613397_18_DepthwiseConv2d_cu_9959487032conv_depthwise2d_backward_kernelILi5ELi0EN3c108BFloat16EiEEvNS_27GenericPackedTensorAccessorIKT1_Lm4ENS_16DefaultPtrTraitsEiEENS5_IS6_Lm4ES8_iEES9_T2_iiiiiiiiiiiiiii:
        .type           _ZN2at6native51_GLOBAL__N__2c613397_18_DepthwiseConv2d_cu_9959487032conv_depthwise2d_backward_kernelILi5ELi0EN3c108BFloat16EiEEvNS_27GenericPackedTensorAccessorIKT1_Lm4ENS_16DefaultPtrTraitsEiEENS5_IS6_Lm4ES8_iEES9_T2_iiiiiiiiiiiiiii,@function
        .size           _ZN2at6native51_GLOBAL__N__2c613397_18_DepthwiseConv2d_cu_9959487032conv_depthwise2d_backward_kernelILi5ELi0EN3c108BFloat16EiEEvNS_27GenericPackedTensorAccessorIKT1_Lm4ENS_16DefaultPtrTraitsEiEENS5_IS6_Lm4ES8_iEES9_T2_iiiiiiiiiiiiiii,(.L_x_1689 - _ZN2at6native51_GLOBAL__N__2c613397_18_DepthwiseConv2d_cu_9959487032conv_depthwise2d_backward_kernelILi5ELi0EN3c108BFloat16EiEEvNS_27GenericPackedTensorAccessorIKT1_Lm4ENS_16DefaultPtrTraitsEiEENS5_IS6_Lm4ES8_iEES9_T2_iiiiiiiiiiiiiii)
        .other          _ZN2at6native51_GLOBAL__N__2c613397_18_DepthwiseConv2d_cu_9959487032conv_depthwise2d_backward_kernelILi5ELi0EN3c108BFloat16EiEEvNS_27GenericPackedTensorAccessorIKT1_Lm4ENS_16DefaultPtrTraitsEiEENS5_IS6_Lm4ES8_iEES9_T2_iiiiiiiiiiiiiii,@"STO_CUDA_ENTRY STV_DEFAULT"
_ZN2at6native51_GLOBAL__N__2c613397_18_DepthwiseConv2d_cu_9959487032conv_depthwise2d_backward_kernelILi5ELi0EN3c108BFloat16EiEEvNS_27GenericPackedTensorAccessorIKT1_Lm4ENS_16DefaultPtrTraitsEiEENS5_IS6_Lm4ES8_iEES9_T2_iiiiiiiiiiiiiii:
[----:B------:R-:W0:Y:S01]  /*0000*/  LDC R1, c[0x0][0x37c] ;  /* 0x0000df00ff017b82 */ /* 0x000e220000000800 */
[----:B------:R-:W1:Y:S01]  /*0010*/  S2R R2, SR_TID.X ;  /* 0x0000000000027919 */ /* 0x000e620000002100 */
[----:B------:R-:W2:Y:S06]  /*0020*/  LDCU UR4, c[0x0][0x360] ;  /* 0x00006c00ff0477ac */ /* 0x000eac0008000800 */
[----:B------:R-:W1:Y:S01]  /*0030*/  S2UR UR5, SR_CTAID.X ;  /* 0x00000000000579c3 */ /* 0x000e620000002500 */
[----:B------:R-:W-:Y:S01]  /*0040*/  IMAD.MOV.U32 R3, RZ, RZ, RZ ;  /* 0x000000ffff037224 */ /* 0x000fe200078e00ff */
[----:B------:R-:W3:Y:S01]  /*0050*/  LDCU UR6, c[0x0][0x3f8] ;  /* 0x00007f00ff0677ac */ /* 0x000ee20008000800 */
[----:B0-----:R-:W-:-:S05]  /*0060*/  VIADD R1, R1, 0xffffffe8 ;  /* 0xffffffe801017836 */ /* 0x001fca0000000000 */
[----:B------:R-:W1:Y:S01]  /*0070*/  LDC R5, c[0x0][0x360] ;  /* 0x0000d800ff057b82 */ /* 0x000e620000000800 */
[----:B---3--:R-:W-:Y:S01]  /*0080*/  USHF.R.S32.HI UR12, URZ, 0x1f, UR6 ;  /* 0x0000001fff0c7899 */ /* 0x008fe20008011406 */
[----:B-1----:R-:W-:-:S03]  /*0090*/  IMAD.WIDE.U32 R2, R5, UR5, R2 ;  /* 0x0000000505027c25 */ /* 0x002fc6000f8e0002 */
[----:B------:R-:W-:-:S04]  /*00a0*/  ISETP.GE.U32.AND P0, PT, R2, UR6, PT ;  /* 0x0000000602007c0c */ /* 0x000fc8000bf06070 */
[----:B------:R-:W-:-:S13]  /*00b0*/  ISETP.GE.AND.EX P0, PT, R3, UR12, PT, P0 ;  /* 0x0000000c03007c0c */ /* 0x000fda000bf06300 */
[----:B--2---:R-:W-:Y:S05]  /*00c0*/  @P0 EXIT ;  /* 0x000000000000094d */ /* 0x004fea0003800000 */
[----:B------:R-:W0:Y:S01]  /*00d0*/  LDCU UR7, c[0x0][0x400] ;  /* 0x00008000ff0777ac */ /* 0x000e220008000800 */
[----:B------:R1:W-:Y:S01]  /*00e0*/  STL [R1+0x8], R2 ;  /* 0x0000080201007387 */ /* 0x0003e20000100800 */
[----:B------:R-:W2:Y:S03]  /*00f0*/  LDCU UR5, c[0x0][0x370] ;  /* 0x00006e00ff0577ac */ /* 0x000ea60008000800 */
[----:B------:R1:W-:Y:S01]  /*0100*/  STL [R1+0x14], R3 ;  /* 0x0000140301007387 */ /* 0x0003e20000100800 */
[----:B------:R-:W3:Y:S01]  /*0110*/  LDCU.64 UR10, c[0x0][0x358] ;  /* 0x00006b00ff0a77ac */ /* 0x000ee20008000a00 */
[----:B0-----:R-:W-:Y:S02]  /*0120*/  UISETP.GE.AND UP0, UPT, UR7, 0x1, UPT ;  /* 0x000000010700788c */ /* 0x001fe4000bf06270 */
[----:B--2---:R-:W-:-:S07]  /*0130*/  UIMAD UR4, UR4, UR5, URZ ;  /* 0x00000005040472a4 */ /* 0x004fce000f8e02ff */
[----:B-1-3--:R-:W-:Y:S05]  /*0140*/  BRA.U !UP0, `(.L_x_274) ;  /* 0x0000001d08f87547 */ /* 0x00afea000b800000 */
[----:B------:R-:W0:Y:S01]  /*0150*/  LDCU.64 UR6, c[0x0][0x3d0] ;  /* 0x00007a00ff0677ac */ /* 0x000e220008000a00 */
[----:B------:R-:W1:Y:S01]  /*0160*/  LDCU.64 UR8, c[0x0][0x418] ;  /* 0x00008300ff0877ac */ /* 0x000e620008000a00 */
[----:B------:R-:W2:Y:S01]  /*0170*/  LDCU UR16, c[0x0][0x434] ;  /* 0x00008680ff1077ac */ /* 0x000ea20008000800 */
[----:B------:R-:W3:Y:S01]  /*0180*/  LDCU.64 UR14, c[0x0][0x410] ;  /* 0x00008200ff0e77ac */ /* 0x000ee20008000a00 */
[----:B0-----:R-:W-:Y:S02]  /*0190*/  UIADD3 UR6, UP0, UPT, UR6, 0x4, URZ ;  /* 0x0000000406067890 */ /* 0x001fe4000ff1e0ff */
[----:B-1----:R-:W-:Y:S02]  /*01a0*/  UIMAD UR5, UR9, UR8, URZ ;  /* 0x00000008090572a4 */ /* 0x002fe4000f8e02ff */
[----:B--23--:R-:W-:-:S12]  /*01b0*/  UIADD3.X UR7, UPT, UPT, URZ, UR7, URZ, UP0, !UPT ;  /* 0x00000007ff077290 */ /* 0x00cfd800087fe4ff */
.L_x_288:
[----:B------:R-:W2:Y:S01]  /*01c0*/  LDL R12, [R1+0x8] ;  /* 0x00000800010c7983 */ /* 0x000ea20000100800 */
[----:B------:R-:W0:Y:S01]  /*01d0*/  LDC R0, c[0x0][0x408] ;  /* 0x00010200ff007b82 */ /* 0x000e220000000800 */
[----:B------:R-:W1:Y:S01]  /*01e0*/  LDCU.64 UR8, c[0x0][0x428] ;  /* 0x00008500ff0877ac */ /* 0x000e620008000a00 */
[----:B------:R-:W-:Y:S01]  /*01f0*/  IMAD.MOV.U32 R25, RZ, RZ, RZ ;  /* 0x000000ffff197224 */ /* 0x000fe200078e00ff */
[----:B------:R-:W3:Y:S05]  /*0200*/  LDCU UR13, c[0x0][0x430] ;  /* 0x00008600ff0d77ac */ /* 0x000eea0008000800 */
[----:B------:R-:W4:Y:S01]  /*0210*/  LDC R6, c[0x0][0x40c] ;  /* 0x00010300ff067b82 */ /* 0x000f220000000800 */
[----:B0-----:R-:W-:-:S04]  /*0220*/  IABS R7, R0 ;  /* 0x0000000000077213 */ /* 0x001fc80000000000 */
[----:B------:R-:W0:Y:S01]  /*0230*/  I2F.RP R3, R7 ;  /* 0x0000000700037306 */ /* 0x000e220000209400 */
[----:B----4-:R-:W-:-:S07]  /*0240*/  IABS R8, R6 ;  /* 0x0000000600087213 */ /* 0x010fce0000000000 */
[----:B0-----:R-:W0:Y:S02]  /*0250*/  MUFU.RCP R3, R3 ;  /* 0x0000000300037308 */ /* 0x001e240000001000 */
[----:B0-----:R-:W-:-:S06]  /*0260*/  VIADD R4, R3, 0xffffffe ;  /* 0x0ffffffe03047836 */ /* 0x001fcc0000000000 */
[----:B------:R0:W4:Y:S02]  /*0270*/  F2I.FTZ.U32.TRUNC.NTZ R5, R4 ;  /* 0x0000000400057305 */ /* 0x000124000021f000 */
[----:B0-----:R-:W-:Y:S02]  /*0280*/  IMAD.MOV.U32 R4, RZ, RZ, RZ ;  /* 0x000000ffff047224 */ /* 0x001fe400078e00ff */
[----:B----4-:R-:W-:-:S04]  /*0290*/  IMAD.MOV R2, RZ, RZ, -R5 ;  /* 0x000000ffff027224 */ /* 0x010fc800078e0a05 */
[----:B------:R-:W-:Y:S02]  /*02a0*/  IMAD R9, R2, R7, RZ ;  /* 0x0000000702097224 */ /* 0x000fe400078e02ff */
[----:B------:R-:W-:Y:S02]  /*02b0*/  IMAD.MOV.U32 R2, RZ, RZ, R8 ;  /* 0x000000ffff027224 */ /* 0x000fe400078e0008 */
[----:B------:R-:W-:Y:S02]  /*02c0*/  IMAD.HI.U32 R5, R5, R9, R4 ;  /* 0x0000000905057227 */ /* 0x000fe400078e0004 */
[----:B------:R-:W0:Y:S08]  /*02d0*/  I2F.RP R8, R2 ;  /* 0x0000000200087306 */ /* 0x000e300000209400 */
[----:B0-----:R-:W0:Y:S01]  /*02e0*/  MUFU.RCP R8, R8 ;  /* 0x0000000800087308 */ /* 0x001e220000001000 */
[----:B--2---:R-:W-:-:S05]  /*02f0*/  IABS R10, R12 ;  /* 0x0000000c000a7213 */ /* 0x004fca0000000000 */
[----:B------:R-:W-:-:S04]  /*0300*/  IMAD.HI.U32 R3, R5, R10, RZ ;  /* 0x0000000a05037227 */ /* 0x000fc800078e00ff */
[----:B------:R-:W-:Y:S02]  /*0310*/  IMAD.MOV R4, RZ, RZ, -R3 ;  /* 0x000000ffff047224 */ /* 0x000fe400078e0a03 */
[----:B0-----:R-:W-:Y:S02]  /*0320*/  VIADD R5, R8, 0xffffffe ;  /* 0x0ffffffe08057836 */ /* 0x001fe40000000000 */
[----:B------:R-:W-:-:S04]  /*0330*/  IMAD R4, R7, R4, R10 ;  /* 0x0000000407047224 */ /* 0x000fc800078e020a */
[----:B------:R-:W0:Y:S01]  /*0340*/  F2I.FTZ.U32.TRUNC.NTZ R5, R5 ;  /* 0x0000000500057305 */ /* 0x000e22000021f000 */
[----:B------:R-:W-:-:S13]  /*0350*/  ISETP.GT.U32.AND P1, PT, R7, R4, PT ;  /* 0x000000040700720c */ /* 0x000fda0003f24070 */
[-C--:B------:R-:W-:Y:S01]  /*0360*/  @!P1 IADD3 R4, PT, PT, R4, -R7.reuse, RZ ;  /* 0x8000000704049210 */ /* 0x080fe20007ffe0ff */
[----:B------:R-:W-:Y:S01]  /*0370*/  @!P1 VIADD R3, R3, 0x1 ;  /* 0x0000000103039836 */ /* 0x000fe20000000000 */
[----:B------:R-:W-:Y:S01]  /*0380*/  ISETP.NE.AND P1, PT, R0, RZ, PT ;  /* 0x000000ff0000720c */ /* 0x000fe20003f25270 */
[----:B0-----:R-:W-:Y:S01]  /*0390*/  IMAD.MOV R11, RZ, RZ, -R5 ;  /* 0x000000ffff0b7224 */ /* 0x001fe200078e0a05 */
[----:B------:R-:W-:Y:S02]  /*03a0*/  ISETP.GE.U32.AND P0, PT, R4, R7, PT ;  /* 0x000000070400720c */ /* 0x000fe40003f06070 */
[----:B------:R-:W0:Y:S01]  /*03b0*/  LDC R7, c[0x0][0x3fc] ;  /* 0x0000ff00ff077b82 */ /* 0x000e220000000800 */
[----:B------:R-:W-:Y:S01]  /*03c0*/  LOP3.LUT R4, R12, R0, RZ, 0x3c, !PT ;  /* 0x000000000c047212 */ /* 0x000fe200078e3cff */
[----:B------:R-:W-:-:S03]  /*03d0*/  IMAD R11, R11, R2, RZ ;  /* 0x000000020b0b7224 */ /* 0x000fc600078e02ff */
[----:B------:R-:W-:Y:S01]  /*03e0*/  ISETP.GE.AND P2, PT, R4, RZ, PT ;  /* 0x000000ff0400720c */ /* 0x000fe20003f46270 */
[----:B------:R-:W-:-:S04]  /*03f0*/  IMAD.MOV.U32 R4, RZ, RZ, RZ ;  /* 0x000000ffff047224 */ /* 0x000fc800078e00ff */
[----:B------:R-:W-:-:S04]  /*0400*/  IMAD.HI.U32 R4, R5, R11, R4 ;  /* 0x0000000b05047227 */ /* 0x000fc800078e0004 */
[----:B------:R-:W-:-:S04]  /*0410*/  @P0 VIADD R3, R3, 0x1 ;  /* 0x0000000103030836 */ /* 0x000fc80000000000 */
[----:B------:R-:W-:Y:S01]  /*0420*/  @!P2 IMAD.MOV R3, RZ, RZ, -R3 ;  /* 0x000000ffff03a224 */ /* 0x000fe200078e0a03 */
[----:B------:R-:W-:-:S04]  /*0430*/  @!P1 LOP3.LUT R3, RZ, R0, RZ, 0x33, !PT ;  /* 0x00000000ff039212 */ /* 0x000fc800078e33ff */
[----:B------:R-:W-:Y:S02]  /*0440*/  IABS R8, R3 ;  /* 0x0000000300087213 */ /* 0x000fe40000000000 */
[----:B0-----:R-:W-:Y:S02]  /*0450*/  IABS R9, R7 ;  /* 0x0000000700097213 */ /* 0x001fe40000000000 */
[----:B------:R-:W-:Y:S02]  /*0460*/  MOV R5, R8 ;  /* 0x0000000800057202 */ /* 0x000fe40000000f00 */
[----:B------:R-:W0:Y:S03]  /*0470*/  I2F.RP R10, R9 ;  /* 0x00000009000a7306 */ /* 0x000e260000209400 */
[----:B------:R-:W-:-:S04]  /*0480*/  IMAD.HI.U32 R8, R4, R5, RZ ;  /* 0x0000000504087227 */ /* 0x000fc800078e00ff */
[----:B------:R-:W-:-:S04]  /*0490*/  IMAD.MOV R4, RZ, RZ, -R8 ;  /* 0x000000ffff047224 */ /* 0x000fc800078e0a08 */
[C---:B------:R-:W-:Y:S01]  /*04a0*/  IMAD R5, R2.reuse, R4, R5 ;  /* 0x0000000402057224 */ /* 0x040fe200078e0205 */
[----:B0-----:R-:W0:Y:S04]  /*04b0*/  MUFU.RCP R10, R10 ;  /* 0x0000000a000a7308 */ /* 0x001e280000001000 */
[----:B------:R-:W-:-:S13]  /*04c0*/  ISETP.GT.U32.AND P1, PT, R2, R5, PT ;  /* 0x000000050200720c */ /* 0x000fda0003f24070 */
[----:B------:R-:W-:Y:S02]  /*04d0*/  @!P1 IMAD.IADD R5, R5, 0x1, -R2 ;  /* 0x0000000105059824 */ /* 0x000fe400078e0a02 */
[----:B------:R-:W-:Y:S01]  /*04e0*/  @!P1 VIADD R8, R8, 0x1 ;  /* 0x0000000108089836 */ /* 0x000fe20000000000 */
[----:B------:R-:W-:Y:S01]  /*04f0*/  ISETP.NE.AND P1, PT, R6, RZ, PT ;  /* 0x000000ff0600720c */ /* 0x000fe20003f25270 */
[----:B0-----:R-:W-:Y:S01]  /*0500*/  VIADD R4, R10, 0xffffffe ;  /* 0x0ffffffe0a047836 */ /* 0x001fe20000000000 */
[----:B------:R-:W-:Y:S02]  /*0510*/  ISETP.GE.U32.AND P0, PT, R5, R2, PT ;  /* 0x000000020500720c */ /* 0x000fe40003f06070 */
[----:B------:R-:W-:Y:S01]  /*0520*/  LOP3.LUT R2, R3, R6, RZ, 0x3c, !PT ;  /* 0x0000000603027212 */ /* 0x000fe200078e3cff */
[----:B------:R0:W2:Y:S03]  /*0530*/  F2I.FTZ.U32.TRUNC.NTZ R5, R4 ;  /* 0x0000000400057305 */ /* 0x0000a6000021f000 */
[----:B------:R-:W-:Y:S01]  /*0540*/  ISETP.GE.AND P2, PT, R2, RZ, PT ;  /* 0x000000ff0200720c */ /* 0x000fe20003f46270 */
[----:B0-----:R-:W-:-:S06]  /*0550*/  IMAD.MOV.U32 R4, RZ, RZ, RZ ;  /* 0x000000ffff047224 */ /* 0x001fcc00078e00ff */
[----:B------:R-:W-:Y:S02]  /*0560*/  @P0 VIADD R8, R8, 0x1 ;  /* 0x0000000108080836 */ /* 0x000fe40000000000 */
[----:B--2---:R-:W-:-:S04]  /*0570*/  IMAD.MOV R2, RZ, RZ, -R5 ;  /* 0x000000ffff027224 */ /* 0x004fc800078e0a05 */
[----:B------:R-:W-:Y:S02]  /*0580*/  @!P2 IADD3 R8, PT, PT, -R8, RZ, RZ ;  /* 0x000000ff0808a210 */ /* 0x000fe40007ffe1ff */
[----:B------:R-:W-:Y:S01]  /*0590*/  @!P1 LOP3.LUT R8, RZ, R6, RZ, 0x33, !PT ;  /* 0x00000006ff089212 */ /* 0x000fe200078e33ff */
[----:B------:R-:W-:-:S03]  /*05a0*/  IMAD R11, R2, R9, RZ ;  /* 0x00000009020b7224 */ /* 0x000fc600078e02ff */
[----:B------:R-:W-:Y:S01]  /*05b0*/  IABS R2, R8 ;  /* 0x0000000800027213 */ /* 0x000fe20000000000 */
[----:B------:R-:W-:-:S06]  /*05c0*/  IMAD.HI.U32 R4, R5, R11, R4 ;  /* 0x0000000b05047227 */ /* 0x000fcc00078e0004 */
[----:B------:R-:W-:-:S04]  /*05d0*/  IMAD.HI.U32 R4, R4, R2, RZ ;  /* 0x0000000204047227 */ /* 0x000fc800078e00ff */
[----:B------:R-:W-:-:S04]  /*05e0*/  IMAD.MOV R5, RZ, RZ, -R4 ;  /* 0x000000ffff057224 */ /* 0x000fc800078e0a04 */
[C---:B------:R-:W-:Y:S02]  /*05f0*/  IMAD R2, R9.reuse, R5, R2 ;  /* 0x0000000509027224 */ /* 0x040fe400078e0202 */
[----:B-1----:R-:W-:Y:S01]  /*0600*/  VIADD R5, R12, UR8 ;  /* 0x000000080c057c36 */ /* 0x002fe20008000000 */
[----:B------:R-:W-:Y:S02]  /*0610*/  IADD3 R12, PT, PT, -R8, RZ, RZ ;  /* 0x000000ff080c7210 */ /* 0x000fe40007ffe1ff */
[----:B------:R-:W-:-:S13]  /*0620*/  ISETP.GT.U32.AND P1, PT, R9, R2, PT ;  /* 0x000000020900720c */ /* 0x000fda0003f24070 */
[----:B------:R-:W-:Y:S02]  /*0630*/  @!P1 IMAD.IADD R2, R2, 0x1, -R9 ;  /* 0x0000000102029824 */ /* 0x000fe400078e0a09 */
[----:B------:R-:W-:Y:S01]  /*0640*/  @!P1 VIADD R4, R4, 0x1 ;  /* 0x0000000104049836 */ /* 0x000fe20000000000 */
[----:B------:R-:W-:Y:S02]  /*0650*/  ISETP.NE.AND P1, PT, R7, RZ, PT ;  /* 0x000000ff0700720c */ /* 0x000fe40003f25270 */
[----:B------:R-:W-:Y:S02]  /*0660*/  ISETP.GE.U32.AND P0, PT, R2, R9, PT ;  /* 0x000000090200720c */ /* 0x000fe40003f06070 */
[----:B------:R-:W-:Y:S02]  /*0670*/  LOP3.LUT R2, R8, R7, RZ, 0x3c, !PT ;  /* 0x0000000708027212 */ /* 0x000fe400078e3cff */
[C---:B------:R-:W-:Y:S02]  /*0680*/  IADD3 R9, PT, PT, -R3.reuse, RZ, RZ ;  /* 0x000000ff03097210 */ /* 0x040fe40007ffe1ff */
[----:B------:R-:W-:Y:S01]  /*0690*/  ISETP.GE.AND P2, PT, R2, RZ, PT ;  /* 0x000000ff0200720c */ /* 0x000fe20003f46270 */
[----:B---3--:R-:W-:-:S02]  /*06a0*/  IMAD R2, R3, R0, UR13 ;  /* 0x0000000d03027e24 */ /* 0x008fc4000f8e0200 */
[----:B------:R-:W-:Y:S02]  /*06b0*/  IMAD R0, R0, R9, R5 ;  /* 0x0000000900007224 */ /* 0x000fe400078e0205 */
[----:B------:R-:W-:Y:S02]  /*06c0*/  VIADD R9, R3, UR9 ;  /* 0x0000000903097c36 */ /* 0x000fe40008000000 */
[----:B------:R-:W-:Y:S02]  /*06d0*/  @P0 VIADD R4, R4, 0x1 ;  /* 0x0000000104040836 */ /* 0x000fe40000000000 */
[----:B------:R-:W-:Y:S02]  /*06e0*/  IMAD R9, R6, R12, R9 ;  /* 0x0000000c06097224 */ /* 0x000fe400078e0209 */
[----:B------:R-:W-:Y:S02]  /*06f0*/  IMAD.MOV.U32 R11, RZ, RZ, R4 ;  /* 0x000000ffff0b7224 */ /* 0x000fe400078e0004 */
[----:B------:R-:W-:-:S02]  /*0700*/  VIADD R4, R2, UR13 ;  /* 0x0000000d02047c36 */ /* 0x000fc40008000000 */
[----:B------:R-:W-:Y:S01]  /*0710*/  @!P2 IMAD.MOV R11, RZ, RZ, -R11 ;  /* 0x000000ffff0ba224 */ /* 0x000fe200078e0a0b */
[----:B------:R-:W-:Y:S01]  /*0720*/  @!P1 LOP3.LUT R11, RZ, R7, RZ, 0x33, !PT ;  /* 0x00000007ff0b9212 */ /* 0x000fe200078e33ff */
[----:B------:R-:W-:Y:S02]  /*0730*/  VIADD R10, R4, UR13 ;  /* 0x0000000d040a7c36 */ /* 0x000fe40008000000 */
[C---:B------:R-:W-:Y:S02]  /*0740*/  IMAD.IADD R3, R5.reuse, 0x1, -R4 ;  /* 0x0000000105037824 */ /* 0x040fe400078e0a04 */
[----:B------:R0:W-:Y:S01]  /*0750*/  STL [R1+0x4], R11 ;  /* 0x0000040b01007387 */ /* 0x0001e20000100800 */
[C---:B------:R-:W-:Y:S02]  /*0760*/  IMAD.IADD R2, R5.reuse, 0x1, -R2 ;  /* 0x0000000105027824 */ /* 0x040fe400078e0a02 */
[C-C-:B------:R-:W-:Y:S01]  /*0770*/  IMAD.IADD R4, R5.reuse, 0x1, -R10.reuse ;  /* 0x0000000105047824 */ /* 0x140fe200078e0a0a */
[----:B------:R1:W-:Y:S01]  /*0780*/  STL [R1+0xc], R9 ;  /* 0x00000c0901007387 */ /* 0x0003e20000100800 */
[----:B------:R-:W-:Y:S01]  /*0790*/  IADD3 R5, PT, PT, R5, -UR13, -R10 ;  /* 0x8000000d05057c10 */ /* 0x000fe2000fffe80a */
[----:B------:R-:W-:-:S02]  /*07a0*/  IMAD.MOV.U32 R6, RZ, RZ, RZ ;  /* 0x000000ffff067224 */ /* 0x000fc400078e00ff */
[----:B0-----:R-:W-:-:S04]  /*07b0*/  IMAD.MOV R11, RZ, RZ, -R11 ;  /* 0x000000ffff0b7224 */ /* 0x001fc800078e0a0b */
[----:B------:R-:W-:-:S05]  /*07c0*/  IMAD R7, R7, R11, R8 ;  /* 0x0000000b07077224 */ /* 0x000fca00078e0208 */
[----:B------:R1:W-:Y:S02]  /*07d0*/  STL [R1+0x10], R7 ;  /* 0x0000100701007387 */ /* 0x0003e40000100800 */
.L_x_287:
[----:B------:R-:W2:Y:S01]  /*07e0*/  LDL R13, [R1+0x10] ;  /* 0x00001000010d7983 */ /* 0x000ea20000100800 */
[----:B-1----:R-:W0:Y:S01]  /*07f0*/  LDC R7, c[0x0][0x424] ;  /* 0x00010900ff077b82 */ /* 0x002e220000000800 */
[----:B------:R-:W2:Y:S02]  /*0800*/  LDCU.64 UR8, c[0x0][0x400] ;  /* 0x00008000ff0877ac */ /* 0x000ea40008000a00 */
[----:B------:R-:W3:Y:S01]  /*0810*/  LDL R12, [R1+0x4] ;  /* 0x00000400010c7983 */ /* 0x000ee20000100800 */
[----:B0-----:R-:W-:-:S04]  /*0820*/  IABS R7, R7 ;  /* 0x0000000700077213 */ /* 0x001fc80000000000 */
[----:B------:R-:W0:Y:S08]  /*0830*/  I2F.RP R9, R7 ;  /* 0x0000000700097306 */ /* 0x000e300000209400 */
[----:B0-----:R-:W0:Y:S02]  /*0840*/  MUFU.RCP R9, R9 ;  /* 0x0000000900097308 */ /* 0x001e240000001000 */
[----:B0-----:R-:W-:-:S02]  /*0850*/  VIADD R10, R9, 0xffffffe ;  /* 0x0ffffffe090a7836 */ /* 0x001fc40000000000 */
[----:B------:R-:W-:-:S04]  /*0860*/  IMAD.MOV.U32 R9, RZ, RZ, RZ ;  /* 0x000000ffff097224 */ /* 0x000fc800078e00ff */
[----:B------:R0:W1:Y:S02]  /*0870*/  F2I.FTZ.U32.TRUNC.NTZ R11, R10 ;  /* 0x0000000a000b7305 */ /* 0x000064000021f000 */
[----:B0-----:R-:W-:Y:S01]  /*0880*/  IMAD.MOV.U32 R10, RZ, RZ, RZ ;  /* 0x000000ffff0a7224 */ /* 0x001fe200078e00ff */
[----:B-1----:R-:W-:-:S05]  /*0890*/  IADD3 R8, PT, PT, RZ, -R11, RZ ;  /* 0x8000000bff087210 */ /* 0x002fca0007ffe0ff */
[----:B------:R-:W-:-:S04]  /*08a0*/  IMAD R19, R8, R7, RZ ;  /* 0x0000000708137224 */ /* 0x000fc800078e02ff */
[----:B------:R-:W-:-:S04]  /*08b0*/  IMAD.HI.U32 R19, R11, R19, R10 ;  /* 0x000000130b137227 */ /* 0x000fc800078e000a */
[----:B--2---:R-:W-:Y:S02]  /*08c0*/  IMAD R13, R13, UR8, R25 ;  /* 0x000000080d0d7c24 */ /* 0x004fe4000f8e0219 */
[----:B------:R-:W-:Y:S02]  /*08d0*/  VIADD R25, R25, 0x1 ;  /* 0x0000000119197836 */ /* 0x000fe40000000000 */
[----:B---3--:R-:W-:-:S03]  /*08e0*/  IMAD R8, R12, UR9, R13 ;  /* 0x000000090c087c24 */ /* 0x008fc6000f8e020d */
[----:B------:R-:W-:-:S04]  /*08f0*/  ISETP.NE.AND P0, PT, R25, UR8, PT ;  /* 0x0000000819007c0c */ /* 0x000fc8000bf05270 */
[----:B------:R-:W-:-:S05]  /*0900*/  P2R R12, PR, RZ, 0x1 ;  /* 0x00000001ff0c7803 */ /* 0x000fca0000000000 */
[----:B------:R0:W-:Y:S04]  /*0910*/  STL [R1], R12 ;  /* 0x0000000c01007387 */ /* 0x0001e80000100800 */
[----:B------:R0:W5:Y:S01]  /*0920*/  LDL R10, [R1+0xc] ;  /* 0x00000c00010a7983 */ /* 0x0001620000100800 */
[----:B------:R-:W-:-:S07]  /*0930*/  IMAD R13, R13, UR5, RZ ;  /* 0x000000050d0d7c24 */ /* 0x000fce000f8e02ff */
.L_x_286:
[----:B------:R-:W1:Y:S01]  /*0940*/  LDC R21, c[0x0][0x424] ;  /* 0x00010900ff157b82 */ /* 0x000e620000000800 */
[----:B0----5:R-:W-:Y:S01]  /*0950*/  IABS R12, R10 ;  /* 0x0000000a000c7213 */ /* 0x021fe20000000000 */
[----:B------:R-:W-:Y:S01]  /*0960*/  VIADD R9, R9, 0x1 ;  /* 0x0000000109097836 */ /* 0x000fe20000000000 */
[----:B------:R-:W-:Y:S01]  /*0970*/  ISETP.GE.AND P1, PT, R10, RZ, PT ;  /* 0x000000ff0a00720c */ /* 0x000fe20003f26270 */
[----:B------:R-:W-:Y:S01]  /*0980*/  IMAD.U32 R14, RZ, RZ, UR6 ;  /* 0x00000006ff0e7e24 */ /* 0x000fe2000f8e00ff */
[----:B------:R-:W-:Y:S01]  /*0990*/  BSSY.RECONVERGENT B0, `(.L_x_275) ;  /* 0x0000097000007945 */ /* 0x000fe20003800200 */
[----:B------:R-:W-:-:S04]  /*09a0*/  IMAD.HI.U32 R11, R19, R12, RZ ;  /* 0x0000000c130b7227 */ /* 0x000fc800078e00ff */
[----:B------:R-:W-:Y:S01]  /*09b0*/  IMAD.MOV R15, RZ, RZ, -R11 ;  /* 0x000000ffff0f7224 */ /* 0x000fe200078e0a0b */
[-C--:B-1----:R-:W-:Y:S02]  /*09c0*/  IABS R18, R21.reuse ;  /* 0x0000001500127213 */ /* 0x082fe40000000000 */
[----:B------:R-:W-:Y:S02]  /*09d0*/  ISETP.NE.AND P2, PT, R21, RZ, PT ;  /* 0x000000ff1500720c */ /* 0x000fe40003f45270 */
[----:B------:R-:W-:Y:S01]  /*09e0*/  LOP3.LUT R20, RZ, R21, RZ, 0x33, !PT ;  /* 0x00000015ff147212 */ /* 0x000fe200078e33ff */
[----:B------:R-:W-:-:S05]  /*09f0*/  IMAD R12, R18, R15, R12 ;  /* 0x0000000f120c7224 */ /* 0x000fca00078e020c */
[----:B------:R-:W-:-:S13]  /*0a00*/  ISETP.GT.U32.AND P3, PT, R7, R12, PT ;  /* 0x0000000c0700720c */ /* 0x000fda0003f64070 */
[----:B------:R-:W-:-:S04]  /*0a10*/  @!P3 IMAD.IADD R12, R12, 0x1, -R18 ;  /* 0x000000010c0cb824 */ /* 0x000fc800078e0a12 */
[----:B------:R-:W-:Y:S01]  /*0a20*/  IMAD.IADD R15, R12, 0x1, -R18 ;  /* 0x000000010c0f7824 */ /* 0x000fe200078e0a12 */
[----:B------:R-:W-:-:S04]  /*0a30*/  ISETP.GT.U32.AND P0, PT, R7, R12, PT ;  /* 0x0000000c0700720c */ /* 0x000fc80003f04070 */
[----:B------:R-:W-:Y:S02]  /*0a40*/  SEL R15, R15, R12, !P0 ;  /* 0x0000000c0f0f7207 */ /* 0x000fe40004000000 */
[----:B------:R-:W-:Y:S02]  /*0a50*/  ISETP.NE.AND P0, PT, R9, 0x5, PT ;  /* 0x000000050900780c */ /* 0x000fe40003f05270 */
[----:B------:R-:W-:-:S04]  /*0a60*/  @!P1 IADD3 R15, PT, PT, -R15, RZ, RZ ;  /* 0x000000ff0f0f9210 */ /* 0x000fc80007ffe1ff */
[----:B------:R-:W-:-:S04]  /*0a70*/  SEL R15, R20, R15, !P2 ;  /* 0x0000000f140f7207 */ /* 0x000fc80005000000 */
[----:B------:R-:W-:Y:S01]  /*0a80*/  ISETP.NE.AND P1, PT, R15, RZ, PT ;  /* 0x000000ff0f00720c */ /* 0x000fe20003f25270 */
[----:B------:R-:W-:Y:S02]  /*0a90*/  IMAD.U32 R15, RZ, RZ, UR7 ;  /* 0x00000007ff0f7e24 */ /* 0x000fe4000f8e00ff */
[----:B------:R-:W-:-:S10]  /*0aa0*/  IMAD.WIDE R14, R13, 0x2, R14 ;  /* 0x000000020d0e7825 */ /* 0x000fd400078e020e */
[----:B------:R-:W-:Y:S05]  /*0ab0*/  @P1 BRA `(.L_x_276) ;  /* 0x0000000800101947 */ /* 0x000fea0003800000 */
[----:B------:R-:W0:Y:S01]  /*0ac0*/  LDC R27, c[0x0][0x420] ;  /* 0x00010800ff1b7b82 */ /* 0x000e220000000800 */
[----:B------:R-:W-:Y:S07]  /*0ad0*/  BSSY.RECONVERGENT B1, `(.L_x_277) ;  /* 0x0000047000017945 */ /* 0x000fee0003800200 */
[----:B------:R-:W1:Y:S01]  /*0ae0*/  LDC R24, c[0x0][0x420] ;  /* 0x00010800ff187b82 */ /* 0x000e620000000800 */
[----:B0-----:R-:W-:-:S04]  /*0af0*/  IABS R26, R27 ;  /* 0x0000001b001a7213 */ /* 0x001fc80000000000 */
[----:B------:R-:W0:Y:S08]  /*0b00*/  I2F.RP R23, R26 ;  /* 0x0000001a00177306 */ /* 0x000e300000209400 */
[----:B0-----:R-:W0:Y:S02]  /*0b10*/  MUFU.RCP R23, R23 ;  /* 0x0000001700177308 */ /* 0x001e240000001000 */
[----:B0-----:R-:W-:-:S06]  /*0b20*/  VIADD R28, R23, 0xffffffe ;  /* 0x0ffffffe171c7836 */ /* 0x001fcc0000000000 */
[----:B------:R0:W2:Y:S02]  /*0b30*/  F2I.FTZ.U32.TRUNC.NTZ R17, R28 ;  /* 0x0000001c00117305 */ /* 0x0000a4000021f000 */
[----:B0-----:R-:W-:Y:S01]  /*0b40*/  LOP3.LUT R28, RZ, R27, RZ, 0x33, !PT ;  /* 0x0000001bff1c7212 */ /* 0x001fe200078e33ff */
[----:B--2---:R-:W-:-:S04]  /*0b50*/  IMAD.MOV R16, RZ, RZ, -R17 ;  /* 0x000000ffff107224 */ /* 0x004fc800078e0a11 */
[----:B------:R-:W-:Y:S02]  /*0b60*/  IMAD R22, R16, R26, RZ ;  /* 0x0000001a10167224 */ /* 0x000fe400078e02ff */
[----:B------:R-:W-:-:S04]  /*0b70*/  IMAD.MOV.U32 R16, RZ, RZ, RZ ;  /* 0x000000ffff107224 */ /* 0x000fc800078e00ff */
[----:B------:R-:W-:Y:S01]  /*0b80*/  IMAD.HI.U32 R16, R17, R22, R16 ;  /* 0x0000001611107227 */ /* 0x000fe200078e0010 */
[----:B------:R-:W-:-:S05]  /*0b90*/  IABS R17, R0 ;  /* 0x0000000000117213 */ /* 0x000fca0000000000 */
[----:B------:R-:W-:-:S05]  /*0ba0*/  IMAD.HI.U32 R16, R16, R17, RZ ;  /* 0x0000001110107227 */ /* 0x000fca00078e00ff */
[----:B------:R-:W-:-:S05]  /*0bb0*/  IADD3 R22, PT, PT, -R16, RZ, RZ ;  /* 0x000000ff10167210 */ /* 0x000fca0007ffe1ff */
[----:B------:R-:W-:Y:S01]  /*0bc0*/  IMAD R17, R26, R22, R17 ;  /* 0x000000161a117224 */ /* 0x000fe200078e0211 */
[----:B-1----:R-:W-:-:S04]  /*0bd0*/  IABS R22, R24 ;  /* 0x0000001800167213 */ /* 0x002fc80000000000 */
[----:B------:R-:W-:Y:S01]  /*0be0*/  ISETP.GT.U32.AND P4, PT, R26, R17, PT ;  /* 0x000000111a00720c */ /* 0x000fe20003f84070 */
[----:B------:R-:W0:-:S12]  /*0bf0*/  I2F.RP R23, R22 ;  /* 0x0000001600177306 */ /* 0x000e180000209400 */
[--C-:B------:R-:W-:Y:S01]  /*0c00*/  @!P4 IMAD.IADD R17, R17, 0x1, -R26.reuse ;  /* 0x000000011111c824 */ /* 0x100fe200078e0a1a */
[----:B0-----:R-:W0:Y:S03]  /*0c10*/  MUFU.RCP R23, R23 ;  /* 0x0000001700177308 */ /* 0x001e260000001000 */
[----:B------:R-:W-:Y:S01]  /*0c20*/  IMAD.IADD R29, R17, 0x1, -R26 ;  /* 0x00000001111d7824 */ /* 0x000fe200078e0a1a */
[----:B------:R-:W-:-:S04]  /*0c30*/  ISETP.GT.U32.AND P5, PT, R26, R17, PT ;  /* 0x000000111a00720c */ /* 0x000fc80003fa4070 */
[----:B------:R-:W-:Y:S02]  /*0c40*/  SEL R29, R29, R17, !P5 ;  /* 0x000000111d1d7207 */ /* 0x000fe40006800000 */
[----:B------:R-:W-:Y:S01]  /*0c50*/  ISETP.GE.AND P5, PT, R0, RZ, PT ;  /* 0x000000ff0000720c */ /* 0x000fe20003fa6270 */
[----:B0-----:R-:W-:-:S12]  /*0c60*/  VIADD R23, R23, 0xffffffe ;  /* 0x0ffffffe17177836 */ /* 0x001fd80000000000 */
[----:B------:R-:W-:Y:S01]  /*0c70*/  @!P5 IMAD.MOV R29, RZ, RZ, -R29 ;  /* 0x000000ffff1dd224 */ /* 0x000fe200078e0a1d */
[----:B------:R-:W-:Y:S01]  /*0c80*/  ISETP.NE.AND P5, PT, R27, RZ, PT ;  /* 0x000000ff1b00720c */ /* 0x000fe20003fa5270 */
[----:B------:R-:W0:Y:S03]  /*0c90*/  F2I.FTZ.U32.TRUNC.NTZ R23, R23 ;  /* 0x0000001700177305 */ /* 0x000e26000021f000 */
[----:B------:R-:W-:-:S04]  /*0ca0*/  SEL R29, R28, R29, !P5 ;  /* 0x0000001d1c1d7207 */ /* 0x000fc80006800000 */
[----:B------:R-:W-:-:S13]  /*0cb0*/  ISETP.NE.AND P6, PT, R29, RZ, PT ;  /* 0x000000ff1d00720c */ /* 0x000fda0003fc5270 */
[----:B0-----:R-:W-:Y:S05]  /*0cc0*/  @P6 BRA `(.L_x_278) ;  /* 0x00000000009c6947 */ /* 0x001fea0003800000 */
[----:B------:R-:W-:Y:S01]  /*0cd0*/  @!P4 VIADD R16, R16, 0x1 ;  /* 0x000000011010c836 */ /* 0x000fe20000000000 */
[----:B------:R-:W-:Y:S01]  /*0ce0*/  ISETP.GE.U32.AND P4, PT, R17, R26, PT ;  /* 0x0000001a1100720c */ /* 0x000fe20003f86070 */
[----:B------:R-:W-:Y:S01]  /*0cf0*/  IMAD.MOV.U32 R7, RZ, RZ, R18 ;  /* 0x000000ffff077224 */ /* 0x000fe200078e0012 */
[----:B------:R-:W-:Y:S02]  /*0d00*/  LOP3.LUT R27, R0, R27, RZ, 0x3c, !PT ;  /* 0x0000001b001b7212 */ /* 0x000fe400078e3cff */
[----:B------:R-:W-:-:S09]  /*0d10*/  LOP3.LUT R19, R10, R21, RZ, 0x3c, !PT ;  /* 0x000000150a137212 */ /* 0x000fd200078e3cff */
[----:B------:R-:W-:Y:S01]  /*0d20*/  @P4 VIADD R16, R16, 0x1 ;  /* 0x0000000110104836 */ /* 0x000fe20000000000 */
[----:B------:R-:W-:-:S04]  /*0d30*/  ISETP.GE.AND P4, PT, R27, RZ, PT ;  /* 0x000000ff1b00720c */ /* 0x000fc80003f86270 */
[----:B------:R-:W-:Y:S01]  /*0d40*/  MOV R17, R16 ;  /* 0x0000001000117202 */ /* 0x000fe20000000f00 */
[----:B------:R-:W-:-:S05]  /*0d50*/  VIADD R16, R11, 0x1 ;  /* 0x000000010b107836 */ /* 0x000fca0000000000 */
[----:B------:R-:W-:-:S03]  /*0d60*/  SEL R16, R16, R11, !P3 ;  /* 0x0000000b10107207 */ /* 0x000fc60005800000 */
[----:B------:R-:W-:Y:S01]  /*0d70*/  @!P4 IMAD.MOV R17, RZ, RZ, -R17 ;  /* 0x000000ffff11c224 */ /* 0x000fe200078e0a11 */
[----:B------:R-:W-:-:S04]  /*0d80*/  ISETP.GE.U32.AND P4, PT, R12, R7, PT ;  /* 0x000000070c00720c */ /* 0x000fc80003f86070 */
[----:B------:R-:W-:-:S09]  /*0d90*/  SEL R28, R28, R17, !P5 ;  /* 0x000000111c1c7207 */ /* 0x000fd20006800000 */
[----:B------:R-:W-:Y:S01]  /*0da0*/  @P4 VIADD R16, R16, 0x1 ;  /* 0x0000000110104836 */ /* 0x000fe20000000000 */
[----:B------:R-:W-:-:S13]  /*0db0*/  ISETP.GE.AND P4, PT, R19, RZ, PT ;  /* 0x000000ff1300720c */ /* 0x000fda0003f86270 */
[----:B------:R-:W-:Y:S01]  /*0dc0*/  @!P4 IMAD.MOV R16, RZ, RZ, -R16 ;  /* 0x000000ffff10c224 */ /* 0x000fe200078e0a10 */
[----:B------:R-:W-:-:S04]  /*0dd0*/  ISETP.GE.AND P4, PT, R28, UR14, PT ;  /* 0x0000000e1c007c0c */ /* 0x000fc8000bf86270 */
[----:B------:R-:W-:Y:S02]  /*0de0*/  SEL R19, R20, R16, !P2 ;  /* 0x0000001014137207 */ /* 0x000fe40005000000 */
[----:B------:R-:W-:Y:S02]  /*0df0*/  ISETP.GT.AND P4, PT, R28, -0x1, !P4 ;  /* 0xffffffff1c00780c */ /* 0x000fe40006784270 */
[----:B------:R-:W-:-:S04]  /*0e00*/  ISETP.GE.AND P5, PT, R19, UR15, PT ;  /* 0x0000000f13007c0c */ /* 0x000fc8000bfa6270 */
[----:B------:R-:W-:-:S04]  /*0e10*/  ISETP.GT.AND P5, PT, R19, -0x1, !P5 ;  /* 0xffffffff1300780c */ /* 0x000fc80006fa4270 */
[----:B------:R-:W-:-:S13]  /*0e20*/  PLOP3.LUT P4, PT, P5, P4, PT, 0x80, 0x8 ;  /* 0x000000000008781c */ /* 0x000fda0002f89070 */
[----:B------:R-:W0:Y:S01]  /*0e30*/  @P4 LDC.64 R16, c[0x0][0x380] ;  /* 0x0000e000ff104b82 */ /* 0x000e220000000a00 */
[----:B------:R-:W-:-:S04]  /*0e40*/  @P4 IMAD R19, R8, UR15, R19 ;  /* 0x0000000f08134c24 */ /* 0x000fc8000f8e0213 */
[----:B------:R-:W-:-:S04]  /*0e50*/  @P4 IMAD R19, R19, UR14, R28 ;  /* 0x0000000e13134c24 */ /* 0x000fc8000f8e021c */
[----:B0-----:R-:W-:Y:S02]  /*0e60*/  @P4 IMAD.WIDE R16, R19, 0x2, R16 ;  /* 0x0000000213104825 */ /* 0x001fe400078e0210 */
[----:B------:R-:W2:Y:S04]  /*0e70*/  @P4 LDG.E.U16 R19, desc[UR10][R14.64+-0x4] ;  /* 0xfffffc0a0e134981 */ /* 0x000ea8000c1e1500 */
[----:B------:R0:W3:Y:S02]  /*0e80*/  @P4 LDG.E.U16 R16, desc[UR10][R16.64] ;  /* 0x0000000a10104981 */ /* 0x0000e4000c1e1500 */
[----:B0-----:R-:W0:Y:S08]  /*0e90*/  I2F.RP R17, R18 ;  /* 0x0000001200117306 */ /* 0x001e300000209400 */
[----:B0-----:R-:W0:Y:S02]  /*0ea0*/  MUFU.RCP R17, R17 ;  /* 0x0000001100117308 */ /* 0x001e240000001000 */
[----:B0-----:R-:W-:-:S06]  /*0eb0*/  VIADD R17, R17, 0xffffffe ;  /* 0x0ffffffe11117836 */ /* 0x001fcc0000000000 */
[----:B------:R-:W0:Y:S02]  /*0ec0*/  F2I.FTZ.U32.TRUNC.NTZ R17, R17 ;  /* 0x0000001100117305 */ /* 0x000e24000021f000 */
[----:B0-----:R-:W-:-:S05]  /*0ed0*/  IADD3 R26, PT, PT, RZ, -R17, RZ ;  /* 0x80000011ff1a7210 */ /* 0x001fca0007ffe0ff */
[----:B------:R-:W-:Y:S02]  /*0ee0*/  IMAD R27, R26, R18, RZ ;  /* 0x000000121a1b7224 */ /* 0x000fe400078e02ff */
[----:B--2---:R-:W-:Y:S02]  /*0ef0*/  @P4 IMAD.U32 R26, R19, 0x10000, RZ ;  /* 0x00010000131a4824 */ /* 0x004fe400078e00ff */
[----:B---3--:R-:W-:Y:S02]  /*0f00*/  @P4 IMAD.U32 R28, R16, 0x10000, RZ ;  /* 0x00010000101c4824 */ /* 0x008fe400078e00ff */
[----:B------:R-:W-:Y:S02]  /*0f10*/  IMAD.MOV.U32 R16, RZ, RZ, RZ ;  /* 0x000000ffff107224 */ /* 0x000fe400078e00ff */
[----:B------:R-:W-:Y:S02]  /*0f20*/  @P4 FFMA.FTZ R6, R26, R28, R6 ;  /* 0x0000001c1a064223 */ /* 0x000fe40000010006 */
[----:B------:R-:W-:-:S07]  /*0f30*/  IMAD.HI.U32 R19, R17, R27, R16 ;  /* 0x0000001b11137227 */ /* 0x000fce00078e0010 */
.L_x_278:
[----:B------:R-:W-:Y:S05]  /*0f40*/  BSYNC.RECONVERGENT B1 ;  /* 0x0000000000017941 */ /* 0x000fea0003800200 */
.L_x_277:
[--C-:B------:R-:W-:Y:S01]  /*0f50*/  IMAD.MOV R16, RZ, RZ, -R23.reuse ;  /* 0x000000ffff107224 */ /* 0x100fe200078e0a17 */
[----:B------:R-:W-:Y:S01]  /*0f60*/  IABS R27, R2 ;  /* 0x00000002001b7213 */ /* 0x000fe20000000000 */
[----:B------:R-:W-:Y:S02]  /*0f70*/  IMAD.MOV.U32 R17, RZ, RZ, R23 ;  /* 0x000000ffff117224 */ /* 0x000fe400078e0017 */
        /* <DEDUP_REMOVED lines=12> */
[----:B------:R-:W-:-:S13]  /*1040*/  ISETP.GE.AND P5, PT, R2, RZ, PT ;  /* 0x000000ff0200720c */ /* 0x000fda0003fa6270 */
[----:B------:R-:W-:Y:S01]  /*1050*/  @!P5 IMAD.MOV R26, RZ, RZ, -R26 ;  /* 0x000000ffff1ad224 */ /* 0x000fe200078e0a1a */
[----:B------:R-:W-:-:S04]  /*1060*/  ISETP.NE.AND P5, PT, R24, RZ, PT ;  /* 0x000000ff1800720c */ /* 0x000fc80003fa5270 */
[----:B------:R-:W-:-:S04]  /*1070*/  SEL R26, R23, R26, !P5 ;  /* 0x0000001a171a7207 */ /* 0x000fc80006800000 */
[----:B------:R-:W-:-:S13]  /*1080*/  ISETP.NE.AND P6, PT, R26, RZ, PT ;  /* 0x000000ff1a00720c */ /* 0x000fda0003fc5270 */
[----:B------:R-:W-:Y:S05]  /*1090*/  @P6 BRA `(.L_x_276) ;  /* 0x0000000000986947 */ /* 0x000fea0003800000 */
[----:B------:R-:W-:Y:S01]  /*10a0*/  @!P4 VIADD R16, R16, 0x1 ;  /* 0x000000011010c836 */ /* 0x000fe20000000000 */
[----:B------:R-:W-:Y:S01]  /*10b0*/  ISETP.GE.U32.AND P4, PT, R17, R22, PT ;  /* 0x000000161100720c */ /* 0x000fe20003f86070 */
[----:B------:R-:W-:Y:S01]  /*10c0*/  IMAD.MOV.U32 R7, RZ, RZ, R18 ;  /* 0x000000ffff077224 */ /* 0x000fe200078e0012 */
[----:B------:R-:W-:Y:S01]  /*10d0*/  LOP3.LUT R24, R2, R24, RZ, 0x3c, !PT ;  /* 0x0000001802187212 */ /* 0x000fe200078e3cff */
[----:B------:R-:W-:Y:S01]  /*10e0*/  VIADD R22, R11, 0x1 ;  /* 0x000000010b167836 */ /* 0x000fe20000000000 */
[----:B------:R-:W-:-:S04]  /*10f0*/  LOP3.LUT R19, R10, R21, RZ, 0x3c, !PT ;  /* 0x000000150a137212 */ /* 0x000fc800078e3cff */
[----:B------:R-:W-:-:S05]  /*1100*/  SEL R17, R22, R11, !P3 ;  /* 0x0000000b16117207 */ /* 0x000fca0005800000 */
[----:B------:R-:W-:Y:S01]  /*1110*/  @P4 VIADD R16, R16, 0x1 ;  /* 0x0000000110104836 */ /* 0x000fe20000000000 */
[----:B------:R-:W-:-:S13]  /*1120*/  ISETP.GE.AND P4, PT, R24, RZ, PT ;  /* 0x000000ff1800720c */ /* 0x000fda0003f86270 */
[----:B------:R-:W-:Y:S02]  /*1130*/  @!P4 IADD3 R16, PT, PT, -R16, RZ, RZ ;  /* 0x000000ff1010c210 */ /* 0x000fe40007ffe1ff */
[----:B------:R-:W-:Y:S02]  /*1140*/  ISETP.GE.U32.AND P4, PT, R12, R7, PT ;  /* 0x000000070c00720c */ /* 0x000fe40003f86070 */
[----:B------:R-:W-:-:S11]  /*1150*/  SEL R23, R23, R16, !P5 ;  /* 0x0000001017177207 */ /* 0x000fd60006800000 */
        /* <DEDUP_REMOVED lines=10> */
[----:B------:R-:W-:Y:S02]  /*1200*/  @P4 IMAD R22, R8, UR15, R19 ;  /* 0x0000000f08164c24 */ /* 0x000fe4000f8e0213 */
[----:B------:R-:W2:Y:S02]  /*1210*/  @P4 LDG.E.U16 R19, desc[UR10][R14.64+-0x2] ;  /* 0xfffffe0a0e134981 */ /* 0x000ea4000c1e1500 */
[----:B------:R-:W-:-:S04]  /*1220*/  @P4 IMAD R23, R22, UR14, R23 ;  /* 0x0000000e16174c24 */ /* 0x000fc8000f8e0217 */
[----:B0-----:R-:W-:-:S06]  /*1230*/  @P4 IMAD.WIDE R16, R23, 0x2, R16 ;  /* 0x0000000217104825 */ /* 0x001fcc00078e0210 */
[----:B------:R0:W3:Y:S01]  /*1240*/  @P4 LDG.E.U16 R16, desc[UR10][R16.64] ;  /* 0x0000000a10104981 */ /* 0x0000e2000c1e1500 */
[----:B------:R-:W1:Y:S08]  /*1250*/  I2F.RP R26, R18 ;  /* 0x00000012001a7306 */ /* 0x000e700000209400 */
[----:B-1----:R-:W1:Y:S02]  /*1260*/  MUFU.RCP R26, R26 ;  /* 0x0000001a001a7308 */ /* 0x002e640000001000 */
[----:B-1----:R-:W-:-:S06]  /*1270*/  VIADD R27, R26, 0xffffffe ;  /* 0x0ffffffe1a1b7836 */ /* 0x002fcc0000000000 */
[----:B0-----:R-:W0:Y:S02]  /*1280*/  F2I.FTZ.U32.TRUNC.NTZ R17, R27 ;  /* 0x0000001b00117305 */ /* 0x001e24000021f000 */
[----:B0-----:R-:W-:-:S04]  /*1290*/  IMAD.MOV R22, RZ, RZ, -R17 ;  /* 0x000000ffff167224 */ /* 0x001fc800078e0a11 */
[----:B------:R-:W-:Y:S02]  /*12a0*/  IMAD R23, R22, R18, RZ ;  /* 0x0000001216177224 */ /* 0x000fe400078e02ff */
[----:B--2---:R-:W-:Y:S01]  /*12b0*/  @P4 IMAD.U32 R22, R19, 0x10000, RZ ;  /* 0x0001000013164824 */ /* 0x004fe200078e00ff */
[----:B---3--:R-:W-:Y:S01]  /*12c0*/  @P4 SHF.L.U32 R24, R16, 0x10, RZ ;  /* 0x0000001010184819 */ /* 0x008fe200000006ff */
[----:B------:R-:W-:-:S04]  /*12d0*/  IMAD.MOV.U32 R16, RZ, RZ, RZ ;  /* 0x000000ffff107224 */ /* 0x000fc800078e00ff */
[----:B------:R-:W-:-:S04]  /*12e0*/  IMAD.HI.U32 R19, R17, R23, R16 ;  /* 0x0000001711137227 */ /* 0x000fc800078e0010 */
[----:B------:R-:W-:-:S07]  /*12f0*/  @P4 FFMA.FTZ R6, R22, R24, R6 ;  /* 0x0000001816064223 */ /* 0x000fce0000010006 */
.L_x_276:
[----:B------:R-:W-:Y:S05]  /*1300*/  BSYNC.RECONVERGENT B0 ;  /* 0x0000000000007941 */ /* 0x000fea0003800200 */
.L_x_275:
[----:B------:R-:W-:Y:S04]  /*1310*/  BSSY.RECONVERGENT B1, `(.L_x_279) ;  /* 0x00000cb000017945 */ /* 0x000fe80003800200 */
[----:B------:R-:W-:Y:S04]  /*1320*/  BSSY.RELIABLE B0, `(.L_x_280) ;  /* 0x000008a000007945 */ /* 0x000fe80003800100 */
[----:B------:R-:W-:Y:S05]  /*1330*/  @P1 BRA `(.L_x_281) ;  /* 0x0000000800181947 */ /* 0x000fea0003800000 */
[----:B------:R-:W0:Y:S01]  /*1340*/  LDC R23, c[0x0][0x420] ;  /* 0x00010800ff177b82 */ /* 0x000e220000000800 */
[----:B------:R-:W-:Y:S01]  /*1350*/  IABS R26, R3 ;  /* 0x00000003001a7213 */ /* 0x000fe20000000000 */
[----:B------:R-:W-:Y:S01]  /*1360*/  BSSY.RECONVERGENT B2, `(.L_x_282) ;  /* 0x000003f000027945 */ /* 0x000fe20003800200 */
        /* <DEDUP_REMOVED lines=33> */
[----:B------:R-:W-:Y:S01]  /*1580*/  @!P4 IMAD.MOV R16, RZ, RZ, -R16 ;  /* 0x000000ffff10c224 */ /* 0x000fe200078e0a10 */
[----:B------:R-:W-:-:S04]  /*1590*/  ISETP.GE.U32.AND P4, PT, R12, R7, PT ;  /* 0x000000070c00720c */ /* 0x000fc80003f86070 */
[----:B------:R-:W-:-:S09]  /*15a0*/  SEL R24, R24, R16, !P5 ;  /* 0x0000001018187207 */ /* 0x000fd20006800000 */
[----:B------:R-:W-:Y:S02]  /*15b0*/  @P4 IADD3 R17, PT, PT, R17, 0x1, RZ ;  /* 0x0000000111114810 */ /* 0x000fe40007ffe0ff */
        /* <DEDUP_REMOVED lines=13> */
[----:B------:R0:W3:Y:S01]  /*1690*/  @P4 LDG.E.U16 R16, desc[UR10][R16.64] ;  /* 0x0000000a10104981 */ /* 0x0000e2000c1e1500 */
[----:B------:R-:W1:Y:S08]  /*16a0*/  I2F.RP R26, R18 ;  /* 0x00000012001a7306 */ /* 0x000e700000209400 */
[----:B-1----:R-:W1:Y:S02]  /*16b0*/  MUFU.RCP R26, R26 ;  /* 0x0000001a001a7308 */ /* 0x002e640000001000 */
[----:B-1----:R-:W-:-:S06]  /*16c0*/  VIADD R27, R26, 0xffffffe ;  /* 0x0ffffffe1a1b7836 */ /* 0x002fcc0000000000 */
[----:B0-----:R-:W0:Y:S02]  /*16d0*/  F2I.FTZ.U32.TRUNC.NTZ R17, R27 ;  /* 0x0000001b00117305 */ /* 0x001e24000021f000 */
[----:B0-----:R-:W-:-:S04]  /*16e0*/  IMAD.MOV R22, RZ, RZ, -R17 ;  /* 0x000000ffff167224 */ /* 0x001fc800078e0a11 */
[----:B------:R-:W-:Y:S02]  /*16f0*/  IMAD R23, R22, R18, RZ ;  /* 0x0000001216177224 */ /* 0x000fe400078e02ff */
[----:B--2---:R-:W-:Y:S02]  /*1700*/  @P4 IMAD.U32 R22, R19, 0x10000, RZ ;  /* 0x0001000013164824 */ /* 0x004fe400078e00ff */
[----:B---3--:R-:W-:Y:S02]  /*1710*/  @P4 IMAD.U32 R24, R16, 0x10000, RZ ;  /* 0x0001000010184824 */ /* 0x008fe400078e00ff */
[----:B------:R-:W-:Y:S02]  /*1720*/  IMAD.MOV.U32 R16, RZ, RZ, RZ ;  /* 0x000000ffff107224 */ /* 0x000fe400078e00ff */
[----:B------:R-:W-:Y:S02]  /*1730*/  @P4 FFMA.FTZ R6, R22, R24, R6 ;  /* 0x0000001816064223 */ /* 0x000fe40000010006 */
[----:B------:R-:W-:-:S07]  /*1740*/  IMAD.HI.U32 R19, R17, R23, R16 ;  /* 0x0000001711137227 */ /* 0x000fce00078e0010 */
.L_x_283:
[----:B------:R-:W-:Y:S05]  /*1750*/  BSYNC.RECONVERGENT B2 ;  /* 0x0000000000027941 */ /* 0x000fea0003800200 */
.L_x_282:
[----:B------:R-:W-:Y:S05]  /*1760*/  @P1 BREAK.RELIABLE B0 ;  /* 0x0000000000001942 */ /* 0x000fea0003800100 */
[----:B------:R-:W-:Y:S05]  /*1770*/  @P1 BRA `(.L_x_284) ;  /* 0x0000000800101947 */ /* 0x000fea0003800000 */
[----:B------:R-:W0:Y:S01]  /*1780*/  LDC R23, c[0x0][0x420] ;  /* 0x00010800ff177b82 */ /* 0x000e220000000800 */
[----:B------:R-:W-:Y:S01]  /*1790*/  IABS R26, R4 ;  /* 0x00000004001a7213 */ /* 0x000fe20000000000 */
[----:B------:R-:W-:Y:S01]  /*17a0*/  BSSY.RECONVERGENT B2, `(.L_x_281) ;  /* 0x000003f000027945 */ /* 0x000fe20003800200 */
        /* <DEDUP_REMOVED lines=24> */
[----:B------:R-:W-:Y:S01]  /*1930*/  @!P4 IADD3 R16, PT, PT, R16, 0x1, RZ ;  /* 0x000000011010c810 */ /* 0x000fe20007ffe0ff */
[----:B------:R-:W-:Y:S01]  /*1940*/  IMAD.MOV.U32 R7, RZ, RZ, R18 ;  /* 0x000000ffff077224 */ /* 0x000fe200078e0012 */
[----:B------:R-:W-:Y:S01]  /*1950*/  ISETP.GE.U32.AND P4, PT, R17, R22, PT ;  /* 0x000000161100720c */ /* 0x000fe20003f86070 */
[----:B------:R-:W-:Y:S01]  /*1960*/  VIADD R22, R11, 0x1 ;  /* 0x000000010b167836 */ /* 0x000fe20000000000 */
[----:B------:R-:W-:Y:S02]  /*1970*/  LOP3.LUT R23, R4, R23, RZ, 0x3c, !PT ;  /* 0x0000001704177212 */ /* 0x000fe400078e3cff */
[----:B------:R-:W-:Y:S02]  /*1980*/  LOP3.LUT R19, R10, R21, RZ, 0x3c, !PT ;  /* 0x000000150a137212 */ /* 0x000fe400078e3cff */
[----:B------:R-:W-:-:S07]  /*1990*/  SEL R17, R22, R11, !P3 ;  /* 0x0000000b16117207 */ /* 0x000fce0005800000 */
[----:B------:R-:W-:Y:S01]  /*19a0*/  @P4 VIADD R16, R16, 0x1 ;  /* 0x0000000110104836 */ /* 0x000fe20000000000 */
[----:B------:R-:W-:-:S13]  /*19b0*/  ISETP.GE.AND P4, PT, R23, RZ, PT ;  /* 0x000000ff1700720c */ /* 0x000fda0003f86270 */
        /* <DEDUP_REMOVED lines=20> */
[----:B-1----:R-:W-:-:S06]  /*1b00*/  IADD3 R27, PT, PT, R26, 0xffffffe, RZ ;  /* 0x0ffffffe1a1b7810 */ /* 0x002fcc0007ffe0ff */
        /* <DEDUP_REMOVED lines=8> */
.L_x_285:
[----:B------:R-:W-:Y:S05]  /*1b90*/  BSYNC.RECONVERGENT B2 ;  /* 0x0000000000027941 */ /* 0x000fea0003800200 */
.L_x_281:
[----:B------:R-:W-:Y:S05]  /*1ba0*/  @P1 BREAK.RELIABLE B0 ;  /* 0x0000000000001942 */ /* 0x000fea0003800100 */
[----:B------:R-:W-:Y:S05]  /*1bb0*/  @P1 BRA `(.L_x_284) ;  /* 0x0000000400001947 */ /* 0x000fea0003800000 */
[----:B------:R-:W-:Y:S05]  /*1bc0*/  BSYNC.RELIABLE B0 ;  /* 0x0000000000007941 */ /* 0x000fea0003800100 */
.L_x_280:
        /* <DEDUP_REMOVED lines=27> */
[----:B------:R-:W-:Y:S01]  /*1d80*/  IMAD.MOV.U32 R7, RZ, RZ, R18 ;  /* 0x000000ffff077224 */ /* 0x000fe200078e0012 */
[----:B------:R-:W-:Y:S01]  /*1d90*/  @!P5 IADD3 R16, PT, PT, R16, 0x1, RZ ;  /* 0x000000011010d810 */ /* 0x000fe20007ffe0ff */
[----:B------:R-:W-:Y:S01]  /*1da0*/  @!P3 VIADD R11, R11, 0x1 ;  /* 0x000000010b0bb836 */ /* 0x000fe20000000000 */
[----:B------:R-:W-:Y:S02]  /*1db0*/  LOP3.LUT R23, R5, R23, RZ, 0x3c, !PT ;  /* 0x0000001705177212 */ /* 0x000fe400078e3cff */
[----:B------:R-:W-:Y:S02]  /*1dc0*/  ISETP.GE.U32.AND P3, PT, R12, R7, PT ;  /* 0x000000070c00720c */ /* 0x000fe40003f66070 */
[----:B------:R-:W-:Y:S02]  /*1dd0*/  LOP3.LUT R21, R10, R21, RZ, 0x3c, !PT ;  /* 0x000000150a157212 */ /* 0x000fe400078e3cff */
[----:B------:R-:W-:-:S03]  /*1de0*/  ISETP.GE.AND P5, PT, R23, RZ, PT ;  /* 0x000000ff1700720c */ /* 0x000fc60003fa6270 */
[----:B------:R-:W-:Y:S01]  /*1df0*/  @P4 VIADD R16, R16, 0x1 ;  /* 0x0000000110104836 */ /* 0x000fe20000000000 */
[----:B------:R-:W-:-:S05]  /*1e00*/  ISETP.GE.AND P4, PT, R21, RZ, PT ;  /* 0x000000ff1500720c */ /* 0x000fca0003f86270 */
[----:B------:R-:W-:-:S04]  /*1e10*/  @P3 VIADD R11, R11, 0x1 ;  /* 0x000000010b0b3836 */ /* 0x000fc80000000000 */
[----:B------:R-:W-:-:S04]  /*1e20*/  @!P5 IMAD.MOV R16, RZ, RZ, -R16 ;  /* 0x000000ffff10d224 */ /* 0x000fc800078e0a10 */
[----:B------:R-:W-:Y:S01]  /*1e30*/  @!P4 IMAD.MOV R11, RZ, RZ, -R11 ;  /* 0x000000ffff0bc224 */ /* 0x000fe200078e0a0b */
[----:B------:R-:W-:-:S04]  /*1e40*/  SEL R24, R24, R16, !P1 ;  /* 0x0000001018187207 */ /* 0x000fc80004800000 */
[----:B------:R-:W-:Y:S02]  /*1e50*/  SEL R11, R20, R11, !P2 ;  /* 0x0000000b140b7207 */ /* 0x000fe40005000000 */
[C---:B------:R-:W-:Y:S02]  /*1e60*/  ISETP.GE.AND P2, PT, R24.reuse, UR14, PT ;  /* 0x0000000e18007c0c */ /* 0x040fe4000bf46270 */
[C---:B------:R-:W-:Y:S02]  /*1e70*/  ISETP.GE.AND P1, PT, R11.reuse, UR15, PT ;  /* 0x0000000f0b007c0c */ /* 0x040fe4000bf26270 */
[----:B------:R-:W-:Y:S02]  /*1e80*/  ISETP.GT.AND P2, PT, R24, -0x1, !P2 ;  /* 0xffffffff1800780c */ /* 0x000fe40005744270 */
[----:B------:R-:W-:-:S04]  /*1e90*/  ISETP.GT.AND P1, PT, R11, -0x1, !P1 ;  /* 0xffffffff0b00780c */ /* 0x000fc80004f24270 */
[----:B------:R-:W-:-:S13]  /*1ea0*/  PLOP3.LUT P1, PT, P1, P2, PT, 0x80, 0x8 ;  /* 0x000000000008781c */ /* 0x000fda0000f25070 */
[----:B------:R-:W0:Y:S01]  /*1eb0*/  @P1 LDC.64 R16, c[0x0][0x380] ;  /* 0x0000e000ff101b82 */ /* 0x000e220000000a00 */
[----:B------:R-:W-:Y:S01]  /*1ec0*/  @P1 IMAD R11, R8, UR15, R11 ;  /* 0x0000000f080b1c24 */ /* 0x000fe2000f8e020b */
[----:B------:R1:W2:Y:S03]  /*1ed0*/  @P1 LDG.E.U16 R14, desc[UR10][R14.64+0x4] ;  /* 0x0000040a0e0e1981 */ /* 0x0002a6000c1e1500 */
[----:B------:R-:W-:-:S04]  /*1ee0*/  @P1 IMAD R11, R11, UR14, R24 ;  /* 0x0000000e0b0b1c24 */ /* 0x000fc8000f8e0218 */
[----:B0-----:R-:W-:-:S06]  /*1ef0*/  @P1 IMAD.WIDE R16, R11, 0x2, R16 ;  /* 0x000000020b101825 */ /* 0x001fcc00078e0210 */
[----:B------:R-:W3:Y:S01]  /*1f00*/  @P1 LDG.E.U16 R16, desc[UR10][R16.64] ;  /* 0x0000000a10101981 */ /* 0x000ee2000c1e1500 */
[----:B------:R-:W0:Y:S08]  /*1f10*/  I2F.RP R20, R18 ;  /* 0x0000001200147306 */ /* 0x000e300000209400 */
[----:B0-----:R-:W0:Y:S02]  /*1f20*/  MUFU.RCP R20, R20 ;  /* 0x0000001400147308 */ /* 0x001e240000001000 */
[----:B0-----:R-:W-:-:S06]  /*1f30*/  VIADD R21, R20, 0xffffffe ;  /* 0x0ffffffe14157836 */ /* 0x001fcc0000000000 */
[----:B-1----:R-:W0:Y:S02]  /*1f40*/  F2I.FTZ.U32.TRUNC.NTZ R15, R21 ;  /* 0x00000015000f7305 */ /* 0x002e24000021f000 */
[----:B0-----:R-:W-:-:S04]  /*1f50*/  IMAD.MOV R19, RZ, RZ, -R15 ;  /* 0x000000ffff137224 */ /* 0x001fc800078e0a0f */
[----:B------:R-:W-:Y:S01]  /*1f60*/  IMAD R19, R19, R18, RZ ;  /* 0x0000001213137224 */ /* 0x000fe200078e02ff */
[----:B--2---:R-:W-:Y:S01]  /*1f70*/  @P1 SHF.L.U32 R11, R14, 0x10, RZ ;  /* 0x000000100e0b1819 */ /* 0x004fe200000006ff */
[----:B------:R-:W-:-:S04]  /*1f80*/  IMAD.MOV.U32 R14, RZ, RZ, RZ ;  /* 0x000000ffff0e7224 */ /* 0x000fc800078e00ff */
[----:B------:R-:W-:-:S04]  /*1f90*/  IMAD.HI.U32 R19, R15, R19, R14 ;  /* 0x000000130f137227 */ /* 0x000fc800078e000e */
[----:B---3--:R-:W-:-:S04]  /*1fa0*/  @P1 IMAD.U32 R12, R16, 0x10000, RZ ;  /* 0x00010000100c1824 */ /* 0x008fc800078e00ff */
[----:B------:R-:W-:-:S07]  /*1fb0*/  @P1 FFMA.FTZ R6, R11, R12, R6 ;  /* 0x0000000c0b061223 */ /* 0x000fce0000010006 */
.L_x_284:
[----:B------:R-:W-:Y:S05]  /*1fc0*/  BSYNC.RECONVERGENT B1 ;  /* 0x0000000000017941 */ /* 0x000fea0003800200 */
.L_x_279:
[----:B------:R-:W-:Y:S02]  /*1fd0*/  VIADD R13, R13, 0x5 ;  /* 0x000000050d0d7836 */ /* 0x000fe40000000000 */
[----:B------:R-:W-:Y:S01]  /*1fe0*/  VIADD R10, R10, -UR16 ;  /* 0x800000100a0a7c36 */ /* 0x000fe20008000000 */
[----:B------:R-:W-:Y:S06]  /*1ff0*/  @P0 BRA `(.L_x_286) ;  /* 0xffffffe800500947 */ /* 0x000fec000383ffff */
[----:B------:R-:W2:Y:S02]  /*2000*/  LDL.LU R11, [R1] ;  /* 0x00000000010b7983 */ /* 0x000ea40000300800 */
[----:B--2---:R-:W-:-:S13]  /*2010*/  ISETP.NE.AND P1, PT, R11, RZ, PT ;  /* 0x000000ff0b00720c */ /* 0x004fda0003f25270 */
[----:B------:R-:W-:Y:S05]  /*2020*/  @P1 BRA `(.L_x_287) ;  /* 0xffffffe400ec1947 */ /* 0x000fea000383ffff */
[----:B------:R-:W2:Y:S01]  /*2030*/  LDL.LU R12, [R1+0x8] ;  /* 0x00000800010c7983 */ /* 0x000ea20000300800 */
[----:B------:R-:W2:Y:S03]  /*2040*/  LDCU.64 UR8, c[0x0][0x3a8] ;  /* 0x00007500ff0877ac */ /* 0x000ea60008000a00 */
[----:B------:R-:W3:Y:S01]  /*2050*/  LDL.LU R11, [R1+0x14] ;  /* 0x00001400010b7983 */ /* 0x000ee20000300800 */
[----:B------:R-:W0:Y:S01]  /*2060*/  LDCU UR13, c[0x0][0x3f8] ;  /* 0x00007f00ff0d77ac */ /* 0x000e220008000800 */
[----:B------:R-:W-:Y:S02]  /*2070*/  F2FP.BF16.F32.PACK_AB R6, RZ, R6 ;  /* 0x00000006ff06723e */ /* 0x000fe400000010ff */
[----:B--2---:R-:W-:-:S04]  /*2080*/  LEA R2, P0, R12, UR8, 0x1 ;  /* 0x000000080c027c11 */ /* 0x004fc8000f8008ff */
[C---:B---3--:R-:W-:Y:S02]  /*2090*/  LEA.HI.X R3, R12.reuse, UR9, R11, 0x1, P0 ;  /* 0x000000090c037c11 */ /* 0x048fe400080f0c0b */
[----:B------:R-:W-:-:S03]  /*20a0*/  IADD3 R12, P0, PT, R12, UR4, RZ ;  /* 0x000000040c0c7c10 */ /* 0x000fc6000ff1e0ff */
[----:B------:R1:W-:Y:S02]  /*20b0*/  STG.E.U16 desc[UR10][R2.64], R6 ;  /* 0x0000000602007986 */ /* 0x0003e4000c10150a */
[----:B------:R-:W-:Y:S01]  /*20c0*/  IMAD.X R11, RZ, RZ, R11, P0 ;  /* 0x000000ffff0b7224 */ /* 0x000fe200000e060b */
[----:B0-----:R-:W-:Y:S01]  /*20d0*/  ISETP.GE.U32.AND P0, PT, R12, UR13, PT ;  /* 0x0000000d0c007c0c */ /* 0x001fe2000bf06070 */
[----:B------:R1:W-:Y:S03]  /*20e0*/  STL [R1+0x8], R12 ;  /* 0x0000080c01007387 */ /* 0x0003e60000100800 */
[----:B------:R-:W-:Y:S01]  /*20f0*/  ISETP.GE.AND.EX P0, PT, R11, UR12, PT, P0 ;  /* 0x0000000c0b007c0c */ /* 0x000fe2000bf06300 */
[----:B------:R1:W-:-:S12]  /*2100*/  STL [R1+0x14], R11 ;  /* 0x0000140b01007387 */ /* 0x0003d80000100800 */
[----:B-1----:R-:W-:Y:S05]  /*2110*/  @!P0 BRA `(.L_x_288) ;  /* 0xffffffe000288947 */ /* 0x002fea000383ffff */
[----:B------:R-:W-:Y:S05]  /*2120*/  EXIT ;  /* 0x000000000000794d */ /* 0x000fea0003800000 */
.L_x_274:
[----:B------:R-:W2:Y:S04]  /*2130*/  LDL R2, [R1+0x8] ;  /* 0x0000080001027983 */ /* 0x000ea80000100800 */
[----:B------:R-:W3:Y:S01]  /*2140*/  LDL R0, [R1+0x14] ;  /* 0x0000140001007983 */ /* 0x000ee20000100800 */
[----:B------:R-:W-:Y:S01]  /*2150*/  BSSY.RECONVERGENT B0, `(.L_x_289) ;  /* 0x0000025000007945 */ /* 0x000fe20003800200 */
[----:B--2---:R-:W-:-:S04]  /*2160*/  IADD3 R2, P0, PT, R2, UR4, RZ ;  /* 0x0000000402027c10 */ /* 0x004fc8000ff1e0ff */
[C---:B------:R-:W-:Y:S01]  /*2170*/  ISETP.GT.U32.AND P1, PT, R2.reuse, UR6, PT ;  /* 0x0000000602007c0c */ /* 0x040fe2000bf24070 */
[----:B---3--:R-:W-:Y:S01]  /*2180*/  IMAD.X R5, RZ, RZ, R0, P0 ;  /* 0x000000ffff057224 */ /* 0x008fe200000e0600 */
        /* <DEDUP_REMOVED lines=14> */
[----:B0-----:R-:W-:Y:S01]  /*2270*/  IADD3 R4, PT, PT, R3, 0xffffffe, RZ ;  /* 0x0ffffffe03047810 */ /* 0x001fe20007ffe0ff */
[----:B------:R-:W-:-:S05]  /*2280*/  IMAD.MOV.U32 R3, RZ, RZ, RZ ;  /* 0x000000ffff037224 */ /* 0x000fca00078e00ff */
        /* <DEDUP_REMOVED lines=11> */
[----:B------:R-:W-:Y:S01]  /*2340*/  @P1 VIADD R5, R5, 0x1 ;  /* 0x0000000105051836 */ /* 0x000fe20000000000 */
[----:B------:R-:W-:-:S04]  /*2350*/  @!P2 LOP3.LUT R5, RZ, UR4, RZ, 0x33, !PT ;  /* 0x00000004ff05ac12 */ /* 0x000fc8000f8e33ff */
[----:B------:R-:W-:Y:S01]  /*2360*/  MOV R2, R5 ;  /* 0x0000000500027202 */ /* 0x000fe20000000f00 */
[----:B------:R-:W-:Y:S06]  /*2370*/  BRA `(.L_x_291) ;  /* 0x0000000000087947 */ /* 0x000fec0003800000 */
.L_x_290:
[----:B------:R-:W-:-:S07]  /*2380*/  MOV R4, 0x23a0 ;  /* 0x000023a000047802 */ /* 0x000fce0000000f00 */
[----:B------:R-:W-:Y:S05]  /*2390*/  CALL.REL.NOINC `($__internal_9_$__cuda_sm20_div_u64) ;  /* 0x0000000000ec7944 */ /* 0x000fea0003c00000 */
.L_x_291:
[----:B------:R-:W-:Y:S05]  /*23a0*/  BSYNC.RECONVERGENT B0 ;  /* 0x0000000000007941 */ /* 0x000fea0003800200 */
.L_x_289:
        /* <DEDUP_REMOVED lines=14> */
.L_x_294:
[----:B------:R-:W2:Y:S04]  /*2490*/  LDL.LU R7, [R1+0x8] ;  /* 0x0000080001077983 */ /* 0x000ea80000300800 */
[----:B------:R-:W3:Y:S01]  /*24a0*/  LDL.LU R6, [R1+0x14] ;  /* 0x0000140001067983 */ /* 0x000ee20000300800 */
[----:B--2---:R-:W-:-:S04]  /*24b0*/  LEA R2, P0, R7, UR6, 0x1 ;  /* 0x0000000607027c11 */ /* 0x004fc8000f8008ff */
[C-C-:B---3--:R-:W-:Y:S02]  /*24c0*/  LEA.HI.X R3, R7.reuse, UR7, R6.reuse, 0x1, P0 ;  /* 0x0000000707037c11 */ /* 0x148fe400080f0c06 */
[----:B------:R-:W-:Y:S02]  /*24d0*/  IADD3 R7, P2, PT, R7, UR4, RZ ;  /* 0x0000000407077c10 */ /* 0x000fe4000ff5e0ff */
[----:B------:R-:W-:Y:S01]  /*24e0*/  IADD3 R0, P0, PT, R0, 0x1, RZ ;  /* 0x0000000100007810 */ /* 0x000fe20007f1e0ff */
[----:B------:R0:W-:Y:S02]  /*24f0*/  STG.E.U16 desc[UR10][R2.64], RZ ;  /* 0x000000ff02007986 */ /* 0x0001e4000c10150a */
[----:B------:R-:W-:Y:S01]  /*2500*/  IMAD.X R6, RZ, RZ, R6, P2 ;  /* 0x000000ffff067224 */ /* 0x000fe200010e0606 */
[----:B------:R-:W-:Y:S02]  /*2510*/  IADD3.X R4, PT, PT, RZ, R4, RZ, P0, !PT ;  /* 0x00000004ff047210 */ /* 0x000fe400007fe4ff */
[----:B------:R-:W-:-:S02]  /*2520*/  ISETP.NE.U32.AND P0, PT, R0, R5, PT ;  /* 0x000000050000720c */ /* 0x000fc40003f05070 */
[----:B------:R0:W-:Y:S02]  /*2530*/  STL [R1+0x14], R6 ;  /* 0x0000140601007387 */ /* 0x0001e40000100800 */
[----:B------:R-:W-:Y:S02]  /*2540*/  ISETP.NE.AND.EX P0, PT, R4, RZ, PT, P0 ;  /* 0x000000ff0400720c */ /* 0x000fe40003f05300 */
[----:B------:R0:W-:Y:S11]  /*2550*/  STL [R1+0x8], R7 ;  /* 0x0000080701007387 */ /* 0x0001f60000100800 */
[----:B0-----:R-:W-:Y:S05]  /*2560*/  @P0 BRA `(.L_x_294) ;  /* 0xfffffffc00c80947 */ /* 0x001fea000383ffff */
.L_x_293:
[----:B------:R-:W-:Y:S05]  /*2570*/  BSYNC.RECONVERGENT B0 ;  /* 0x0000000000007941 */ /* 0x000fea0003800200 */
.L_x_292:
[----:B------:R-:W-:Y:S05]  /*2580*/  @!P1 EXIT ;  /* 0x000000000000994d */ /* 0x000fea0003800000 */
[----:B------:R-:W0:Y:S01]  /*2590*/  LDCU UR7, c[0x0][0x3f8] ;  /* 0x00007f00ff0777ac */ /* 0x000e220008000800 */
[----:B------:R-:W1:Y:S01]  /*25a0*/  LDCU.64 UR8, c[0x0][0x3a8] ;  /* 0x00007500ff0877ac */ /* 0x000e620008000a00 */
[----:B------:R-:W-:Y:S02]  /*25b0*/  USHF.L.U32 UR5, UR4, 0x1, URZ ;  /* 0x0000000104057899 */ /* 0x000fe400080006ff */
[----:B------:R-:W-:-:S12]  /*25c0*/  USHF.R.U32.HI UR6, URZ, 0x1f, UR4 ;  /* 0x0000001fff067899 */ /* 0x000fd80008011604 */
.L_x_295:
[----:B------:R-:W1:Y:S04]  /*25d0*/  LDL.LU R12, [R1+0x8] ;  /* 0x00000800010c7983 */ /* 0x000e680000300800 */
[----:B------:R-:W2:Y:S01]  /*25e0*/  LDL.LU R11, [R1+0x14] ;  /* 0x00001400010b7983 */ /* 0x000ea20000300800 */
[----:B------:R-:W-:Y:S02]  /*25f0*/  IMAD.U32 R0, RZ, RZ, UR4 ;  /* 0x00000004ff007e24 */ /* 0x000fe4000f8e00ff */
[----:B------:R-:W-:Y:S01]  /*2600*/  IMAD.U32 R10, RZ, RZ, UR4 ;  /* 0x00000004ff0a7e24 */ /* 0x000fe2000f8e00ff */
[----:B-1----:R-:W-:-:S04]  /*2610*/  LEA R8, P0, R12, UR8, 0x1 ;  /* 0x000000080c087c11 */ /* 0x002fc8000f8008ff */
[----:B--2---:R-:W-:Y:S02]  /*2620*/  LEA.HI.X R9, R12, UR9, R11, 0x1, P0 ;  /* 0x000000090c097c11 */ /* 0x004fe400080f0c0b */
        /* <DEDUP_REMOVED lines=12> */
[----:B0-----:R-:W-:Y:S01]  /*26f0*/  ISETP.GE.U32.AND P0, PT, R12, UR7, PT ;  /* 0x000000070c007c0c */ /* 0x001fe2000bf06070 */
[----:B------:R2:W-:Y:S03]  /*2700*/  STL [R1+0x8], R12 ;  /* 0x0000080c01007387 */ /* 0x0005e60000100800 */
[----:B------:R-:W-:Y:S01]  /*2710*/  ISETP.GE.AND.EX P0, PT, R11, UR12, PT, P0 ;  /* 0x0000000c0b007c0c */ /* 0x000fe2000bf06300 */
[----:B------:R2:W-:-:S12]  /*2720*/  STL [R1+0x14], R11 ;  /* 0x0000140b01007387 */ /* 0x0005d80000100800 */
[----:B--2---:R-:W-:Y:S05]  /*2730*/  @!P0 BRA `(.L_x_295) ;  /* 0xfffffffc00a48947 */ /* 0x004fea000383ffff */
[----:B------:R-:W-:Y:S05]  /*2740*/  EXIT ;  /* 0x000000000000794d */ /* 0x000fea0003800000 */
        .weak           $__internal_9_$__cuda_sm20_div_u64
        .type           $__internal_9_$__cuda_sm20_div_u64,@function
        .size           $__internal_9_$__cuda_sm20_div_u64,(.L_x_1689 - $__internal_9_$__cuda_sm20_div_u64)
$__internal_9_$__cuda_sm20_div_u64:
        /* <DEDUP_REMOVED lines=41> */
[----:B------:R-:W-:-:S03]  /*29e0*/  IMAD.WIDE.U32 R6, R8, UR4, RZ ;  /* 0x0000000408067c25 */ /* 0x000fc6000f8e00ff */
[----:B------:R-:W-:Y:S02]  /*29f0*/  IADD3.X R5, PT, PT, RZ, R5, RZ, P1, !PT ;  /* 0x00000005ff057210 */ /* 0x000fe40000ffe4ff */
        /* <DEDUP_REMOVED lines=24> */
[----:B------:R-:W-:Y:S06]  /*2b80*/  RET.REL.NODEC R4 `(_ZN2at6native51_GLOBAL__N__2c613397_18_DepthwiseConv2d_cu_9959487032conv_depthwise2d_backward_kernelILi5ELi0EN3c108BFloat16EiEEvNS_27GenericPackedTensorAccessorIKT1_Lm4ENS_16DefaultPtrTraitsEiEENS5_IS6_Lm4ES8_iEES9_T2_iiiiiiiiiiiiiii) ;  /* 0xffffffd4041c7950 */ /* 0x000fec0003c3ffff */
.L_x_296:
        /* <DEDUP_REMOVED lines=15> */
.L_x_1689:


//--------------------- .text._ZN2at6native51_GLOBAL__N__2c613397_18_DepthwiseConv2d_cu_9959487032conv_depthwise2d_backward_kernelILi5ELi2EN3c108BFloat16EiEEvNS_27GenericPackedTensorAccessorIKT1_Lm4ENS_16DefaultPtrTraitsEiEENS5_IS6_Lm4ES8_iEES9_T2_iiiiiiiiiiiiiii --------------------------
	.section	.text._ZN2at6native51_GLOBAL__N__2c613397_18_DepthwiseConv2d_cu_9959487032conv_depthwise2d_backward_kernelILi5ELi2EN3c108BFloat16EiEEvNS_27GenericPackedTensorAccessorIKT1_Lm4ENS_16DefaultPtrTraitsEiEENS5_IS6_Lm4ES8_iEES9_T2_iiiiiiiiiiiiiii,"ax",@progbits
	.align	128
.text._ZN2at6native51_GLOBAL__N__2c613397_18_DepthwiseConv2d_cu_9959487032conv_depthwise2d_backward_kernelILi5ELi2EN3c108BFloat16EiEEvNS_27GenericPackedTensorAccessorIKT1_Lm4ENS_16DefaultPtrTraitsEiEENS5_IS6_Lm4ES8_iEES9_T2_iiiiiiiiiiiiiii:
        .type           _ZN2at6native51_GLOBAL__N__2c613397_18_DepthwiseConv2d_cu_9959487032conv_depthwise2d_backward_kernelILi5ELi2EN3c108BFloat16EiEEvNS_27GenericPackedTensorAccessorIKT1_Lm4ENS_16DefaultPtrTraitsEiEENS5_IS6_Lm4ES8_iEES9_T2_iiiiiiiiiiiiiii,@function
        .size           _ZN2at6native51_GLOBAL__N__2c613397_18_DepthwiseConv2d_cu_9959487032conv_depthwise2d_backward_kernelILi5ELi2EN3c108BFloat16EiEEvNS_27GenericPackedTensorAccessorIKT1_Lm4ENS_16DefaultPtrTraitsEiEENS5_IS6_Lm4ES8_iEES9_T2_iiiiiiiiiiiiiii,(.L_x_1691 - _ZN2at6native51_GLOBAL__N__2c613397_18_DepthwiseConv2d_cu_9959487032conv_depthwise2d_backward_kernelILi5ELi2EN3c108BFloat16EiEEvNS_27GenericPackedTensorAccessorIKT1_Lm4ENS_16DefaultPtrTraitsEiEENS5_IS6_Lm4ES8_iEES9_T2_iiiiiiiiiiiiiii)
        .other          _ZN2at6native51_GLOBAL__N__2c613397_18_DepthwiseConv2d_cu_9959487032conv_depthwise2d_backward_kernelILi5ELi2EN3c108BFloat16EiEEvNS_27GenericPackedTensorAccessorIKT1_Lm4ENS_16DefaultPtrTraitsEiEENS5_IS6_Lm4ES8_iEES9_T2_iiiiiiiiiiiiiii,@"STO_CUDA_ENTRY STV_DEFAULT"
_ZN2at6native51_GLOBAL__N__2c613397_18_DepthwiseConv2d_cu_9959487032conv_depthwise2d_backward_kernelILi5ELi2EN3c108BFloat16EiEEvNS_27GenericPackedTensorAccessorIKT1_Lm4ENS_16DefaultPtrTraitsEiEENS5_IS6_Lm4ES8_iEES9_T2_iiiiiiiiiiiiiii:
        /* <DEDUP_REMOVED lines=18> */
[----:B------:R-:W0:Y:S01]  /*0120*/  LDCU.64 UR6, c[0x0][0x3d0] ;  /* 0x00007a00ff0677ac */ /* 0x000e220008000a00 */
[----:B------:R-:W1:Y:S01]  /*0130*/  LDCU.64 UR8, c[0x0][0x418] ;  /* 0x00008300ff0877ac */ /* 0x000e620008000a00 */
[----:B------:R-:W2:Y:S01]  /*0140*/  LDCU UR15, c[0x0][0x410] ;  /* 0x00008200ff0f77ac */ /* 0x000ea20008000800 */
[----:B------:R-:W3:Y:S01]  /*0150*/  LDCU UR13, c[0x0][0x414] ;  /* 0x00008280ff0d77ac */ /* 0x000ee20008000800 */
[----:B------:R-:W4:Y:S01]  /*0160*/  LDCU UR14, c[0x0][0x434] ;  /* 0x00008680ff0e77ac */ /* 0x000f220008000800 */
[----:B0-----:R-:W-:Y:S02]  /*0170*/  UIADD3 UR5, UP0, UPT, UR6, 0x4, URZ ;  /* 0x0000000406057890 */ /* 0x001fe4000ff1e0ff */
[----:B-1----:R-:W-:Y:S02]  /*0180*/  UIMAD UR4, UR9, UR8, URZ ;  /* 0x00000008090472a4 */ /* 0x002fe4000f8e02ff */
[----:B--234-:R-:W-:-:S12]  /*0190*/  UIADD3.X UR6, UPT, UPT, URZ, UR7, URZ, UP0, !UPT ;  /* 0x00000007ff067290 */ /* 0x01cfd800087fe4ff */
.L_x_300:
[----:B------:R-:W0:Y:S01]  /*01a0*/  LDC R3, c[0x0][0x408] ;  /* 0x00010200ff037b82 */ /* 0x000e220000000800 */
[----:B------:R-:W1:Y:S01]  /*01b0*/  LDCU UR7, c[0x0][0x430] ;  /* 0x00008600ff0777ac */ /* 0x000e620008000800 */
[----:B------:R-:W2:Y:S06]  /*01c0*/  LDCU.64 UR8, c[0x0][0x428] ;  /* 0x00008500ff0877ac */ /* 0x000eac0008000a00 */
[----:B------:R-:W3:Y:S08]  /*01d0*/  LDC R13, c[0x0][0x40c] ;  /* 0x00010300ff0d7b82 */ /* 0x000ef00000000800 */
[----:B------:R-:W4:Y:S01]  /*01e0*/  LDC R12, c[0x0][0x3fc] ;  /* 0x0000ff00ff0c7b82 */ /* 0x000f220000000800 */
[----:B0-----:R-:W-:-:S04]  /*01f0*/  IABS R11, R3 ;  /* 0x00000003000b7213 */ /* 0x001fc80000000000 */
[----:B------:R-:W0:Y:S01]  /*0200*/  I2F.RP R2, R11 ;  /* 0x0000000b00027306 */ /* 0x000e220000209400 */
[----:B---3--:R-:W-:-:S07]  /*0210*/  IABS R17, R13 ;  /* 0x0000000d00117213 */ /* 0x008fce0000000000 */
[----:B------:R-:W3:Y:S08]  /*0220*/  I2F.RP R6, R17 ;  /* 0x0000001100067306 */ /* 0x000ef00000209400 */
[----:B0-----:R-:W0:Y:S08]  /*0230*/  MUFU.RCP R2, R2 ;  /* 0x0000000200027308 */ /* 0x001e300000001000 */
[----:B---3--:R-:W-:Y:S01]  /*0240*/  MUFU.RCP R6, R6 ;  /* 0x0000000600067308 */ /* 0x008fe20000001000 */
[----:B0-----:R-:W-:-:S07]  /*0250*/  VIADD R8, R2, 0xffffffe ;  /* 0x0ffffffe02087836 */ /* 0x001fce0000000000 */
[----:B------:R0:W3:Y:S02]  /*0260*/  F2I.FTZ.U32.TRUNC.NTZ R9, R8 ;  /* 0x0000000800097305 */ /* 0x0000e4000021f000 */
[----:B0-----:R-:W-:Y:S02]  /*0270*/  IMAD.MOV.U32 R8, RZ, RZ, RZ ;  /* 0x000000ffff087224 */ /* 0x001fe400078e00ff */
[----:B---3--:R-:W-:-:S04]  /*0280*/  IMAD.MOV R4, RZ, RZ, -R9 ;  /* 0x000000ffff047224 */ /* 0x008fc800078e0a09 */
        /* <DEDUP_REMOVED lines=9> */
[----:B------:R0:W3:Y:S02]  /*0320*/  F2I.FTZ.U32.TRUNC.NTZ R9, R8 ;  /* 0x0000000800097305 */ /* 0x0000e4000021f000 */
[----:B0-----:R-:W-:-:S10]  /*0330*/  IMAD.MOV.U32 R8, RZ, RZ, RZ ;  /* 0x000000ffff087224 */ /* 0x001fd400078e00ff */
        /* <DEDUP_REMOVED lines=9> */
[--C-:B---3--:R-:W-:Y:S02]  /*03d0*/  IMAD.MOV R2, RZ, RZ, -R9.reuse ;  /* 0x000000ffff027224 */ /* 0x108fe400078e0a09 */
[----:B------:R-:W-:Y:S01]  /*03e0*/  @!P2 IMAD.MOV R10, RZ, RZ, -R10 ;  /* 0x000000ffff0aa224 */ /* 0x000fe200078e0a0a */
[----:B------:R-:W-:Y:S01]  /*03f0*/  @!P1 LOP3.LUT R10, RZ, R3, RZ, 0x33, !PT ;  /* 0x00000003ff0a9212 */ /* 0x000fe200078e33ff */
[----:B------:R-:W-:Y:S01]  /*0400*/  IMAD R11, R2, R17, RZ ;  /* 0x00000011020b7224 */ /* 0x000fe200078e02ff */
[----:B0-----:R-:W0:Y:S02]  /*0410*/  MUFU.RCP R4, R4 ;  /* 0x0000000400047308 */ /* 0x001e240000001000 */
[----:B------:R-:W-:Y:S01]  /*0420*/  IABS R2, R10 ;  /* 0x0000000a00027213 */ /* 0x000fe20000000000 */
[----:B------:R-:W-:-:S06]  /*0430*/  IMAD.HI.U32 R8, R9, R11, R8 ;  /* 0x0000000b09087227 */ /* 0x000fcc00078e0008 */
[----:B------:R-:W-:-:S04]  /*0440*/  IMAD.HI.U32 R8, R8, R2, RZ ;  /* 0x0000000208087227 */ /* 0x000fc800078e00ff */
[----:B------:R-:W-:-:S04]  /*0450*/  IMAD.MOV R6, RZ, RZ, -R8 ;  /* 0x000000ffff067224 */ /* 0x000fc800078e0a08 */
[----:B------:R-:W-:Y:S01]  /*0460*/  IMAD R2, R17, R6, R2 ;  /* 0x0000000611027224 */ /* 0x000fe200078e0202 */
[----:B0-----:R-:W-:-:S04]  /*0470*/  IADD3 R9, PT, PT, R4, 0xffffffe, RZ ;  /* 0x0ffffffe04097810 */ /* 0x001fc80007ffe0ff */
[----:B------:R-:W-:Y:S02]  /*0480*/  ISETP.GT.U32.AND P1, PT, R17, R2, PT ;  /* 0x000000021100720c */ /* 0x000fe40003f24070 */
[----:B------:R-:W0:Y:S11]  /*0490*/  F2I.FTZ.U32.TRUNC.NTZ R9, R9 ;  /* 0x0000000900097305 */ /* 0x000e36000021f000 */
[----:B------:R-:W-:-:S02]  /*04a0*/  @!P1 IMAD.IADD R2, R2, 0x1, -R17 ;  /* 0x0000000102029824 */ /* 0x000fc400078e0a11 */
[----:B------:R-:W-:Y:S01]  /*04b0*/  @!P1 VIADD R8, R8, 0x1 ;  /* 0x0000000108089836 */ /* 0x000fe20000000000 */
[----:B------:R-:W-:Y:S02]  /*04c0*/  ISETP.NE.AND P1, PT, R13, RZ, PT ;  /* 0x000000ff0d00720c */ /* 0x000fe40003f25270 */
[----:B------:R-:W-:Y:S02]  /*04d0*/  ISETP.GE.U32.AND P0, PT, R2, R17, PT ;  /* 0x000000110200720c */ /* 0x000fe40003f06070 */
[----:B------:R-:W-:-:S04]  /*04e0*/  LOP3.LUT R2, R10, R13, RZ, 0x3c, !PT ;  /* 0x0000000d0a027212 */ /* 0x000fc800078e3cff */
[----:B------:R-:W-:Y:S01]  /*04f0*/  ISETP.GE.AND P2, PT, R2, RZ, PT ;  /* 0x000000ff0200720c */ /* 0x000fe20003f46270 */
[----:B0-----:R-:W-:-:S04]  /*0500*/  IMAD.MOV R2, RZ, RZ, -R9 ;  /* 0x000000ffff027224 */ /* 0x001fc800078e0a09 */
[----:B------:R-:W-:Y:S02]  /*0510*/  IMAD R11, R2, R15, RZ ;  /* 0x0000000f020b7224 */ /* 0x000fe400078e02ff */
[----:B------:R-:W-:-:S04]  /*0520*/  @P0 VIADD R8, R8, 0x1 ;  /* 0x0000000108080836 */ /* 0x000fc80000000000 */
[----:B------:R-:W-:Y:S02]  /*0530*/  IMAD.MOV.U32 R17, RZ, RZ, R8 ;  /* 0x000000ffff117224 */ /* 0x000fe400078e0008 */
[----:B------:R-:W-:Y:S02]  /*0540*/  IMAD.MOV.U32 R8, RZ, RZ, RZ ;  /* 0x000000ffff087224 */ /* 0x000fe400078e00ff */
[----:B------:R-:W-:Y:S01]  /*0550*/  @!P2 IMAD.MOV R17, RZ, RZ, -R17 ;  /* 0x000000ffff11a224 */ /* 0x000fe200078e0a11 */
[----:B------:R-:W-:Y:S01]  /*0560*/  @!P1 LOP3.LUT R17, RZ, R13, RZ, 0x33, !PT ;  /* 0x0000000dff119212 */ /* 0x000fe200078e33ff */
[----:B------:R-:W-:-:S03]  /*0570*/  IMAD.HI.U32 R8, R9, R11, R8 ;  /* 0x0000000b09087227 */ /* 0x000fc600078e0008 */
[----:B------:R-:W-:Y:S01]  /*0580*/  IABS R2, R17 ;  /* 0x0000001100027213 */ /* 0x000fe20000000000 */
[----:B-1----:R-:W-:-:S04]  /*0590*/  IMAD R9, R10, R3, UR7 ;  /* 0x000000070a097e24 */ /* 0x002fc8000f8e0203 */
[----:B------:R-:W-:-:S04]  /*05a0*/  IMAD.HI.U32 R4, R8, R2, RZ ;  /* 0x0000000208047227 */ /* 0x000fc800078e00ff */
[----:B------:R-:W-:Y:S02]  /*05b0*/  IMAD.MOV R6, RZ, RZ, -R4 ;  /* 0x000000ffff067224 */ /* 0x000fe400078e0a04 */
[----:B------:R-:W-:Y:S02]  /*05c0*/  VIADD R11, R9, UR7 ;  /* 0x00000007090b7c36 */ /* 0x000fe40008000000 */
[C---:B------:R-:W-:Y:S02]  /*05d0*/  IMAD R2, R15.reuse, R6, R2 ;  /* 0x000000060f027224 */ /* 0x040fe400078e0202 */
[----:B------:R-:W-:Y:S02]  /*05e0*/  IMAD.MOV R6, RZ, RZ, -R10 ;  /* 0x000000ffff067224 */ /* 0x000fe400078e0a0a */
[----:B------:R-:W-:Y:S01]  /*05f0*/  IMAD.MOV R8, RZ, RZ, -R17 ;  /* 0x000000ffff087224 */ /* 0x000fe200078e0a11 */
[----:B------:R-:W-:-:S13]  /*0600*/  ISETP.GT.U32.AND P1, PT, R15, R2, PT ;  /* 0x000000020f00720c */ /* 0x000fda0003f24070 */
[-C--:B------:R-:W-:Y:S01]  /*0610*/  @!P1 IADD3 R2, PT, PT, R2, -R15.reuse, RZ ;  /* 0x8000000f02029210 */ /* 0x080fe20007ffe0ff */
[----:B------:R-:W-:Y:S01]  /*0620*/  @!P1 VIADD R4, R4, 0x1 ;  /* 0x0000000104049836 */ /* 0x000fe20000000000 */
[----:B------:R-:W-:Y:S02]  /*0630*/  ISETP.NE.AND P1, PT, R12, RZ, PT ;  /* 0x000000ff0c00720c */ /* 0x000fe40003f25270 */
[----:B------:R-:W-:Y:S02]  /*0640*/  ISETP.GE.U32.AND P0, PT, R2, R15, PT ;  /* 0x0000000f0200720c */ /* 0x000fe40003f06070 */
[----:B------:R-:W-:-:S04]  /*0650*/  LOP3.LUT R2, R17, R12, RZ, 0x3c, !PT ;  /* 0x0000000c11027212 */ /* 0x000fc800078e3cff */
[----:B------:R-:W-:Y:S01]  /*0660*/  ISETP.GE.AND P2, PT, R2, RZ, PT ;  /* 0x000000ff0200720c */ /* 0x000fe20003f46270 */
[----:B--2---:R-:W-:Y:S01]  /*0670*/  VIADD R2, R0, UR8 ;  /* 0x0000000800027c36 */ /* 0x004fe20008000000 */
[----:B------:R-:W0:Y:S03]  /*0680*/  LDCU UR8, c[0x0][0x410] ;  /* 0x00008200ff0877ac */ /* 0x000e260008000800 */
[----:B------:R-:W-:Y:S01]  /*0690*/  IMAD R3, R3, R6, R2 ;  /* 0x0000000603037224 */ /* 0x000fe200078e0202 */
[----:B------:R-:W-:Y:S01]  /*06a0*/  IADD3 R16, PT, PT, R2, -R9, RZ ;  /* 0x8000000902107210 */ /* 0x000fe20007ffe0ff */
[----:B------:R-:W-:Y:S02]  /*06b0*/  VIADD R9, R11, UR7 ;  /* 0x000000070b097c36 */ /* 0x000fe40008000000 */
[----:B------:R-:W-:Y:S01]  /*06c0*/  @P0 VIADD R4, R4, 0x1 ;  /* 0x0000000104040836 */ /* 0x000fe20000000000 */
[----:B------:R-:W-:Y:S01]  /*06d0*/  SHF.R.S32.HI R14, RZ, 0x1, R3 ;  /* 0x00000001ff0e7819 */ /* 0x000fe20000011403 */
[----:B------:R-:W-:-:S02]  /*06e0*/  IMAD.IADD R19, R2, 0x1, -R9 ;  /* 0x0000000102137824 */ /* 0x000fc400078e0a09 */
[C---:B------:R-:W-:Y:S01]  /*06f0*/  IMAD.IADD R18, R2.reuse, 0x1, -R11 ;  /* 0x0000000102127824 */ /* 0x040fe200078e0a0b */
[----:B------:R-:W-:Y:S01]  /*0700*/  IADD3 R2, PT, PT, R2, -UR7, -R9 ;  /* 0x8000000702027c10 */ /* 0x000fe2000fffe809 */
[----:B------:R-:W-:Y:S01]  /*0710*/  @!P2 IMAD.MOV R4, RZ, RZ, -R4 ;  /* 0x000000ffff04a224 */ /* 0x000fe200078e0a04 */
[----:B------:R-:W-:Y:S01]  /*0720*/  SHF.R.S32.HI R11, RZ, 0x1, R19 ;  /* 0x00000001ff0b7819 */ /* 0x000fe20000011413 */
[----:B------:R-:W-:Y:S01]  /*0730*/  VIADD R6, R10, UR9 ;  /* 0x000000090a067c36 */ /* 0x000fe20008000000 */
[----:B------:R-:W-:Y:S01]  /*0740*/  @!P1 LOP3.LUT R4, RZ, R12, RZ, 0x33, !PT ;  /* 0x0000000cff049212 */ /* 0x000fe200078e33ff */
[----:B------:R-:W-:Y:S01]  /*0750*/  IMAD.MOV.U32 R9, RZ, RZ, RZ ;  /* 0x000000ffff097224 */ /* 0x000fe200078e00ff */
[----:B------:R-:W-:Y:S01]  /*0760*/  SHF.R.S32.HI R10, RZ, 0x1, R2 ;  /* 0x00000001ff0a7819 */ /* 0x000fe20000011402 */
[----:B------:R-:W-:Y:S01]  /*0770*/  IMAD R13, R13, R8, R6 ;  /* 0x000000080d0d7224 */ /* 0x000fe200078e0206 */
[C---:B0-----:R-:W-:Y:S01]  /*0780*/  ISETP.GE.AND P0, PT, R11.reuse, UR8, PT ;  /* 0x000000080b007c0c */ /* 0x041fe2000bf06270 */
[----:B------:R-:W-:Y:S01]  /*0790*/  IMAD.MOV R15, RZ, RZ, -R4 ;  /* 0x000000ffff0f7224 */ /* 0x000fe200078e0a04 */
[----:B------:R-:W-:Y:S01]  /*07a0*/  ISETP.GE.AND P1, PT, R10, UR8, PT ;  /* 0x000000080a007c0c */ /* 0x000fe2000bf26270 */
[----:B------:R-:W-:Y:S01]  /*07b0*/  IMAD.MOV.U32 R6, RZ, RZ, RZ ;  /* 0x000000ffff067224 */ /* 0x000fe200078e00ff */
[----:B------:R-:W-:Y:S01]  /*07c0*/  ISETP.GT.AND P2, PT, R11, -0x1, !P0 ;  /* 0xffffffff0b00780c */ /* 0x000fe20004744270 */
[----:B------:R-:W-:Y:S01]  /*07d0*/  IMAD R12, R12, R15, R17 ;  /* 0x0000000f0c0c7224 */ /* 0x000fe200078e0211 */
[----:B------:R-:W-:-:S02]  /*07e0*/  LOP3.LUT R15, R16, 0x1, RZ, 0xc0, !PT ;  /* 0x00000001100f7812 */ /* 0x000fc400078ec0ff */
[----:B------:R-:W-:Y:S02]  /*07f0*/  LOP3.LUT R17, R18, 0x1, RZ, 0xc0, !PT ;  /* 0x0000000112117812 */ /* 0x000fe400078ec0ff */
[----:B------:R-:W-:Y:S02]  /*0800*/  LOP3.LUT R8, R3, 0x1, RZ, 0xc0, !PT ;  /* 0x0000000103087812 */ /* 0x000fe400078ec0ff */
[----:B------:R-:W-:Y:S02]  /*0810*/  ISETP.GT.AND P0, PT, R10, -0x1, !P1 ;  /* 0xffffffff0a00780c */ /* 0x000fe40004f04270 */
[----:B------:R-:W-:Y:S02]  /*0820*/  P2R R34, PR, RZ, 0x4 ;  /* 0x00000004ff227803 */ /* 0x000fe40000000000 */
[----:B------:R-:W-:Y:S02]  /*0830*/  SHF.R.S32.HI R16, RZ, 0x1, R16 ;  /* 0x00000001ff107819 */ /* 0x000fe40000011410 */
[----:B------:R-:W-:-:S02]  /*0840*/  SHF.R.S32.HI R18, RZ, 0x1, R18 ;  /* 0x00000001ff127819 */ /* 0x000fc40000011412 */
[----:B------:R-:W-:Y:S02]  /*0850*/  LOP3.LUT R19, R19, 0x1, RZ, 0xc0, !PT ;  /* 0x0000000113137812 */ /* 0x000fe400078ec0ff */
[----:B------:R-:W-:-:S07]  /*0860*/  LOP3.LUT R22, R2, 0x1, RZ, 0xc0, !PT ;  /* 0x0000000102167812 */ /* 0x000fce00078ec0ff */
.L_x_299:
[----:B------:R-:W0:Y:S01]  /*0870*/  LDCU.64 UR8, c[0x0][0x400] ;  /* 0x00008000ff0877ac */ /* 0x000e220008000a00 */
[----:B------:R-:W-:Y:S02]  /*0880*/  IMAD.MOV.U32 R24, RZ, RZ, RZ ;  /* 0x000000ffff187224 */ /* 0x000fe400078e00ff */
[----:B------:R-:W-:Y:S01]  /*0890*/  IMAD.MOV.U32 R25, RZ, RZ, R13 ;  /* 0x000000ffff197224 */ /* 0x000fe200078e000d */
[----:B------:R-:W1:Y:S01]  /*08a0*/  LDCU UR7, c[0x0][0x410] ;  /* 0x00008200ff0777ac */ /* 0x000e620008000800 */
[----:B0-----:R-:W-:Y:S01]  /*08b0*/  IMAD R3, R12, UR8, R9 ;  /* 0x000000080c037c24 */ /* 0x001fe2000f8e0209 */
[----:B------:R-:W-:Y:S02]  /*08c0*/  IADD3 R9, PT, PT, R9, 0x1, RZ ;  /* 0x0000000109097810 */ /* 0x000fe40007ffe0ff */
[----:B-1----:R-:W-:Y:S01]  /*08d0*/  ISETP.GE.AND P1, PT, R14, UR7, PT ;  /* 0x000000070e007c0c */ /* 0x002fe2000bf26270 */
[----:B------:R-:W-:Y:S01]  /*08e0*/  IMAD R23, R4, UR9, R3 ;  /* 0x0000000904177c24 */ /* 0x000fe2000f8e0203 */
[----:B------:R-:W-:Y:S01]  /*08f0*/  ISETP.NE.AND P2, PT, R9, UR8, PT ;  /* 0x0000000809007c0c */ /* 0x000fe2000bf45270 */
[----:B------:R-:W-:Y:S01]  /*0900*/  IMAD R26, R3, UR4, RZ ;  /* 0x00000004031a7c24 */ /* 0x000fe2000f8e02ff */
[----:B------:R-:W-:-:S02]  /*0910*/  ISETP.GT.AND P1, PT, R14, -0x1, !P1 ;  /* 0xffffffff0e00780c */ /* 0x000fc40004f24270 */
[----:B------:R-:W-:-:S11]  /*0920*/  P2R R35, PR, RZ, 0x4 ;  /* 0x00000004ff237803 */ /* 0x000fd60000000000 */
.L_x_298:
[----:B------:R-:W-:Y:S01]  /*0930*/  SHF.R.S32.HI R28, RZ, 0x1, R25 ;  /* 0x00000001ff1c7819 */ /* 0x000fe20000011419 */
[----:B------:R-:W-:Y:S01]  /*0940*/  IMAD.U32 R2, RZ, RZ, UR5 ;  /* 0x00000005ff027e24 */ /* 0x000fe2000f8e00ff */
[----:B------:R-:W-:Y:S01]  /*0950*/  ISETP.GE.AND P3, PT, R16, UR15, PT ;  /* 0x0000000f10007c0c */ /* 0x000fe2000bf66270 */
[----:B------:R-:W-:Y:S01]  /*0960*/  IMAD.U32 R3, RZ, RZ, UR6 ;  /* 0x00000006ff037e24 */ /* 0x000fe2000f8e00ff */
[----:B------:R-:W-:Y:S01]  /*0970*/  LOP3.LUT R30, R25, 0x1, RZ, 0xc0, !PT ;  /* 0x00000001191e7812 */ /* 0x000fe200078ec0ff */
[----:B------:R-:W-:Y:S01]  /*0980*/  IMAD R39, R23, UR13, R28 ;  /* 0x0000000d17277c24 */ /* 0x000fe2000f8e021c */
[----:B------:R-:W-:Y:S01]  /*0990*/  ISETP.GE.AND P2, PT, R28, UR13, PT ;  /* 0x0000000d1c007c0c */ /* 0x000fe2000bf46270 */
[----:B------:R-:W-:Y:S01]  /*09a0*/  IMAD.WIDE R2, R26, 0x2, R2 ;  /* 0x000000021a027825 */ /* 0x000fe200078e0202 */
[----:B------:R-:W-:Y:S02]  /*09b0*/  ISETP.GT.AND P3, PT, R16, -0x1, !P3 ;  /* 0xffffffff1000780c */ /* 0x000fe40005f64270 */
[----:B------:R-:W-:-:S02]  /*09c0*/  LOP3.LUT P4, RZ, R30, R15, RZ, 0xfc, !PT ;  /* 0x0000000f1eff7212 */ /* 0x000fc4000788fcff */
[----:B------:R-:W-:Y:S02]  /*09d0*/  ISETP.GT.AND P2, PT, R28, -0x1, !P2 ;  /* 0xffffffff1c00780c */ /* 0x000fe40005744270 */
[----:B------:R-:W-:Y:S02]  /*09e0*/  LOP3.LUT P5, RZ, R30, R17, RZ, 0xfc, !PT ;  /* 0x000000111eff7212 */ /* 0x000fe400078afcff */
[----:B------:R-:W-:Y:S02]  /*09f0*/  PLOP3.LUT P3, PT, P3, P4, P2, 0x20, 0x0 ;  /* 0x000000000000781c */ /* 0x000fe40001f68420 */
[----:B------:R-:W-:Y:S02]  /*0a00*/  ISETP.GE.AND P4, PT, R18, UR15, PT ;  /* 0x0000000f12007c0c */ /* 0x000fe4000bf86270 */
[----:B------:R-:W-:Y:S02]  /*0a10*/  ISETP.NE.AND P6, PT, R34, RZ, PT ;  /* 0x000000ff2200720c */ /* 0x000fe40003fc5270 */
[----:B------:R-:W-:-:S04]  /*0a20*/  ISETP.GT.AND P4, PT, R18, -0x1, !P4 ;  /* 0xffffffff1200780c */ /* 0x000fc80006784270 */
[----:B------:R-:W-:Y:S02]  /*0a30*/  PLOP3.LUT P4, PT, P4, P5, P2, 0x20, 0x0 ;  /* 0x000000000000781c */ /* 0x000fe4000278a420 */
[----:B------:R-:W-:Y:S01]  /*0a40*/  LOP3.LUT P5, RZ, R30, R8, RZ, 0xfc, !PT ;  /* 0x000000081eff7212 */ /* 0x000fe200078afcff */
[----:B------:R-:W0:Y:S03]  /*0a50*/  @P3 LDC.64 R32, c[0x0][0x380] ;  /* 0x0000e000ff203b82 */ /* 0x000e260000000a00 */
[----:B------:R-:W-:-:S13]  /*0a60*/  PLOP3.LUT P5, PT, P1, P5, P2, 0x20, 0x0 ;  /* 0x000000000000781c */ /* 0x000fda0000faa420 */
[----:B------:R-:W1:Y:S01]  /*0a70*/  @P5 LDC.64 R20, c[0x0][0x380] ;  /* 0x0000e000ff145b82 */ /* 0x000e620000000a00 */
[----:B------:R-:W-:-:S04]  /*0a80*/  @P5 IMAD R27, R39, UR15, R14 ;  /* 0x0000000f271b5c24 */ /* 0x000fc8000f8e020e */
[----:B-1----:R-:W-:Y:S02]  /*0a90*/  @P5 IMAD.WIDE R20, R27, 0x2, R20 ;  /* 0x000000021b145825 */ /* 0x002fe400078e0214 */
[----:B------:R-:W2:Y:S04]  /*0aa0*/  @P5 LDG.E.U16 R27, desc[UR10][R2.64+-0x4] ;  /* 0xfffffc0a021b5981 */ /* 0x000ea8000c1e1500 */
[----:B------:R-:W3:Y:S01]  /*0ab0*/  @P5 LDG.E.U16 R20, desc[UR10][R20.64] ;  /* 0x0000000a14145981 */ /* 0x000ee2000c1e1500 */
[----:B--2---:R-:W-:Y:S02]  /*0ac0*/  @P5 IMAD.U32 R27, R27, 0x10000, RZ ;  /* 0x000100001b1b5824 */ /* 0x004fe400078e00ff */
[----:B---3--:R-:W-:Y:S02]  /*0ad0*/  @P5 IMAD.U32 R28, R20, 0x10000, RZ ;  /* 0x00010000141c5824 */ /* 0x008fe400078e00ff */
[----:B------:R-:W2:Y:S02]  /*0ae0*/  @P3 LDG.E.U16 R20, desc[UR10][R2.64+-0x2] ;  /* 0xfffffe0a02143981 */ /* 0x000ea4000c1e1500 */
[----:B------:R-:W-:Y:S01]  /*0af0*/  @P5 FFMA.FTZ R6, R27, R28, R6 ;  /* 0x0000001c1b065223 */ /* 0x000fe20000010006 */
[----:B------:R-:W-:Y:S01]  /*0b00*/  @P3 IMAD R27, R39, UR15, R16 ;  /* 0x0000000f271b3c24 */ /* 0x000fe2000f8e0210 */
[----:B------:R-:W-:-:S03]  /*0b10*/  LOP3.LUT P5, RZ, R30, R19, RZ, 0xfc, !PT ;  /* 0x000000131eff7212 */ /* 0x000fc600078afcff */
[----:B0-----:R-:W-:Y:S01]  /*0b20*/  @P3 IMAD.WIDE R32, R27, 0x2, R32 ;  /* 0x000000021b203825 */ /* 0x001fe200078e0220 */
[----:B------:R-:W-:Y:S02]  /*0b30*/  PLOP3.LUT P5, PT, P6, P5, P2, 0x20, 0x0 ;  /* 0x000000000000781c */ /* 0x000fe400037aa420 */
[----:B------:R-:W-:Y:S02]  /*0b40*/  LOP3.LUT P6, RZ, R30, R22, RZ, 0xfc, !PT ;  /* 0x000000161eff7212 */ /* 0x000fe400078cfcff */
[----:B------:R-:W0:Y:S01]  /*0b50*/  @P4 LDC.64 R30, c[0x0][0x380] ;  /* 0x0000e000ff1e4b82 */ /* 0x000e220000000a00 */
[----:B------:R1:W3:Y:S01]  /*0b60*/  @P3 LDG.E.U16 R32, desc[UR10][R32.64] ;  /* 0x0000000a20203981 */ /* 0x0002e2000c1e1500 */
[----:B------:R-:W-:-:S07]  /*0b70*/  PLOP3.LUT P6, PT, P0, P6, P2, 0x20, 0x0 ;  /* 0x000000000000781c */ /* 0x000fce00007cc420 */
[----:B------:R-:W4:Y:S01]  /*0b80*/  @P5 LDC.64 R28, c[0x0][0x380] ;  /* 0x0000e000ff1c5b82 */ /* 0x000f220000000a00 */
[C---:B------:R-:W-:Y:S02]  /*0b90*/  @P4 IMAD R27, R39.reuse, UR15, R18 ;  /* 0x0000000f271b4c24 */ /* 0x040fe4000f8e0212 */
[----:B------:R-:W-:-:S03]  /*0ba0*/  @P5 IMAD R37, R39, UR15, R11 ;  /* 0x0000000f27255c24 */ /* 0x000fc6000f8e020b */
[----:B-1----:R-:W-:Y:S02]  /*0bb0*/  @P6 IMAD R33, R39, UR15, R10 ;  /* 0x0000000f27216c24 */ /* 0x002fe4000f8e020a */
[----:B0-----:R-:W-:Y:S02]  /*0bc0*/  @P4 IMAD.WIDE R30, R27, 0x2, R30 ;  /* 0x000000021b1e4825 */ /* 0x001fe400078e021e */
[----:B------:R-:W5:Y:S04]  /*0bd0*/  @P4 LDG.E.U16 R27, desc[UR10][R2.64] ;  /* 0x0000000a021b4981 */ /* 0x000f68000c1e1500 */
[----:B------:R-:W5:Y:S01]  /*0be0*/  @P4 LDG.E.U16 R30, desc[UR10][R30.64] ;  /* 0x0000000a1e1e4981 */ /* 0x000f62000c1e1500 */
[----:B----4-:R-:W-:-:S03]  /*0bf0*/  @P5 IMAD.WIDE R28, R37, 0x2, R28 ;  /* 0x00000002251c5825 */ /* 0x010fc600078e021c */
[----:B------:R-:W4:Y:S04]  /*0c00*/  @P6 LDG.E.U16 R37, desc[UR10][R2.64+0x4] ;  /* 0x0000040a02256981 */ /* 0x000f28000c1e1500 */
[----:B------:R-:W4:Y:S01]  /*0c10*/  @P5 LDG.E.U16 R28, desc[UR10][R28.64] ;  /* 0x0000000a1c1c5981 */ /* 0x000f22000c1e1500 */
[----:B--2---:R-:W-:Y:S01]  /*0c20*/  @P3 IMAD.U32 R21, R20, 0x10000, RZ ;  /* 0x0001000014153824 */ /* 0x004fe200078e00ff */
[----:B---3--:R-:W-:-:S05]  /*0c30*/  @P3 SHF.L.U32 R20, R32, 0x10, RZ ;  /* 0x0000001020143819 */ /* 0x008fca00000006ff */
[----:B------:R-:W-:Y:S02]  /*0c40*/  @P3 FFMA.FTZ R6, R21, R20, R6 ;  /* 0x0000001415063223 */ /* 0x000fe40000010006 */
[----:B------:R-:W0:Y:S02]  /*0c50*/  @P6 LDC.64 R20, c[0x0][0x380] ;  /* 0x0000e000ff146b82 */ /* 0x000e240000000a00 */
[----:B0-----:R-:W-:Y:S02]  /*0c60*/  @P6 IMAD.WIDE R20, R33, 0x2, R20 ;  /* 0x0000000221146825 */ /* 0x001fe400078e0214 */
[----:B------:R-:W2:Y:S04]  /*0c70*/  @P5 LDG.E.U16 R33, desc[UR10][R2.64+0x2] ;  /* 0x0000020a02215981 */ /* 0x000ea8000c1e1500 */
[----:B------:R-:W3:Y:S01]  /*0c80*/  @P6 LDG.E.U16 R20, desc[UR10][R20.64] ;  /* 0x0000000a14146981 */ /* 0x000ee2000c1e1500 */
[----:B------:R-:W-:-:S02]  /*0c90*/  VIADD R24, R24, 0x1 ;  /* 0x0000000118187836 */ /* 0x000fc40000000000 */
[----:B-----5:R-:W-:-:S03]  /*0ca0*/  @P4 IMAD.U32 R27, R27, 0x10000, RZ ;  /* 0x000100001b1b4824 */ /* 0x020fc600078e00ff */
[----:B------:R-:W-:Y:S01]  /*0cb0*/  ISETP.NE.AND P2, PT, R24, 0x5, PT ;  /* 0x000000051800780c */ /* 0x000fe20003f45270 */
[----:B------:R-:W-:Y:S02]  /*0cc0*/  @P4 IMAD.U32 R32, R30, 0x10000, RZ ;  /* 0x000100001e204824 */ /* 0x000fe400078e00ff */
[----:B----4-:R-:W-:Y:S02]  /*0cd0*/  @P5 IMAD.U32 R36, R28, 0x10000, RZ ;  /* 0x000100001c245824 */ /* 0x010fe400078e00ff */
[----:B------:R-:W-:Y:S01]  /*0ce0*/  @P4 FFMA.FTZ R6, R27, R32, R6 ;  /* 0x000000201b064223 */ /* 0x000fe20000010006 */
[----:B------:R-:W-:Y:S02]  /*0cf0*/  @P6 IMAD.U32 R37, R37, 0x10000, RZ ;  /* 0x0001000025256824 */ /* 0x000fe400078e00ff */
[----:B------:R-:W-:Y:S02]  /*0d00*/  VIADD R25, R25, -UR14 ;  /* 0x8000000e19197c36 */ /* 0x000fe40008000000 */
[----:B------:R-:W-:-:S02]  /*0d10*/  VIADD R26, R26, 0x5 ;  /* 0x000000051a1a7836 */ /* 0x000fc40000000000 */
[----:B--2---:R-:W-:Y:S01]  /*0d20*/  @P5 IMAD.U32 R33, R33, 0x10000, RZ ;  /* 0x0001000021215824 */ /* 0x004fe200078e00ff */
[----:B---3--:R-:W-:-:S03]  /*0d30*/  @P6 SHF.L.U32 R27, R20, 0x10, RZ ;  /* 0x00000010141b6819 */ /* 0x008fc600000006ff */
[----:B------:R-:W-:-:S04]  /*0d40*/  @P5 FFMA.FTZ R6, R33, R36, R6 ;  /* 0x0000002421065223 */ /* 0x000fc80000010006 */
[----:B------:R-:W-:Y:S01]  /*0d50*/  @P6 FFMA.FTZ R6, R37, R27, R6 ;  /* 0x0000001b25066223 */ /* 0x000fe20000010006 */
[----:B------:R-:W-:Y:S06]  /*0d60*/  @P2 BRA `(.L_x_298) ;  /* 0xfffffff800f02947 */ /* 0x000fec000383ffff */
[----:B------:R-:W-:-:S13]  /*0d70*/  ISETP.NE.AND P3, PT, R35, RZ, PT ;  /* 0x000000ff2300720c */ /* 0x000fda0003f65270 */
        /* <DEDUP_REMOVED lines=13> */
.L_x_297:
        /* <DEDUP_REMOVED lines=24> */
[----:B------:R-:W-:Y:S02]  /*0fd0*/  IMAD.MOV R4, RZ, RZ, -R8 ;  /* 0x000000ffff047224 */ /* 0x000fe400078e0a08 */
[----:B------:R-:W-:Y:S02]  /*0fe0*/  IMAD.MOV.U32 R9, RZ, RZ, RZ ;  /* 0x000000ffff097224 */ /* 0x000fe400078e00ff */
[----:B------:R-:W-:-:S05]  /*0ff0*/  IMAD R6, R7, R4, R6 ;  /* 0x0000000407067224 */ /* 0x000fca00078e0206 */
[----:B------:R-:W-:-:S13]  /*1000*/  ISETP.GE.U32.AND P0, PT, R6, R7, PT ;  /* 0x000000070600720c */ /* 0x000fda0003f06070 */
[----:B------:R-:W-:Y:S02]  /*1010*/  @P0 IMAD.IADD R6, R6, 0x1, -R7 ;  /* 0x0000000106060824 */ /* 0x000fe400078e0a07 */
[----:B------:R-:W-:-:S03]  /*1020*/  @P0 VIADD R8, R8, 0x1 ;  /* 0x0000000108080836 */ /* 0x000fc60000000000 */
[----:B------:R-:W-:-:S13]  /*1030*/  ISETP.GE.U32.AND P1, PT, R6, R7, PT ;  /* 0x000000070600720c */ /* 0x000fda0003f26070 */
[----:B------:R-:W-:Y:S01]  /*1040*/  @P1 VIADD R8, R8, 0x1 ;  /* 0x0000000108081836 */ /* 0x000fe20000000000 */
[----:B------:R-:W-:Y:S01]  /*1050*/  @!P2 LOP3.LUT R8, RZ, R7, RZ, 0x33, !PT ;  /* 0x00000007ff08a212 */ /* 0x000fe200078e33ff */
[----:B------:R-:W-:Y:S06]  /*1060*/  BRA `(.L_x_303) ;  /* 0x0000000000107947 */ /* 0x000fec0003800000 */
.L_x_302:
[----:B------:R-:W-:-:S07]  /*1070*/  MOV R4, 0x1090 ;  /* 0x0000109000047802 */ /* 0x000fce0000000f00 */
[----:B------:R-:W-:Y:S05]  /*1080*/  CALL.REL.NOINC `($__internal_10_$__cuda_sm20_div_u64) ;  /* 0x0000000000cc7944 */ /* 0x000fea0003c00000 */
[----:B------:R-:W-:Y:S01]  /*1090*/  IMAD.MOV.U32 R8, RZ, RZ, R3 ;  /* 0x000000ffff087224 */ /* 0x000fe200078e0003 */
[----:B------:R-:W-:-:S07]  /*10a0*/  MOV R9, R6 ;  /* 0x0000000600097202 */ /* 0x000fce0000000f00 */
.L_x_303:
[----:B------:R-:W-:Y:S05]  /*10b0*/  BSYNC.RECONVERGENT B0 ;  /* 0x0000000000007941 */ /* 0x000fea0003800200 */
.L_x_301:
        /* <DEDUP_REMOVED lines=14> */
.L_x_306:
        /* <DEDUP_REMOVED lines=10> */
.L_x_305:
[----:B------:R-:W-:Y:S05]  /*1240*/  BSYNC.RECONVERGENT B0 ;  /* 0x0000000000007941 */ /* 0x000fea0003800200 */
.L_x_304:
[----:B------:R-:W-:Y:S05]  /*1250*/  @!P1 EXIT ;  /* 0x000000000000994d */ /* 0x000fea0003800000 */
[----:B------:R-:W-:Y:S01]  /*1260*/  SHF.L.U32 R15, R7, 0x1, RZ ;  /* 0x00000001070f7819 */ /* 0x000fe200000006ff */
[----:B------:R-:W0:Y:S01]  /*1270*/  LDCU UR6, c[0x0][0x3f8] ;  /* 0x00007f00ff0677ac */ /* 0x000e220008000800 */
[----:B------:R-:W-:Y:S01]  /*1280*/  SHF.R.U32.HI R17, RZ, 0x1f, R7 ;  /* 0x0000001fff117819 */ /* 0x000fe20000011607 */
[----:B------:R-:W1:Y:S06]  /*1290*/  LDCU.64 UR4, c[0x0][0x3a8] ;  /* 0x00007500ff0477ac */ /* 0x000e6c0008000a00 */
.L_x_307:
        /* <DEDUP_REMOVED lines=18> */
        .weak           $__internal_10_$__cuda_sm20_div_u64
        .type           $__internal_10_$__cuda_sm20_div_u64,@function
        .size           $__internal_10_$__cuda_sm20_div_u64,(.L_x_1691 - $__internal_10_$__cuda_sm20_div_u64)
$__internal_10_$__cuda_sm20_div_u64:
        /* <DEDUP_REMOVED lines=11> */
[----:B------:R-:W-:-:S04]  /*1470*/  IADD3 R15, P0, PT, RZ, -R10, RZ ;  /* 0x8000000aff0f7210 */ /* 0x000fc80007f1e0ff */
[----:B------:R-:W-:Y:S01]  /*1480*/  IADD3.X R17, PT, PT, RZ, ~R11, RZ, P0, !PT ;  /* 0x8000000bff117210 */ /* 0x000fe200007fe4ff */
[----:B------:R-:W-:-:S04]  /*1490*/  IMAD.HI.U32 R10, R8, R15, RZ ;  /* 0x0000000f080a7227 */ /* 0x000fc800078e00ff */
        /* <DEDUP_REMOVED lines=36> */
[C---:B------:R-:W-:Y:S02]  /*16e0*/  ISETP.GE.U32.AND.EX P0, PT, R14.reuse, RZ, PT, P0 ;  /* 0x000000ff0e00720c */ /* 0x040fe40003f06100 */
[----:B------:R-:W-:Y:S01]  /*16f0*/  IADD3.X R11, PT, PT, R14, -0x1, RZ, P1, !PT ;  /* 0xffffffff0e0b7810 */ /* 0x000fe20000ffe4ff */
[----:B------:R-:W-:Y:S01]  /*1700*/  IMAD.X R6, RZ, RZ, R3, P2 ;  /* 0x000000ffff067224 */ /* 0x000fe200010e0603 */
[----:B------:R-:W-:Y:S02]  /*1710*/  SEL R10, R9, R10, P0 ;  /* 0x0000000a090a7207 */ /* 0x000fe40000000000 */
[----:B------:R-:W-:-:S02]  /*1720*/  SEL R8, R8, R12, P0 ;  /* 0x0000000c08087207 */ /* 0x000fc40000000000 */
[----:B------:R-:W-:Y:S02]  /*1730*/  SEL R9, R6, R3, P0 ;  /* 0x0000000306097207 */ /* 0x000fe40000000000 */
[----:B------:R-:W-:Y:S02]  /*1740*/  IADD3 R3, P2, PT, R10, 0x1, RZ ;  /* 0x000000010a037810 */ /* 0x000fe40007f5e0ff */
[----:B------:R-:W-:Y:S02]  /*1750*/  SEL R11, R11, R14, P0 ;  /* 0x0000000e0b0b7207 */ /* 0x000fe40000000000 */
[----:B------:R-:W-:Y:S01]  /*1760*/  ISETP.GE.U32.AND P0, PT, R8, R7, PT ;  /* 0x000000070800720c */ /* 0x000fe20003f06070 */
[----:B------:R-:W-:Y:S01]  /*1770*/  IMAD.X R6, RZ, RZ, R9, P2 ;  /* 0x000000ffff067224 */ /* 0x000fe200010e0609 */
[----:B------:R-:W-:Y:S01]  /*1780*/  ISETP.NE.U32.AND P1, PT, R7, RZ, PT ;  /* 0x000000ff0700720c */ /* 0x000fe20003f25070 */
[----:B------:R-:W-:Y:S01]  /*1790*/  IMAD.MOV.U32 R8, RZ, RZ, R4 ;  /* 0x000000ffff087224 */ /* 0x000fe200078e0004 */
[----:B------:R-:W-:-:S02]  /*17a0*/  ISETP.GE.U32.AND.EX P0, PT, R11, RZ, PT, P0 ;  /* 0x000000ff0b00720c */ /* 0x000fc40003f06100 */
[----:B------:R-:W-:Y:S02]  /*17b0*/  ISETP.NE.AND.EX P1, PT, RZ, RZ, PT, P1 ;  /* 0x000000ffff00720c */ /* 0x000fe40003f25310 */
[----:B------:R-:W-:Y:S01]  /*17c0*/  SEL R6, R6, R9, P0 ;  /* 0x0000000906067207 */ /* 0x000fe20000000000 */
[----:B------:R-:W-:Y:S01]  /*17d0*/  IMAD.MOV.U32 R9, RZ, RZ, 0x0 ;  /* 0x00000000ff097424 */ /* 0x000fe200078e00ff */
[----:B------:R-:W-:Y:S02]  /*17e0*/  SEL R3, R3, R10, P0 ;  /* 0x0000000a03037207 */ /* 0x000fe40000000000 */
[----:B------:R-:W-:Y:S02]  /*17f0*/  SEL R6, R6, 0xffffffff, P1 ;  /* 0xffffffff06067807 */ /* 0x000fe40000800000 */
[----:B------:R-:W-:Y:S01]  /*1800*/  SEL R3, R3, 0xffffffff, P1 ;  /* 0xffffffff03037807 */ /* 0x000fe20000800000 */
[----:B------:R-:W-:Y:S06]  /*1810*/  RET.REL.NODEC R8 `(_ZN2at6native51_GLOBAL__N__2c613397_18_DepthwiseConv2d_cu_9959487032conv_depthwise2d_backward_kernelILi5ELi2EN3c108BFloat16EiEEvNS_27GenericPackedTensorAccessorIKT1_Lm4ENS_16DefaultPtrTraitsEiEENS5_IS6_Lm4ES8_iEES9_T2_iiiiiiiiiiiiiii) ;  /* 0xffffffe408f87950 */ /* 0x000fec0003c3ffff */
.L_x_308:
        /* <DEDUP_REMOVED lines=14> */
.L_x_1691:


//--------------------- .text._ZN2at6native51_GLOBAL__N__2c613397_18_DepthwiseConv2d_cu_9959487032conv_depthwise2d_backward_kernelILi5ELi1EN3c108BFloat16EiEEvNS_27GenericPackedTensorAccessorIKT1_Lm4ENS_16DefaultPtrTraitsEiEENS5_IS6_Lm4ES8_iEES9_T2_iiiiiiiiiiiiiii --------------------------
	.section	.text._ZN2at6native51_GLOBAL__N__2c613397_18_DepthwiseConv2d_cu_9959487032conv_depthwise2d_backward_kernelILi5ELi1EN3c108BFloat16EiEEvNS_27GenericPackedTensorAccessorIKT1_Lm4ENS_16DefaultPtrTraitsEiEENS5_IS6_Lm4ES8_iEES9_T2_iiiiiiiiiiiiiii,"ax",@progbits
	.align	128
.text._ZN2at6native51_GLOBAL__N__2c613397_18_DepthwiseConv2d_cu_9959487032conv_depthwise2d_backward_kernelILi5ELi1EN3c108BFloat16EiEEvNS_27GenericPackedTensorAccessorIKT1_Lm4ENS_16DefaultPtrTraitsEiEENS5_IS6_Lm4ES8_iEES9_T2_iiiiiiiiiiiiiii:
        .type           _ZN2at6native51_GLOBAL__N__2c613397_18_DepthwiseConv2d_cu_9959487032conv_depthwise2d_backward_kernelILi5ELi1EN3c108BFloat16EiEEvNS_27GenericPackedTensorAccessorIKT1_Lm4ENS_16DefaultPtrTraitsEiEENS5_IS6_Lm4ES8_iEES9_T2_iiiiiiiiiiiiiii,@function
        .size           _ZN2at6native51_GLOBAL__N__2c613397_18_DepthwiseConv2d_cu_9959487032conv_depthwise2d_backward_kernelILi5ELi1EN3c108BFloat16EiEEvNS_27GenericPackedTensorAccessorIKT1_Lm4ENS_16DefaultPtrTraitsEiEENS5_IS6_Lm4ES8_iEES9_T2_iiiiiiiiiiiiiii,(.L_x_1693 - _ZN2at6native51_GLOBAL__N__2c613397_18_DepthwiseConv2d_cu_9959487032conv_depthwise2d_backward_kernelILi5ELi1EN3c108BFloat16EiEEvNS_27GenericPackedTensorAccessorIKT1_Lm4ENS_16DefaultPtrTraitsEiEENS5_IS6_Lm4ES8_iEES9_T2_iiiiiiiiiiiiiii)
        .other          _ZN2at6native51_GLOBAL__N__2c613397_18_DepthwiseConv2d_cu_9959487032conv_depthwise2d_backward_kernelILi5ELi1EN3c108BFloat16EiEEvNS_27GenericPackedTensorAccessorIKT1_Lm4ENS_16DefaultPtrTraitsEiEENS5_IS6_Lm4ES8_iEES9_T2_iiiiiiiiiiiiiii,@"STO_CUDA_ENTRY STV_DEFAULT"
_ZN2at6native51_GLOBAL__N__2c613397_18_DepthwiseConv2d_cu_9959487032conv_depthwise2d_backward_kernelILi5ELi1EN3c108BFloat16EiEEvNS_27GenericPackedTensorAccessorIKT1_Lm4ENS_16DefaultPtrTraitsEiEENS5_IS6_Lm4ES8_iEES9_T2_iiiiiiiiiiiiiii:
        /* <DEDUP_REMOVED lines=12> */
[----:B------:R-:W1:Y:S01]  /*00c0*/  LDCU UR4, c[0x0][0x370] ;  /* 0x00006e00ff0477ac */ /* 0x000e620008000800 */
[----:B------:R-:W2:Y:S01]  /*00d0*/  LDCU.64 UR10, c[0x0][0x358] ;  /* 0x00006b00ff0a77ac */ /* 0x000ea20008000a00 */
[----:B0-----:R-:W-:Y:S01]  /*00e0*/  UISETP.GE.AND UP0, UPT, UR6, 0x1, UPT ;  /* 0x000000010600788c */ /* 0x001fe2000bf06270 */
[----:B-1----:R-:W-:-:S08]  /*00f0*/  IMAD R5, R5, UR4, RZ ;  /* 0x0000000405057c24 */ /* 0x002fd0000f8e02ff */
[----:B--2---:R-:W-:Y:S05]  /*0100*/  BRA.U !UP0, `(.L_x_309) ;  /* 0x0000002108807547 */ /* 0x004fea000b800000 */
[----:B------:R-:W0:Y:S02]  /*0110*/  LDCU.64 UR4, c[0x0][0x418] ;  /* 0x00008300ff0477ac */ /* 0x000e240008000a00 */
[----:B0-----:R-:W-:-:S12]  /*0120*/  UIMAD UR4, UR5, UR4, URZ ;  /* 0x00000004050472a4 */ /* 0x001fd8000f8e02ff */
.L_x_311:
[----:B------:R-:W0:Y:S01]  /*0130*/  LDC R29, c[0x0][0x408] ;  /* 0x00010200ff1d7b82 */ /* 0x000e220000000800 */
[----:B------:R-:W1:Y:S01]  /*0140*/  LDCU.64 UR8, c[0x0][0x430] ;  /* 0x00008600ff0877ac */ /* 0x000e620008000a00 */
[----:B------:R-:W-:Y:S01]  /*0150*/  LOP3.LUT R4, R4, 0xffefffff, RZ, 0xc0, !PT ;  /* 0xffefffff04047812 */ /* 0x000fe200078ec0ff */
[----:B------:R-:W2:Y:S05]  /*0160*/  LDCU.64 UR6, c[0x0][0x428] ;  /* 0x00008500ff0677ac */ /* 0x000eaa0008000a00 */
[----:B------:R-:W3:Y:S01]  /*0170*/  LDC R8, c[0x0][0x40c] ;  /* 0x00010300ff087b82 */ /* 0x000ee20000000800 */
[----:B------:R-:W4:Y:S01]  /*0180*/  LDCU.64 UR12, c[0x0][0x400] ;  /* 0x00008000ff0c77ac */ /* 0x000f220008000a00 */
[----:B------:R-:W5:Y:S06]  /*0190*/  LDCU UR5, c[0x0][0x400] ;  /* 0x00008000ff0577ac */ /* 0x000f6c0008000800 */
[----:B------:R-:W1:Y:S01]  /*01a0*/  LDC R35, c[0x0][0x3fc] ;  /* 0x0000ff00ff237b82 */ /* 0x000e620000000800 */
[----:B0-----:R-:W-:-:S04]  /*01b0*/  IABS R11, R29 ;  /* 0x0000001d000b7213 */ /* 0x001fc80000000000 */
[----:B------:R-:W0:Y:S01]  /*01c0*/  I2F.RP R0, R11 ;  /* 0x0000000b00007306 */ /* 0x000e220000209400 */
[----:B---3--:R-:W-:-:S07]  /*01d0*/  IABS R13, R8 ;  /* 0x00000008000d7213 */ /* 0x008fce0000000000 */
[----:B0-----:R-:W0:Y:S02]  /*01e0*/  MUFU.RCP R0, R0 ;  /* 0x0000000000007308 */ /* 0x001e240000001000 */
[----:B0-----:R-:W-:Y:S01]  /*01f0*/  VIADD R6, R0, 0xffffffe ;  /* 0x0ffffffe00067836 */ /* 0x001fe20000000000 */
[----:B------:R-:W-:-:S05]  /*0200*/  IABS R0, R2 ;  /* 0x0000000200007213 */ /* 0x000fca0000000000 */
[----:B------:R0:W3:Y:S02]  /*0210*/  F2I.FTZ.U32.TRUNC.NTZ R7, R6 ;  /* 0x0000000600077305 */ /* 0x0000e4000021f000 */
[----:B0-----:R-:W-:Y:S02]  /*0220*/  HFMA2 R6, -RZ, RZ, 0, 0 ;  /* 0x00000000ff067431 */ /* 0x001fe400000001ff */
[----:B---3--:R-:W-:-:S04]  /*0230*/  IMAD.MOV R10, RZ, RZ, -R7 ;  /* 0x000000ffff0a7224 */ /* 0x008fc800078e0a07 */
[----:B------:R-:W-:-:S04]  /*0240*/  IMAD R9, R10, R11, RZ ;  /* 0x0000000b0a097224 */ /* 0x000fc800078e02ff */
[----:B------:R-:W-:Y:S02]  /*0250*/  IMAD.HI.U32 R7, R7, R9, R6 ;  /* 0x0000000907077227 */ /* 0x000fe400078e0006 */
[----:B------:R-:W0:Y:S04]  /*0260*/  I2F.RP R9, R13 ;  /* 0x0000000d00097306 */ /* 0x000e280000209400 */
[----:B------:R-:W-:-:S04]  /*0270*/  IMAD.HI.U32 R10, R7, R0, RZ ;  /* 0x00000000070a7227 */ /* 0x000fc800078e00ff */
[----:B------:R-:W-:-:S04]  /*0280*/  IMAD.MOV R6, RZ, RZ, -R10 ;  /* 0x000000ffff067224 */ /* 0x000fc800078e0a0a */
[C---:B------:R-:W-:Y:S01]  /*0290*/  IMAD R0, R11.reuse, R6, R0 ;  /* 0x000000060b007224 */ /* 0x040fe200078e0200 */
[----:B0-----:R-:W0:Y:S04]  /*02a0*/  MUFU.RCP R9, R9 ;  /* 0x0000000900097308 */ /* 0x001e280000001000 */
[----:B------:R-:W-:-:S13]  /*02b0*/  ISETP.GT.U32.AND P1, PT, R11, R0, PT ;  /* 0x000000000b00720c */ /* 0x000fda0003f24070 */
[----:B------:R-:W-:Y:S01]  /*02c0*/  @!P1 IMAD.IADD R0, R0, 0x1, -R11 ;  /* 0x0000000100009824 */ /* 0x000fe200078e0a0b */
[----:B------:R-:W-:Y:S01]  /*02d0*/  @!P1 IADD3 R10, PT, PT, R10, 0x1, RZ ;  /* 0x000000010a0a9810 */ /* 0x000fe20007ffe0ff */
[----:B0-----:R-:W-:Y:S01]  /*02e0*/  VIADD R6, R9, 0xffffffe ;  /* 0x0ffffffe09067836 */ /* 0x001fe20000000000 */
[----:B------:R-:W-:Y:S02]  /*02f0*/  ISETP.NE.AND P1, PT, R29, RZ, PT ;  /* 0x000000ff1d00720c */ /* 0x000fe40003f25270 */
[----:B------:R-:W-:Y:S01]  /*0300*/  ISETP.GE.U32.AND P0, PT, R0, R11, PT ;  /* 0x0000000b0000720c */ /* 0x000fe20003f06070 */
[----:B------:R0:W3:Y:S01]  /*0310*/  F2I.FTZ.U32.TRUNC.NTZ R7, R6 ;  /* 0x0000000600077305 */ /* 0x0000e2000021f000 */
[----:B------:R-:W-:Y:S02]  /*0320*/  LOP3.LUT R0, R2, R29, RZ, 0x3c, !PT ;  /* 0x0000001d02007212 */ /* 0x000fe400078e3cff */
[----:B-1----:R-:W-:Y:S02]  /*0330*/  IABS R11, R35 ;  /* 0x00000023000b7213 */ /* 0x002fe40000000000 */
[----:B------:R-:W-:-:S02]  /*0340*/  ISETP.GE.AND P2, PT, R0, RZ, PT ;  /* 0x000000ff0000720c */ /* 0x000fc40003f46270 */
[----:B0-----:R-:W-:-:S05]  /*0350*/  MOV R6, RZ ;  /* 0x000000ff00067202 */ /* 0x001fca0000000f00 */
[----:B------:R-:W-:Y:S02]  /*0360*/  @P0 VIADD R10, R10, 0x1 ;  /* 0x000000010a0a0836 */ /* 0x000fe40000000000 */
[----:B---3--:R-:W-:-:S04]  /*0370*/  IMAD.MOV R0, RZ, RZ, -R7 ;  /* 0x000000ffff007224 */ /* 0x008fc800078e0a07 */
[----:B------:R-:W-:Y:S01]  /*0380*/  @!P2 IMAD.MOV R10, RZ, RZ, -R10 ;  /* 0x000000ffff0aa224 */ /* 0x000fe200078e0a0a */
[----:B------:R-:W-:Y:S01]  /*0390*/  @!P1 LOP3.LUT R10, RZ, R29, RZ, 0x33, !PT ;  /* 0x0000001dff0a9212 */ /* 0x000fe200078e33ff */
[----:B------:R-:W-:-:S03]  /*03a0*/  IMAD R9, R0, R13, RZ ;  /* 0x0000000d00097224 */ /* 0x000fc600078e02ff */
[----:B------:R-:W-:Y:S01]  /*03b0*/  IABS R0, R10 ;  /* 0x0000000a00007213 */ /* 0x000fe20000000000 */
[----:B------:R-:W-:Y:S02]  /*03c0*/  IMAD.HI.U32 R6, R7, R9, R6 ;  /* 0x0000000907067227 */ /* 0x000fe400078e0006 */
[----:B------:R-:W0:Y:S02]  /*03d0*/  I2F.RP R7, R11 ;  /* 0x0000000b00077306 */ /* 0x000e240000209400 */
[----:B------:R-:W-:Y:S02]  /*03e0*/  IMAD R34, R10, R29, UR8 ;  /* 0x000000080a227e24 */ /* 0x000fe4000f8e021d */
[----:B------:R-:W-:-:S04]  /*03f0*/  IMAD.HI.U32 R6, R6, R0, RZ ;  /* 0x0000000006067227 */ /* 0x000fc800078e00ff */
[----:B------:R-:W-:Y:S02]  /*0400*/  IMAD.MOV R9, RZ, RZ, -R6 ;  /* 0x000000ffff097224 */ /* 0x000fe400078e0a06 */
[----:B------:R-:W-:Y:S02]  /*0410*/  VIADD R16, R34, UR8 ;  /* 0x0000000822107c36 */ /* 0x000fe40008000000 */
[C---:B------:R-:W-:Y:S02]  /*0420*/  IMAD R0, R13.reuse, R9, R0 ;  /* 0x000000090d007224 */ /* 0x040fe400078e0200 */
[----:B------:R-:W-:Y:S01]  /*0430*/  VIADD R18, R16, UR8 ;  /* 0x0000000810127c36 */ /* 0x000fe20008000000 */
[----:B0-----:R-:W0:Y:S02]  /*0440*/  MUFU.RCP R7, R7 ;  /* 0x0000000700077308 */ /* 0x001e240000001000 */
[----:B------:R-:W-:-:S13]  /*0450*/  ISETP.GT.U32.AND P1, PT, R13, R0, PT ;  /* 0x000000000d00720c */ /* 0x000fda0003f24070 */
[----:B------:R-:W-:Y:S01]  /*0460*/  @!P1 IMAD.IADD R0, R0, 0x1, -R13 ;  /* 0x0000000100009824 */ /* 0x000fe200078e0a0d */
[----:B------:R-:W-:Y:S01]  /*0470*/  @!P1 IADD3 R6, PT, PT, R6, 0x1, RZ ;  /* 0x0000000106069810 */ /* 0x000fe20007ffe0ff */
[----:B0-----:R-:W-:Y:S01]  /*0480*/  VIADD R12, R7, 0xffffffe ;  /* 0x0ffffffe070c7836 */ /* 0x001fe20000000000 */
[----:B------:R-:W-:Y:S02]  /*0490*/  ISETP.NE.AND P1, PT, R8, RZ, PT ;  /* 0x000000ff0800720c */ /* 0x000fe40003f25270 */
[----:B------:R-:W-:Y:S02]  /*04a0*/  ISETP.GE.U32.AND P0, PT, R0, R13, PT ;  /* 0x0000000d0000720c */ /* 0x000fe40003f06070 */
[----:B------:R0:W1:Y:S01]  /*04b0*/  F2I.FTZ.U32.TRUNC.NTZ R13, R12 ;  /* 0x0000000c000d7305 */ /* 0x000062000021f000 */
[----:B------:R-:W-:-:S04]  /*04c0*/  LOP3.LUT R0, R10, R8, RZ, 0x3c, !PT ;  /* 0x000000080a007212 */ /* 0x000fc800078e3cff */
[----:B------:R-:W-:Y:S01]  /*04d0*/  ISETP.GE.AND P2, PT, R0, RZ, PT ;  /* 0x000000ff0000720c */ /* 0x000fe20003f46270 */
[----:B0-----:R-:W-:-:S05]  /*04e0*/  IMAD.MOV.U32 R12, RZ, RZ, RZ ;  /* 0x000000ffff0c7224 */ /* 0x001fca00078e00ff */
[----:B------:R-:W-:-:S04]  /*04f0*/  @P0 VIADD R6, R6, 0x1 ;  /* 0x0000000106060836 */ /* 0x000fc80000000000 */
[----:B------:R-:W-:Y:S02]  /*0500*/  IMAD.MOV.U32 R21, RZ, RZ, R6 ;  /* 0x000000ffff157224 */ /* 0x000fe400078e0006 */
[--C-:B-1----:R-:W-:Y:S01]  /*0510*/  IMAD.MOV R0, RZ, RZ, -R13.reuse ;  /* 0x000000ffff007224 */ /* 0x102fe200078e0a0d */
[----:B------:R-:W0:Y:S02]  /*0520*/  LDC.64 R6, c[0x0][0x410] ;  /* 0x00010400ff067b82 */ /* 0x000e240000000a00 */
[----:B------:R-:W-:Y:S01]  /*0530*/  @!P2 IADD3 R21, PT, PT, -R21, RZ, RZ ;  /* 0x000000ff1515a210 */ /* 0x000fe20007ffe1ff */
[----:B------:R-:W-:Y:S01]  /*0540*/  IMAD R9, R0, R11, RZ ;  /* 0x0000000b00097224 */ /* 0x000fe200078e02ff */
[----:B------:R-:W-:Y:S01]  /*0550*/  @!P1 LOP3.LUT R21, RZ, R8, RZ, 0x33, !PT ;  /* 0x00000008ff159212 */ /* 0x000fe200078e33ff */
[----:B------:R-:W-:Y:S02]  /*0560*/  IMAD.MOV R0, RZ, RZ, -R10 ;  /* 0x000000ffff007224 */ /* 0x000fe400078e0a0a */
[----:B------:R-:W-:Y:S01]  /*0570*/  IMAD.HI.U32 R12, R13, R9, R12 ;  /* 0x000000090d0c7227 */ /* 0x000fe200078e000c */
[----:B------:R-:W-:-:S02]  /*0580*/  IABS R14, R21 ;  /* 0x00000015000e7213 */ /* 0x000fc40000000000 */
[----:B------:R-:W-:Y:S01]  /*0590*/  IADD3 R45, PT, PT, -R21, RZ, RZ ;  /* 0x000000ff152d7210 */ /* 0x000fe20007ffe1ff */
[----:B--2---:R-:W-:Y:S02]  /*05a0*/  VIADD R9, R2, UR6 ;  /* 0x0000000602097c36 */ /* 0x004fe40008000000 */
[----:B------:R-:W-:-:S03]  /*05b0*/  IMAD.HI.U32 R12, R12, R14, RZ ;  /* 0x0000000e0c0c7227 */ /* 0x000fc600078e00ff */
[C---:B------:R-:W-:Y:S01]  /*05c0*/  IADD3 R15, PT, PT, R9.reuse, -R34, RZ ;  /* 0x80000022090f7210 */ /* 0x040fe20007ffe0ff */
[----:B------:R-:W-:Y:S01]  /*05d0*/  IMAD.MOV R17, RZ, RZ, -R12 ;  /* 0x000000ffff117224 */ /* 0x000fe200078e0a0c */
[----:B------:R-:W-:Y:S01]  /*05e0*/  IADD3 R19, PT, PT, R9, -UR8, -R18 ;  /* 0x8000000809137c10 */ /* 0x000fe2000fffe812 */
[----:B------:R-:W-:Y:S02]  /*05f0*/  IMAD R13, R29, R0, R9 ;  /* 0x000000001d0d7224 */ /* 0x000fe400078e0209 */
[----:B------:R-:W-:Y:S02]  /*0600*/  IMAD R14, R11, R17, R14 ;  /* 0x000000110b0e7224 */ /* 0x000fe400078e020e */
[----:B------:R-:W-:Y:S01]  /*0610*/  IMAD.IADD R17, R9, 0x1, -R18 ;  /* 0x0000000109117824 */ /* 0x000fe200078e0a12 */
[----:B0-----:R-:W-:Y:S01]  /*0620*/  ISETP.GE.AND P3, PT, R13, R6, PT ;  /* 0x000000060d00720c */ /* 0x001fe20003f66270 */
[----:B------:R-:W-:Y:S01]  /*0630*/  IMAD R18, R21, R8, UR9 ;  /* 0x0000000915127e24 */ /* 0x000fe2000f8e0208 */
[----:B------:R-:W-:-:S02]  /*0640*/  ISETP.GE.AND P4, PT, R15, R6, PT ;  /* 0x000000060f00720c */ /* 0x000fc40003f86270 */
[----:B------:R-:W-:Y:S01]  /*0650*/  ISETP.GE.AND P2, PT, R17, R6, PT ;  /* 0x000000061100720c */ /* 0x000fe20003f46270 */
[----:B------:R-:W-:Y:S01]  /*0660*/  VIADD R22, R18, UR9 ;  /* 0x0000000912167c36 */ /* 0x000fe20008000000 */
[----:B------:R-:W-:Y:S02]  /*0670*/  ISETP.GT.AND P3, PT, R13, -0x1, !P3 ;  /* 0xffffffff0d00780c */ /* 0x000fe40005f64270 */
[----:B------:R-:W-:Y:S01]  /*0680*/  ISETP.GT.AND P2, PT, R17, -0x1, !P2 ;  /* 0xffffffff1100780c */ /* 0x000fe20005744270 */
[----:B------:R-:W-:Y:S01]  /*0690*/  VIADD R24, R22, UR9 ;  /* 0x0000000916187c36 */ /* 0x000fe20008000000 */
[----:B------:R-:W-:Y:S01]  /*06a0*/  IADD3 R13, PT, PT, R10, UR7, RZ ;  /* 0x000000070a0d7c10 */ /* 0x000fe2000fffe0ff */
[----:B------:R-:W0:Y:S01]  /*06b0*/  LDCU.64 UR6, c[0x0][0x430] ;  /* 0x00008600ff0677ac */ /* 0x000e220008000a00 */
[----:B------:R-:W-:Y:S02]  /*06c0*/  ISETP.GT.U32.AND P0, PT, R11, R14, PT ;  /* 0x0000000e0b00720c */ /* 0x000fe40003f04070 */
[----:B------:R-:W-:Y:S01]  /*06d0*/  ISETP.GT.AND P4, PT, R15, -0x1, !P4 ;  /* 0xffffffff0f00780c */ /* 0x000fe20006784270 */
[----:B------:R-:W-:Y:S01]  /*06e0*/  IMAD.IADD R15, R9, 0x1, -R16 ;  /* 0x00000001090f7824 */ /* 0x000fe200078e0a10 */
[----:B------:R-:W-:Y:S01]  /*06f0*/  ISETP.GE.AND P1, PT, R19, R6, PT ;  /* 0x000000061300720c */ /* 0x000fe20003f26270 */
[----:B------:R-:W-:Y:S01]  /*0700*/  IMAD R16, R8, R45, R13 ;  /* 0x0000002d08107224 */ /* 0x000fe200078e020d */
[C---:B------:R-:W-:Y:S01]  /*0710*/  IADD3 R22, PT, PT, R13.reuse, -R22, RZ ;  /* 0x800000160d167210 */ /* 0x040fe20007ffe0ff */
[----:B------:R-:W-:Y:S01]  /*0720*/  IMAD.IADD R20, R13, 0x1, -R18 ;  /* 0x000000010d147824 */ /* 0x000fe200078e0a12 */
[----:B------:R-:W-:-:S02]  /*0730*/  ISETP.GT.AND P1, PT, R19, -0x1, !P1 ;  /* 0xffffffff1300780c */ /* 0x000fc40004f24270 */
[----:B------:R-:W-:Y:S02]  /*0740*/  @P2 LOP3.LUT R4, R4, 0x100000, RZ, 0xfc, !PT ;  /* 0x0010000004042812 */ /* 0x000fe400078efcff */
[-C--:B------:R-:W-:Y:S01]  /*0750*/  ISETP.GE.AND P2, PT, R16, R7.reuse, PT ;  /* 0x000000071000720c */ /* 0x080fe20003f46270 */
[----:B------:R-:W-:Y:S01]  /*0760*/  @!P0 IMAD.IADD R14, R14, 0x1, -R11 ;  /* 0x000000010e0e8824 */ /* 0x000fe200078e0a0b */
[----:B------:R-:W-:Y:S02]  /*0770*/  @!P0 IADD3 R12, PT, PT, R12, 0x1, RZ ;  /* 0x000000010c0c8810 */ /* 0x000fe40007ffe0ff */
[----:B------:R-:W-:Y:S01]  /*0780*/  ISETP.GT.AND P2, PT, R16, -0x1, !P2 ;  /* 0xffffffff1000780c */ /* 0x000fe20005744270 */
[----:B------:R-:W-:Y:S01]  /*0790*/  IMAD.IADD R16, R13, 0x1, -R24 ;  /* 0x000000010d107824 */ /* 0x000fe200078e0a18 */
[----:B------:R-:W-:Y:S01]  /*07a0*/  ISETP.GE.AND P0, PT, R20, R7, PT ;  /* 0x000000071400720c */ /* 0x000fe20003f06270 */
[----:B0-----:R-:W-:Y:S01]  /*07b0*/  UIADD3 UR7, UPT, UPT, -UR7, URZ, URZ ;  /* 0x000000ff07077290 */ /* 0x001fe2000fffe1ff */
[----:B------:R-:W-:Y:S01]  /*07c0*/  ISETP.GE.AND P5, PT, R15, R6, PT ;  /* 0x000000060f00720c */ /* 0x000fe20003fa6270 */
[----:B------:R-:W-:Y:S01]  /*07d0*/  UIADD3 UR6, UPT, UPT, -UR6, URZ, URZ ;  /* 0x000000ff06067290 */ /* 0x000fe2000fffe1ff */
[----:B------:R-:W-:-:S02]  /*07e0*/  LOP3.LUT R4, R4, 0xffdfffff, RZ, 0xc0, !PT ;  /* 0xffdfffff04047812 */ /* 0x000fc400078ec0ff */
[----:B------:R-:W-:Y:S02]  /*07f0*/  ISETP.GT.AND P0, PT, R20, -0x1, !P0 ;  /* 0xffffffff1400780c */ /* 0x000fe40004704270 */
[-C--:B------:R-:W-:Y:S02]  /*0800*/  ISETP.GE.AND P6, PT, R16, R7.reuse, PT ;  /* 0x000000071000720c */ /* 0x080fe40003fc6270 */
[----:B------:R-:W-:Y:S02]  /*0810*/  ISETP.GT.AND P5, PT, R15, -0x1, !P5 ;  /* 0xffffffff0f00780c */ /* 0x000fe40006fa4270 */
[----:B------:R-:W-:Y:S02]  /*0820*/  @P1 LOP3.LUT R4, R4, 0x200000, RZ, 0xfc, !PT ;  /* 0x0020000004041812 */ /* 0x000fe400078efcff */
[----:B------:R-:W-:Y:S02]  /*0830*/  P2R R15, PR, RZ, 0x1 ;  /* 0x00000001ff0f7803 */ /* 0x000fe40000000000 */
[----:B------:R-:W-:-:S02]  /*0840*/  ISETP.GE.AND P1, PT, R22, R7, PT ;  /* 0x000000071600720c */ /* 0x000fc40003f26270 */
[----:B------:R-:W-:Y:S02]  /*0850*/  ISETP.GT.AND P0, PT, R16, -0x1, !P6 ;  /* 0xffffffff1000780c */ /* 0x000fe40007704270 */
[----:B------:R-:W-:Y:S02]  /*0860*/  ISETP.GT.AND P1, PT, R22, -0x1, !P1 ;  /* 0xffffffff1600780c */ /* 0x000fe40004f24270 */
[----:B------:R-:W-:Y:S01]  /*0870*/  IADD3 R24, PT, PT, R13, -UR9, -R24 ;  /* 0x800000090d187c10 */ /* 0x000fe2000fffe818 */
[----:B------:R-:W0:Y:S01]  /*0880*/  LDCU.64 UR8, c[0x0][0x428] ;  /* 0x00008500ff0877ac */ /* 0x000e220008000a00 */
[----:B------:R-:W-:Y:S02]  /*0890*/  P2R R17, PR, RZ, 0x2 ;  /* 0x00000002ff117803 */ /* 0x000fe40000000000 */
[C---:B------:R-:W-:Y:S02]  /*08a0*/  LOP3.LUT P1, RZ, R4.reuse, 0x200000, RZ, 0xc0, !PT ;  /* 0x0020000004ff7812 */ /* 0x040fe4000782c0ff */
[----:B------:R-:W-:-:S02]  /*08b0*/  LOP3.LUT R4, R4, 0xfff7ffff, RZ, 0xc0, !PT ;  /* 0xfff7ffff04047812 */ /* 0x000fc400078ec0ff */
[----:B------:R-:W-:Y:S02]  /*08c0*/  ISETP.GE.AND P6, PT, R24, R7, PT ;  /* 0x000000071800720c */ /* 0x000fe40003fc6270 */
[----:B------:R-:W-:Y:S02]  /*08d0*/  @P0 LOP3.LUT R4, R4, 0x80000, RZ, 0xfc, !PT ;  /* 0x0008000004040812 */ /* 0x000fe400078efcff */
[----:B------:R-:W-:Y:S02]  /*08e0*/  PLOP3.LUT P0, PT, P2, P3, PT, 0x80, 0x8 ;  /* 0x000000000008781c */ /* 0x000fe40001707070 */
[----:B------:R-:W-:Y:S02]  /*08f0*/  ISETP.GT.AND P6, PT, R24, -0x1, !P6 ;  /* 0xffffffff1800780c */ /* 0x000fe400077c4270 */
[----:B------:R-:W-:Y:S02]  /*0900*/  PLOP3.LUT P1, PT, P2, P1, PT, 0x80, 0x8 ;  /* 0x000000000008781c */ /* 0x000fe40001723070 */
[----:B------:R-:W-:Y:S01]  /*0910*/  P2R R16, PR, RZ, 0x40 ;  /* 0x00000040ff107803 */ /* 0x000fe20000000000 */
[----:B0-----:R-:W-:Y:S01]  /*0920*/  ULEA UR14, UR7, UR9, 0x2 ;  /* 0x00000009070e7291 */ /* 0x001fe2000f8e10ff */
[C---:B------:R-:W-:Y:S01]  /*0930*/  LOP3.LUT P6, RZ, R4.reuse, 0x100000, RZ, 0xc0, !PT ;  /* 0x0010000004ff7812 */ /* 0x040fe200078cc0ff */
[----:B------:R-:W-:Y:S01]  /*0940*/  UIMAD UR15, UR7, 0x3, UR9 ;  /* 0x00000003070f78a4 */ /* 0x000fe2000f8e0209 */
[----:B------:R-:W-:Y:S01]  /*0950*/  LOP3.LUT R4, R4, 0xfffbffff, RZ, 0xc0, !PT ;  /* 0xfffbffff04047812 */ /* 0x000fe200078ec0ff */
[----:B------:R-:W-:-:S02]  /*0960*/  ULEA UR7, UR7, UR9, 0x1 ;  /* 0x0000000907077291 */ /* 0x000fc4000f8e08ff */
[----:B------:R-:W-:Y:S01]  /*0970*/  ULEA UR9, UR6, UR8, 0x2 ;  /* 0x0000000806097291 */ /* 0x000fe2000f8e10ff */
[----:B------:R-:W-:Y:S02]  /*0980*/  @P0 LOP3.LUT R4, R4, 0x40000, RZ, 0xfc, !PT ;  /* 0x0004000004040812 */ /* 0x000fe400078efcff */
[----:B------:R-:W-:Y:S02]  /*0990*/  PLOP3.LUT P0, PT, P2, P4, PT, 0x80, 0x8 ;  /* 0x000000000008781c */ /* 0x000fe40001709070 */
[----:B------:R-:W-:-:S11]  /*09a0*/  LOP3.LUT R4, R4, 0xfffdffff, RZ, 0xc0, !PT ;  /* 0xfffdffff04047812 */ /* 0x000fd600078ec0ff */
[----:B------:R-:W-:Y:S02]  /*09b0*/  @P0 LOP3.LUT R4, R4, 0x20000, RZ, 0xfc, !PT ;  /* 0x0002000004040812 */ /* 0x000fe400078efcff */
[----:B------:R-:W-:Y:S02]  /*09c0*/  PLOP3.LUT P0, PT, P2, P5, PT, 0x80, 0x8 ;  /* 0x000000000008781c */ /* 0x000fe4000170b070 */
[----:B------:R-:W-:-:S11]  /*09d0*/  LOP3.LUT R4, R4, 0xfffeffff, RZ, 0xc0, !PT ;  /* 0xfffeffff04047812 */ /* 0x000fd600078ec0ff */
[----:B------:R-:W-:Y:S02]  /*09e0*/  @P0 LOP3.LUT R4, R4, 0x10000, RZ, 0xfc, !PT ;  /* 0x0001000004040812 */ /* 0x000fe400078efcff */
[----:B------:R-:W-:Y:S02]  /*09f0*/  PLOP3.LUT P0, PT, P2, P6, PT, 0x80, 0x8 ;  /* 0x000000000008781c */ /* 0x000fe4000170d070 */
[----:B------:R-:W-:-:S11]  /*0a00*/  LOP3.LUT R4, R4, 0xffff7fff, RZ, 0xc0, !PT ;  /* 0xffff7fff04047812 */ /* 0x000fd600078ec0ff */
[----:B------:R-:W-:Y:S02]  /*0a10*/  @P0 LOP3.LUT R4, R4, 0x8000, RZ, 0xfc, !PT ;  /* 0x0000800004040812 */ /* 0x000fe400078efcff */
[----:B------:R-:W-:Y:S02]  /*0a20*/  ISETP.NE.AND P0, PT, R15, RZ, PT ;  /* 0x000000ff0f00720c */ /* 0x000fe40003f05270 */
[C---:B------:R-:W-:Y:S02]  /*0a30*/  LOP3.LUT P2, RZ, R4.reuse, 0x80000, RZ, 0xc0, !PT ;  /* 0x0008000004ff7812 */ /* 0x040fe4000784c0ff */
[----:B------:R-:W-:Y:S02]  /*0a40*/  LOP3.LUT R4, R4, 0xffffbfff, RZ, 0xc0, !PT ;  /* 0xffffbfff04047812 */ /* 0x000fe400078ec0ff */
[----:B------:R-:W-:Y:S02]  /*0a50*/  P2R R15, PR, RZ, 0x4 ;  /* 0x00000004ff0f7803 */ /* 0x000fe40000000000 */
[----:B------:R-:W-:-:S02]  /*0a60*/  @P1 LOP3.LUT R4, R4, 0x4000, RZ, 0xfc, !PT ;  /* 0x0000400004041812 */ /* 0x000fc400078efcff */
[----:B------:R-:W-:Y:S02]  /*0a70*/  PLOP3.LUT P1, PT, P0, P3, PT, 0x80, 0x8 ;  /* 0x000000000008781c */ /* 0x000fe40000727070 */
[C---:B------:R-:W-:Y:S02]  /*0a80*/  LOP3.LUT P2, RZ, R4.reuse, 0x200000, RZ, 0xc0, !PT ;  /* 0x0020000004ff7812 */ /* 0x040fe4000784c0ff */
[----:B------:R-:W-:Y:S02]  /*0a90*/  LOP3.LUT R4, R4, 0xffffdfff, RZ, 0xc0, !PT ;  /* 0xffffdfff04047812 */ /* 0x000fe400078ec0ff */
[----:B------:R-:W-:-:S07]  /*0aa0*/  PLOP3.LUT P2, PT, P0, P2, PT, 0x80, 0x8 ;  /* 0x000000000008781c */ /* 0x000fce0000745070 */
        /* <DEDUP_REMOVED lines=13> */
[----:B------:R-:W-:Y:S02]  /*0b80*/  PLOP3.LUT P6, PT, P1, P6, PT, 0x80, 0x8 ;  /* 0x000000000008781c */ /* 0x000fe40000fcd070 */
[----:B------:R-:W-:-:S02]  /*0b90*/  @P2 LOP3.LUT R4, R4, 0x200, RZ, 0xfc, !PT ;  /* 0x0000020004042812 */ /* 0x000fc400078efcff */
[----:B------:R-:W-:Y:S02]  /*0ba0*/  PLOP3.LUT P2, PT, P1, P3, PT, 0x80, 0x8 ;  /* 0x000000000008781c */ /* 0x000fe40000f47070 */
[----:B------:R-:W-:-:S11]  /*0bb0*/  LOP3.LUT R4, R4, 0xfffffeff, RZ, 0xc0, !PT ;  /* 0xfffffeff04047812 */ /* 0x000fd600078ec0ff */
[----:B------:R-:W-:Y:S02]  /*0bc0*/  @P2 LOP3.LUT R4, R4, 0x100, RZ, 0xfc, !PT ;  /* 0x0000010004042812 */ /* 0x000fe400078efcff */
[----:B------:R-:W-:Y:S02]  /*0bd0*/  PLOP3.LUT P2, PT, P1, P4, PT, 0x80, 0x8 ;  /* 0x000000000008781c */ /* 0x000fe40000f49070 */
[----:B------:R-:W-:-:S11]  /*0be0*/  LOP3.LUT R4, R4, 0xffffff7f, RZ, 0xc0, !PT ;  /* 0xffffff7f04047812 */ /* 0x000fd600078ec0ff */
[----:B------:R-:W-:Y:S02]  /*0bf0*/  @P2 LOP3.LUT R4, R4, 0x80, RZ, 0xfc, !PT ;  /* 0x0000008004042812 */ /* 0x000fe400078efcff */
[----:B------:R-:W-:Y:S02]  /*0c00*/  PLOP3.LUT P2, PT, P1, P5, PT, 0x80, 0x8 ;  /* 0x000000000008781c */ /* 0x000fe40000f4b070 */
[----:B------:R-:W-:Y:S02]  /*0c10*/  LOP3.LUT R4, R4, 0xffffffbf, RZ, 0xc0, !PT ;  /* 0xffffffbf04047812 */ /* 0x000fe400078ec0ff */
[----:B------:R-:W-:-:S09]  /*0c20*/  PLOP3.LUT P1, PT, P1, P0, PT, 0x80, 0x8 ;  /* 0x000000000008781c */ /* 0x000fd20000f21070 */
[----:B------:R-:W-:Y:S02]  /*0c30*/  @P2 LOP3.LUT R4, R4, 0x40, RZ, 0xfc, !PT ;  /* 0x0000004004042812 */ /* 0x000fe400078efcff */
[----:B------:R-:W-:Y:S02]  /*0c40*/  ISETP.NE.AND P2, PT, R15, RZ, PT ;  /* 0x000000ff0f00720c */ /* 0x000fe40003f45270 */
[----:B------:R-:W-:Y:S02]  /*0c50*/  LOP3.LUT R4, R4, 0xffffffdf, RZ, 0xc0, !PT ;  /* 0xffffffdf04047812 */ /* 0x000fe400078ec0ff */
[----:B------:R-:W-:Y:S02]  /*0c60*/  PLOP3.LUT P0, PT, P2, P3, PT, 0x80, 0x8 ;  /* 0x000000000008781c */ /* 0x000fe40001707070 */
[----:B------:R-:W-:Y:S02]  /*0c70*/  @P6 LOP3.LUT R4, R4, 0x20, RZ, 0xfc, !PT ;  /* 0x0000002004046812 */ /* 0x000fe400078efcff */
[----:B------:R-:W-:-:S02]  /*0c80*/  ISETP.NE.AND P6, PT, R16, RZ, PT ;  /* 0x000000ff1000720c */ /* 0x000fc40003fc5270 */
[----:B------:R-:W-:Y:S02]  /*0c90*/  LOP3.LUT R4, R4, 0xffffffef, RZ, 0xc0, !PT ;  /* 0xffffffef04047812 */ /* 0x000fe400078ec0ff */
[----:B------:R-:W-:Y:S02]  /*0ca0*/  PLOP3.LUT P2, PT, P6, P3, PT, 0x80, 0x8 ;  /* 0x000000000008781c */ /* 0x000fe40003747070 */
[----:B------:R-:W-:Y:S02]  /*0cb0*/  @P1 LOP3.LUT R4, R4, 0x10, RZ, 0xfc, !PT ;  /* 0x0000001004041812 */ /* 0x000fe400078efcff */
[----:B------:R-:W-:Y:S02]  /*0cc0*/  PLOP3.LUT P1, PT, P6, P4, PT, 0x80, 0x8 ;  /* 0x000000000008781c */ /* 0x000fe40003729070 */
[----:B------:R-:W-:Y:S02]  /*0cd0*/  LOP3.LUT R4, R4, 0xfffffff7, RZ, 0xc0, !PT ;  /* 0xfffffff704047812 */ /* 0x000fe400078ec0ff */
[----:B------:R-:W-:-:S02]  /*0ce0*/  P2R R15, PR, RZ, 0x4 ;  /* 0x00000004ff0f7803 */ /* 0x000fc40000000000 */
[----:B------:R-:W-:-:S04]  /*0cf0*/  @P0 LOP3.LUT R4, R4, 0x8, RZ, 0xfc, !PT ;  /* 0x0000000804040812 */ /* 0x000fc800078efcff */
[----:B------:R-:W-:-:S04]  /*0d00*/  LOP3.LUT P3, RZ, R4, 0x80000, RZ, 0xc0, !PT ;  /* 0x0008000004ff7812 */ /* 0x000fc8000786c0ff */
[----:B------:R-:W-:Y:S02]  /*0d10*/  PLOP3.LUT P0, PT, P3, P4, PT, 0x80, 0x8 ;  /* 0x000000000008781c */ /* 0x000fe40001f09070 */
[C---:B------:R-:W-:Y:S02]  /*0d20*/  LOP3.LUT P4, RZ, R4.reuse, 0x100000, RZ, 0xc0, !PT ;  /* 0x0010000004ff7812 */ /* 0x040fe4000788c0ff */
[----:B------:R-:W-:Y:S02]  /*0d30*/  LOP3.LUT R4, R4, 0xfffffffb, RZ, 0xc0, !PT ;  /* 0xfffffffb04047812 */ /* 0x000fe400078ec0ff */
[----:B------:R-:W-:-:S07]  /*0d40*/  PLOP3.LUT P2, PT, P3, P5, PT, 0x80, 0x8 ;  /* 0x000000000008781c */ /* 0x000fce0001f4b070 */
[----:B------:R-:W-:Y:S02]  /*0d50*/  @P0 LOP3.LUT R4, R4, 0x4, RZ, 0xfc, !PT ;  /* 0x0000000404040812 */ /* 0x000fe400078efcff */
[----:B------:R-:W-:Y:S02]  /*0d60*/  PLOP3.LUT P0, PT, P6, P5, PT, 0x80, 0x8 ;  /* 0x000000000008781c */ /* 0x000fe4000370b070 */
[C---:B------:R-:W-:Y:S02]  /*0d70*/  LOP3.LUT P5, RZ, R4.reuse, 0x200000, RZ, 0xc0, !PT ;  /* 0x0020000004ff7812 */ /* 0x040fe400078ac0ff */
[----:B------:R-:W-:-:S04]  /*0d80*/  LOP3.LUT R4, R4, 0xfffffffd, RZ, 0xc0, !PT ;  /* 0xfffffffd04047812 */ /* 0x000fc800078ec0ff */
[----:B------:R-:W-:Y:S02]  /*0d90*/  @P2 LOP3.LUT R4, R4, 0x2, RZ, 0xfc, !PT ;  /* 0x0000000204042812 */ /* 0x000fe400078efcff */
[----:B------:R-:W-:Y:S02]  /*0da0*/  PLOP3.LUT P2, PT, P3, P4, PT, 0x80, 0x8 ;  /* 0x000000000008781c */ /* 0x000fe40001f49070 */
[----:B------:R-:W-:Y:S02]  /*0db0*/  PLOP3.LUT P3, PT, P3, P5, PT, 0x80, 0x8 ;  /* 0x000000000008781c */ /* 0x000fe40001f6b070 */
[----:B------:R-:W-:Y:S02]  /*0dc0*/  PLOP3.LUT P4, PT, P6, P4, PT, 0x80, 0x8 ;  /* 0x000000000008781c */ /* 0x000fe40003789070 */
[----:B------:R-:W-:Y:S02]  /*0dd0*/  PLOP3.LUT P5, PT, P6, P5, PT, 0x80, 0x8 ;  /* 0x000000000008781c */ /* 0x000fe400037ab070 */
[----:B------:R-:W-:-:S02]  /*0de0*/  ISETP.GE.U32.AND P6, PT, R14, R11, PT ;  /* 0x0000000b0e00720c */ /* 0x000fc40003fc6070 */
[----:B------:R-:W-:Y:S02]  /*0df0*/  LOP3.LUT R11, R21, R35, RZ, 0x3c, !PT ;  /* 0x00000023150b7212 */ /* 0x000fe400078e3cff */
[----:B------:R-:W-:-:S04]  /*0e00*/  LOP3.LUT R4, R4, 0xfffffffe, RZ, 0xc0, !PT ;  /* 0xfffffffe04047812 */ /* 0x000fc800078ec0ff */
[----:B------:R-:W-:Y:S02]  /*0e10*/  @P2 LOP3.LUT R4, R4, 0x1, RZ, 0xfc, !PT ;  /* 0x0000000104042812 */ /* 0x000fe400078efcff */
[----:B------:R-:W-:Y:S02]  /*0e20*/  ISETP.NE.AND P2, PT, R15, RZ, PT ;  /* 0x000000ff0f00720c */ /* 0x000fe40003f45270 */
[----:B------:R-:W-:Y:S01]  /*0e30*/  IADD3 R15, PT, PT, R10, UR15, RZ ;  /* 0x0000000f0a0f7c10 */ /* 0x000fe2000fffe0ff */
[----:B------:R-:W-:Y:S01]  /*0e40*/  @P6 VIADD R12, R12, 0x1 ;  /* 0x000000010c0c6836 */ /* 0x000fe20000000000 */
[----:B------:R-:W-:-:S13]  /*0e50*/  ISETP.GE.AND P6, PT, R11, RZ, PT ;  /* 0x000000ff0b00720c */ /* 0x000fda0003fc6270 */
[----:B------:R-:W-:Y:S02]  /*0e60*/  @!P6 IADD3 R12, PT, PT, -R12, RZ, RZ ;  /* 0x000000ff0c0ce210 */ /* 0x000fe40007ffe1ff */
[----:B------:R-:W-:-:S13]  /*0e70*/  ISETP.NE.AND P6, PT, R35, RZ, PT ;  /* 0x000000ff2300720c */ /* 0x000fda0003fc5270 */
[----:B------:R-:W-:-:S05]  /*0e80*/  @!P6 LOP3.LUT R12, RZ, R35, RZ, 0x33, !PT ;  /* 0x00000023ff0ce212 */ /* 0x000fca00078e33ff */
[----:B------:R-:W-:-:S04]  /*0e90*/  IMAD.MOV R14, RZ, RZ, -R12 ;  /* 0x000000ffff0e7224 */ /* 0x000fc800078e0a0c */
[----:B------:R-:W-:-:S04]  /*0ea0*/  IMAD R35, R35, R14, R21 ;  /* 0x0000000e23237224 */ /* 0x000fc800078e0215 */
[----:B----4-:R-:W-:Y:S01]  /*0eb0*/  IMAD R11, R35, UR12, RZ ;  /* 0x0000000c230b7c24 */ /* 0x010fe2000f8e02ff */
[----:B------:R-:W-:Y:S02]  /*0ec0*/  UIMAD UR12, UR6, 0x3, UR8 ;  /* 0x00000003060c78a4 */ /* 0x000fe4000f8e0208 */
[----:B------:R-:W-:Y:S01]  /*0ed0*/  ULEA UR6, UR6, UR8, 0x1 ;  /* 0x0000000806067291 */ /* 0x000fe2000f8e08ff */
[----:B------:R-:W-:Y:S02]  /*0ee0*/  IMAD R14, R12, UR13, R11 ;  /* 0x0000000d0c0e7c24 */ /* 0x000fe4000f8e020b */
[C---:B------:R-:W-:Y:S02]  /*0ef0*/  VIADD R12, R10.reuse, UR14 ;  /* 0x0000000e0a0c7c36 */ /* 0x040fe40008000000 */
[----:B------:R-:W-:Y:S01]  /*0f00*/  VIADD R10, R10, UR7 ;  /* 0x000000070a0a7c36 */ /* 0x000fe20008000000 */
[----:B-----5:R-:W-:Y:S01]  /*0f10*/  UIMAD UR7, UR4, UR5, URZ ;  /* 0x00000005040772a4 */ /* 0x020fe2000f8e02ff */
[CC--:B------:R-:W-:Y:S01]  /*0f20*/  IMAD R11, R14.reuse, R7.reuse, R12 ;  /* 0x000000070e0b7224 */ /* 0x0c0fe200078e020c */
[----:B------:R-:W-:Y:S01]  /*0f30*/  UIADD3 UR5, UPT, UPT, -UR5, URZ, URZ ;  /* 0x000000ff05057290 */ /* 0x000fe2000fffe1ff */
[----:B------:R-:W-:-:S02]  /*0f40*/  IMAD R15, R14, R7, R15 ;  /* 0x000000070e0f7224 */ /* 0x000fc400078e020f */
[CC--:B------:R-:W-:Y:S02]  /*0f50*/  IMAD R19, R14.reuse, R7.reuse, R10 ;  /* 0x000000070e137224 */ /* 0x0c0fe400078e020a */
[----:B------:R-:W-:Y:S02]  /*0f60*/  IMAD R7, R14, R7, R13 ;  /* 0x000000070e077224 */ /* 0x000fe400078e020d */
[CC--:B------:R-:W-:Y:S02]  /*0f70*/  IMAD R11, R8.reuse, R45.reuse, R11 ;  /* 0x0000002d080b7224 */ /* 0x0c0fe400078e020b */
[CC--:B------:R-:W-:Y:S02]  /*0f80*/  IMAD R17, R8.reuse, R45.reuse, R15 ;  /* 0x0000002d08117224 */ /* 0x0c0fe400078e020f */
[CC--:B------:R-:W-:Y:S02]  /*0f90*/  IMAD R25, R8.reuse, R45.reuse, R19 ;  /* 0x0000002d08197224 */ /* 0x0c0fe400078e0213 */
[----:B------:R-:W-:-:S02]  /*0fa0*/  IMAD R45, R8, R45, R7 ;  /* 0x0000002d082d7224 */ /* 0x000fc400078e0207 */
[----:B------:R-:W-:Y:S02]  /*0fb0*/  IMAD.IADD R37, R7, 0x1, -R18 ;  /* 0x0000000107257824 */ /* 0x000fe400078e0a12 */
[-C--:B------:R-:W-:Y:S02]  /*0fc0*/  IMAD R7, R11, R6.reuse, UR9 ;  /* 0x000000090b077e24 */ /* 0x080fe4000f8e0206 */
[-C--:B------:R-:W-:Y:S02]  /*0fd0*/  IMAD R19, R17, R6.reuse, UR9 ;  /* 0x0000000911137e24 */ /* 0x080fe4000f8e0206 */
[----:B------:R-:W-:Y:S01]  /*0fe0*/  IMAD R27, R25, R6, UR9 ;  /* 0x00000009191b7e24 */ /* 0x000fe2000f8e0206 */
[----:B------:R-:W-:Y:S01]  /*0ff0*/  IADD3 R7, PT, PT, R7, R2, RZ ;  /* 0x0000000207077210 */ /* 0x000fe20007ffe0ff */
[----:B------:R-:W-:Y:S01]  /*1000*/  IMAD R21, R17, R6, UR12 ;  /* 0x0000000c11157e24 */ /* 0x000fe2000f8e0206 */
[----:B------:R-:W-:Y:S01]  /*1010*/  IADD3 R19, PT, PT, R19, R2, RZ ;  /* 0x0000000213137210 */ /* 0x000fe20007ffe0ff */
[----:B------:R-:W-:Y:S01]  /*1020*/  IMAD R39, R37, R6, UR9 ;  /* 0x0000000925277e24 */ /* 0x000fe2000f8e0206 */
[----:B------:R-:W-:Y:S01]  /*1030*/  IADD3 R22, PT, PT, R27, R2, RZ ;  /* 0x000000021b167210 */ /* 0x000fe20007ffe0ff */
[----:B------:R-:W-:-:S02]  /*1040*/  IMAD R47, R45, R6, UR9 ;  /* 0x000000092d2f7e24 */ /* 0x000fc4000f8e0206 */
[----:B------:R-:W-:Y:S01]  /*1050*/  IMAD R13, R11, R6, UR12 ;  /* 0x0000000c0b0d7e24 */ /* 0x000fe2000f8e0206 */
[----:B------:R-:W-:Y:S01]  /*1060*/  IADD3 R39, PT, PT, R39, R2, RZ ;  /* 0x0000000227277210 */ /* 0x000fe20007ffe0ff */
[----:B------:R-:W-:Y:S01]  /*1070*/  IMAD R23, R17, R6, UR6 ;  /* 0x0000000611177e24 */ /* 0x000fe2000f8e0206 */
[----:B------:R-:W-:Y:S01]  /*1080*/  IADD3 R47, PT, PT, R47, R2, RZ ;  /* 0x000000022f2f7210 */ /* 0x000fe20007ffe0ff */
[-C--:B------:R-:W-:Y:S02]  /*1090*/  IMAD R15, R11, R6.reuse, UR6 ;  /* 0x000000060b0f7e24 */ /* 0x080fe4000f8e0206 */
[CC--:B------:R-:W-:Y:S02]  /*10a0*/  IMAD R31, R25.reuse, R6.reuse, UR12 ;  /* 0x0000000c191f7e24 */ /* 0x0c0fe4000f8e0206 */
[-C--:B------:R-:W-:Y:S02]  /*10b0*/  IMAD R33, R25, R6.reuse, UR6 ;  /* 0x0000000619217e24 */ /* 0x080fe4000f8e0206 */
[----:B------:R-:W-:-:S02]  /*10c0*/  IMAD R41, R37, R6, UR12 ;  /* 0x0000000c25297e24 */ /* 0x000fc4000f8e0206 */
[-C--:B------:R-:W-:Y:S02]  /*10d0*/  IMAD R43, R37, R6.reuse, UR6 ;  /* 0x00000006252b7e24 */ /* 0x080fe4000f8e0206 */
[CCC-:B------:R-:W-:Y:S02]  /*10e0*/  IMAD R51, R45.reuse, R6.reuse, R9.reuse ;  /* 0x000000062d337224 */ /* 0x1c0fe400078e0209 */
[-C--:B------:R-:W-:Y:S02]  /*10f0*/  IMAD R49, R45, R6.reuse, UR12 ;  /* 0x0000000c2d317e24 */ /* 0x080fe4000f8e0206 */
[-CC-:B------:R-:W-:Y:S02]  /*1100*/  IMAD R11, R11, R6.reuse, R9.reuse ;  /* 0x000000060b0b7224 */ /* 0x180fe400078e0209 */
[-CC-:B------:R-:W-:Y:S02]  /*1110*/  IMAD R17, R17, R6.reuse, R9.reuse ;  /* 0x0000000611117224 */ /* 0x180fe400078e0209 */
[-CC-:B------:R-:W-:Y:S01]  /*1120*/  IMAD R25, R25, R6.reuse, R9.reuse ;  /* 0x0000000619197224 */ /* 0x180fe200078e0209 */
[----:B------:R-:W-:Y:S01]  /*1130*/  IADD3 R18, PT, PT, -R34, R11, RZ ;  /* 0x0000000b22127210 */ /* 0x000fe20007ffe1ff */
[----:B------:R-:W-:-:S02]  /*1140*/  IMAD R37, R37, R6, R9 ;  /* 0x0000000625257224 */ /* 0x000fc400078e0209 */
[----:B------:R-:W-:Y:S02]  /*1150*/  IMAD R45, R45, R6, UR6 ;  /* 0x000000062d2d7e24 */ /* 0x000fe4000f8e0206 */
[--C-:B------:R-:W-:Y:S01]  /*1160*/  IMAD.IADD R9, R21, 0x1, R2.reuse ;  /* 0x0000000115097824 */ /* 0x100fe200078e0202 */
[----:B------:R-:W-:Y:S01]  /*1170*/  IADD3 R27, PT, PT, -R34, R37, RZ ;  /* 0x00000025221b7210 */ /* 0x000fe20007ffe1ff */
[--C-:B------:R-:W-:Y:S02]  /*1180*/  IMAD.IADD R13, R13, 0x1, R2.reuse ;  /* 0x000000010d0d7824 */ /* 0x100fe400078e0202 */
[--C-:B------:R-:W-:Y:S02]  /*1190*/  IMAD.IADD R23, R23, 0x1, R2.reuse ;  /* 0x0000000117177824 */ /* 0x100fe400078e0202 */
[--C-:B------:R-:W-:Y:S02]  /*11a0*/  IMAD.IADD R15, R15, 0x1, R2.reuse ;  /* 0x000000010f0f7824 */ /* 0x100fe400078e0202 */
[----:B------:R-:W-:-:S02]  /*11b0*/  IMAD.IADD R31, R31, 0x1, R2 ;  /* 0x000000011f1f7824 */ /* 0x000fc400078e0202 */
[--C-:B------:R-:W-:Y:S02]  /*11c0*/  IMAD.IADD R33, R33, 0x1, R2.reuse ;  /* 0x0000000121217824 */ /* 0x100fe400078e0202 */
[--C-:B------:R-:W-:Y:S02]  /*11d0*/  IMAD.IADD R41, R41, 0x1, R2.reuse ;  /* 0x0000000129297824 */ /* 0x100fe400078e0202 */
[--C-:B------:R-:W-:Y:S02]  /*11e0*/  IMAD.IADD R43, R43, 0x1, R2.reuse ;  /* 0x000000012b2b7824 */ /* 0x100fe400078e0202 */
[--C-:B------:R-:W-:Y:S02]  /*11f0*/  IMAD.IADD R49, R49, 0x1, R2.reuse ;  /* 0x0000000131317824 */ /* 0x100fe400078e0202 */
[----:B------:R-:W-:Y:S02]  /*1200*/  IMAD R36, R29, R0, R7 ;  /* 0x000000001d247224 */ /* 0x000fe400078e0207 */
[----:B------:R-:W-:-:S02]  /*1210*/  IMAD.IADD R45, R45, 0x1, R2 ;  /* 0x000000012d2d7824 */ /* 0x000fc400078e0202 */
[CC--:B------:R-:W-:Y:S02]  /*1220*/  IMAD R7, R29.reuse, R0.reuse, R19 ;  /* 0x000000001d077224 */ /* 0x0c0fe400078e0213 */
[CC--:B------:R-:W-:Y:S02]  /*1230*/  IMAD R19, R29.reuse, R0.reuse, R9 ;  /* 0x000000001d137224 */ /* 0x0c0fe400078e0209 */
[-C--:B------:R-:W-:Y:S02]  /*1240*/  IMAD R6, R29, R0.reuse, R11 ;  /* 0x000000001d067224 */ /* 0x080fe400078e020b */
[--C-:B------:R-:W-:Y:S02]  /*1250*/  IMAD.IADD R21, R17, 0x1, -R34.reuse ;  /* 0x0000000111157824 */ /* 0x100fe400078e0a22 */
[----:B------:R-:W-:Y:S02]  /*1260*/  IMAD R8, R29, R0, R17 ;  /* 0x000000001d087224 */ /* 0x000fe400078e0211 */
[----:B------:R-:W-:-:S02]  /*1270*/  IMAD.IADD R24, R25, 0x1, -R34 ;  /* 0x0000000119187824 */ /* 0x000fc400078e0a22 */
[CC--:B------:R-:W-:Y:S02]  /*1280*/  IMAD R10, R29.reuse, R0.reuse, R25 ;  /* 0x000000001d0a7224 */ /* 0x0c0fe400078e0219 */
[CC--:B------:R-:W-:Y:S02]  /*1290*/  IMAD R16, R29.reuse, R0.reuse, R13 ;  /* 0x000000001d107224 */ /* 0x0c0fe400078e020d */
[CC--:B------:R-:W-:Y:S02]  /*12a0*/  IMAD R20, R29.reuse, R0.reuse, R23 ;  /* 0x000000001d147224 */ /* 0x0c0fe400078e0217 */
[CC--:B------:R-:W-:Y:S02]  /*12b0*/  IMAD R9, R29.reuse, R0.reuse, R22 ;  /* 0x000000001d097224 */ /* 0x0c0fe400078e0216 */
[CC--:B------:R-:W-:Y:S02]  /*12c0*/  IMAD R12, R29.reuse, R0.reuse, R37 ;  /* 0x000000001d0c7224 */ /* 0x0c0fe400078e0225 */
[----:B------:R-:W-:-:S02]  /*12d0*/  IMAD R14, R29, R0, R51 ;  /* 0x000000001d0e7224 */ /* 0x000fc400078e0233 */
[CC--:B------:R-:W-:Y:S01]  /*12e0*/  IMAD R17, R29.reuse, R0.reuse, R15 ;  /* 0x000000001d117224 */ /* 0x0c0fe200078e020f */
[----:B------:R-:W-:Y:S01]  /*12f0*/  MOV R15, UR5 ;  /* 0x00000005000f7c02 */ /* 0x000fe20008000f00 */
[CC--:B------:R-:W-:Y:S02]  /*1300*/  IMAD R22, R29.reuse, R0.reuse, R31 ;  /* 0x000000001d167224 */ /* 0x0c0fe400078e021f */
[CC--:B------:R-:W-:Y:S02]  /*1310*/  IMAD R23, R29.reuse, R0.reuse, R33 ;  /* 0x000000001d177224 */ /* 0x0c0fe400078e0221 */
[CC--:B------:R-:W-:Y:S02]  /*1320*/  IMAD R11, R29.reuse, R0.reuse, R39 ;  /* 0x000000001d0b7224 */ /* 0x0c0fe400078e0227 */
[CC--:B------:R-:W-:Y:S02]  /*1330*/  IMAD R25, R29.reuse, R0.reuse, R41 ;  /* 0x000000001d197224 */ /* 0x0c0fe400078e0229 */
[----:B------:R-:W-:-:S02]  /*1340*/  IMAD R26, R29, R0, R43 ;  /* 0x000000001d1a7224 */ /* 0x000fc400078e022b */
[CC--:B------:R-:W-:Y:S02]  /*1350*/  IMAD R13, R29.reuse, R0.reuse, R47 ;  /* 0x000000001d0d7224 */ /* 0x0c0fe400078e022f */
[CC--:B------:R-:W-:Y:S02]  /*1360*/  IMAD R28, R29.reuse, R0.reuse, R49 ;  /* 0x000000001d1c7224 */ /* 0x0c0fe400078e0231 */
[----:B------:R-:W-:Y:S02]  /*1370*/  IMAD R29, R29, R0, R45 ;  /* 0x000000001d1d7224 */ /* 0x000fe400078e022d */
[----:B------:R-:W-:Y:S02]  /*1380*/  IMAD.IADD R34, R51, 0x1, -R34 ;  /* 0x0000000133227824 */ /* 0x000fe400078e0a22 */
[----:B------:R-:W-:Y:S02]  /*1390*/  IMAD.MOV.U32 R0, RZ, RZ, RZ ;  /* 0x000000ffff007224 */ /* 0x000fe400078e00ff */
[----:B------:R-:W-:-:S07]  /*13a0*/  IMAD R35, R35, UR7, RZ ;  /* 0x0000000723237c24 */ /* 0x000fce000f8e02ff */
.L_x_310:
[----:B------:R-:W-:Y:S02]  /*13b0*/  P2R R39, PR, RZ, 0x1 ;  /* 0x00000001ff277803 */ /* 0x000fe40000000000 */
[C---:B------:R-:W-:Y:S02]  /*13c0*/  LOP3.LUT P0, RZ, R4.reuse, 0x40000, RZ, 0xc0, !PT ;  /* 0x0004000004ff7812 */ /* 0x040fe4000780c0ff */
[----:B------:R-:W-:Y:S02]  /*13d0*/  P2R R38, PR, RZ, 0x10 ;  /* 0x00000010ff267803 */ /* 0x000fe40000000000 */
[C---:B------:R-:W-:Y:S02]  /*13e0*/  LOP3.LUT P4, RZ, R4.reuse, 0x20000, RZ, 0xc0, !PT ;  /* 0x0002000004ff7812 */ /* 0x040fe4000788c0ff */
[----:B------:R-:W-:Y:S02]  /*13f0*/  LOP3.LUT P6, RZ, R4, 0x10000, RZ, 0xc0, !PT ;  /* 0x0001000004ff7812 */ /* 0x000fe400078cc0ff */
[----:B------:R-:W-:-:S05]  /*1400*/  P2R R37, PR, RZ, 0x20 ;  /* 0x00000020ff257803 */ /* 0x000fca0000000000 */
[----:B------:R-:W0:Y:S02]  /*1410*/  @P0 LDC.64 R30, c[0x0][0x380] ;  /* 0x0000e000ff1e0b82 */ /* 0x000e240000000a00 */
[----:B0-----:R-:W-:-:S06]  /*1420*/  @P0 IMAD.WIDE R40, R14, 0x2, R30 ;  /* 0x000000020e280825 */ /* 0x001fcc00078e021e */
[----:B------:R-:W0:Y:S01]  /*1430*/  LDC.64 R30, c[0x0][0x3d0] ;  /* 0x0000f400ff1e7b82 */ /* 0x000e220000000a00 */
[----:B------:R-:W2:Y:S01]  /*1440*/  @P0 LDG.E.U16 R40, desc[UR10][R40.64] ;  /* 0x0000000a28280981 */ /* 0x000ea2000c1e1500 */
[----:B0-----:R-:W-:-:S05]  /*1450*/  IMAD.WIDE R30, R35, 0x2, R30 ;  /* 0x00000002231e7825 */ /* 0x001fca00078e021e */
[----:B------:R-:W3:Y:S01]  /*1460*/  @P0 LDG.E.U16 R32, desc[UR10][R30.64] ;  /* 0x0000000a1e200981 */ /* 0x000ee2000c1e1500 */
[----:B--2---:R-:W-:Y:S02]  /*1470*/  @P0 IMAD.U32 R42, R40, 0x10000, RZ ;  /* 0x00010000282a0824 */ /* 0x004fe400078e00ff */
[----:B---3--:R-:W-:-:S04]  /*1480*/  @P0 IMAD.U32 R33, R32, 0x10000, RZ ;  /* 0x0001000020210824 */ /* 0x008fc800078e00ff */
[----:B------:R-:W-:Y:S01]  /*1490*/  @P0 FFMA.FTZ R0, R33, R42, R0 ;  /* 0x0000002a21000223 */ /* 0x000fe20000010000 */
[----:B------:R-:W-:Y:S01]  /*14a0*/  LOP3.LUT P0, RZ, R4, 0x8000, RZ, 0xc0, !PT ;  /* 0x0000800004ff7812 */ /* 0x000fe2000780c0ff */
[----:B------:R-:W0:Y:S02]  /*14b0*/  @P4 LDC.64 R32, c[0x0][0x380] ;  /* 0x0000e000ff204b82 */ /* 0x000e240000000a00 */
[----:B0-----:R-:W-:Y:S02]  /*14c0*/  @P4 IMAD.WIDE R42, R34, 0x2, R32 ;  /* 0x00000002222a4825 */ /* 0x001fe400078e0220 */
[----:B------:R-:W2:Y:S04]  /*14d0*/  @P4 LDG.E.U16 R32, desc[UR10][R30.64+0x2] ;  /* 0x0000020a1e204981 */ /* 0x000ea8000c1e1500 */
[----:B------:R-:W3:Y:S01]  /*14e0*/  @P4 LDG.E.U16 R42, desc[UR10][R42.64] ;  /* 0x0000000a2a2a4981 */ /* 0x000ee2000c1e1500 */
[----:B--2---:R-:W-:Y:S01]  /*14f0*/  @P4 IMAD.U32 R33, R32, 0x10000, RZ ;  /* 0x0001000020214824 */ /* 0x004fe200078e00ff */
[----:B---3--:R-:W-:-:S05]  /*1500*/  @P4 SHF.L.U32 R40, R42, 0x10, RZ ;  /* 0x000000102a284819 */ /* 0x008fca00000006ff */
[----:B------:R-:W-:Y:S02]  /*1510*/  @P4 FFMA.FTZ R0, R33, R40, R0 ;  /* 0x0000002821004223 */ /* 0x000fe40000010000 */
[----:B------:R-:W0:Y:S02]  /*1520*/  @P6 LDC.64 R32, c[0x0][0x380] ;  /* 0x0000e000ff206b82 */ /* 0x000e240000000a00 */
[----:B0-----:R-:W-:Y:S02]  /*1530*/  @P6 IMAD.WIDE R40, R29, 0x2, R32 ;  /* 0x000000021d286825 */ /* 0x001fe400078e0220 */
[----:B------:R-:W2:Y:S04]  /*1540*/  @P6 LDG.E.U16 R32, desc[UR10][R30.64+0x4] ;  /* 0x0000040a1e206981 */ /* 0x000ea8000c1e1500 */
[----:B------:R-:W3:Y:S01]  /*1550*/  @P6 LDG.E.U16 R40, desc[UR10][R40.64] ;  /* 0x0000000a28286981 */ /* 0x000ee2000c1e1500 */
[----:B--2---:R-:W-:Y:S01]  /*1560*/  @P6 SHF.L.U32 R33, R32, 0x10, RZ ;  /* 0x0000001020216819 */ /* 0x004fe200000006ff */
[----:B---3--:R-:W-:-:S04]  /*1570*/  @P6 IMAD.U32 R44, R40, 0x10000, RZ ;  /* 0x00010000282c6824 */ /* 0x008fc800078e00ff */
[----:B------:R-:W-:Y:S02]  /*1580*/  @P6 FFMA.FTZ R0, R33, R44, R0 ;  /* 0x0000002c21006223 */ /* 0x000fe40000010000 */
[----:B------:R-:W0:Y:S02]  /*1590*/  @P0 LDC.64 R32, c[0x0][0x380] ;  /* 0x0000e000ff200b82 */ /* 0x000e240000000a00 */
[----:B0-----:R-:W-:Y:S02]  /*15a0*/  @P0 IMAD.WIDE R42, R28, 0x2, R32 ;  /* 0x000000021c2a0825 */ /* 0x001fe400078e0220 */
[----:B------:R-:W2:Y:S04]  /*15b0*/  @P0 LDG.E.U16 R32, desc[UR10][R30.64+0x6] ;  /* 0x0000060a1e200981 */ /* 0x000ea8000c1e1500 */
[----:B------:R-:W3:Y:S01]  /*15c0*/  @P0 LDG.E.U16 R42, desc[UR10][R42.64] ;  /* 0x0000000a2a2a0981 */ /* 0x000ee2000c1e1500 */
[----:B------:R-:W-:Y:S01]  /*15d0*/  LOP3.LUT P4, RZ, R4, 0x4000, RZ, 0xc0, !PT ;  /* 0x0000400004ff7812 */ /* 0x000fe2000788c0ff */
[----:B--2---:R-:W-:-:S02]  /*15e0*/  @P0 IMAD.U32 R33, R32, 0x10000, RZ ;  /* 0x0001000020210824 */ /* 0x004fc400078e00ff */
[----:B---3--:R-:W-:-:S04]  /*15f0*/  @P0 IMAD.U32 R44, R42, 0x10000, RZ ;  /* 0x000100002a2c0824 */ /* 0x008fc800078e00ff */
[----:B------:R-:W-:-:S06]  /*1600*/  @P0 FFMA.FTZ R0, R33, R44, R0 ;  /* 0x0000002c21000223 */ /* 0x000fcc0000010000 */
[----:B------:R-:W0:Y:S02]  /*1610*/  @P4 LDC.64 R32, c[0x0][0x380] ;  /* 0x0000e000ff204b82 */ /* 0x000e240000000a00 */
[----:B0-----:R-:W-:Y:S02]  /*1620*/  @P4 IMAD.WIDE R40, R13, 0x2, R32 ;  /* 0x000000020d284825 */ /* 0x001fe400078e0220 */
[----:B------:R-:W2:Y:S04]  /*1630*/  @P4 LDG.E.U16 R32, desc[UR10][R30.64+0x8] ;  /* 0x0000080a1e204981 */ /* 0x000ea8000c1e1500 */
[----:B------:R-:W3:Y:S01]  /*1640*/  @P4 LDG.E.U16 R40, desc[UR10][R40.64] ;  /* 0x0000000a28284981 */ /* 0x000ee2000c1e1500 */
[----:B------:R-:W-:Y:S01]  /*1650*/  LOP3.LUT P5, RZ, R4, 0x2000, RZ, 0xc0, !PT ;  /* 0x0000200004ff7812 */ /* 0x000fe200078ac0ff */
[----:B--2---:R-:W-:Y:S01]  /*1660*/  @P4 IMAD.U32 R33, R32, 0x10000, RZ ;  /* 0x0001000020214824 */ /* 0x004fe200078e00ff */
[----:B---3--:R-:W-:-:S05]  /*1670*/  @P4 SHF.L.U32 R44, R40, 0x10, RZ ;  /* 0x00000010282c4819 */ /* 0x008fca00000006ff */
[----:B------:R-:W-:-:S06]  /*1680*/  @P4 FFMA.FTZ R0, R33, R44, R0 ;  /* 0x0000002c21004223 */ /* 0x000fcc0000010000 */
[----:B------:R-:W0:Y:S02]  /*1690*/  @P5 LDC.64 R32, c[0x0][0x380] ;  /* 0x0000e000ff205b82 */ /* 0x000e240000000a00 */
[----:B0-----:R-:W-:Y:S02]  /*16a0*/  @P5 IMAD.WIDE R42, R12, 0x2, R32 ;  /* 0x000000020c2a5825 */ /* 0x001fe400078e0220 */
[----:B------:R-:W2:Y:S04]  /*16b0*/  @P5 LDG.E.U16 R32, desc[UR10][R30.64+0xa] ;  /* 0x00000a0a1e205981 */ /* 0x000ea8000c1e1500 */
[----:B------:R-:W3:Y:S01]  /*16c0*/  @P5 LDG.E.U16 R42, desc[UR10][R42.64] ;  /* 0x0000000a2a2a5981 */ /* 0x000ee2000c1e1500 */
[----:B------:R-:W-:Y:S02]  /*16d0*/  LOP3.LUT P0, RZ, R4, 0x1000, RZ, 0xc0, !PT ;  /* 0x0000100004ff7812 */ /* 0x000fe4000780c0ff */
[----:B--2---:R-:W-:Y:S01]  /*16e0*/  @P5 SHF.L.U32 R33, R32, 0x10, RZ ;  /* 0x0000001020215819 */ /* 0x004fe200000006ff */
[----:B---3--:R-:W-:-:S04]  /*16f0*/  @P5 IMAD.U32 R44, R42, 0x10000, RZ ;  /* 0x000100002a2c5824 */ /* 0x008fc800078e00ff */
[----:B------:R-:W-:-:S06]  /*1700*/  @P5 FFMA.FTZ R0, R33, R44, R0 ;  /* 0x0000002c21005223 */ /* 0x000fcc0000010000 */
        /* <DEDUP_REMOVED lines=68> */
[----:B------:R-:W-:-:S13]  /*1b50*/  LOP3.LUT P0, RZ, R4, 0x8, RZ, 0xc0, !PT ;  /* 0x0000000804ff7812 */ /* 0x000fda000780c0ff */
[----:B------:R-:W4:Y:S01]  /*1b60*/  @P0 LDG.E.U16 R42, desc[UR10][R30.64+0x1e] ;  /* 0x00001e0a1e2a0981 */ /* 0x000f22000c1e1500 */
[----:B--2---:R-:W-:Y:S01]  /*1b70*/  @P5 SHF.L.U32 R33, R32, 0x10, RZ ;  /* 0x0000001020215819 */ /* 0x004fe200000006ff */
[----:B---3--:R-:W-:-:S04]  /*1b80*/  @P5 IMAD.U32 R44, R40, 0x10000, RZ ;  /* 0x00010000282c5824 */ /* 0x008fc800078e00ff */
[----:B------:R-:W-:Y:S02]  /*1b90*/  @P5 FFMA.FTZ R0, R33, R44, R0 ;  /* 0x0000002c21005223 */ /* 0x000fe40000010000 */
[----:B------:R-:W0:Y:S02]  /*1ba0*/  @P0 LDC.64 R32, c[0x0][0x380] ;  /* 0x0000e000ff200b82 */ /* 0x000e240000000a00 */
[----:B0-----:R-:W-:-:S06]  /*1bb0*/  @P0 IMAD.WIDE R32, R8, 0x2, R32 ;  /* 0x0000000208200825 */ /* 0x001fcc00078e0220 */
[----:B------:R-:W2:Y:S01]  /*1bc0*/  @P0 LDG.E.U16 R32, desc[UR10][R32.64] ;  /* 0x0000000a20200981 */ /* 0x000ea2000c1e1500 */
[----:B------:R-:W-:-:S13]  /*1bd0*/  LOP3.LUT P4, RZ, R4, 0x4, RZ, 0xc0, !PT ;  /* 0x0000000404ff7812 */ /* 0x000fda000788c0ff */
[----:B------:R-:W0:Y:S01]  /*1be0*/  @P4 LDC.64 R40, c[0x0][0x380] ;  /* 0x0000e000ff284b82 */ /* 0x000e220000000a00 */
[----:B----4-:R-:W-:Y:S02]  /*1bf0*/  @P0 IMAD.U32 R43, R42, 0x10000, RZ ;  /* 0x000100002a2b0824 */ /* 0x010fe400078e00ff */
[----:B0-----:R-:W-:-:S06]  /*1c00*/  @P4 IMAD.WIDE R40, R21, 0x2, R40 ;  /* 0x0000000215284825 */ /* 0x001fcc00078e0228 */
[----:B------:R-:W3:Y:S01]  /*1c10*/  @P4 LDG.E.U16 R40, desc[UR10][R40.64] ;  /* 0x0000000a28284981 */ /* 0x000ee2000c1e1500 */
[----:B--2---:R-:W-:-:S04]  /*1c20*/  @P0 IMAD.U32 R44, R32, 0x10000, RZ ;  /* 0x00010000202c0824 */ /* 0x004fc800078e00ff */
[----:B------:R-:W-:Y:S01]  /*1c30*/  @P0 FFMA.FTZ R0, R43, R44, R0 ;  /* 0x0000002c2b000223 */ /* 0x000fe20000010000 */
[----:B------:R-:W-:Y:S02]  /*1c40*/  ISETP.NE.AND P0, PT, R39, RZ, PT ;  /* 0x000000ff2700720c */ /* 0x000fe40003f05270 */
[----:B------:R-:W2:Y:S01]  /*1c50*/  @P4 LDG.E.U16 R39, desc[UR10][R30.64+0x20] ;  /* 0x0000200a1e274981 */ /* 0x000ea2000c1e1500 */
[----:B------:R-:W-:-:S13]  /*1c60*/  LOP3.LUT P5, RZ, R4, 0x2, RZ, 0xc0, !PT ;  /* 0x0000000204ff7812 */ /* 0x000fda00078ac0ff */
[----:B------:R-:W0:Y:S01]  /*1c70*/  @P5 LDC.64 R32, c[0x0][0x380] ;  /* 0x0000e000ff205b82 */ /* 0x000e220000000a00 */
[----:B---3--:R-:W-:Y:S01]  /*1c80*/  @P4 SHF.L.U32 R42, R40, 0x10, RZ ;  /* 0x00000010282a4819 */ /* 0x008fe200000006ff */
[----:B0-----:R-:W-:-:S06]  /*1c90*/  @P5 IMAD.WIDE R32, R20, 0x2, R32 ;  /* 0x0000000214205825 */ /* 0x001fcc00078e0220 */
[----:B------:R-:W3:Y:S01]  /*1ca0*/  @P5 LDG.E.U16 R32, desc[UR10][R32.64] ;  /* 0x0000000a20205981 */ /* 0x000ee2000c1e1500 */
[----:B--2---:R-:W-:-:S04]  /*1cb0*/  @P4 IMAD.U32 R39, R39, 0x10000, RZ ;  /* 0x0001000027274824 */ /* 0x004fc800078e00ff */
[----:B------:R-:W-:Y:S01]  /*1cc0*/  @P4 FFMA.FTZ R0, R39, R42, R0 ;  /* 0x0000002a27004223 */ /* 0x000fe20000010000 */
[----:B------:R-:W-:Y:S02]  /*1cd0*/  ISETP.NE.AND P4, PT, R38, RZ, PT ;  /* 0x000000ff2600720c */ /* 0x000fe40003f85270 */
[----:B------:R-:W2:Y:S01]  /*1ce0*/  @P5 LDG.E.U16 R38, desc[UR10][R30.64+0x22] ;  /* 0x0000220a1e265981 */ /* 0x000ea2000c1e1500 */
[----:B------:R-:W-:Y:S01]  /*1cf0*/  LOP3.LUT P6, RZ, R4, 0x1, RZ, 0xc0, !PT ;  /* 0x0000000104ff7812 */ /* 0x000fe200078cc0ff */
[----:B---3--:R-:W-:Y:S02]  /*1d00*/  @P5 IMAD.U32 R42, R32, 0x10000, RZ ;  /* 0x00010000202a5824 */ /* 0x008fe400078e00ff */
[----:B------:R-:W0:Y:S01]  /*1d10*/  @P3 LDC.64 R32, c[0x0][0x380] ;  /* 0x0000e000ff203b82 */ /* 0x000e220000000a00 */
[----:B--2---:R-:W-:-:S05]  /*1d20*/  @P5 SHF.L.U32 R39, R38, 0x10, RZ ;  /* 0x0000001026275819 */ /* 0x004fca00000006ff */
[----:B------:R-:W-:-:S04]  /*1d30*/  @P5 FFMA.FTZ R0, R39, R42, R0 ;  /* 0x0000002a27005223 */ /* 0x000fc80000010000 */
[----:B------:R-:W1:Y:S01]  /*1d40*/  @P6 LDC.64 R38, c[0x0][0x380] ;  /* 0x0000e000ff266b82 */ /* 0x000e620000000a00 */
[----:B------:R-:W-:Y:S02]  /*1d50*/  ISETP.NE.AND P5, PT, R37, RZ, PT ;  /* 0x000000ff2500720c */ /* 0x000fe40003fa5270 */
[----:B------:R-:W2:Y:S01]  /*1d60*/  @P6 LDG.E.U16 R37, desc[UR10][R30.64+0x24] ;  /* 0x0000240a1e256981 */ /* 0x000ea2000c1e1500 */
[----:B-1----:R-:W-:-:S06]  /*1d70*/  @P6 IMAD.WIDE R38, R19, 0x2, R38 ;  /* 0x0000000213266825 */ /* 0x002fcc00078e0226 */
[----:B------:R-:W3:Y:S01]  /*1d80*/  @P6 LDG.E.U16 R38, desc[UR10][R38.64] ;  /* 0x0000000a26266981 */ /* 0x000ee2000c1e1500 */
[----:B--2---:R-:W-:Y:S02]  /*1d90*/  @P6 IMAD.U32 R37, R37, 0x10000, RZ ;  /* 0x0001000025256824 */ /* 0x004fe400078e00ff */
[----:B---3--:R-:W-:-:S04]  /*1da0*/  @P6 IMAD.U32 R40, R38, 0x10000, RZ ;  /* 0x0001000026286824 */ /* 0x008fc800078e00ff */
[----:B------:R-:W-:Y:S01]  /*1db0*/  @P6 FFMA.FTZ R0, R37, R40, R0 ;  /* 0x0000002825006223 */ /* 0x000fe20000010000 */
        /* <DEDUP_REMOVED lines=17> */
[----:B--2---:R-:W-:-:S02]  /*1ed0*/  @P1 IMAD.U32 R33, R32, 0x10000, RZ ;  /* 0x0001000020211824 */ /* 0x004fc400078e00ff */
[----:B---3--:R-:W-:-:S04]  /*1ee0*/  @P1 IMAD.U32 R37, R40, 0x10000, RZ ;  /* 0x0001000028251824 */ /* 0x008fc800078e00ff */
[----:B------:R-:W-:Y:S02]  /*1ef0*/  @P1 FFMA.FTZ R0, R33, R37, R0 ;  /* 0x0000002521001223 */ /* 0x000fe40000010000 */
[----:B------:R-:W0:Y:S02]  /*1f00*/  @P0 LDC.64 R32, c[0x0][0x380] ;  /* 0x0000e000ff200b82 */ /* 0x000e240000000a00 */
[----:B0-----:R-:W-:Y:S02]  /*1f10*/  @P0 IMAD.WIDE R38, R17, 0x2, R32 ;  /* 0x0000000211260825 */ /* 0x001fe400078e0220 */
[----:B------:R-:W2:Y:S04]  /*1f20*/  @P0 LDG.E.U16 R32, desc[UR10][R30.64+0x2c] ;  /* 0x00002c0a1e200981 */ /* 0x000ea8000c1e1500 */
[----:B------:R-:W3:Y:S01]  /*1f30*/  @P0 LDG.E.U16 R38, desc[UR10][R38.64] ;  /* 0x0000000a26260981 */ /* 0x000ee2000c1e1500 */
[----:B--2---:R-:W-:Y:S01]  /*1f40*/  @P0 IMAD.U32 R33, R32, 0x10000, RZ ;  /* 0x0001000020210824 */ /* 0x004fe200078e00ff */
[----:B---3--:R-:W-:-:S02]  /*1f50*/  @P0 SHF.L.U32 R37, R38, 0x10, RZ ;  /* 0x0000001026250819 */ /* 0x008fc400000006ff */
[----:B------:R-:W0:Y:S03]  /*1f60*/  @P5 LDC.64 R38, c[0x0][0x380] ;  /* 0x0000e000ff265b82 */ /* 0x000e260000000a00 */
[----:B------:R-:W-:Y:S02]  /*1f70*/  @P0 FFMA.FTZ R0, R33, R37, R0 ;  /* 0x0000002521000223 */ /* 0x000fe40000010000 */
[----:B------:R-:W2:Y:S03]  /*1f80*/  @P4 LDG.E.U16 R37, desc[UR10][R30.64+0x2e] ;  /* 0x00002e0a1e254981 */ /* 0x000ea6000c1e1500 */
[----:B------:R-:W1:Y:S02]  /*1f90*/  @P4 LDC.64 R32, c[0x0][0x380] ;  /* 0x0000e000ff204b82 */ /* 0x000e640000000a00 */
[----:B-1----:R-:W-:-:S06]  /*1fa0*/  @P4 IMAD.WIDE R32, R16, 0x2, R32 ;  /* 0x0000000210204825 */ /* 0x002fcc00078e0220 */
[----:B------:R-:W3:Y:S01]  /*1fb0*/  @P4 LDG.E.U16 R32, desc[UR10][R32.64] ;  /* 0x0000000a20204981 */ /* 0x000ee2000c1e1500 */
[----:B0-----:R-:W-:-:S06]  /*1fc0*/  @P5 IMAD.WIDE R38, R36, 0x2, R38 ;  /* 0x0000000224265825 */ /* 0x001fcc00078e0226 */
[----:B------:R-:W4:Y:S01]  /*1fd0*/  @P5 LDG.E.U16 R38, desc[UR10][R38.64] ;  /* 0x0000000a26265981 */ /* 0x000f22000c1e1500 */
[----:B--2---:R-:W-:Y:S01]  /*1fe0*/  @P4 SHF.L.U32 R37, R37, 0x10, RZ ;  /* 0x0000001025254819 */ /* 0x004fe200000006ff */
[----:B---3--:R-:W-:Y:S02]  /*1ff0*/  @P4 IMAD.U32 R40, R32, 0x10000, RZ ;  /* 0x0001000020284824 */ /* 0x008fe400078e00ff */
[----:B------:R-:W0:Y:S02]  /*2000*/  LDC.64 R32, c[0x0][0x410] ;  /* 0x00010400ff207b82 */ /* 0x000e240000000a00 */
[----:B------:R-:W-:Y:S02]  /*2010*/  @P4 FFMA.FTZ R0, R37, R40, R0 ;  /* 0x0000002825004223 */ /* 0x000fe40000010000 */
[----:B------:R-:W2:Y:S01]  /*2020*/  @P5 LDG.E.U16 R37, desc[UR10][R30.64+0x30] ;  /* 0x0000300a1e255981 */ /* 0x000ea2000c1e1500 */
[----:B------:R-:W-:-:S04]  /*2030*/  IADD3 R15, PT, PT, R15, 0x1, RZ ;  /* 0x000000010f0f7810 */ /* 0x000fc80007ffe0ff */
[----:B------:R-:W-:Y:S01]  /*2040*/  ISETP.NE.AND P6, PT, R15, RZ, PT ;  /* 0x000000ff0f00720c */ /* 0x000fe20003fc5270 */
[----:B----4-:R-:W-:Y:S02]  /*2050*/  @P5 IMAD.U32 R40, R38, 0x10000, RZ ;  /* 0x0001000026285824 */ /* 0x010fe400078e00ff */
[----:B------:R-:W-:Y:S02]  /*2060*/  VIADD R35, R35, UR4 ;  /* 0x0000000423237c36 */ /* 0x000fe40008000000 */
[CC--:B0-----:R-:W-:Y:S02]  /*2070*/  IMAD R36, R33.reuse, R32.reuse, R36 ;  /* 0x0000002021247224 */ /* 0x0c1fe400078e0224 */
[CC--:B------:R-:W-:Y:S02]  /*2080*/  IMAD R16, R33.reuse, R32.reuse, R16 ;  /* 0x0000002021107224 */ /* 0x0c0fe400078e0210 */
[CC--:B------:R-:W-:Y:S02]  /*2090*/  IMAD R17, R33.reuse, R32.reuse, R17 ;  /* 0x0000002021117224 */ /* 0x0c0fe400078e0211 */
[----:B------:R-:W-:-:S02]  /*20a0*/  IMAD R18, R33, R32, R18 ;  /* 0x0000002021127224 */ /* 0x000fc400078e0212 */
[CC--:B------:R-:W-:Y:S02]  /*20b0*/  IMAD R6, R33.reuse, R32.reuse, R6 ;  /* 0x0000002021067224 */ /* 0x0c0fe400078e0206 */
[CC--:B------:R-:W-:Y:S02]  /*20c0*/  IMAD R7, R33.reuse, R32.reuse, R7 ;  /* 0x0000002021077224 */ /* 0x0c0fe400078e0207 */
        /* <DEDUP_REMOVED lines=19> */
[----:B--2---:R-:W-:-:S04]  /*2200*/  @P5 IMAD.U32 R37, R37, 0x10000, RZ ;  /* 0x0001000025255824 */ /* 0x004fc800078e00ff */
        /* <DEDUP_REMOVED lines=16> */
.L_x_309:
        /* <DEDUP_REMOVED lines=27> */
[----:B------:R-:W-:Y:S01]  /*24c0*/  IMAD R6, R5, R7, R6 ;  /* 0x0000000705067224 */ /* 0x000fe200078e0206 */
[----:B------:R-:W-:-:S04]  /*24d0*/  MOV R7, RZ ;  /* 0x000000ff00077202 */ /* 0x000fc80000000f00 */
        /* <DEDUP_REMOVED lines=8> */
.L_x_313:
[----:B------:R-:W-:-:S07]  /*2560*/  MOV R4, 0x2580 ;  /* 0x0000258000047802 */ /* 0x000fce0000000f00 */
[----:B------:R-:W-:Y:S05]  /*2570*/  CALL.REL.NOINC `($__internal_11_$__cuda_sm20_div_u64) ;  /* 0x0000000000cc7944 */ /* 0x000fea0003c00000 */
[----:B------:R-:W-:Y:S02]  /*2580*/  IMAD.MOV.U32 R6, RZ, RZ, R8 ;  /* 0x000000ffff067224 */ /* 0x000fe400078e0008 */
[----:B------:R-:W-:-:S07]  /*2590*/  IMAD.MOV.U32 R7, RZ, RZ, R9 ;  /* 0x000000ffff077224 */ /* 0x000fce00078e0009 */
.L_x_314:
[----:B------:R-:W-:Y:S05]  /*25a0*/  BSYNC.RECONVERGENT B0 ;  /* 0x0000000000007941 */ /* 0x000fea0003800200 */
.L_x_312:
        /* <DEDUP_REMOVED lines=14> */
.L_x_317:
        /* <DEDUP_REMOVED lines=10> */
.L_x_316:
[----:B------:R-:W-:Y:S05]  /*2730*/  BSYNC.RECONVERGENT B0 ;  /* 0x0000000000007941 */ /* 0x000fea0003800200 */
.L_x_315:
[----:B------:R-:W-:Y:S05]  /*2740*/  @!P1 EXIT ;  /* 0x000000000000994d */ /* 0x000fea0003800000 */
[----:B------:R-:W-:Y:S01]  /*2750*/  SHF.L.U32 R15, R5, 0x1, RZ ;  /* 0x00000001050f7819 */ /* 0x000fe200000006ff */
[----:B------:R-:W0:Y:S01]  /*2760*/  LDCU UR5, c[0x0][0x3f8] ;  /* 0x00007f00ff0577ac */ /* 0x000e220008000800 */
[----:B------:R-:W-:Y:S01]  /*2770*/  SHF.R.U32.HI R17, RZ, 0x1f, R5 ;  /* 0x0000001fff117819 */ /* 0x000fe20000011605 */
[----:B------:R-:W1:Y:S06]  /*2780*/  LDCU.64 UR6, c[0x0][0x3a8] ;  /* 0x00007500ff0677ac */ /* 0x000e6c0008000a00 */
.L_x_318:
        /* <DEDUP_REMOVED lines=18> */
        .weak           $__internal_11_$__cuda_sm20_div_u64
        .type           $__internal_11_$__cuda_sm20_div_u64,@function
        .size           $__internal_11_$__cuda_sm20_div_u64,(.L_x_1693 - $__internal_11_$__cuda_sm20_div_u64)
$__internal_11_$__cuda_sm20_div_u64:
        /* <DEDUP_REMOVED lines=24> */
[----:B------:R-:W-:Y:S01]  /*2a30*/  IMAD R8, R7, R5, R9 ;  /* 0x0000000507087224 */ /* 0x000fe200078e0209 */
[----:B------:R-:W-:-:S03]  /*2a40*/  MOV R9, RZ ;  /* 0x000000ff00097202 */ /* 0x000fc60000000f00 */
        /* <DEDUP_REMOVED lines=43> */
[----:B------:R-:W-:Y:S06]  /*2d00*/  RET.REL.NODEC R6 `(_ZN2at6native51_GLOBAL__N__2c613397_18_DepthwiseConv2d_cu_9959487032conv_depthwise2d_backward_kernelILi5ELi1EN3c108BFloat16EiEEvNS_27GenericPackedTensorAccessorIKT1_Lm4ENS_16DefaultPtrTraitsEiEENS5_IS6_Lm4ES8_iEES9_T2_iiiiiiiiiiiiiii) ;  /* 0xffffffd006bc7950 */ /* 0x000fec0003c3ffff */
.L_x_319:
        /* <DEDUP_REMOVED lines=15> */
.L_x_1693:


//--------------------- .text._ZN2at6native51_GLOBAL__N__2c613397_18_DepthwiseConv2d_cu_9959487032conv_depthwise2d_backward_kernelILi0ELi0EN3c104HalfEiEEvNS_27GenericPackedTensorAccessorIKT1_Lm4ENS_16DefaultPtrTraitsEiEENS5_IS6_Lm4ES8_iEES9_T2_iiiiiiiiiiiiiii --------------------------
	.section	.text._ZN2at6native51_GLOBAL__N__2c613397_18_DepthwiseConv2d_cu_9959487032conv_depthwise2d_backward_kernelILi0ELi0EN3c104HalfEiEEvNS_27GenericPackedTensorAccessorIKT1_Lm4ENS_16DefaultPtrTraitsEiEENS5_IS6_Lm4ES8_iEES9_T2_iiiiiiiiiiiiiii,"ax",@progbits
	.align	128
.text._ZN2at6native51_GLOBAL__N__2c613397_18_DepthwiseConv2d_cu_9959487032conv_depthwise2d_backward_kernelILi0ELi0EN3c104HalfEiEEvNS_27GenericPackedTensorAccessorIKT1_Lm4ENS_16DefaultPtrTraitsEiEENS5_IS6_Lm4ES8_iEES9_T2_iiiiiiiiiiiiiii:
        .type           _ZN2at6native51_GLOBAL__N__2c613397_18_DepthwiseConv2d_cu_9959487032conv_depthwise2d_backward_kernelILi0ELi0EN3c104HalfEiEEvNS_27GenericPackedTensorAccessorIKT1_Lm4ENS_16DefaultPtrTraitsEiEENS5_IS6_Lm4ES8_iEES9_T2_iiiiiiiiiiiiiii,@function
        .size           _ZN2at6native51_GLOBAL__N__2c613397_18_DepthwiseConv2d_cu_9959487032conv_depthwise2d_backward_kernelILi0ELi0EN3c104HalfEiEEvNS_27GenericPackedTensorAccessorIKT1_Lm4ENS_16DefaultPtrTraitsEiEENS5_IS6_Lm4ES8_iEES9_T2_iiiiiiiiiiiiiii,(.L_x_1695 - _ZN2at6native51_GLOBAL__N__2c613397_18_DepthwiseConv2d_cu_9959487032conv_depthwise2d_backward_kernelILi0ELi0EN3c104HalfEiEEvNS_27GenericPackedTensorAccessorIKT1_Lm4ENS_16DefaultPtrTraitsEiEENS5_IS6_Lm4ES8_iEES9_T2_iiiiiiiiiiiiiii)
        .other          _ZN2at6native51_GLOBAL__N__2c613397_18_DepthwiseConv2d_cu_9959487032conv_depthwise2d_backward_kernelILi0ELi0EN3c104HalfEiEEvNS_27GenericPackedTensorAccessorIKT1_Lm4ENS_16DefaultPtrTraitsEiEENS5_IS6_Lm4ES8_iEES9_T2_iiiiiiiiiiiiiii,@"STO_CUDA_ENTRY STV_DEFAULT"
_ZN2at6native51_GLOBAL__N__2c613397_18_DepthwiseConv2d_cu_9959487032conv_depthwise2d_backward_kernelILi0ELi0EN3c104HalfEiEEvNS_27GenericPackedTensorAccessorIKT1_Lm4ENS_16DefaultPtrTraitsEiEENS5_IS6_Lm4ES8_iEES9_T2_iiiiiiiiiiiiiii:
        /* <DEDUP_REMOVED lines=29> */
.L_x_323:
        /* <DEDUP_REMOVED lines=12> */
.L_x_322:
        /* <DEDUP_REMOVED lines=14> */
.L_x_344:
        /* <DEDUP_REMOVED lines=92> */
.L_x_343:
        /* <DEDUP_REMOVED lines=9> */
.L_x_342:
        /* <DEDUP_REMOVED lines=37> */
.L_x_334:
        /* <DEDUP_REMOVED lines=77> */
[----:B--2---:R-:W-:Y:S02]  /*10e0*/  HADD2.F32 R15, -RZ, R14.H0_H0 ;  /* 0x2000000eff0f7230 */ /* 0x004fe40000004100 */
[----:B---3--:R-:W-:-:S05]  /*10f0*/  HADD2.F32 R14, -RZ, R16.H0_H0 ;  /* 0x20000010ff0e7230 */ /* 0x008fca0000004100 */
[----:B------:R-:W-:-:S07]  /*1100*/  FFMA.FTZ R18, R15, R14, R18 ;  /* 0x0000000e0f127223 */ /* 0x000fce0000010012 */
.L_x_327:
[----:B0-----:R-:W-:Y:S05]  /*1110*/  BSYNC.RECONVERGENT B1 ;  /* 0x0000000000017941 */ /* 0x001fea0003800200 */
.L_x_326:
        /* <DEDUP_REMOVED lines=74> */
[----:B--2---:R-:W-:Y:S02]  /*15c0*/  HADD2.F32 R15, -RZ, R14.H0_H0 ;  /* 0x2000000eff0f7230 */ /* 0x004fe40000004100 */
[----:B---3--:R-:W-:-:S05]  /*15d0*/  HADD2.F32 R14, -RZ, R16.H0_H0 ;  /* 0x20000010ff0e7230 */ /* 0x008fca0000004100 */
[----:B------:R-:W-:-:S07]  /*15e0*/  FFMA.FTZ R18, R15, R14, R18 ;  /* 0x0000000e0f127223 */ /* 0x000fce0000010012 */
.L_x_329:
[----:B------:R-:W-:Y:S05]  /*15f0*/  BSYNC.RECONVERGENT B1 ;  /* 0x0000000000017941 */ /* 0x000fea0003800200 */
.L_x_328:
        /* <DEDUP_REMOVED lines=77> */
.L_x_331:
[----:B------:R-:W-:Y:S05]  /*1ad0*/  BSYNC.RECONVERGENT B1 ;  /* 0x0000000000017941 */ /* 0x000fea0003800200 */
.L_x_330:
        /* <DEDUP_REMOVED lines=59> */
[----:B------:R-:W-:-:S05]  /*1e90*/  IMAD.MOV.U32 R28, RZ, RZ, R17 ;  /* 0x000000ffff1c7224 */ /* 0x000fca00078e0011 */
[----:B------:R-:W-:Y:S02]  /*1ea0*/  @!P5 IADD3 R28, PT, PT, -R28, RZ, RZ ;  /* 0x000000ff1c1cd210 */ /* 0x000fe40007ffe1ff */
        /* <DEDUP_REMOVED lines=13> */
[----:B--2---:R-:W-:Y:S02]  /*1f80*/  HADD2.F32 R15, -RZ, R12.H0_H0 ;  /* 0x2000000cff0f7230 */ /* 0x004fe40000004100 */
[----:B---3--:R-:W-:-:S05]  /*1f90*/  HADD2.F32 R14, -RZ, R16.H0_H0 ;  /* 0x20000010ff0e7230 */ /* 0x008fca0000004100 */
[----:B------:R-:W-:-:S07]  /*1fa0*/  FFMA.FTZ R18, R15, R14, R18 ;  /* 0x0000000e0f127223 */ /* 0x000fce0000010012 */
.L_x_333:
[----:B------:R-:W-:Y:S05]  /*1fb0*/  BSYNC.RECONVERGENT B1 ;  /* 0x0000000000017941 */ /* 0x000fea0003800200 */
.L_x_332:
        /* <DEDUP_REMOVED lines=10> */
.L_x_325:
[----:B------:R-:W-:-:S09]  /*2060*/  UISETP.NE.AND UP0, UPT, UR10, URZ, UPT ;  /* 0x000000ff0a00728c */ /* 0x000fd2000bf05270 */
[----:B------:R-:W-:Y:S05]  /*2070*/  BRA.U !UP0, `(.L_x_335) ;  /* 0x0000000d08e47547 */ /* 0x000fea000b800000 */
[----:B------:R-:W1:Y:S01]  /*2080*/  LDC R11, c[0x0][0x430] ;  /* 0x00010c00ff0b7b82 */ /* 0x000e620000000800 */
[----:B------:R-:W-:Y:S01]  /*2090*/  ISETP.NE.AND P4, PT, R6, RZ, PT ;  /* 0x000000ff0600720c */ /* 0x000fe20003f85270 */
[----:B------:R-:W-:Y:S01]  /*20a0*/  BSSY.RECONVERGENT B1, `(.L_x_336) ;  /* 0x0000052000017945 */ /* 0x000fe20003800200 */
[----:B------:R-:W-:-:S05]  /*20b0*/  IMAD.MOV.U32 R10, RZ, RZ, R4 ;  /* 0x000000ffff0a7224 */ /* 0x000fca00078e0004 */
[----:B------:R-:W2:Y:S01]  /*20c0*/  LDC.64 R8, c[0x0][0x3d0] ;  /* 0x0000f400ff087b82 */ /* 0x000ea20000000a00 */
[----:B-1----:R-:W-:Y:S02]  /*20d0*/  IMAD R12, R12, R11, R19 ;  /* 0x0000000b0c0c7224 */ /* 0x002fe400078e0213 */
[----:B--2---:R-:W-:-:S03]  /*20e0*/  IMAD.WIDE R6, R4, 0x2, R8 ;  /* 0x0000000204067825 */ /* 0x004fc600078e0208 */
[----:B------:R-:W-:Y:S05]  /*20f0*/  @P4 BRA `(.L_x_337) ;  /* 0x0000000400304947 */ /* 0x000fea0003800000 */
[----:B------:R-:W1:Y:S01]  /*2100*/  LDC R16, c[0x0][0x420] ;  /* 0x00010800ff107b82 */ /* 0x000e620000000800 */
[----:B------:R-:W-:Y:S01]  /*2110*/  IMAD.MOV.U32 R8, RZ, RZ, RZ ;  /* 0x000000ffff087224 */ /* 0x000fe200078e00ff */
[----:B------:R-:W-:-:S04]  /*2120*/  IADD3 R14, PT, PT, R0, -R12, RZ ;  /* 0x8000000c000e7210 */ /* 0x000fc80007ffe0ff */
        /* <DEDUP_REMOVED lines=27> */
[----:B------:R-:W-:-:S11]  /*22e0*/  LOP3.LUT R14, R14, R16, RZ, 0x3c, !PT ;  /* 0x000000100e0e7212 */ /* 0x000fd600078e3cff */
[----:B------:R-:W-:Y:S02]  /*22f0*/  @P6 IADD3 R13, PT, PT, R13, 0x1, RZ ;  /* 0x000000010d0d6810 */ /* 0x000fe40007ffe0ff */
        /* <DEDUP_REMOVED lines=8> */
[----:B-1----:R-:W-:-:S06]  /*2380*/  IADD3 R9, PT, PT, R9, 0xffffffe, RZ ;  /* 0x0ffffffe09097810 */ /* 0x002fcc0007ffe0ff */
        /* <DEDUP_REMOVED lines=32> */
[----:B--2---:R-:W-:Y:S02]  /*2590*/  HADD2.F32 R13, -RZ, R13.H0_H0 ;  /* 0x2000000dff0d7230 */ /* 0x004fe40000004100 */
[----:B---3--:R-:W-:-:S05]  /*25a0*/  HADD2.F32 R14, -RZ, R8.H0_H0 ;  /* 0x20000008ff0e7230 */ /* 0x008fca0000004100 */
[----:B------:R-:W-:-:S07]  /*25b0*/  FFMA.FTZ R18, R13, R14, R18 ;  /* 0x0000000e0d127223 */ /* 0x000fce0000010012 */
.L_x_337:
[----:B0-----:R-:W-:Y:S05]  /*25c0*/  BSYNC.RECONVERGENT B1 ;  /* 0x0000000000017941 */ /* 0x001fea0003800200 */
.L_x_336:
[----:B------:R-:W-:Y:S01]  /*25d0*/  UISETP.NE.AND UP0, UPT, UR10, 0x1, UPT ;  /* 0x000000010a00788c */ /* 0x000fe2000bf05270 */
[----:B------:R-:W-:-:S08]  /*25e0*/  VIADD R4, R4, 0x1 ;  /* 0x0000000104047836 */ /* 0x000fd00000000000 */
[----:B------:R-:W-:Y:S05]  /*25f0*/  BRA.U !UP0, `(.L_x_335) ;  /* 0x0000000908847547 */ /* 0x000fea000b800000 */
[----:B------:R-:W-:Y:S01]  /*2600*/  BSSY.RECONVERGENT B1, `(.L_x_338) ;  /* 0x000004f000017945 */ /* 0x000fe20003800200 */
[----:B------:R-:W-:-:S03]  /*2610*/  IMAD.IADD R14, R12, 0x1, R11 ;  /* 0x000000010c0e7824 */ /* 0x000fc600078e020b */
[----:B------:R-:W-:Y:S05]  /*2620*/  @P4 BRA `(.L_x_339) ;  /* 0x0000000400304947 */ /* 0x000fea0003800000 */
[----:B------:R-:W0:Y:S01]  /*2630*/  LDC R15, c[0x0][0x420] ;  /* 0x00010800ff0f7b82 */ /* 0x000e220000000800 */
[----:B------:R-:W-:Y:S01]  /*2640*/  MOV R8, RZ ;  /* 0x000000ff00087202 */ /* 0x000fe20000000f00 */
[----:B------:R-:W-:-:S05]  /*2650*/  IMAD.IADD R12, R0, 0x1, -R14 ;  /* 0x00000001000c7824 */ /* 0x000fca00078e0a0e */
        /* <DEDUP_REMOVED lines=50> */
[----:B------:R-:W-:Y:S02]  /*2980*/  ISETP.GE.AND P5, PT, R15, RZ, PT ;  /* 0x000000ff0f00720c */ /* 0x000fe40003fa6270 */
[----:B------:R-:W-:Y:S02]  /*2990*/  ISETP.GE.U32.AND P1, PT, R8, R27, PT ;  /* 0x0000001b0800720c */ /* 0x000fe40003f26070 */
[----:B------:R-:W0:Y:S11]  /*29a0*/  LDC.64 R8, c[0x0][0x410] ;  /* 0x00010400ff087b82 */ /* 0x000e360000000a00 */
[----:B------:R-:W-:Y:S01]  /*29b0*/  @P1 VIADD R13, R13, 0x1 ;  /* 0x000000010d0d1836 */ /* 0x000fe20000000000 */
        /* <DEDUP_REMOVED lines=16> */
[----:B--2---:R-:W-:Y:S02]  /*2ac0*/  HADD2.F32 R13, -RZ, R4.H0_H0 ;  /* 0x20000004ff0d7230 */ /* 0x004fe40000004100 */
[----:B---3--:R-:W-:-:S05]  /*2ad0*/  HADD2.F32 R4, -RZ, R8.H0_H0 ;  /* 0x20000008ff047230 */ /* 0x008fca0000004100 */
[----:B------:R-:W-:-:S07]  /*2ae0*/  FFMA.FTZ R18, R13, R4, R18 ;  /* 0x000000040d127223 */ /* 0x000fce0000010012 */
.L_x_339:
[----:B------:R-:W-:Y:S05]  /*2af0*/  BSYNC.RECONVERGENT B1 ;  /* 0x0000000000017941 */ /* 0x000fea0003800200 */
.L_x_338:
        /* <DEDUP_REMOVED lines=56> */
[-C--:B------:R-:W-:Y:S01]  /*2e80*/  @!P1 IADD3 R8, PT, PT, R8, -R17.reuse, RZ ;  /* 0x8000001108089210 */ /* 0x080fe20007ffe0ff */
[----:B------:R-:W-:Y:S01]  /*2e90*/  @!P1 VIADD R27, R27, 0x1 ;  /* 0x000000011b1b9836 */ /* 0x000fe20000000000 */
[----:B------:R-:W-:Y:S02]  /*2ea0*/  ISETP.NE.AND P1, PT, R11, RZ, PT ;  /* 0x000000ff0b00720c */ /* 0x000fe40003f25270 */
[----:B------:R-:W-:Y:S02]  /*2eb0*/  ISETP.GE.U32.AND P5, PT, R8, R17, PT ;  /* 0x000000110800720c */ /* 0x000fe40003fa6070 */
[----:B------:R-:W0:Y:S11]  /*2ec0*/  LDC.64 R8, c[0x0][0x410] ;  /* 0x00010400ff087b82 */ /* 0x000e360000000a00 */
[----:B------:R-:W-:-:S05]  /*2ed0*/  @P5 VIADD R27, R27, 0x1 ;  /* 0x000000011b1b5836 */ /* 0x000fca0000000000 */
[----:B------:R-:W-:Y:S02]  /*2ee0*/  @!P4 IADD3 R27, PT, PT, -R27, RZ, RZ ;  /* 0x000000ff1b1bc210 */ /* 0x000fe40007ffe1ff */
        /* <DEDUP_REMOVED lines=16> */
.L_x_341:
[----:B------:R-:W-:Y:S05]  /*2ff0*/  BSYNC.RECONVERGENT B1 ;  /* 0x0000000000017941 */ /* 0x000fea0003800200 */
.L_x_340:
[----:B------:R-:W-:-:S07]  /*3000*/  VIADD R4, R10, 0x3 ;  /* 0x000000030a047836 */ /* 0x000fce0000000000 */
.L_x_335:
[----:B------:R-:W-:Y:S05]  /*3010*/  @P3 BRA `(.L_x_342) ;  /* 0xffffffd800683947 */ /* 0x000fea000383ffff */
[----:B------:R-:W-:Y:S05]  /*3020*/  @P2 BRA `(.L_x_343) ;  /* 0xffffffd800402947 */ /* 0x000fea000383ffff */
[----:B------:R-:W2:Y:S01]  /*3030*/  LDL R6, [R1+0xc] ;  /* 0x00000c0001067983 */ /* 0x000ea20000100800 */
[----:B------:R-:W1:Y:S03]  /*3040*/  LDCU.64 UR8, c[0x0][0x3a8] ;  /* 0x00007500ff0877ac */ /* 0x000e660008000a00 */
[----:B------:R-:W3:Y:S01]  /*3050*/  LDL.LU R5, [R1] ;  /* 0x0000000001057983 */ /* 0x000ee20000300800 */
[----:B------:R-:W4:Y:S01]  /*3060*/  LDCU UR17, c[0x0][0x3f8] ;  /* 0x00007f00ff1177ac */ /* 0x000f220008000800 */
[----:B------:R-:W-:Y:S02]  /*3070*/  F2FP.F16.F32.PACK_AB R18, RZ, R18 ;  /* 0x00000012ff12723e */ /* 0x000fe400000000ff */
        /* <DEDUP_REMOVED lines=10> */
.L_x_324:
[----:B------:R-:W-:Y:S05]  /*3120*/  EXIT ;  /* 0x000000000000794d */ /* 0x000fea0003800000 */
.L_x_321:
        /* <DEDUP_REMOVED lines=36> */
.L_x_346:
[----:B------:R-:W-:Y:S01]  /*3370*/  MOV R3, R6 ;  /* 0x0000000600037202 */ /* 0x000fe20000000f00 */
[----:B------:R-:W-:Y:S01]  /*3380*/  IMAD.MOV.U32 R6, RZ, RZ, R7 ;  /* 0x000000ffff067224 */ /* 0x000fe200078e0007 */
[----:B------:R-:W-:-:S07]  /*3390*/  MOV R4, 0x33b0 ;  /* 0x000033b000047802 */ /* 0x000fce0000000f00 */
[----:B------:R-:W-:Y:S05]  /*33a0*/  CALL.REL.NOINC `($__internal_12_$__cuda_sm20_div_u64) ;  /* 0x0000000800607944 */ /* 0x000fea0003c00000 */
.L_x_347:
[----:B------:R-:W-:Y:S05]  /*33b0*/  BSYNC.RECONVERGENT B0 ;  /* 0x0000000000007941 */ /* 0x000fea0003800200 */
.L_x_345:
        /* <DEDUP_REMOVED lines=14> */
.L_x_350:
        /* <DEDUP_REMOVED lines=13> */
.L_x_349:
[----:B------:R-:W-:Y:S05]  /*3570*/  BSYNC.RECONVERGENT B0 ;  /* 0x0000000000007941 */ /* 0x000fea0003800200 */
.L_x_348:
[----:B------:R-:W-:Y:S05]  /*3580*/  @!P1 EXIT ;  /* 0x000000000000994d */ /* 0x000fea0003800000 */
[----:B------:R-:W2:Y:S01]  /*3590*/  LDL R2, [R1+0xc] ;  /* 0x00000c0001027983 */ /* 0x000ea20000100800 */
[----:B------:R-:W0:Y:S01]  /*35a0*/  LDCU UR6, c[0x0][0x3f8] ;  /* 0x00007f00ff0677ac */ /* 0x000e220008000800 */
[----:B------:R-:W1:Y:S01]  /*35b0*/  LDCU.64 UR4, c[0x0][0x3a8] ;  /* 0x00007500ff0477ac */ /* 0x000e620008000a00 */
[----:B--2---:R-:W-:Y:S01]  /*35c0*/  IMAD.SHL.U32 R11, R2, 0x2, RZ ;  /* 0x00000002020b7824 */ /* 0x004fe200078e00ff */
[----:B01----:R-:W-:-:S07]  /*35d0*/  SHF.R.U32.HI R13, RZ, 0x1f, R2 ;  /* 0x0000001fff0d7819 */ /* 0x003fce0000011602 */
.L_x_351:
        /* <DEDUP_REMOVED lines=21> */
.L_x_320:
        /* <DEDUP_REMOVED lines=36> */
.L_x_353:
[----:B------:R-:W-:Y:S01]  /*3970*/  IMAD.MOV.U32 R3, RZ, RZ, R4 ;  /* 0x000000ffff037224 */ /* 0x000fe200078e0004 */
[----:B------:R-:W-:Y:S01]  /*3980*/  MOV R4, 0x39b0 ;  /* 0x000039b000047802 */ /* 0x000fe20000000f00 */
[----:B------:R-:W-:-:S07]  /*3990*/  IMAD.MOV.U32 R6, RZ, RZ, R8 ;  /* 0x000000ffff067224 */ /* 0x000fce00078e0008 */
[----:B------:R-:W-:Y:S05]  /*39a0*/  CALL.REL.NOINC `($__internal_12_$__cuda_sm20_div_u64) ;  /* 0x0000000000e07944 */ /* 0x000fea0003c00000 */
.L_x_354:
[----:B------:R-:W-:Y:S05]  /*39b0*/  BSYNC.RECONVERGENT B0 ;  /* 0x0000000000007941 */ /* 0x000fea0003800200 */
.L_x_352:
        /* <DEDUP_REMOVED lines=14> */
.L_x_357:
        /* <DEDUP_REMOVED lines=13> */
.L_x_356:
[----:B------:R-:W-:Y:S05]  /*3b70*/  BSYNC.RECONVERGENT B0 ;  /* 0x0000000000007941 */ /* 0x000fea0003800200 */
.L_x_355:
[----:B------:R-:W-:Y:S05]  /*3b80*/  @!P1 EXIT ;  /* 0x000000000000994d */ /* 0x000fea0003800000 */
[----:B------:R-:W2:Y:S01]  /*3b90*/  LDL R2, [R1+0xc] ;  /* 0x00000c0001027983 */ /* 0x000ea20000100800 */
[----:B------:R-:W0:Y:S01]  /*3ba0*/  LDCU UR6, c[0x0][0x3f8] ;  /* 0x00007f00ff0677ac */ /* 0x000e220008000800 */
[----:B------:R-:W1:Y:S01]  /*3bb0*/  LDCU.64 UR4, c[0x0][0x3a8] ;  /* 0x00007500ff0477ac */ /* 0x000e620008000a00 */
[----:B--2---:R-:W-:Y:S01]  /*3bc0*/  IMAD.SHL.U32 R11, R2, 0x2, RZ ;  /* 0x00000002020b7824 */ /* 0x004fe200078e00ff */
[----:B01----:R-:W-:-:S07]  /*3bd0*/  SHF.R.U32.HI R13, RZ, 0x1f, R2 ;  /* 0x0000001fff0d7819 */ /* 0x003fce0000011602 */
.L_x_358:
        /* <DEDUP_REMOVED lines=21> */
        .weak           $__internal_12_$__cuda_sm20_div_u64
        .type           $__internal_12_$__cuda_sm20_div_u64,@function
        .size           $__internal_12_$__cuda_sm20_div_u64,(.L_x_1695 - $__internal_12_$__cuda_sm20_div_u64)
$__internal_12_$__cuda_sm20_div_u64:
        /* <DEDUP_REMOVED lines=70> */
[----:B------:R-:W-:Y:S06]  /*4190*/  RET.REL.NODEC R4 `(_ZN2at6native51_GLOBAL__N__2c613397_18_DepthwiseConv2d_cu_9959487032conv_depthwise2d_backward_kernelILi0ELi0EN3c104HalfEiEEvNS_27GenericPackedTensorAccessorIKT1_Lm4ENS_16DefaultPtrTraitsEiEENS5_IS6_Lm4ES8_iEES9_T2_iiiiiiiiiiiiiii) ;  /* 0xffffffbc04987950 */ /* 0x000fec0003c3ffff */
.L_x_359:
        /* <DEDUP_REMOVED lines=14> */
.L_x_1695:


//--------------------- .text._ZN2at6native51_GLOBAL__N__2c613397_18_DepthwiseConv2d_cu_9959487032conv_depthwise2d_backward_kernelILi0ELi2EN3c104HalfEiEEvNS_27GenericPackedTensorAccessorIKT1_Lm4ENS_16DefaultPtrTraitsEiEENS5_IS6_Lm4ES8_iEES9_T2_iiiiiiiiiiiiiii --------------------------
	.section	.text._ZN2at6native51_GLOBAL__N__2c613397_18_DepthwiseConv2d_cu_9959487032conv_depthwise2d_backward_kernelILi0ELi2EN3c104HalfEiEEvNS_27GenericPackedTensorAccessorIKT1_Lm4ENS_16DefaultPtrTraitsEiEENS5_IS6_Lm4ES8_iEES9_T2_iiiiiiiiiiiiiii,"ax",@progbits
	.align	128
.text._ZN2at6native51_GLOBAL__N__2c613397_18_DepthwiseConv2d_cu_9959487032conv_depthwise2d_backward_kernelILi0ELi2EN3c104HalfEiEEvNS_27GenericPackedTensorAccessorIKT1_Lm4ENS_16DefaultPtrTraitsEiEENS5_IS6_Lm4ES8_iEES9_T2_iiiiiiiiiiiiiii:
        .type           _ZN2at6native51_GLOBAL__N__2c613397_18_DepthwiseConv2d_cu_9959487032conv_depthwise2d_backward_kernelILi0ELi2EN3c104HalfEiEEvNS_27GenericPackedTensorAccessorIKT1_Lm4ENS_16DefaultPtrTraitsEiEENS5_IS6_Lm4ES8_iEES9_T2_iiiiiiiiiiiiiii,@function
        .size           _ZN2at6native51_GLOBAL__N__2c613397_18_DepthwiseConv2d_cu_9959487032conv_depthwise2d_backward_kernelILi0ELi2EN3c104HalfEiEEvNS_27GenericPackedTensorAccessorIKT1_Lm4ENS_16DefaultPtrTraitsEiEENS5_IS6_Lm4ES8_iEES9_T2_iiiiiiiiiiiiiii,(.L_x_1697 - _ZN2at6native51_GLOBAL__N__2c613397_18_DepthwiseConv2d_cu_9959487032conv_depthwise2d_backward_kernelILi0ELi2EN3c104HalfEiEEvNS_27GenericPackedTensorAccessorIKT1_Lm4ENS_16DefaultPtrTraitsEiEENS5_IS6_Lm4ES8_iEES9_T2_iiiiiiiiiiiiiii)
        .other          _ZN2at6native51_GLOBAL__N__2c613397_18_DepthwiseConv2d_cu_9959487032conv_depthwise2d_backward_kernelILi0ELi2EN3c104HalfEiEEvNS_27GenericPackedTensorAccessorIKT1_Lm4ENS_16DefaultPtrTraitsEiEENS5_IS6_Lm4ES8_iEES9_T2_iiiiiiiiiiiiiii,@"STO_CUDA_ENTRY STV_DEFAULT"
_ZN2at6native51_GLOBAL__N__2c613397_18_DepthwiseConv2d_cu_9959487032conv_depthwise2d_backward_kernelILi0ELi2EN3c104HalfEiEEvNS_27GenericPackedTensorAccessorIKT1_Lm4ENS_16DefaultPtrTraitsEiEENS5_IS6_Lm4ES8_iEES9_T2_iiiiiiiiiiiiiii:
        /* <DEDUP_REMOVED lines=29> */
.L_x_363:
        /* <DEDUP_REMOVED lines=10> */
.L_x_362:
        /* <DEDUP_REMOVED lines=14> */
.L_x_384:
[----:B0-----:R-:W0:Y:S01]  /*0350*/  LDC R0, c[0x0][0x408] ;  /* 0x00010200ff007b82 */ /* 0x001e220000000800 */
[----:B------:R-:W2:Y:S01]  /*0360*/  LDCU.64 UR8, c[0x0][0x428] ;  /* 0x00008500ff0877ac */ /* 0x000ea20008000a00 */
[----:B------:R-:W-:Y:S02]  /*0370*/  IMAD.MOV.U32 R12, RZ, RZ, RZ ;  /* 0x000000ffff0c7224 */ /* 0x000fe400078e00ff */
        /* <DEDUP_REMOVED lines=18> */
[----:B------:R-:W-:-:S05]  /*04a0*/  IMAD.HI.U32 R22, R5, R3, RZ ;  /* 0x0000000305167227 */ /* 0x000fca00078e00ff */
[----:B------:R-:W-:Y:S01]  /*04b0*/  IADD3 R4, PT, PT, -R22, RZ, RZ ;  /* 0x000000ff16047210 */ /* 0x000fe20007ffe1ff */
[----:B0-----:R-:W-:-:S04]  /*04c0*/  IMAD.MOV.U32 R6, RZ, RZ, RZ ;  /* 0x000000ffff067224 */ /* 0x001fc800078e00ff */
[----:B------:R-:W-:Y:S01]  /*04d0*/  IMAD R3, R10, R4, R3 ;  /* 0x000000040a037224 */ /* 0x000fe200078e0203 */
[----:B------:R-:W-:Y:S01]  /*04e0*/  LOP3.LUT R4, R25, R0, RZ, 0x3c, !PT ;  /* 0x0000000019047212 */ /* 0x000fe200078e3cff */
[----:B----4-:R-:W-:-:S03]  /*04f0*/  IMAD.MOV R5, RZ, RZ, -R7 ;  /* 0x000000ffff057224 */ /* 0x010fc600078e0a07 */
[----:B------:R-:W-:Y:S01]  /*0500*/  ISETP.GT.U32.AND P1, PT, R10, R3, PT ;  /* 0x000000030a00720c */ /* 0x000fe20003f24070 */
[----:B------:R-:W-:Y:S01]  /*0510*/  IMAD R5, R5, R2, RZ ;  /* 0x0000000205057224 */ /* 0x000fe200078e02ff */
[----:B------:R-:W-:-:S03]  /*0520*/  ISETP.GE.AND P2, PT, R4, RZ, PT ;  /* 0x000000ff0400720c */ /* 0x000fc60003f46270 */
[----:B------:R-:W-:-:S08]  /*0530*/  IMAD.HI.U32 R6, R7, R5, R6 ;  /* 0x0000000507067227 */ /* 0x000fd000078e0006 */
[----:B------:R-:W-:Y:S02]  /*0540*/  @!P1 IMAD.IADD R3, R3, 0x1, -R10 ;  /* 0x0000000103039824 */ /* 0x000fe400078e0a0a */
        /* <DEDUP_REMOVED lines=10> */
[----:B0-----:R-:W-:Y:S02]  /*05f0*/  IABS R4, R3 ;  /* 0x0000000300047213 */ /* 0x001fe40000000000 */
[----:B------:R-:W-:Y:S01]  /*0600*/  MOV R5, R8 ;  /* 0x0000000800057202 */ /* 0x000fe20000000f00 */
[C-C-:B------:R-:W-:Y:S01]  /*0610*/  IMAD.IADD R18, R0.reuse, 0x1, -R13.reuse ;  /* 0x0000000100127824 */ /* 0x140fe200078e0a0d */
[----:B------:R-:W0:Y:S01]  /*0620*/  I2F.RP R8, R4 ;  /* 0x0000000400087306 */ /* 0x000e220000209400 */
[----:B---3--:R-:W-:Y:S02]  /*0630*/  IADD3 R21, PT, PT, R0, -UR17, -R13 ;  /* 0x8000001100157c10 */ /* 0x008fe4000fffe80d */
[----:B------:R-:W-:Y:S01]  /*0640*/  IMAD.HI.U32 R6, R6, R5, RZ ;  /* 0x0000000506067227 */ /* 0x000fe200078e00ff */
[----:B------:R-:W-:-:S02]  /*0650*/  IADD3 R20, PT, PT, -R13, UR12, R25 ;  /* 0x0000000c0d147c10 */ /* 0x000fc4000fffe119 */
[----:B------:R-:W-:Y:S01]  /*0660*/  IADD3 R19, PT, PT, -R13, UR4, R25 ;  /* 0x000000040d137c10 */ /* 0x000fe2000fffe119 */
        /* <DEDUP_REMOVED lines=9> */
[C---:B------:R-:W-:Y:S01]  /*0700*/  LOP3.LUT R2, R22.reuse, R23, RZ, 0x3c, !PT ;  /* 0x0000001716027212 */ /* 0x040fe200078e3cff */
[----:B------:R-:W-:Y:S02]  /*0710*/  VIADD R22, R22, UR9 ;  /* 0x0000000916167c36 */ /* 0x000fe40008000000 */
[----:B------:R-:W0:Y:S01]  /*0720*/  F2I.FTZ.U32.TRUNC.NTZ R7, R7 ;  /* 0x0000000700077305 */ /* 0x000e22000021f000 */
[----:B------:R-:W-:-:S07]  /*0730*/  ISETP.GE.AND P2, PT, R2, RZ, PT ;  /* 0x000000ff0200720c */ /* 0x000fce0003f46270 */
[----:B------:R-:W-:-:S04]  /*0740*/  @P0 VIADD R6, R6, 0x1 ;  /* 0x0000000106060836 */ /* 0x000fc80000000000 */
[----:B------:R-:W-:Y:S02]  /*0750*/  IMAD.MOV.U32 R8, RZ, RZ, R6 ;  /* 0x000000ffff087224 */ /* 0x000fe400078e0006 */
[----:B------:R-:W-:Y:S02]  /*0760*/  IMAD.MOV.U32 R6, RZ, RZ, RZ ;  /* 0x000000ffff067224 */ /* 0x000fe400078e00ff */
[----:B0-----:R-:W-:Y:S01]  /*0770*/  IMAD.MOV R5, RZ, RZ, -R7 ;  /* 0x000000ffff057224 */ /* 0x001fe200078e0a07 */
[----:B------:R-:W-:Y:S02]  /*0780*/  @!P2 IADD3 R8, PT, PT, -R8, RZ, RZ ;  /* 0x000000ff0808a210 */ /* 0x000fe40007ffe1ff */
        /* <DEDUP_REMOVED lines=18> */
[----:B------:R-:W-:-:S04]  /*08b0*/  @!P1 LOP3.LUT R27, RZ, R3, RZ, 0x33, !PT ;  /* 0x00000003ff1b9212 */ /* 0x000fc800078e33ff */
[----:B------:R-:W-:-:S05]  /*08c0*/  IADD3 R2, PT, PT, -R27, RZ, RZ ;  /* 0x000000ff1b027210 */ /* 0x000fca0007ffe1ff */
[----:B------:R-:W-:-:S05]  /*08d0*/  IMAD R2, R3, R2, R8 ;  /* 0x0000000203027224 */ /* 0x000fca00078e0208 */
[----:B------:R0:W-:Y:S02]  /*08e0*/  STL [R1], R2 ;  /* 0x0000000201007387 */ /* 0x0001e40000100800 */
.L_x_383:
        /* <DEDUP_REMOVED lines=8> */
.L_x_382:
[----:B------:R-:W0:Y:S01]  /*0970*/  LDCU UR8, c[0x0][0x434] ;  /* 0x00008680ff0877ac */ /* 0x000e220008000800 */
[----:B------:R-:W-:Y:S01]  /*0980*/  IMAD.MOV.U32 R15, RZ, RZ, RZ ;  /* 0x000000ffff0f7224 */ /* 0x000fe200078e00ff */
[----:B------:R-:W2:Y:S01]  /*0990*/  LDCU.64 UR18, c[0x0][0x418] ;  /* 0x00008300ff1277ac */ /* 0x000ea20008000a00 */
[----:B------:R-:W3:Y:S01]  /*09a0*/  LDCU UR9, c[0x0][0x414] ;  /* 0x00008280ff0977ac */ /* 0x000ee20008000800 */
[C---:B0-----:R-:W-:Y:S02]  /*09b0*/  IMAD R7, R3.reuse, UR8, R23 ;  /* 0x0000000803077c24 */ /* 0x041fe4000f8e0217 */
[----:B------:R-:W-:Y:S01]  /*09c0*/  VIADD R3, R3, 0x1 ;  /* 0x0000000103037836 */ /* 0x000fe20000000000 */
[----:B--2---:R-:W-:Y:S02]  /*09d0*/  UISETP.GE.U32.AND UP0, UPT, UR18, 0x4, UPT ;  /* 0x000000041200788c */ /* 0x004fe4000bf06070 */
[----:B------:R-:W-:Y:S02]  /*09e0*/  IADD3 R7, PT, PT, R22, -R7, RZ ;  /* 0x8000000716077210 */ /* 0x000fe40007ffe0ff */
[----:B------:R-:W-:-:S02]  /*09f0*/  ISETP.NE.AND P3, PT, R3, UR19, PT ;  /* 0x0000001303007c0c */ /* 0x000fc4000bf65270 */
[----:B------:R-:W-:Y:S02]  /*0a00*/  SHF.R.S32.HI R9, RZ, 0x1, R7 ;  /* 0x00000001ff097819 */ /* 0x000fe40000011407 */
[----:B------:R-:W-:Y:S02]  /*0a10*/  LOP3.LUT R6, R7, 0x1, RZ, 0xc0, !PT ;  /* 0x0000000107067812 */ /* 0x000fe400078ec0ff */
[----:B---3--:R-:W-:Y:S01]  /*0a20*/  ISETP.GE.AND P0, PT, R9, UR9, PT ;  /* 0x0000000909007c0c */ /* 0x008fe2000bf06270 */
[----:B------:R-:W-:-:S03]  /*0a30*/  IMAD R7, R4, UR9, R9 ;  /* 0x0000000904077c24 */ /* 0x000fc6000f8e0209 */
[----:B------:R-:W-:Y:S01]  /*0a40*/  ISETP.GT.AND P0, PT, R9, -0x1, !P0 ;  /* 0xffffffff0900780c */ /* 0x000fe20004704270 */
[----:B------:R-:W-:-:S12]  /*0a50*/  BRA.U !UP0, `(.L_x_365) ;  /* 0x0000000508687547 */ /* 0x000fd8000b800000 */
[----:B------:R-:W-:Y:S02]  /*0a60*/  IMAD.MOV.U32 R8, RZ, RZ, R18 ;  /* 0x000000ffff087224 */ /* 0x000fe400078e0012 */
[----:B------:R-:W-:Y:S02]  /*0a70*/  IMAD.MOV.U32 R9, RZ, RZ, R19 ;  /* 0x000000ffff097224 */ /* 0x000fe400078e0013 */
[----:B------:R-:W-:Y:S02]  /*0a80*/  IMAD.MOV.U32 R10, RZ, RZ, R20 ;  /* 0x000000ffff0a7224 */ /* 0x000fe400078e0014 */
[----:B------:R-:W-:Y:S02]  /*0a90*/  IMAD.MOV.U32 R11, RZ, RZ, R21 ;  /* 0x000000ffff0b7224 */ /* 0x000fe400078e0015 */
[----:B------:R-:W-:-:S07]  /*0aa0*/  IMAD.U32 R2, RZ, RZ, UR16 ;  /* 0x00000010ff027e24 */ /* 0x000fce000f8e00ff */
.L_x_374:
[C---:B------:R-:W-:Y:S01]  /*0ab0*/  LOP3.LUT P1, RZ, R6.reuse, 0x1, R8, 0xf8, !PT ;  /* 0x0000000106ff7812 */ /* 0x040fe2000782f808 */
[----:B------:R-:W-:Y:S01]  /*0ac0*/  IMAD.U32 R15, RZ, RZ, UR7 ;  /* 0x00000007ff0f7e24 */ /* 0x000fe2000f8e00ff */
[----:B------:R-:W-:Y:S01]  /*0ad0*/  MOV R14, UR6 ;  /* 0x00000006000e7c02 */ /* 0x000fe20008000f00 */
[----:B------:R-:W-:Y:S01]  /*0ae0*/  BSSY.RECONVERGENT B1, `(.L_x_366) ;  /* 0x0000014000017945 */ /* 0x000fe20003800200 */
        /* <DEDUP_REMOVED lines=16> */
[----:B--2---:R-:W-:Y:S02]  /*0bf0*/  HADD2.F32 R29, -RZ, R28.H0_H0 ;  /* 0x2000001cff1d7230 */ /* 0x004fe40000004100 */
[----:B---3--:R-:W-:-:S05]  /*0c00*/  HADD2.F32 R28, -RZ, R16.H0_H0 ;  /* 0x20000010ff1c7230 */ /* 0x008fca0000004100 */
[----:B------:R-:W-:-:S07]  /*0c10*/  FFMA.FTZ R12, R29, R28, R12 ;  /* 0x0000001c1d0c7223 */ /* 0x000fce000001000c */
.L_x_367:
[----:B-1----:R-:W-:Y:S05]  /*0c20*/  BSYNC.RECONVERGENT B1 ;  /* 0x0000000000017941 */ /* 0x002fea0003800200 */
.L_x_366:
        /* <DEDUP_REMOVED lines=16> */
.L_x_369:
[----:B------:R-:W-:Y:S05]  /*0d30*/  BSYNC.RECONVERGENT B1 ;  /* 0x0000000000017941 */ /* 0x000fea0003800200 */
.L_x_368:
        /* <DEDUP_REMOVED lines=16> */
.L_x_371:
[----:B------:R-:W-:Y:S05]  /*0e40*/  BSYNC.RECONVERGENT B1 ;  /* 0x0000000000017941 */ /* 0x000fea0003800200 */
.L_x_370:
        /* <DEDUP_REMOVED lines=13> */
[----:B--2---:R-:W-:Y:S02]  /*0f20*/  HADD2.F32 R29, -RZ, R14.H0_H0 ;  /* 0x2000000eff1d7230 */ /* 0x004fe40000004100 */
[----:B---3--:R-:W-:-:S05]  /*0f30*/  HADD2.F32 R28, -RZ, R16.H0_H0 ;  /* 0x20000010ff1c7230 */ /* 0x008fca0000004100 */
[----:B------:R-:W-:-:S07]  /*0f40*/  FFMA.FTZ R12, R29, R28, R12 ;  /* 0x0000001c1d0c7223 */ /* 0x000fce000001000c */
.L_x_373:
[----:B------:R-:W-:Y:S05]  /*0f50*/  BSYNC.RECONVERGENT B1 ;  /* 0x0000000000017941 */ /* 0x000fea0003800200 */
.L_x_372:
[----:B------:R-:W-:Y:S01]  /*0f60*/  VIADD R2, R2, 0x4 ;  /* 0x0000000402027836 */ /* 0x000fe20000000000 */
[----:B------:R-:W-:Y:S01]  /*0f70*/  IADD3 R5, PT, PT, R5, 0x4, RZ ;  /* 0x0000000405057810 */ /* 0x000fe20007ffe0ff */
[----:B------:R-:W-:-:S03]  /*0f80*/  IMAD R14, RZ, RZ, -UR20 ;  /* 0x80000014ff0e7e24 */ /* 0x000fc6000f8e02ff */
[----:B------:R-:W-:Y:S01]  /*0f90*/  ISETP.NE.AND P1, PT, R2, RZ, PT ;  /* 0x000000ff0200720c */ /* 0x000fe20003f25270 */
[C---:B------:R-:W-:Y:S02]  /*0fa0*/  IMAD R11, R14.reuse, 0x4, R11 ;  /* 0x000000040e0b7824 */ /* 0x040fe400078e020b */
[C---:B------:R-:W-:Y:S02]  /*0fb0*/  IMAD R10, R14.reuse, 0x4, R10 ;  /* 0x000000040e0a7824 */ /* 0x040fe400078e020a */
[C---:B------:R-:W-:Y:S02]  /*0fc0*/  IMAD R9, R14.reuse, 0x4, R9 ;  /* 0x000000040e097824 */ /* 0x040fe400078e0209 */
[----:B------:R-:W-:-:S06]  /*0fd0*/  IMAD R8, R14, 0x4, R8 ;  /* 0x000000040e087824 */ /* 0x000fcc00078e0208 */
[----:B------:R-:W-:Y:S05]  /*0fe0*/  @P1 BRA `(.L_x_374) ;  /* 0xfffffff800b01947 */ /* 0x000fea000383ffff */
[----:B------:R-:W-:-:S07]  /*0ff0*/  IMAD.U32 R15, RZ, RZ, UR11 ;  /* 0x0000000bff0f7e24 */ /* 0x000fce000f8e00ff */
.L_x_365:
        /* <DEDUP_REMOVED lines=21> */
[----:B--2---:R-:W-:Y:S02]  /*1150*/  HADD2.F32 R17, -RZ, R14.H0_H0 ;  /* 0x2000000eff117230 */ /* 0x004fe40000004100 */
[----:B---3--:R-:W-:-:S05]  /*1160*/  HADD2.F32 R14, -RZ, R10.H0_H0 ;  /* 0x2000000aff0e7230 */ /* 0x008fca0000004100 */
[----:B------:R-:W-:-:S07]  /*1170*/  FFMA.FTZ R12, R17, R14, R12 ;  /* 0x0000000e110c7223 */ /* 0x000fce000001000c */
.L_x_377:
[----:B-1----:R-:W-:Y:S05]  /*1180*/  BSYNC.RECONVERGENT B1 ;  /* 0x0000000000017941 */ /* 0x002fea0003800200 */
.L_x_376:
[----:B------:R-:W-:Y:S01]  /*1190*/  UISETP.NE.AND UP0, UPT, UR10, 0x1, UPT ;  /* 0x000000010a00788c */ /* 0x000fe2000bf05270 */
[----:B------:R-:W-:Y:S02]  /*11a0*/  IMAD.MOV.U32 R14, RZ, RZ, R5 ;  /* 0x000000ffff0e7224 */ /* 0x000fe400078e0005 */
[----:B------:R-:W-:-:S06]  /*11b0*/  VIADD R5, R5, 0x1 ;  /* 0x0000000105057836 */ /* 0x000fcc0000000000 */
[----:B------:R-:W-:Y:S05]  /*11c0*/  BRA.U !UP0, `(.L_x_375) ;  /* 0x0000000108ac7547 */ /* 0x000fea000b800000 */
[----:B------:R-:W-:Y:S01]  /*11d0*/  IMAD.IADD R15, R15, 0x1, R2 ;  /* 0x000000010f0f7824 */ /* 0x000fe200078e0202 */
[----:B------:R-:W-:Y:S03]  /*11e0*/  BSSY.RECONVERGENT B1, `(.L_x_378) ;  /* 0x0000012000017945 */ /* 0x000fe60003800200 */
[----:B------:R-:W-:-:S05]  /*11f0*/  IMAD.IADD R5, R0, 0x1, -R15 ;  /* 0x0000000100057824 */ /* 0x000fca00078e0a0f */
        /* <DEDUP_REMOVED lines=16> */
.L_x_379:
[----:B------:R-:W-:Y:S05]  /*1300*/  BSYNC.RECONVERGENT B1 ;  /* 0x0000000000017941 */ /* 0x000fea0003800200 */
.L_x_378:
        /* <DEDUP_REMOVED lines=21> */
.L_x_381:
[----:B------:R-:W-:Y:S05]  /*1460*/  BSYNC.RECONVERGENT B1 ;  /* 0x0000000000017941 */ /* 0x000fea0003800200 */
.L_x_380:
[----:B------:R-:W-:-:S07]  /*1470*/  IADD3 R5, PT, PT, R14, 0x3, RZ ;  /* 0x000000030e057810 */ /* 0x000fce0007ffe0ff */
.L_x_375:
[----:B------:R-:W-:Y:S05]  /*1480*/  @P3 BRA `(.L_x_382) ;  /* 0xfffffff400383947 */ /* 0x000fea000383ffff */
[----:B------:R-:W-:Y:S05]  /*1490*/  @P2 BRA `(.L_x_383) ;  /* 0xfffffff400142947 */ /* 0x000fea000383ffff */
[----:B------:R-:W2:Y:S01]  /*14a0*/  LDL R6, [R1+0x4] ;  /* 0x0000040001067983 */ /* 0x000ea20000100800 */
[----:B------:R-:W0:Y:S01]  /*14b0*/  LDCU.64 UR8, c[0x0][0x3a8] ;  /* 0x00007500ff0877ac */ /* 0x000e220008000a00 */
[----:B------:R-:W-:Y:S01]  /*14c0*/  F2FP.F16.F32.PACK_AB R12, RZ, R12 ;  /* 0x0000000cff0c723e */ /* 0x000fe200000000ff */
        /* <DEDUP_REMOVED lines=10> */
.L_x_364:
[----:B------:R-:W-:Y:S05]  /*1570*/  EXIT ;  /* 0x000000000000794d */ /* 0x000fea0003800000 */
.L_x_361:
        /* <DEDUP_REMOVED lines=35> */
.L_x_386:
[----:B------:R-:W-:Y:S01]  /*17b0*/  IMAD.MOV.U32 R3, RZ, RZ, R6 ;  /* 0x000000ffff037224 */ /* 0x000fe200078e0006 */
[----:B------:R-:W-:Y:S01]  /*17c0*/  MOV R4, 0x17f0 ;  /* 0x000017f000047802 */ /* 0x000fe20000000f00 */
[----:B------:R-:W-:-:S07]  /*17d0*/  IMAD.MOV.U32 R6, RZ, RZ, R7 ;  /* 0x000000ffff067224 */ /* 0x000fce00078e0007 */
[----:B------:R-:W-:Y:S05]  /*17e0*/  CALL.REL.NOINC `($__internal_13_$__cuda_sm20_div_u64) ;  /* 0x00000008003c7944 */ /* 0x000fea0003c00000 */
.L_x_387:
[----:B------:R-:W-:Y:S05]  /*17f0*/  BSYNC.RECONVERGENT B0 ;  /* 0x0000000000007941 */ /* 0x000fea0003800200 */
.L_x_385:
        /* <DEDUP_REMOVED lines=14> */
.L_x_390:
        /* <DEDUP_REMOVED lines=11> */
.L_x_389:
[----:B------:R-:W-:Y:S05]  /*1990*/  BSYNC.RECONVERGENT B0 ;  /* 0x0000000000007941 */ /* 0x000fea0003800200 */
.L_x_388:
[----:B------:R-:W-:Y:S05]  /*19a0*/  @!P1 EXIT ;  /* 0x000000000000994d */ /* 0x000fea0003800000 */
[----:B------:R-:W2:Y:S01]  /*19b0*/  LDL R2, [R1+0x4] ;  /* 0x0000040001027983 */ /* 0x000ea20000100800 */
[----:B------:R-:W0:Y:S01]  /*19c0*/  LDCU UR6, c[0x0][0x3f8] ;  /* 0x00007f00ff0677ac */ /* 0x000e220008000800 */
[----:B------:R-:W1:Y:S01]  /*19d0*/  LDCU.64 UR4, c[0x0][0x3a8] ;  /* 0x00007500ff0477ac */ /* 0x000e620008000a00 */
[----:B--2---:R-:W-:Y:S01]  /*19e0*/  IMAD.SHL.U32 R11, R2, 0x2, RZ ;  /* 0x00000002020b7824 */ /* 0x004fe200078e00ff */
[----:B01----:R-:W-:-:S07]  /*19f0*/  SHF.R.U32.HI R13, RZ, 0x1f, R2 ;  /* 0x0000001fff0d7819 */ /* 0x003fce0000011602 */
.L_x_391:
        /* <DEDUP_REMOVED lines=19> */
.L_x_360:
        /* <DEDUP_REMOVED lines=20> */
[----:B0-----:R-:W-:-:S06]  /*1c70*/  IADD3 R6, PT, PT, R5, 0xffffffe, RZ ;  /* 0x0ffffffe05067810 */ /* 0x001fcc0007ffe0ff */
[----:B------:R-:W0:Y:S02]  /*1c80*/  F2I.FTZ.U32.TRUNC.NTZ R3, R6 ;  /* 0x0000000600037305 */ /* 0x000e24000021f000 */
[----:B0-----:R-:W-:-:S04]  /*1c90*/  IMAD R7, R7, R3, RZ ;  /* 0x0000000307077224 */ /* 0x001fc800078e02ff */
[----:B------:R-:W-:-:S06]  /*1ca0*/  IMAD.HI.U32 R7, R3, R7, R2 ;  /* 0x0000000703077227 */ /* 0x000fcc00078e0002 */
[----:B------:R-:W-:-:S04]  /*1cb0*/  IMAD.HI.U32 R2, R7, R4, RZ ;  /* 0x0000000407027227 */ /* 0x000fc800078e00ff */
[----:B------:R-:W-:-:S04]  /*1cc0*/  IMAD.MOV R3, RZ, RZ, -R2 ;  /* 0x000000ffff037224 */ /* 0x000fc800078e0a02 */
[----:B------:R-:W-:-:S05]  /*1cd0*/  IMAD R3, R8, R3, R4 ;  /* 0x0000000308037224 */ /* 0x000fca00078e0204 */
[----:B------:R-:W-:-:S13]  /*1ce0*/  ISETP.GE.U32.AND P0, PT, R3, R8, PT ;  /* 0x000000080300720c */ /* 0x000fda0003f06070 */
[----:B------:R-:W-:Y:S02]  /*1cf0*/  @P0 IMAD.IADD R3, R3, 0x1, -R8 ;  /* 0x0000000103030824 */ /* 0x000fe400078e0a08 */
[----:B------:R-:W-:-:S03]  /*1d00*/  @P0 VIADD R2, R2, 0x1 ;  /* 0x0000000102020836 */ /* 0x000fc60000000000 */
[----:B------:R-:W-:Y:S02]  /*1d10*/  ISETP.GE.U32.AND P1, PT, R3, R8, PT ;  /* 0x000000080300720c */ /* 0x000fe40003f26070 */
[----:B------:R-:W-:-:S11]  /*1d20*/  MOV R3, RZ ;  /* 0x000000ff00037202 */ /* 0x000fd60000000f00 */
[----:B------:R-:W-:Y:S01]  /*1d30*/  @P1 VIADD R2, R2, 0x1 ;  /* 0x0000000102021836 */ /* 0x000fe20000000000 */
[----:B------:R-:W-:Y:S01]  /*1d40*/  @!P2 LOP3.LUT R2, RZ, R8, RZ, 0x33, !PT ;  /* 0x00000008ff02a212 */ /* 0x000fe200078e33ff */
[----:B------:R-:W-:Y:S06]  /*1d50*/  BRA `(.L_x_394) ;  /* 0x0000000000107947 */ /* 0x000fec0003800000 */
.L_x_393:
[----:B------:R-:W-:Y:S01]  /*1d60*/  IMAD.MOV.U32 R3, RZ, RZ, R4 ;  /* 0x000000ffff037224 */ /* 0x000fe200078e0004 */
[----:B------:R-:W-:Y:S01]  /*1d70*/  MOV R4, 0x1da0 ;  /* 0x00001da000047802 */ /* 0x000fe20000000f00 */
[----:B------:R-:W-:-:S07]  /*1d80*/  IMAD.MOV.U32 R6, RZ, RZ, R8 ;  /* 0x000000ffff067224 */ /* 0x000fce00078e0008 */
[----:B------:R-:W-:Y:S05]  /*1d90*/  CALL.REL.NOINC `($__internal_13_$__cuda_sm20_div_u64) ;  /* 0x0000000000d07944 */ /* 0x000fea0003c00000 */
.L_x_394:
[----:B------:R-:W-:Y:S05]  /*1da0*/  BSYNC.RECONVERGENT B0 ;  /* 0x0000000000007941 */ /* 0x000fea0003800200 */
.L_x_392:
        /* <DEDUP_REMOVED lines=14> */
.L_x_397:
[----:B------:R-:W2:Y:S01]  /*1e90*/  LDL R6, [R1+0x4] ;  /* 0x0000040001067983 */ /* 0x000ea20000100800 */
[----:B------:R-:W-:-:S04]  /*1ea0*/  LEA R2, P0, R25, UR4, 0x1 ;  /* 0x0000000419027c11 */ /* 0x000fc8000f8008ff */
[----:B------:R-:W-:Y:S02]  /*1eb0*/  LEA.HI.X R3, R25, UR5, R26, 0x1, P0 ;  /* 0x0000000519037c11 */ /* 0x000fe400080f0c1a */
[----:B------:R-:W-:-:S03]  /*1ec0*/  IADD3 R0, P0, PT, R0, 0x1, RZ ;  /* 0x0000000100007810 */ /* 0x000fc60007f1e0ff */
[----:B------:R0:W-:Y:S01]  /*1ed0*/  STG.E.U16 desc[UR14][R2.64], RZ ;  /* 0x000000ff02007986 */ /* 0x0001e2000c10150e */
[----:B------:R-:W-:Y:S02]  /*1ee0*/  IADD3.X R4, PT, PT, RZ, R4, RZ, P0, !PT ;  /* 0x00000004ff047210 */ /* 0x000fe400007fe4ff */
[----:B------:R-:W-:-:S04]  /*1ef0*/  ISETP.NE.U32.AND P0, PT, R0, R5, PT ;  /* 0x000000050000720c */ /* 0x000fc80003f05070 */
[----:B------:R-:W-:Y:S02]  /*1f00*/  ISETP.NE.AND.EX P0, PT, R4, RZ, PT, P0 ;  /* 0x000000ff0400720c */ /* 0x000fe40003f05300 */
[----:B--2---:R-:W-:-:S05]  /*1f10*/  IADD3 R25, P2, PT, R6, R25, RZ ;  /* 0x0000001906197210 */ /* 0x004fca0007f5e0ff */
[----:B------:R-:W-:-:S06]  /*1f20*/  IMAD.X R26, RZ, RZ, R26, P2 ;  /* 0x000000ffff1a7224 */ /* 0x000fcc00010e061a */
[----:B0-----:R-:W-:Y:S05]  /*1f30*/  @P0 BRA `(.L_x_397) ;  /* 0xfffffffc00d40947 */ /* 0x001fea000383ffff */
.L_x_396:
[----:B------:R-:W-:Y:S05]  /*1f40*/  BSYNC.RECONVERGENT B0 ;  /* 0x0000000000007941 */ /* 0x000fea0003800200 */
.L_x_395:
[----:B------:R-:W-:Y:S05]  /*1f50*/  @!P1 EXIT ;  /* 0x000000000000994d */ /* 0x000fea0003800000 */
[----:B------:R-:W2:Y:S01]  /*1f60*/  LDL R2, [R1+0x4] ;  /* 0x0000040001027983 */ /* 0x000ea20000100800 */
[----:B------:R-:W0:Y:S01]  /*1f70*/  LDCU UR6, c[0x0][0x3f8] ;  /* 0x00007f00ff0677ac */ /* 0x000e220008000800 */
[----:B------:R-:W1:Y:S01]  /*1f80*/  LDCU.64 UR4, c[0x0][0x3a8] ;  /* 0x00007500ff0477ac */ /* 0x000e620008000a00 */
[----:B--2---:R-:W-:Y:S01]  /*1f90*/  IMAD.SHL.U32 R11, R2, 0x2, RZ ;  /* 0x00000002020b7824 */ /* 0x004fe200078e00ff */
[----:B01----:R-:W-:-:S07]  /*1fa0*/  SHF.R.U32.HI R13, RZ, 0x1f, R2 ;  /* 0x0000001fff0d7819 */ /* 0x003fce0000011602 */
.L_x_398:
        /* <DEDUP_REMOVED lines=19> */
        .weak           $__internal_13_$__cuda_sm20_div_u64
        .type           $__internal_13_$__cuda_sm20_div_u64,@function
        .size           $__internal_13_$__cuda_sm20_div_u64,(.L_x_1697 - $__internal_13_$__cuda_sm20_div_u64)
$__internal_13_$__cuda_sm20_div_u64:
[----:B------:R-:W-:-:S04]  /*20e0*/  IMAD.U32 R7, RZ, RZ, UR4 ;  /* 0x00000004ff077e24 */ /* 0x000fc8000f8e00ff */
        /* <DEDUP_REMOVED lines=69> */
[----:B------:R-:W-:Y:S06]  /*2540*/  RET.REL.NODEC R4 `(_ZN2at6native51_GLOBAL__N__2c613397_18_DepthwiseConv2d_cu_9959487032conv_depthwise2d_backward_kernelILi0ELi2EN3c104HalfEiEEvNS_27GenericPackedTensorAccessorIKT1_Lm4ENS_16DefaultPtrTraitsEiEENS5_IS6_Lm4ES8_iEES9_T2_iiiiiiiiiiiiiii) ;  /* 0xffffffd804ac7950 */ /* 0x000fec0003c3ffff */
.L_x_399:
        /* <DEDUP_REMOVED lines=11> */
.L_x_1697:


//--------------------- .text._ZN2at6native51_GLOBAL__N__2c613397_18_DepthwiseConv2d_cu_9959487032conv_depthwise2d_backward_kernelILi0ELi1EN3c104HalfEiEEvNS_27GenericPackedTensorAccessorIKT1_Lm4ENS_16DefaultPtrTraitsEiEENS5_IS6_Lm4ES8_iEES9_T2_iiiiiiiiiiiiiii --------------------------
	.section	.text._ZN2at6native51_GLOBAL__N__2c613397_18_DepthwiseConv2d_cu_9959487032conv_depthwise2d_backward_kernelILi0ELi1EN3c104HalfEiEEvNS_27GenericPackedTensorAccessorIKT1_Lm4ENS_16DefaultPtrTraitsEiEENS5_IS6_Lm4ES8_iEES9_T2_iiiiiiiiiiiiiii,"ax",@progbits
	.align	128
.text._ZN2at6native51_GLOBAL__N__2c613397_18_DepthwiseConv2d_cu_9959487032conv_depthwise2d_backward_kernelILi0ELi1EN3c104HalfEiEEvNS_27GenericPackedTensorAccessorIKT1_Lm4ENS_16DefaultPtrTraitsEiEENS5_IS6_Lm4ES8_iEES9_T2_iiiiiiiiiiiiiii:
        .type           _ZN2at6native51_GLOBAL__N__2c613397_18_DepthwiseConv2d_cu_9959487032conv_depthwise2d_backward_kernelILi0ELi1EN3c104HalfEiEEvNS_27GenericPackedTensorAccessorIKT1_Lm4ENS_16DefaultPtrTraitsEiEENS5_IS6_Lm4ES8_iEES9_T2_iiiiiiiiiiiiiii,@function
        .size           _ZN2at6native51_GLOBAL__N__2c613397_18_DepthwiseConv2d_cu_9959487032conv_depthwise2d_backward_kernelILi0ELi1EN3c104HalfEiEEvNS_27GenericPackedTensorAccessorIKT1_Lm4ENS_16DefaultPtrTraitsEiEENS5_IS6_Lm4ES8_iEES9_T2_iiiiiiiiiiiiiii,(.L_x_1699 - _ZN2at6native51_GLOBAL__N__2c613397_18_DepthwiseConv2d_cu_9959487032conv_depthwise2d_backward_kernelILi0ELi1EN3c104HalfEiEEvNS_27GenericPackedTensorAccessorIKT1_Lm4ENS_16DefaultPtrTraitsEiEENS5_IS6_Lm4ES8_iEES9_T2_iiiiiiiiiiiiiii)
        .other          _ZN2at6native51_GLOBAL__N__2c613397_18_DepthwiseConv2d_cu_9959487032conv_depthwise2d_backward_kernelILi0ELi1EN3c104HalfEiEEvNS_27GenericPackedTensorAccessorIKT1_Lm4ENS_16DefaultPtrTraitsEiEENS5_IS6_Lm4ES8_iEES9_T2_iiiiiiiiiiiiiii,@"STO_CUDA_ENTRY STV_DEFAULT"
_ZN2at6native51_GLOBAL__N__2c613397_18_DepthwiseConv2d_cu_9959487032conv_depthwise2d_backward_kernelILi0ELi1EN3c104HalfEiEEvNS_27GenericPackedTensorAccessorIKT1_Lm4ENS_16DefaultPtrTraitsEiEENS5_IS6_Lm4ES8_iEES9_T2_iiiiiiiiiiiiiii:
        /* <DEDUP_REMOVED lines=26> */
.L_x_403:
        /* <DEDUP_REMOVED lines=9> */
.L_x_402:
        /* <DEDUP_REMOVED lines=12> */
.L_x_414:
        /* <DEDUP_REMOVED lines=18> */
[----:B0-----:R-:W-:-:S07]  /*0410*/  IADD3 R6, PT, PT, R2, 0xffffffe, RZ ;  /* 0x0ffffffe02067810 */ /* 0x001fce0007ffe0ff */
[----:B------:R0:W1:Y:S02]  /*0420*/  F2I.FTZ.U32.TRUNC.NTZ R7, R6 ;  /* 0x0000000600077305 */ /* 0x000064000021f000 */
[----:B0-----:R-:W-:Y:S02]  /*0430*/  IMAD.MOV.U32 R6, RZ, RZ, RZ ;  /* 0x000000ffff067224 */ /* 0x001fe400078e00ff */
[----:B-1----:R-:W-:-:S04]  /*0440*/  IMAD.MOV R4, RZ, RZ, -R7 ;  /* 0x000000ffff047224 */ /* 0x002fc800078e0a07 */
        /* <DEDUP_REMOVED lines=10> */
[----:B0-----:R-:W-:-:S10]  /*04f0*/  IMAD.MOV.U32 R6, RZ, RZ, RZ ;  /* 0x000000ffff067224 */ /* 0x001fd400078e00ff */
[-C--:B------:R-:W-:Y:S01]  /*0500*/  @!P1 IADD3 R4, PT, PT, R4, -R11.reuse, RZ ;  /* 0x8000000b04049210 */ /* 0x080fe20007ffe0ff */
[----:B------:R-:W-:Y:S01]  /*0510*/  @!P1 VIADD R2, R2, 0x1 ;  /* 0x0000000102029836 */ /* 0x000fe20000000000 */
[----:B------:R-:W-:Y:S02]  /*0520*/  ISETP.NE.AND P1, PT, R9, RZ, PT ;  /* 0x000000ff0900720c */ /* 0x000fe40003f25270 */
[----:B------:R-:W-:Y:S02]  /*0530*/  ISETP.GE.U32.AND P0, PT, R4, R11, PT ;  /* 0x0000000b0400720c */ /* 0x000fe40003f06070 */
[----:B------:R-:W-:-:S04]  /*0540*/  LOP3.LUT R4, R0, R9, RZ, 0x3c, !PT ;  /* 0x0000000900047212 */ /* 0x000fc800078e3cff */
[----:B------:R-:W-:Y:S02]  /*0550*/  ISETP.GE.AND P2, PT, R4, RZ, PT ;  /* 0x000000ff0400720c */ /* 0x000fe40003f46270 */
[----:B------:R-:W0:Y:S05]  /*0560*/  I2F.RP R4, R13 ;  /* 0x0000000d00047306 */ /* 0x000e2a0000209400 */
[----:B------:R-:W-:-:S05]  /*0570*/  @P0 VIADD R2, R2, 0x1 ;  /* 0x0000000102020836 */ /* 0x000fca0000000000 */
[----:B------:R-:W-:Y:S01]  /*0580*/  MOV R8, R2 ;  /* 0x0000000200087202 */ /* 0x000fe20000000f00 */
[----:B-1----:R-:W-:-:S04]  /*0590*/  IMAD.MOV R2, RZ, RZ, -R7 ;  /* 0x000000ffff027224 */ /* 0x002fc800078e0a07 */
        /* <DEDUP_REMOVED lines=8> */
[C-C-:B------:R-:W-:Y:S02]  /*0620*/  IADD3 R14, PT, PT, -R9.reuse, UR15, R0.reuse ;  /* 0x0000000f090e7c10 */ /* 0x140fe4000fffe100 */
[----:B------:R-:W-:Y:S02]  /*0630*/  IADD3 R7, PT, PT, -R6, RZ, RZ ;  /* 0x000000ff06077210 */ /* 0x000fe40007ffe1ff */
        /* <DEDUP_REMOVED lines=11> */
[C---:B------:R-:W-:Y:S02]  /*06f0*/  LOP3.LUT R2, R8.reuse, R10, RZ, 0x3c, !PT ;  /* 0x0000000a08027212 */ /* 0x040fe400078e3cff */
[----:B------:R-:W-:Y:S02]  /*0700*/  IADD3 R8, PT, PT, R8, UR9, RZ ;  /* 0x0000000908087c10 */ /* 0x000fe4000fffe0ff */
[----:B------:R-:W-:Y:S01]  /*0710*/  ISETP.GE.AND P2, PT, R2, RZ, PT ;  /* 0x000000ff0200720c */ /* 0x000fe20003f46270 */
[----:B0-----:R-:W-:-:S04]  /*0720*/  IMAD.MOV R2, RZ, RZ, -R7 ;  /* 0x000000ffff027224 */ /* 0x001fc800078e0a07 */
[----:B------:R-:W-:Y:S02]  /*0730*/  IMAD R11, R2, R13, RZ ;  /* 0x0000000d020b7224 */ /* 0x000fe400078e02ff */
[----:B------:R-:W-:-:S05]  /*0740*/  @P0 IADD3 R6, PT, PT, R6, 0x1, RZ ;  /* 0x0000000106060810 */ /* 0x000fca0007ffe0ff */
[----:B------:R-:W-:Y:S02]  /*0750*/  IMAD.MOV.U32 R15, RZ, RZ, R6 ;  /* 0x000000ffff0f7224 */ /* 0x000fe400078e0006 */
[----:B------:R-:W-:Y:S02]  /*0760*/  HFMA2 R6, -RZ, RZ, 0, 0 ;  /* 0x00000000ff067431 */ /* 0x000fe400000001ff */
[----:B------:R-:W-:Y:S01]  /*0770*/  @!P2 IMAD.MOV R15, RZ, RZ, -R15 ;  /* 0x000000ffff0fa224 */ /* 0x000fe200078e0a0f */
[----:B------:R-:W-:Y:S02]  /*0780*/  @!P1 LOP3.LUT R15, RZ, R10, RZ, 0x33, !PT ;  /* 0x0000000aff0f9212 */ /* 0x000fe400078e33ff */
[----:B------:R-:W-:Y:S02]  /*0790*/  IMAD.HI.U32 R6, R7, R11, R6 ;  /* 0x0000000b07067227 */ /* 0x000fe400078e0006 */
        /* <DEDUP_REMOVED lines=14> */
[----:B------:R-:W-:-:S06]  /*0880*/  @P0 IADD3 R2, PT, PT, R2, 0x1, RZ ;  /* 0x0000000102020810 */ /* 0x000fcc0007ffe0ff */
[----:B------:R-:W-:Y:S01]  /*0890*/  @!P2 IMAD.MOV R2, RZ, RZ, -R2 ;  /* 0x000000ffff02a224 */ /* 0x000fe200078e0a02 */
[----:B------:R-:W-:-:S05]  /*08a0*/  @!P1 LOP3.LUT R2, RZ, R12, RZ, 0x33, !PT ;  /* 0x0000000cff029212 */ /* 0x000fca00078e33ff */
[----:B------:R-:W-:-:S04]  /*08b0*/  IMAD.MOV R7, RZ, RZ, -R2 ;  /* 0x000000ffff077224 */ /* 0x000fc800078e0a02 */
[----:B------:R-:W-:Y:S01]  /*08c0*/  IMAD R6, R12, R7, R15 ;  /* 0x000000070c067224 */ /* 0x000fe200078e020f */
[----:B------:R-:W-:Y:S01]  /*08d0*/  IADD3 R15, PT, PT, -R9, UR16, R0 ;  /* 0x00000010090f7c10 */ /* 0x000fe2000fffe100 */
[----:B------:R-:W-:-:S04]  /*08e0*/  VIADD R7, R0, UR8 ;  /* 0x0000000800077c36 */ /* 0x000fc80008000000 */
[C-C-:B------:R-:W-:Y:S01]  /*08f0*/  IMAD.IADD R19, R7.reuse, 0x1, -R9.reuse ;  /* 0x0000000107137824 */ /* 0x140fe200078e0a09 */
[----:B------:R-:W-:-:S07]  /*0900*/  IADD3 R12, PT, PT, R7, -UR21, -R9 ;  /* 0x80000015070c7c10 */ /* 0x000fce000fffe809 */
.L_x_413:
[----:B------:R-:W0:Y:S01]  /*0910*/  LDCU.64 UR14, c[0x0][0x400] ;  /* 0x00008000ff0e77ac */ /* 0x000e220008000a00 */
[----:B------:R-:W-:Y:S01]  /*0920*/  IMAD.MOV.U32 R23, RZ, RZ, RZ ;  /* 0x000000ffff177224 */ /* 0x000fe200078e00ff */
[----:B------:R-:W1:Y:S01]  /*0930*/  LDCU.64 UR8, c[0x0][0x418] ;  /* 0x00008300ff0877ac */ /* 0x000e620008000a00 */
[----:B0-----:R-:W-:Y:S02]  /*0940*/  IMAD R25, R6, UR14, R11 ;  /* 0x0000000e06197c24 */ /* 0x001fe4000f8e020b */
[----:B------:R-:W-:Y:S01]  /*0950*/  VIADD R11, R11, 0x1 ;  /* 0x000000010b0b7836 */ /* 0x000fe20000000000 */
[----:B-1----:R-:W-:Y:S01]  /*0960*/  UIMAD UR5, UR9, UR8, URZ ;  /* 0x00000008090572a4 */ /* 0x002fe2000f8e02ff */
[----:B------:R-:W-:-:S03]  /*0970*/  IMAD R21, R2, UR15, R25 ;  /* 0x0000000f02157c24 */ /* 0x000fc6000f8e0219 */
[----:B------:R-:W-:Y:S02]  /*0980*/  ISETP.NE.AND P4, PT, R11, UR14, PT ;  /* 0x0000000e0b007c0c */ /* 0x000fe4000bf85270 */
[----:B------:R-:W-:-:S11]  /*0990*/  IMAD R38, R25, UR5, RZ ;  /* 0x0000000519267c24 */ /* 0x000fd6000f8e02ff */
.L_x_412:
[----:B------:R-:W0:Y:S01]  /*09a0*/  LDCU UR5, c[0x0][0x434] ;  /* 0x00008680ff0577ac */ /* 0x000e220008000800 */
[----:B------:R-:W-:Y:S01]  /*09b0*/  IMAD.MOV.U32 R20, RZ, RZ, RZ ;  /* 0x000000ffff147224 */ /* 0x000fe200078e00ff */
[----:B------:R-:W1:Y:S01]  /*09c0*/  LDCU.64 UR14, c[0x0][0x418] ;  /* 0x00008300ff0e77ac */ /* 0x000e620008000a00 */
[----:B------:R-:W2:Y:S01]  /*09d0*/  LDCU UR8, c[0x0][0x414] ;  /* 0x00008280ff0877ac */ /* 0x000ea20008000800 */
[C---:B0-----:R-:W-:Y:S02]  /*09e0*/  IMAD R25, R23.reuse, UR5, R4 ;  /* 0x0000000517197c24 */ /* 0x041fe4000f8e0204 */
[----:B------:R-:W-:Y:S01]  /*09f0*/  VIADD R23, R23, 0x1 ;  /* 0x0000000117177836 */ /* 0x000fe20000000000 */
[----:B-1----:R-:W-:Y:S02]  /*0a00*/  UISETP.GE.U32.AND UP1, UPT, UR14, 0x8, UPT ;  /* 0x000000080e00788c */ /* 0x002fe4000bf26070 */
[----:B------:R-:W-:Y:S02]  /*0a10*/  IADD3 R22, PT, PT, R8, -R25, RZ ;  /* 0x8000001908167210 */ /* 0x000fe40007ffe0ff */
[----:B------:R-:W-:-:S02]  /*0a20*/  ISETP.NE.AND P5, PT, R23, UR15, PT ;  /* 0x0000000f17007c0c */ /* 0x000fc4000bfa5270 */
        /* <DEDUP_REMOVED lines=17> */
.L_x_406:
        /* <DEDUP_REMOVED lines=10> */
[----:B------:R-:W-:-:S04]  /*0be0*/  IADD3 R31, PT, PT, R40, -UR23, RZ ;  /* 0x80000017281f7c10 */ /* 0x000fc8000fffe0ff */
[----:B------:R-:W-:-:S04]  /*0bf0*/  ISETP.GE.AND P6, PT, R31, UR22, PT ;  /* 0x000000161f007c0c */ /* 0x000fc8000bfc6270 */
[C---:B------:R-:W-:Y:S01]  /*0c00*/  ISETP.GT.AND P6, PT, R31.reuse, -0x1, !P6 ;  /* 0xffffffff1f00780c */ /* 0x040fe200077c4270 */
[----:B------:R-:W-:-:S04]  /*0c10*/  VIADD R31, R31, -UR23 ;  /* 0x800000171f1f7c36 */ /* 0x000fc80008000000 */
[C---:B------:R-:W-:Y:S01]  /*0c20*/  VIADD R46, R31.reuse, -UR23 ;  /* 0x800000171f2e7c36 */ /* 0x040fe20008000000 */
[C---:B------:R-:W-:Y:S02]  /*0c30*/  ISETP.GE.AND P2, PT, R31.reuse, UR22, PT ;  /* 0x000000161f007c0c */ /* 0x040fe4000bf46270 */
        /* <DEDUP_REMOVED lines=12> */
[----:B--2---:R-:W-:Y:S02]  /*0d00*/  @P1 HADD2.F32 R29, -RZ, R30.H0_H0 ;  /* 0x2000001eff1d1230 */ /* 0x004fe40000004100 */
[----:B------:R-:W0:Y:S01]  /*0d10*/  @P3 LDC.64 R30, c[0x0][0x380] ;  /* 0x0000e000ff1e3b82 */ /* 0x000e220000000a00 */
[----:B---3--:R-:W-:-:S05]  /*0d20*/  @P1 HADD2.F32 R28, -RZ, R28.H0_H0 ;  /* 0x2000001cff1c1230 */ /* 0x008fca0000004100 */
[----:B------:R-:W-:Y:S02]  /*0d30*/  @P1 FFMA.FTZ R10, R29, R28, R10 ;  /* 0x0000001c1d0a1223 */ /* 0x000fe4000001000a */
[----:B------:R-:W1:Y:S01]  /*0d40*/  @P2 LDC.64 R28, c[0x0][0x380] ;  /* 0x0000e000ff1c2b82 */ /* 0x000e620000000a00 */
[----:B0-----:R-:W-:-:S06]  /*0d50*/  @P3 IMAD.WIDE R30, R27, 0x2, R30 ;  /* 0x000000021b1e3825 */ /* 0x001fcc00078e021e */
[----:B------:R-:W2:Y:S01]  /*0d60*/  @P3 LDG.E.U16 R30, desc[UR10][R30.64] ;  /* 0x0000000a1e1e3981 */ /* 0x000ea2000c1e1500 */
[----:B-1----:R-:W-:-:S06]  /*0d70*/  @P2 IMAD.WIDE R28, R26, 0x2, R28 ;  /* 0x000000021a1c2825 */ /* 0x002fcc00078e021c */
[----:B------:R5:W3:Y:S01]  /*0d80*/  @P2 LDG.E.U16 R28, desc[UR10][R28.64] ;  /* 0x0000000a1c1c2981 */ /* 0x000ae2000c1e1500 */
[----:B------:R-:W-:-:S05]  /*0d90*/  VIADD R46, R46, -UR23 ;  /* 0x800000172e2e7c36 */ /* 0x000fca0008000000 */
[----:B------:R-:W-:Y:S01]  /*0da0*/  ISETP.GE.AND P1, PT, R46, UR22, PT ;  /* 0x000000162e007c0c */ /* 0x000fe2000bf26270 */
[----:B----4-:R-:W-:-:S03]  /*0db0*/  @P6 HADD2.F32 R37, -RZ, R36.H0_H0 ;  /* 0x20000024ff256230 */ /* 0x010fc60000004100 */
[----:B------:R-:W-:Y:S01]  /*0dc0*/  ISETP.GT.AND P1, PT, R46, -0x1, !P1 ;  /* 0xffffffff2e00780c */ /* 0x000fe20004f24270 */
[----:B-----5:R-:W-:-:S03]  /*0dd0*/  @P2 HADD2.F32 R29, -RZ, R42.H0_H0 ;  /* 0x2000002aff1d2230 */ /* 0x020fc60000004100 */
[----:B------:R-:W-:Y:S01]  /*0de0*/  PLOP3.LUT P1, PT, P0, P1, PT, 0x80, 0x8 ;  /* 0x000000000008781c */ /* 0x000fe20000723070 */
[----:B------:R-:W-:Y:S01]  /*0df0*/  @P6 HADD2.F32 R36, -RZ, R34.H0_H0 ;  /* 0x20000022ff246230 */ /* 0x000fe20000004100 */
[----:B------:R-:W-:-:S11]  /*0e00*/  IADD3 R46, PT, PT, R46, -UR23, RZ ;  /* 0x800000172e2e7c10 */ /* 0x000fd6000fffe0ff */
[----:B------:R-:W4:Y:S01]  /*0e10*/  @P1 LDG.E.U16 R42, desc[UR10][R32.64] ;  /* 0x0000000a202a1981 */ /* 0x000f22000c1e1500 */
[----:B------:R-:W-:Y:S01]  /*0e20*/  @P6 FFMA.FTZ R10, R37, R36, R10 ;  /* 0x00000024250a6223 */ /* 0x000fe2000001000a */
[----:B------:R-:W-:Y:S02]  /*0e30*/  VIADD R31, R46, -UR23 ;  /* 0x800000172e1f7c36 */ /* 0x000fe40008000000 */
[----:B--2---:R-:W-:Y:S02]  /*0e40*/  @P3 HADD2.F32 R30, -RZ, R30.H0_H0 ;  /* 0x2000001eff1e3230 */ /* 0x004fe40000004100 */
[----:B---3--:R-:W-:-:S05]  /*0e50*/  @P2 HADD2.F32 R28, -RZ, R28.H0_H0 ;  /* 0x2000001cff1c2230 */ /* 0x008fca0000004100 */
[----:B------:R-:W-:Y:S01]  /*0e60*/  @P2 FFMA.FTZ R10, R29, R28, R10 ;  /* 0x0000001c1d0a2223 */ /* 0x000fe2000001000a */
[----:B------:R-:W-:Y:S01]  /*0e70*/  @P3 HADD2.F32 R29, -RZ, R44.H0_H0 ;  /* 0x2000002cff1d3230 */ /* 0x000fe20000004100 */
[----:B------:R-:W-:-:S04]  /*0e80*/  ISETP.GE.AND P2, PT, R46, UR22, PT ;  /* 0x000000162e007c0c */ /* 0x000fc8000bf46270 */
        /* <DEDUP_REMOVED lines=25> */
[----:B------:R-:W-:Y:S02]  /*1020*/  @P1 HADD2.F32 R37, -RZ, R42.H0_H0 ;  /* 0x2000002aff251230 */ /* 0x000fe40000004100 */
[----:B------:R-:W-:Y:S02]  /*1030*/  VIADD R25, R25, 0x8 ;  /* 0x0000000819197836 */ /* 0x000fe40000000000 */
[----:B------:R-:W-:Y:S02]  /*1040*/  VIADD R38, R38, 0x8 ;  /* 0x0000000826267836 */ /* 0x000fe40000000000 */
[----:B--2---:R-:W-:Y:S02]  /*1050*/  @P2 HADD2.F32 R35, -RZ, R44.H0_H0 ;  /* 0x2000002cff232230 */ /* 0x004fe40000004100 */
[----:B-----5:R-:W-:-:S05]  /*1060*/  @P1 HADD2.F32 R36, -RZ, R36.H0_H0 ;  /* 0x20000024ff241230 */ /* 0x020fca0000004100 */
[----:B------:R-:W-:Y:S01]  /*1070*/  @P1 FFMA.FTZ R10, R37, R36, R10 ;  /* 0x00000024250a1223 */ /* 0x000fe2000001000a */
[----:B------:R-:W-:Y:S01]  /*1080*/  ISETP.NE.AND P1, PT, R25, RZ, PT ;  /* 0x000000ff1900720c */ /* 0x000fe20003f25270 */
[----:B---3--:R-:W-:Y:S02]  /*1090*/  @P3 HADD2.F32 R37, -RZ, R46.H0_H0 ;  /* 0x2000002eff253230 */ /* 0x008fe40000004100 */
[----:B------:R-:W-:Y:S02]  /*10a0*/  @P6 HADD2.F32 R47, -RZ, R47.H0_H0 ;  /* 0x2000002fff2f6230 */ /* 0x000fe40000004100 */
[----:B------:R-:W-:-:S05]  /*10b0*/  @P2 HADD2.F32 R34, -RZ, R34.H0_H0 ;  /* 0x20000022ff222230 */ /* 0x000fca0000004100 */
[----:B------:R-:W-:Y:S01]  /*10c0*/  @P2 FFMA.FTZ R10, R35, R34, R10 ;  /* 0x00000022230a2223 */ /* 0x000fe2000001000a */
[----:B------:R-:W-:Y:S01]  /*10d0*/  @P3 HADD2.F32 R28, -RZ, R28.H0_H0 ;  /* 0x2000001cff1c3230 */ /* 0x000fe20000004100 */
[----:B------:R-:W-:-:S04]  /*10e0*/  IADD3 R34, PT, PT, RZ, -UR23, RZ ;  /* 0x80000017ff227c10 */ /* 0x000fc8000fffe0ff */
[----:B------:R-:W-:Y:S01]  /*10f0*/  @P3 FFMA.FTZ R10, R37, R28, R10 ;  /* 0x0000001c250a3223 */ /* 0x000fe2000001000a */
[----:B----4-:R-:W-:Y:S01]  /*1100*/  @P6 HADD2.F32 R30, -RZ, R30.H0_H0 ;  /* 0x2000001eff1e6230 */ /* 0x010fe20000004100 */
        /* <DEDUP_REMOVED lines=12> */
.L_x_405:
        /* <DEDUP_REMOVED lines=49> */
[----:B---3--:R-:W-:Y:S02]  /*14e0*/  @P1 HADD2.F32 R35, -RZ, R34.H0_H0 ;  /* 0x20000022ff231230 */ /* 0x008fe40000004100 */
[----:B----4-:R-:W-:Y:S02]  /*14f0*/  @P6 HADD2.F32 R33, -RZ, R36.H0_H0 ;  /* 0x20000024ff216230 */ /* 0x010fe40000004100 */
[----:B------:R-:W-:-:S05]  /*1500*/  @P1 HADD2.F32 R32, -RZ, R32.H0_H0 ;  /* 0x20000020ff201230 */ /* 0x000fca0000004100 */
[----:B------:R-:W-:Y:S01]  /*1510*/  @P1 FFMA.FTZ R10, R35, R32, R10 ;  /* 0x00000020230a1223 */ /* 0x000fe2000001000a */
[----:B--2---:R-:W-:Y:S02]  /*1520*/  @P6 HADD2.F32 R34, -RZ, R30.H0_H0 ;  /* 0x2000001eff226230 */ /* 0x004fe40000004100 */
[----:B------:R-:W-:-:S03]  /*1530*/  @P3 HADD2.F32 R37, -RZ, R37.H0_H0 ;  /* 0x20000025ff253230 */ /* 0x000fc60000004100 */
[----:B------:R-:W-:Y:S01]  /*1540*/  @P6 FFMA.FTZ R10, R33, R34, R10 ;  /* 0x00000022210a6223 */ /* 0x000fe2000001000a */
[----:B------:R-:W-:Y:S02]  /*1550*/  @P3 HADD2.F32 R30, -RZ, R28.H0_H0 ;  /* 0x2000001cff1e3230 */ /* 0x000fe40000004100 */
[----:B------:R-:W-:-:S03]  /*1560*/  @P2 HADD2.F32 R39, -RZ, R39.H0_H0 ;  /* 0x20000027ff272230 */ /* 0x000fc60000004100 */
[----:B------:R-:W-:Y:S01]  /*1570*/  @P3 FFMA.FTZ R10, R37, R30, R10 ;  /* 0x0000001e250a3223 */ /* 0x000fe2000001000a */
[----:B-----5:R-:W-:-:S05]  /*1580*/  @P2 HADD2.F32 R24, -RZ, R26.H0_H0 ;  /* 0x2000001aff182230 */ /* 0x020fca0000004100 */
[----:B------:R-:W-:-:S07]  /*1590*/  @P2 FFMA.FTZ R10, R39, R24, R10 ;  /* 0x00000018270a2223 */ /* 0x000fce000001000a */
.L_x_408:
        /* <DEDUP_REMOVED lines=29> */
[----:B------:R-:W-:Y:S02]  /*1770*/  VIADD R38, R38, 0x2 ;  /* 0x0000000226267836 */ /* 0x000fe40000000000 */
[----:B--2---:R-:W-:Y:S02]  /*1780*/  @P1 HADD2.F32 R31, -RZ, R30.H0_H0 ;  /* 0x2000001eff1f1230 */ /* 0x004fe40000004100 */
[----:B---3--:R-:W-:Y:S02]  /*1790*/  @P2 HADD2.F32 R33, -RZ, R32.H0_H0 ;  /* 0x20000020ff212230 */ /* 0x008fe40000004100 */
[----:B----4-:R-:W-:-:S05]  /*17a0*/  @P1 HADD2.F32 R30, -RZ, R28.H0_H0 ;  /* 0x2000001cff1e1230 */ /* 0x010fca0000004100 */
[----:B------:R-:W-:Y:S01]  /*17b0*/  @P1 FFMA.FTZ R10, R31, R30, R10 ;  /* 0x0000001e1f0a1223 */ /* 0x000fe2000001000a */
[----:B-----5:R-:W-:-:S05]  /*17c0*/  @P2 HADD2.F32 R32, -RZ, R26.H0_H0 ;  /* 0x2000001aff202230 */ /* 0x020fca0000004100 */
[----:B------:R-:W-:-:S07]  /*17d0*/  @P2 FFMA.FTZ R10, R33, R32, R10 ;  /* 0x00000020210a2223 */ /* 0x000fce000001000a */
.L_x_409:
        /* <DEDUP_REMOVED lines=20> */
.L_x_411:
[----:B------:R-:W-:Y:S05]  /*1920*/  BSYNC.RECONVERGENT B1 ;  /* 0x0000000000017941 */ /* 0x000fea0003800200 */
.L_x_410:
[----:B------:R-:W-:-:S07]  /*1930*/  VIADD R38, R38, 0x1 ;  /* 0x0000000126267836 */ /* 0x000fce0000000000 */
.L_x_407:
[----:B------:R-:W-:Y:S05]  /*1940*/  @P5 BRA `(.L_x_412) ;  /* 0xfffffff000145947 */ /* 0x000fea000383ffff */
[----:B------:R-:W-:Y:S05]  /*1950*/  @P4 BRA `(.L_x_413) ;  /* 0xffffffec00ec4947 */ /* 0x000fea000383ffff */
[----:B------:R-:W0:Y:S01]  /*1960*/  LDCU.64 UR8, c[0x0][0x3a8] ;  /* 0x00007500ff0877ac */ /* 0x000e220008000a00 */
[----:B------:R-:W-:Y:S01]  /*1970*/  F2FP.F16.F32.PACK_AB R10, RZ, R10 ;  /* 0x0000000aff0a723e */ /* 0x000fe200000000ff */
        /* <DEDUP_REMOVED lines=9> */
[----:B------:R-:W-:Y:S05]  /*1a10*/  BSYNC.RECONVERGENT B0 ;  /* 0x0000000000007941 */ /* 0x000fea0003800200 */
.L_x_404:
[----:B------:R-:W-:Y:S05]  /*1a20*/  EXIT ;  /* 0x000000000000794d */ /* 0x000fea0003800000 */
.L_x_401:
        /* <DEDUP_REMOVED lines=34> */
.L_x_416:
[----:B------:R-:W-:Y:S01]  /*1c50*/  IMAD.MOV.U32 R6, RZ, RZ, R10 ;  /* 0x000000ffff067224 */ /* 0x000fe200078e000a */
[----:B------:R-:W-:-:S07]  /*1c60*/  MOV R4, 0x1c80 ;  /* 0x00001c8000047802 */ /* 0x000fce0000000f00 */
[----:B------:R-:W-:Y:S05]  /*1c70*/  CALL.REL.NOINC `($__internal_14_$__cuda_sm20_div_u64) ;  /* 0x00000008002c7944 */ /* 0x000fea0003c00000 */
[----:B------:R-:W-:Y:S01]  /*1c80*/  IMAD.MOV.U32 R6, RZ, RZ, R8 ;  /* 0x000000ffff067224 */ /* 0x000fe200078e0008 */
[----:B------:R-:W-:-:S07]  /*1c90*/  MOV R7, R9 ;  /* 0x0000000900077202 */ /* 0x000fce0000000f00 */
.L_x_417:
[----:B------:R-:W-:Y:S05]  /*1ca0*/  BSYNC.RECONVERGENT B0 ;  /* 0x0000000000007941 */ /* 0x000fea0003800200 */
.L_x_415:
        /* <DEDUP_REMOVED lines=14> */
.L_x_420:
        /* <DEDUP_REMOVED lines=10> */
.L_x_419:
[----:B------:R-:W-:Y:S05]  /*1e30*/  BSYNC.RECONVERGENT B0 ;  /* 0x0000000000007941 */ /* 0x000fea0003800200 */
.L_x_418:
[----:B------:R-:W-:Y:S05]  /*1e40*/  @!P1 EXIT ;  /* 0x000000000000994d */ /* 0x000fea0003800000 */
[----:B------:R-:W-:Y:S01]  /*1e50*/  IMAD.SHL.U32 R15, R5, 0x2, RZ ;  /* 0x00000002050f7824 */ /* 0x000fe200078e00ff */
[----:B------:R-:W-:Y:S01]  /*1e60*/  SHF.R.U32.HI R17, RZ, 0x1f, R5 ;  /* 0x0000001fff117819 */ /* 0x000fe20000011605 */
[----:B------:R-:W0:Y:S01]  /*1e70*/  LDCU UR6, c[0x0][0x3f8] ;  /* 0x00007f00ff0677ac */ /* 0x000e220008000800 */
[----:B------:R-:W1:Y:S05]  /*1e80*/  LDCU.64 UR4, c[0x0][0x3a8] ;  /* 0x00007500ff0477ac */ /* 0x000e6a0008000a00 */
.L_x_421:
        /* <DEDUP_REMOVED lines=18> */
.L_x_400:
[----:B------:R-:W-:Y:S01]  /*1fb0*/  IADD3 R7, P1, PT, R5, R0, RZ ;  /* 0x0000000005077210 */ /* 0x000fe20007f3e0ff */
[----:B------:R-:W-:Y:S03]  /*1fc0*/  BSSY.RECONVERGENT B0, `(.L_x_422) ;  /* 0x0000026000007945 */ /* 0x000fe60003800200 */
[----:B------:R-:W-:Y:S02]  /*1fd0*/  IADD3.X R4, PT, PT, RZ, R3, RZ, P1, !PT ;  /* 0x00000003ff047210 */ /* 0x000fe40000ffe4ff */
[C---:B------:R-:W-:Y:S02]  /*1fe0*/  ISETP.GT.U32.AND P0, PT, R7.reuse, UR5, PT ;  /* 0x0000000507007c0c */ /* 0x040fe4000bf04070 */
[----:B------:R-:W-:Y:S02]  /*1ff0*/  ISETP.GE.U32.AND P1, PT, R7, UR5, PT ;  /* 0x0000000507007c0c */ /* 0x000fe4000bf26070 */
[----:B------:R-:W-:-:S02]  /*2000*/  ISETP.GT.AND.EX P0, PT, R4, UR19, PT, P0 ;  /* 0x0000001304007c0c */ /* 0x000fc4000bf04300 */
        /* <DEDUP_REMOVED lines=10> */
[----:B------:R-:W-:Y:S02]  /*20b0*/  MOV R6, RZ ;  /* 0x000000ff00067202 */ /* 0x000fe40000000f00 */
        /* <DEDUP_REMOVED lines=11> */
[----:B------:R-:W-:Y:S01]  /*2170*/  @P0 IMAD.IADD R4, R4, 0x1, -R5 ;  /* 0x0000000104040824 */ /* 0x000fe200078e0a05 */
[----:B------:R-:W-:-:S04]  /*2180*/  @P0 IADD3 R6, PT, PT, R6, 0x1, RZ ;  /* 0x0000000106060810 */ /* 0x000fc80007ffe0ff */
[----:B------:R-:W-:-:S13]  /*2190*/  ISETP.GE.U32.AND P1, PT, R4, R5, PT ;  /* 0x000000050400720c */ /* 0x000fda0003f26070 */
[----:B------:R-:W-:Y:S01]  /*21a0*/  @P1 VIADD R6, R6, 0x1 ;  /* 0x0000000106061836 */ /* 0x000fe20000000000 */
[----:B------:R-:W-:Y:S01]  /*21b0*/  @!P2 LOP3.LUT R6, RZ, R5, RZ, 0x33, !PT ;  /* 0x00000005ff06a212 */ /* 0x000fe200078e33ff */
[----:B------:R-:W-:Y:S06]  /*21c0*/  BRA `(.L_x_424) ;  /* 0x0000000000147947 */ /* 0x000fec0003800000 */
.L_x_423:
[----:B------:R-:W-:Y:S02]  /*21d0*/  MOV R6, R8 ;  /* 0x0000000800067202 */ /* 0x000fe40000000f00 */
[----:B------:R-:W-:-:S07]  /*21e0*/  MOV R4, 0x2200 ;  /* 0x0000220000047802 */ /* 0x000fce0000000f00 */
[----:B------:R-:W-:Y:S05]  /*21f0*/  CALL.REL.NOINC `($__internal_14_$__cuda_sm20_div_u64) ;  /* 0x0000000000cc7944 */ /* 0x000fea0003c00000 */
[----:B------:R-:W-:Y:S02]  /*2200*/  IMAD.MOV.U32 R6, RZ, RZ, R8 ;  /* 0x000000ffff067224 */ /* 0x000fe400078e0008 */
[----:B------:R-:W-:-:S07]  /*2210*/  IMAD.MOV.U32 R7, RZ, RZ, R9 ;  /* 0x000000ffff077224 */ /* 0x000fce00078e0009 */
.L_x_424:
[----:B------:R-:W-:Y:S05]  /*2220*/  BSYNC.RECONVERGENT B0 ;  /* 0x0000000000007941 */ /* 0x000fea0003800200 */
.L_x_422:
        /* <DEDUP_REMOVED lines=14> */
.L_x_427:
        /* <DEDUP_REMOVED lines=10> */
.L_x_426:
[----:B------:R-:W-:Y:S05]  /*23b0*/  BSYNC.RECONVERGENT B0 ;  /* 0x0000000000007941 */ /* 0x000fea0003800200 */
.L_x_425:
[----:B------:R-:W-:Y:S05]  /*23c0*/  @!P1 EXIT ;  /* 0x000000000000994d */ /* 0x000fea0003800000 */
[----:B------:R-:W-:Y:S01]  /*23d0*/  SHF.L.U32 R15, R5, 0x1, RZ ;  /* 0x00000001050f7819 */ /* 0x000fe200000006ff */
[----:B------:R-:W0:Y:S01]  /*23e0*/  LDCU UR6, c[0x0][0x3f8] ;  /* 0x00007f00ff0677ac */ /* 0x000e220008000800 */
[----:B------:R-:W-:Y:S01]  /*23f0*/  SHF.R.U32.HI R17, RZ, 0x1f, R5 ;  /* 0x0000001fff117819 */ /* 0x000fe20000011605 */
[----:B------:R-:W1:Y:S06]  /*2400*/  LDCU.64 UR4, c[0x0][0x3a8] ;  /* 0x00007500ff0477ac */ /* 0x000e6c0008000a00 */
.L_x_428:
        /* <DEDUP_REMOVED lines=18> */
        .weak           $__internal_14_$__cuda_sm20_div_u64
        .type           $__internal_14_$__cuda_sm20_div_u64,@function
        .size           $__internal_14_$__cuda_sm20_div_u64,(.L_x_1699 - $__internal_14_$__cuda_sm20_div_u64)
$__internal_14_$__cuda_sm20_div_u64:
[----:B------:R-:W-:Y:S02]  /*2530*/  IMAD.MOV.U32 R12, RZ, RZ, R5 ;  /* 0x000000ffff0c7224 */ /* 0x000fe400078e0005 */
        /* <DEDUP_REMOVED lines=33> */
[----:B------:R-:W-:Y:S01]  /*2750*/  IMAD.X R12, R9, 0x1, R12, P0 ;  /* 0x00000001090c7824 */ /* 0x000fe200000e060c */
[----:B------:R-:W-:Y:S01]  /*2760*/  MOV R9, RZ ;  /* 0x000000ff00097202 */ /* 0x000fe20000000f00 */
        /* <DEDUP_REMOVED lines=13> */
[----:B------:R-:W-:-:S05]  /*2840*/  IMAD R6, R10, R5, R9 ;  /* 0x000000050a067224 */ /* 0x000fca00078e0209 */
[----:B------:R-:W-:Y:S02]  /*2850*/  IADD3.X R14, PT, PT, ~R6, R7, RZ, P1, !PT ;  /* 0x00000007060e7210 */ /* 0x000fe40000ffe5ff */
[----:B------:R-:W-:Y:S02]  /*2860*/  IADD3 R6, P2, PT, R11, 0x1, RZ ;  /* 0x000000010b067810 */ /* 0x000fe40007f5e0ff */
[-C--:B------:R-:W-:Y:S02]  /*2870*/  IADD3 R8, P1, PT, -R5, R12.reuse, RZ ;  /* 0x0000000c05087210 */ /* 0x080fe40007f3e1ff */
[C---:B------:R-:W-:Y:S01]  /*2880*/  ISETP.GE.U32.AND.EX P0, PT, R14.reuse, UR4, PT, P0 ;  /* 0x000000040e007c0c */ /* 0x040fe2000bf06100 */
[----:B------:R-:W-:Y:S01]  /*2890*/  IMAD.X R7, RZ, RZ, R10, P2 ;  /* 0x000000ffff077224 */ /* 0x000fe200010e060a */
[----:B------:R-:W-:Y:S02]  /*28a0*/  IADD3.X R9, PT, PT, R14, ~UR4, RZ, P1, !PT ;  /* 0x800000040e097c10 */ /* 0x000fe40008ffe4ff */
[----:B------:R-:W-:-:S02]  /*28b0*/  SEL R8, R8, R12, P0 ;  /* 0x0000000c08087207 */ /* 0x000fc40000000000 */
[----:B------:R-:W-:Y:S02]  /*28c0*/  SEL R11, R6, R11, P0 ;  /* 0x0000000b060b7207 */ /* 0x000fe40000000000 */
[----:B------:R-:W-:Y:S02]  /*28d0*/  SEL R6, R9, R14, P0 ;  /* 0x0000000e09067207 */ /* 0x000fe40000000000 */
[----:B------:R-:W-:Y:S01]  /*28e0*/  SEL R10, R7, R10, P0 ;  /* 0x0000000a070a7207 */ /* 0x000fe20000000000 */
[----:B------:R-:W-:Y:S01]  /*28f0*/  IMAD.MOV.U32 R7, RZ, RZ, 0x0 ;  /* 0x00000000ff077424 */ /* 0x000fe200078e00ff */
[----:B------:R-:W-:Y:S02]  /*2900*/  ISETP.GE.U32.AND P0, PT, R8, R5, PT ;  /* 0x000000050800720c */ /* 0x000fe40003f06070 */
[----:B------:R-:W-:Y:S02]  /*2910*/  IADD3 R8, P2, PT, R11, 0x1, RZ ;  /* 0x000000010b087810 */ /* 0x000fe40007f5e0ff */
[----:B------:R-:W-:-:S02]  /*2920*/  ISETP.NE.U32.AND P1, PT, R5, RZ, PT ;  /* 0x000000ff0500720c */ /* 0x000fc40003f25070 */
[----:B------:R-:W-:Y:S01]  /*2930*/  ISETP.GE.U32.AND.EX P0, PT, R6, UR4, PT, P0 ;  /* 0x0000000406007c0c */ /* 0x000fe2000bf06100 */
[----:B------:R-:W-:Y:S01]  /*2940*/  IMAD.X R9, RZ, RZ, R10, P2 ;  /* 0x000000ffff097224 */ /* 0x000fe200010e060a */
[----:B------:R-:W-:Y:S02]  /*2950*/  MOV R6, R4 ;  /* 0x0000000400067202 */ /* 0x000fe40000000f00 */
[----:B------:R-:W-:Y:S02]  /*2960*/  ISETP.NE.AND.EX P1, PT, RZ, UR4, PT, P1 ;  /* 0x00000004ff007c0c */ /* 0x000fe4000bf25310 */
[----:B------:R-:W-:Y:S02]  /*2970*/  SEL R8, R8, R11, P0 ;  /* 0x0000000b08087207 */ /* 0x000fe40000000000 */
[----:B------:R-:W-:Y:S02]  /*2980*/  SEL R9, R9, R10, P0 ;  /* 0x0000000a09097207 */ /* 0x000fe40000000000 */
[----:B------:R-:W-:-:S02]  /*2990*/  SEL R8, R8, 0xffffffff, P1 ;  /* 0xffffffff08087807 */ /* 0x000fc40000800000 */
[----:B------:R-:W-:Y:S01]  /*29a0*/  SEL R9, R9, 0xffffffff, P1 ;  /* 0xffffffff09097807 */ /* 0x000fe20000800000 */
[----:B------:R-:W-:Y:S06]  /*29b0*/  RET.REL.NODEC R6 `(_ZN2at6native51_GLOBAL__N__2c613397_18_DepthwiseConv2d_cu_9959487032conv_depthwise2d_backward_kernelILi0ELi1EN3c104HalfEiEEvNS_27GenericPackedTensorAccessorIKT1_Lm4ENS_16DefaultPtrTraitsEiEENS5_IS6_Lm4ES8_iEES9_T2_iiiiiiiiiiiiiii) ;  /* 0xffffffd406907950 */ /* 0x000fec0003c3ffff */
.L_x_429:
        /* <DEDUP_REMOVED lines=12> */
.L_x_1699:


//--------------------- .text._ZN2at6native51_GLOBAL__N__2c613397_18_DepthwiseConv2d_cu_9959487032conv_depthwise2d_backward_kernelILi1ELi0EN3c104HalfEiEEvNS_27GenericPackedTensorAccessorIKT1_Lm4ENS_16DefaultPtrTraitsEiEENS5_IS6_Lm4ES8_iEES9_T2_iiiiiiiiiiiiiii --------------------------
	.section	.text._ZN2at6native51_GLOBAL__N__2c613397_18_DepthwiseConv2d_cu_9959487032conv_depthwise2d_backward_kernelILi1ELi0EN3c104HalfEiEEvNS_27GenericPackedTensorAccessorIKT1_Lm4ENS_16DefaultPtrTraitsEiEENS5_IS6_Lm4ES8_iEES9_T2_iiiiiiiiiiiiiii,"ax",@progbits
	.align	128
.text._ZN2at6native51_GLOBAL__N__2c613397_18_DepthwiseConv2d_cu_9959487032conv_depthwise2d_backward_kernelILi1ELi0EN3c104HalfEiEEvNS_27GenericPackedTensorAccessorIKT1_Lm4ENS_16DefaultPtrTraitsEiEENS5_IS6_Lm4ES8_iEES9_T2_iiiiiiiiiiiiiii:
        .type           _ZN2at6native51_GLOBAL__N__2c613397_18_DepthwiseConv2d_cu_9959487032conv_depthwise2d_backward_kernelILi1ELi0EN3c104HalfEiEEvNS_27GenericPackedTensorAccessorIKT1_Lm4ENS_16DefaultPtrTraitsEiEENS5_IS6_Lm4ES8_iEES9_T2_iiiiiiiiiiiiiii,@function
        .size           _ZN2at6native51_GLOBAL__N__2c613397_18_DepthwiseConv2d_cu_9959487032conv_depthwise2d_backward_kernelILi1ELi0EN3c104HalfEiEEvNS_27GenericPackedTensorAccessorIKT1_Lm4ENS_16DefaultPtrTraitsEiEENS5_IS6_Lm4ES8_iEES9_T2_iiiiiiiiiiiiiii,(.L_x_1701 - _ZN2at6native51_GLOBAL__N__2c613397_18_DepthwiseConv2d_cu_9959487032conv_depthwise2d_backward_kernelILi1ELi0EN3c104HalfEiEEvNS_27GenericPackedTensorAccessorIKT1_Lm4ENS_16DefaultPtrTraitsEiEENS5_IS6_Lm4ES8_iEES9_T2_iiiiiiiiiiiiiii)
        .other          _ZN2at6native51_GLOBAL__N__2c613397_18_DepthwiseConv2d_cu_9959487032conv_depthwise2d_backward_kernelILi1ELi0EN3c104HalfEiEEvNS_27GenericPackedTensorAccessorIKT1_Lm4ENS_16DefaultPtrTraitsEiEENS5_IS6_Lm4ES8_iEES9_T2_iiiiiiiiiiiiiii,@"STO_CUDA_ENTRY STV_DEFAULT"
_ZN2at6native51_GLOBAL__N__2c613397_18_DepthwiseConv2d_cu_9959487032conv_depthwise2d_backward_kernelILi1ELi0EN3c104HalfEiEEvNS_27GenericPackedTensorAccessorIKT1_Lm4ENS_16DefaultPtrTraitsEiEENS5_IS6_Lm4ES8_iEES9_T2_iiiiiiiiiiiiiii:
        /* <DEDUP_REMOVED lines=26> */
.L_x_455:
        /* <DEDUP_REMOVED lines=191> */
[----:B--2---:R-:W-:Y:S02]  /*0d90*/  HADD2.F32 R27, -RZ, R14.H0_H0 ;  /* 0x2000000eff1b7230 */ /* 0x004fe40000004100 */
[----:B---3--:R-:W-:-:S05]  /*0da0*/  HADD2.F32 R26, -RZ, R16.H0_H0 ;  /* 0x20000010ff1a7230 */ /* 0x008fca0000004100 */
[----:B------:R-:W-:-:S07]  /*0db0*/  FFMA.FTZ R26, R26, R27, RZ ;  /* 0x0000001b1a1a7223 */ /* 0x000fce00000100ff */
.L_x_435:
[----:B------:R-:W-:Y:S05]  /*0dc0*/  BSYNC.RECONVERGENT B1 ;  /* 0x0000000000017941 */ /* 0x000fea0003800200 */
.L_x_434:
[----:B------:R-:W0:Y:S01]  /*0dd0*/  LDC R16, c[0x0][0x420] ;  /* 0x00010800ff107b82 */ /* 0x000e220000000800 */
[----:B------:R-:W-:Y:S02]  /*0de0*/  IABS R28, R9 ;  /* 0x00000009001c7213 */ /* 0x000fe40000000000 */
        /* <DEDUP_REMOVED lines=54> */
[----:B--2---:R-:W-:Y:S02]  /*1150*/  HADD2.F32 R28, -RZ, R16.H0_H0 ;  /* 0x20000010ff1c7230 */ /* 0x004fe40000004100 */
[----:B---3--:R-:W-:-:S05]  /*1160*/  HADD2.F32 R27, -RZ, R14.H0_H0 ;  /* 0x2000000eff1b7230 */ /* 0x008fca0000004100 */
[----:B------:R-:W-:-:S07]  /*1170*/  FFMA.FTZ R26, R27, R28, R26 ;  /* 0x0000001c1b1a7223 */ /* 0x000fce000001001a */
.L_x_433:
[----:B------:R-:W-:Y:S05]  /*1180*/  BSYNC.RECONVERGENT B0 ;  /* 0x0000000000007941 */ /* 0x000fea0003800200 */
.L_x_432:
        /* <DEDUP_REMOVED lines=62> */
.L_x_439:
[----:B------:R-:W-:Y:S05]  /*1570*/  BSYNC.RECONVERGENT B1 ;  /* 0x0000000000017941 */ /* 0x000fea0003800200 */
.L_x_438:
        /* <DEDUP_REMOVED lines=59> */
.L_x_437:
[----:B------:R-:W-:Y:S05]  /*1930*/  BSYNC.RECONVERGENT B0 ;  /* 0x0000000000007941 */ /* 0x000fea0003800200 */
.L_x_436:
[----:B------:R-:W-:Y:S01]  /*1940*/  UIADD3 UR10, UPT, UPT, -UR9, 0x4, URZ ;  /* 0x00000004090a7890 */ /* 0x000fe2000fffe1ff */
[----:B------:R-:W-:Y:S01]  /*1950*/  MOV R10, UR4 ;  /* 0x00000004000a7c02 */ /* 0x000fe20008000f00 */
[----:B------:R-:W-:Y:S02]  /*1960*/  IMAD.U32 R2, RZ, RZ, UR4 ;  /* 0x00000004ff027e24 */ /* 0x000fe4000f8e00ff */
[----:B------:R-:W-:Y:S01]  /*1970*/  UISETP.NE.AND UP0, UPT, UR10, URZ, UPT ;  /* 0x000000ff0a00728c */ /* 0x000fe2000bf05270 */
[----:B------:R-:W-:Y:S02]  /*1980*/  IMAD.U32 R7, RZ, RZ, UR4 ;  /* 0x00000004ff077e24 */ /* 0x000fe4000f8e00ff */
[----:B------:R-:W-:Y:S01]  /*1990*/  IMAD R10, R10, 0x4, R23 ;  /* 0x000000040a0a7824 */ /* 0x000fe200078e0217 */
[----:B------:R-:W-:Y:S01]  /*19a0*/  LEA R17, R2, R19, 0x2 ;  /* 0x0000001302117211 */ /* 0x000fe200078e10ff */
[C---:B------:R-:W-:Y:S02]  /*19b0*/  IMAD R4, R7.reuse, 0x4, R20 ;  /* 0x0000000407047824 */ /* 0x040fe400078e0214 */
[----:B------:R-:W-:-:S02]  /*19c0*/  IMAD R16, R7, 0x4, R22 ;  /* 0x0000000407107824 */ /* 0x000fc400078e0216 */
[----:B------:R-:W-:Y:S01]  /*19d0*/  IMAD.U32 R14, RZ, RZ, UR9 ;  /* 0x00000009ff0e7e24 */ /* 0x000fe2000f8e00ff */
[----:B------:R-:W-:Y:S06]  /*19e0*/  BRA.U !UP0, `(.L_x_431) ;  /* 0x0000001508387547 */ /* 0x000fec000b800000 */
[----:B------:R-:W-:Y:S02]  /*19f0*/  IMAD.U32 R18, RZ, RZ, UR10 ;  /* 0x0000000aff127e24 */ /* 0x000fe4000f8e00ff */
[----:B------:R-:W-:-:S07]  /*1a00*/  IMAD.U32 R2, RZ, RZ, UR5 ;  /* 0x00000005ff027e24 */ /* 0x000fce000f8e00ff */
.L_x_448:
        /* <DEDUP_REMOVED lines=48> */
[----:B------:R-:W-:-:S04]  /*1d10*/  LOP3.LUT R19, R5, R20, RZ, 0x3c, !PT ;  /* 0x0000001405137212 */ /* 0x000fc800078e3cff */
[----:B------:R-:W-:Y:S02]  /*1d20*/  IADD3 R7, PT, PT, -R28, RZ, RZ ;  /* 0x000000ff1c077210 */ /* 0x000fe40007ffe1ff */
        /* <DEDUP_REMOVED lines=8> */
[----:B------:R-:W-:-:S05]  /*1db0*/  @P0 IADD3 R28, PT, PT, R28, 0x1, RZ ;  /* 0x000000011c1c0810 */ /* 0x000fca0007ffe0ff */
        /* <DEDUP_REMOVED lines=17> */
[----:B--2---:R-:W-:Y:S02]  /*1ed0*/  HADD2.F32 R7, -RZ, R22.H0_H0 ;  /* 0x20000016ff077230 */ /* 0x004fe40000004100 */
[----:B---3--:R-:W-:-:S05]  /*1ee0*/  HADD2.F32 R6, -RZ, R14.H0_H0 ;  /* 0x2000000eff067230 */ /* 0x008fca0000004100 */
[----:B------:R-:W-:-:S07]  /*1ef0*/  FFMA.FTZ R26, R7, R6, R26 ;  /* 0x00000006071a7223 */ /* 0x000fce000001001a */
.L_x_441:
[----:B------:R-:W-:Y:S05]  /*1f00*/  BSYNC.RECONVERGENT B0 ;  /* 0x0000000000007941 */ /* 0x000fea0003800200 */
.L_x_440:
        /* <DEDUP_REMOVED lines=80> */
.L_x_445:
[----:B------:R-:W-:Y:S05]  /*2410*/  BSYNC.RECONVERGENT B1 ;  /* 0x0000000000017941 */ /* 0x000fea0003800200 */
.L_x_444:
        /* <DEDUP_REMOVED lines=51> */
[-C--:B------:R-:W-:Y:S01]  /*2750*/  @!P5 IADD3 R6, PT, PT, R6, -R23.reuse, RZ ;  /* 0x800000170606d210 */ /* 0x080fe20007ffe0ff */
        /* <DEDUP_REMOVED lines=25> */
.L_x_443:
[----:B------:R-:W-:Y:S05]  /*28f0*/  BSYNC.RECONVERGENT B0 ;  /* 0x0000000000007941 */ /* 0x000fea0003800200 */
.L_x_442:
        /* <DEDUP_REMOVED lines=54> */
[----:B------:R-:W-:Y:S01]  /*2c60*/  @!P5 IADD3 R6, PT, PT, R6, -R23, RZ ;  /* 0x800000170606d210 */ /* 0x000fe20007ffe0ff */
        /* <DEDUP_REMOVED lines=24> */
.L_x_447:
[----:B------:R-:W-:Y:S05]  /*2df0*/  BSYNC.RECONVERGENT B0 ;  /* 0x0000000000007941 */ /* 0x000fea0003800200 */
.L_x_446:
[----:B------:R-:W-:Y:S01]  /*2e00*/  VIADD R18, R18, 0x4 ;  /* 0x0000000412127836 */ /* 0x000fe20000000000 */
[----:B------:R-:W-:Y:S01]  /*2e10*/  MOV R15, UR4 ;  /* 0x00000004000f7c02 */ /* 0x000fe20008000f00 */
[----:B------:R-:W-:Y:S02]  /*2e20*/  IMAD.U32 R19, RZ, RZ, UR4 ;  /* 0x00000004ff137e24 */ /* 0x000fe4000f8e00ff */
[----:B------:R-:W-:Y:S01]  /*2e30*/  IMAD.U32 R7, RZ, RZ, UR4 ;  /* 0x00000004ff077e24 */ /* 0x000fe2000f8e00ff */
[----:B------:R-:W-:Y:S01]  /*2e40*/  ISETP.NE.AND P0, PT, R18, RZ, PT ;  /* 0x000000ff1200720c */ /* 0x000fe20003f05270 */
[----:B------:R-:W-:Y:S01]  /*2e50*/  IMAD.U32 R6, RZ, RZ, UR4 ;  /* 0x00000004ff067e24 */ /* 0x000fe2000f8e00ff */
[----:B------:R-:W-:Y:S01]  /*2e60*/  LEA R16, R19, R16, 0x2 ;  /* 0x0000001013107211 */ /* 0x000fe200078e10ff */
[----:B------:R-:W-:Y:S02]  /*2e70*/  IMAD R4, R7, 0x4, R4 ;  /* 0x0000000407047824 */ /* 0x000fe400078e0204 */
[----:B------:R-:W-:-:S02]  /*2e80*/  IMAD R10, R15, 0x4, R10 ;  /* 0x000000040f0a7824 */ /* 0x000fc400078e020a */
[----:B------:R-:W-:Y:S02]  /*2e90*/  IMAD R17, R6, 0x4, R17 ;  /* 0x0000000406117824 */ /* 0x000fe400078e0211 */
[----:B------:R-:W-:-:S04]  /*2ea0*/  VIADD R2, R2, UR5 ;  /* 0x0000000502027c36 */ /* 0x000fc80008000000 */
[----:B------:R-:W-:Y:S05]  /*2eb0*/  @P0 BRA `(.L_x_448) ;  /* 0xffffffe800d40947 */ /* 0x000fea000383ffff */
[----:B------:R-:W-:-:S07]  /*2ec0*/  IMAD.U32 R14, RZ, RZ, UR9 ;  /* 0x00000009ff0e7e24 */ /* 0x000fce000f8e00ff */
.L_x_431:
[----:B------:R-:W-:-:S09]  /*2ed0*/  UISETP.NE.AND UP0, UPT, UR8, URZ, UPT ;  /* 0x000000ff0800728c */ /* 0x000fd2000bf05270 */
[----:B------:R-:W-:Y:S05]  /*2ee0*/  BRA.U !UP0, `(.L_x_449) ;  /* 0x0000001108147547 */ /* 0x000fea000b800000 */
[----:B------:R-:W-:Y:S01]  /*2ef0*/  ISETP.NE.AND P0, PT, R12, RZ, PT ;  /* 0x000000ff0c00720c */ /* 0x000fe20003f05270 */
[----:B------:R-:W-:Y:S01]  /*2f00*/  BSSY.RECONVERGENT B0, `(.L_x_450) ;  /* 0x0000054000007945 */ /* 0x000fe20003800200 */
[----:B------:R-:W-:-:S11]  /*2f10*/  IMAD.IADD R13, R13, 0x1, R14 ;  /* 0x000000010d0d7824 */ /* 0x000fd600078e020e */
        /* <DEDUP_REMOVED lines=8> */
[----:B0-----:R-:W-:-:S02]  /*2fa0*/  IADD3 R6, PT, PT, R11, 0xffffffe, RZ ;  /* 0x0ffffffe0b067810 */ /* 0x001fc40007ffe0ff */
[----:B------:R-:W-:-:S04]  /*2fb0*/  LOP3.LUT R11, RZ, R2, RZ, 0x33, !PT ;  /* 0x00000002ff0b7212 */ /* 0x000fc800078e33ff */
        /* <DEDUP_REMOVED lines=44> */
[----:B------:R-:W-:Y:S01]  /*3280*/  @!P5 IMAD.IADD R7, R7, 0x1, -R14 ;  /* 0x000000010707d824 */ /* 0x000fe200078e0a0e */
[----:B------:R-:W-:-:S04]  /*3290*/  @!P5 IADD3 R17, PT, PT, R17, 0x1, RZ ;  /* 0x000000011111d810 */ /* 0x000fc80007ffe0ff */
[----:B------:R-:W-:Y:S02]  /*32a0*/  ISETP.GE.U32.AND P1, PT, R7, R14, PT ;  /* 0x0000000e0700720c */ /* 0x000fe40003f26070 */
[----:B------:R-:W0:Y:S11]  /*32b0*/  LDC.64 R6, c[0x0][0x410] ;  /* 0x00010400ff067b82 */ /* 0x000e360000000a00 */
        /* <DEDUP_REMOVED lines=21> */
[----:B---3--:R-:W-:Y:S02]  /*3410*/  HADD2.F32 R7, -RZ, R14.H0_H0 ;  /* 0x2000000eff077230 */ /* 0x008fe40000004100 */
[----:B--2---:R-:W-:-:S05]  /*3420*/  HADD2.F32 R2, -RZ, R10.H0_H0 ;  /* 0x2000000aff027230 */ /* 0x004fca0000004100 */
[----:B------:R-:W-:-:S07]  /*3430*/  FFMA.FTZ R26, R7, R2, R26 ;  /* 0x00000002071a7223 */ /* 0x000fce000001001a */
.L_x_451:
[----:B------:R-:W-:Y:S05]  /*3440*/  BSYNC.RECONVERGENT B0 ;  /* 0x0000000000007941 */ /* 0x000fea0003800200 */
.L_x_450:
        /* <DEDUP_REMOVED lines=33> */
[----:B------:R-:W-:Y:S02]  /*3660*/  IABS R18, R5 ;  /* 0x0000000500127213 */ /* 0x000fe40000000000 */
[----:B------:R-:W-:Y:S02]  /*3670*/  ISETP.GE.U32.AND P4, PT, R15, R4, PT ;  /* 0x000000040f00720c */ /* 0x000fe40003f86070 */
[----:B------:R-:W-:Y:S02]  /*3680*/  LOP3.LUT R2, R9, R2, RZ, 0x3c, !PT ;  /* 0x0000000209027212 */ /* 0x000fe400078e3cff */
[----:B------:R-:W-:Y:S02]  /*3690*/  @!P6 IADD3 R10, PT, PT, R10, 0x1, RZ ;  /* 0x000000010a0ae810 */ /* 0x000fe40007ffe0ff */
[----:B------:R-:W-:-:S07]  /*36a0*/  ISETP.GE.AND P3, PT, R2, RZ, PT ;  /* 0x000000ff0200720c */ /* 0x000fce0003f66270 */
[----:B------:R-:W-:-:S06]  /*36b0*/  @P4 VIADD R10, R10, 0x1 ;  /* 0x000000010a0a4836 */ /* 0x000fcc0000000000 */
[----:B------:R-:W-:Y:S02]  /*36c0*/  @!P3 IADD3 R10, PT, PT, -R10, RZ, RZ ;  /* 0x000000ff0a0ab210 */ /* 0x000fe40007ffe1ff */
        /* <DEDUP_REMOVED lines=9> */
[----:B0-----:R-:W-:Y:S01]  /*3760*/  IMAD.MOV.U32 R6, RZ, RZ, RZ ;  /* 0x000000ffff067224 */ /* 0x001fe200078e00ff */
[----:B-1----:R-:W-:-:S05]  /*3770*/  IADD3 R17, PT, PT, RZ, -R7, RZ ;  /* 0x80000007ff117210 */ /* 0x002fca0007ffe0ff */
[----:B------:R-:W-:-:S04]  /*3780*/  IMAD R17, R17, R14, RZ ;  /* 0x0000000e11117224 */ /* 0x000fc800078e02ff */
[----:B------:R-:W-:-:S04]  /*3790*/  IMAD.HI.U32 R17, R7, R17, R6 ;  /* 0x0000001107117227 */ /* 0x000fc800078e0006 */
[----:B------:R-:W-:-:S04]  /*37a0*/  IMAD.MOV.U32 R7, RZ, RZ, R18 ;  /* 0x000000ffff077224 */ /* 0x000fc800078e0012 */
        /* <DEDUP_REMOVED lines=31> */
[----:B--2---:R-:W-:Y:S02]  /*39a0*/  HADD2.F32 R7, -RZ, R14.H0_H0 ;  /* 0x2000000eff077230 */ /* 0x004fe40000004100 */
[----:B---3--:R-:W-:-:S05]  /*39b0*/  HADD2.F32 R2, -RZ, R10.H0_H0 ;  /* 0x2000000aff027230 */ /* 0x008fca0000004100 */
[----:B------:R-:W-:-:S07]  /*39c0*/  FFMA.FTZ R26, R7, R2, R26 ;  /* 0x00000002071a7223 */ /* 0x000fce000001001a */
.L_x_454:
[----:B------:R-:W-:Y:S05]  /*39d0*/  BSYNC.RECONVERGENT B1 ;  /* 0x0000000000017941 */ /* 0x000fea0003800200 */
.L_x_453:
        /* <DEDUP_REMOVED lines=46> */
[----:B0-----:R-:W-:Y:S01]  /*3cc0*/  MOV R6, RZ ;  /* 0x000000ff00067202 */ /* 0x001fe20000000f00 */
        /* <DEDUP_REMOVED lines=38> */
.L_x_452:
[----:B------:R-:W-:Y:S05]  /*3f30*/  BSYNC.RECONVERGENT B0 ;  /* 0x0000000000007941 */ /* 0x000fea0003800200 */
.L_x_449:
[----:B------:R-:W0:Y:S01]  /*3f40*/  LDCU.64 UR14, c[0x0][0x3a8] ;  /* 0x00007500ff0e77ac */ /* 0x000e220008000a00 */
[----:B------:R-:W-:Y:S01]  /*3f50*/  F2FP.F16.F32.PACK_AB R26, RZ, R26 ;  /* 0x0000001aff1a723e */ /* 0x000fe200000000ff */
        /* <DEDUP_REMOVED lines=10> */
.L_x_430:
        /* <DEDUP_REMOVED lines=35> */
.L_x_457:
[----:B------:R-:W-:-:S07]  /*4230*/  MOV R6, 0x4250 ;  /* 0x0000425000067802 */ /* 0x000fce0000000f00 */
[----:B------:R-:W-:Y:S05]  /*4240*/  CALL.REL.NOINC `($__internal_15_$__cuda_sm20_div_u64) ;  /* 0x0000000000cc7944 */ /* 0x000fea0003c00000 */
.L_x_458:
[----:B------:R-:W-:Y:S05]  /*4250*/  BSYNC.RECONVERGENT B0 ;  /* 0x0000000000007941 */ /* 0x000fea0003800200 */
.L_x_456:
        /* <DEDUP_REMOVED lines=14> */
.L_x_461:
        /* <DEDUP_REMOVED lines=10> */
.L_x_460:
[----:B------:R-:W-:Y:S05]  /*43e0*/  BSYNC.RECONVERGENT B0 ;  /* 0x0000000000007941 */ /* 0x000fea0003800200 */
.L_x_459:
[----:B------:R-:W-:Y:S05]  /*43f0*/  @!P1 EXIT ;  /* 0x000000000000994d */ /* 0x000fea0003800000 */
[----:B------:R-:W0:Y:S01]  /*4400*/  LDCU UR7, c[0x0][0x3f8] ;  /* 0x00007f00ff0777ac */ /* 0x000e220008000800 */
[----:B------:R-:W1:Y:S01]  /*4410*/  LDCU.64 UR8, c[0x0][0x3a8] ;  /* 0x00007500ff0877ac */ /* 0x000e620008000a00 */
[----:B------:R-:W-:Y:S02]  /*4420*/  USHF.L.U32 UR4, UR6, 0x1, URZ ;  /* 0x0000000106047899 */ /* 0x000fe400080006ff */
[----:B------:R-:W-:-:S12]  /*4430*/  USHF.R.U32.HI UR5, URZ, 0x1f, UR6 ;  /* 0x0000001fff057899 */ /* 0x000fd80008011606 */
.L_x_462:
        /* <DEDUP_REMOVED lines=20> */
        .weak           $__internal_15_$__cuda_sm20_div_u64
        .type           $__internal_15_$__cuda_sm20_div_u64,@function
        .size           $__internal_15_$__cuda_sm20_div_u64,(.L_x_1701 - $__internal_15_$__cuda_sm20_div_u64)
$__internal_15_$__cuda_sm20_div_u64:
        /* <DEDUP_REMOVED lines=68> */
[----:B------:R-:W-:Y:S06]  /*49c0*/  RET.REL.NODEC R6 `(_ZN2at6native51_GLOBAL__N__2c613397_18_DepthwiseConv2d_cu_9959487032conv_depthwise2d_backward_kernelILi1ELi0EN3c104HalfEiEEvNS_27GenericPackedTensorAccessorIKT1_Lm4ENS_16DefaultPtrTraitsEiEENS5_IS6_Lm4ES8_iEES9_T2_iiiiiiiiiiiiiii) ;  /* 0xffffffb4068c7950 */ /* 0x000fec0003c3ffff */
.L_x_463:
        /* <DEDUP_REMOVED lines=11> */
.L_x_1701:


//--------------------- .text._ZN2at6native51_GLOBAL__N__2c613397_18_DepthwiseConv2d_cu_9959487032conv_depthwise2d_backward_kernelILi1ELi2EN3c104HalfEiEEvNS_27GenericPackedTensorAccessorIKT1_Lm4ENS_16DefaultPtrTraitsEiEENS5_IS6_Lm4ES8_iEES9_T2_iiiiiiiiiiiiiii --------------------------
	.section	.text._ZN2at6native51_GLOBAL__N__2c613397_18_DepthwiseConv2d_cu_9959487032conv_depthwise2d_backward_kernelILi1ELi2EN3c104HalfEiEEvNS_27GenericPackedTensorAccessorIKT1_Lm4ENS_16DefaultPtrTraitsEiEENS5_IS6_Lm4ES8_iEES9_T2_iiiiiiiiiiiiiii,"ax",@progbits
	.align	128
.text._ZN2at6native51_GLOBAL__N__2c613397_18_DepthwiseConv2d_cu_9959487032conv_depthwise2d_backward_kernelILi1ELi2EN3c104HalfEiEEvNS_27GenericPackedTensorAccessorIKT1_Lm4ENS_16DefaultPtrTraitsEiEENS5_IS6_Lm4ES8_iEES9_T2_iiiiiiiiiiiiiii:
        .type           _ZN2at6native51_GLOBAL__N__2c613397_18_DepthwiseConv2d_cu_9959487032conv_depthwise2d_backward_kernelILi1ELi2EN3c104HalfEiEEvNS_27GenericPackedTensorAccessorIKT1_Lm4ENS_16DefaultPtrTraitsEiEENS5_IS6_Lm4ES8_iEES9_T2_iiiiiiiiiiiiiii,@function
        .size           _ZN2at6native51_GLOBAL__N__2c613397_18_DepthwiseConv2d_cu_9959487032conv_depthwise2d_backward_kernelILi1ELi2EN3c104HalfEiEEvNS_27GenericPackedTensorAccessorIKT1_Lm4ENS_16DefaultPtrTraitsEiEENS5_IS6_Lm4ES8_iEES9_T2_iiiiiiiiiiiiiii,(.L_x_1703 - _ZN2at6native51_GLOBAL__N__2c613397_18_DepthwiseConv2d_cu_9959487032conv_depthwise2d_backward_kernelILi1ELi2EN3c104HalfEiEEvNS_27GenericPackedTensorAccessorIKT1_Lm4ENS_16DefaultPtrTraitsEiEENS5_IS6_Lm4ES8_iEES9_T2_iiiiiiiiiiiiiii)
        .other          _ZN2at6native51_GLOBAL__N__2c613397_18_DepthwiseConv2d_cu_9959487032conv_depthwise2d_backward_kernelILi1ELi2EN3c104HalfEiEEvNS_27GenericPackedTensorAccessorIKT1_Lm4ENS_16DefaultPtrTraitsEiEENS5_IS6_Lm4ES8_iEES9_T2_iiiiiiiiiiiiiii,@"STO_CUDA_ENTRY STV_DEFAULT"
_ZN2at6native51_GLOBAL__N__2c613397_18_DepthwiseConv2d_cu_9959487032conv_depthwise2d_backward_kernelILi1ELi2EN3c104HalfEiEEvNS_27GenericPackedTensorAccessorIKT1_Lm4ENS_16DefaultPtrTraitsEiEENS5_IS6_Lm4ES8_iEES9_T2_iiiiiiiiiiiiiii:
[----:B------:R-:W-:Y:S01]  /*0000*/  LDC R1, c[0x0][0x37c] ;  /* 0x0000df00ff017b82 */ /* 0x000fe20000000800 */
[----:B------:R-:W0:Y:S07]  /*0010*/  S2R R2, SR_TID.X ;  /* 0x0000000000027919 */ /* 0x000e2e0000002100 */
[----:B------:R-:W0:Y:S01]  /*0020*/  S2UR UR4, SR_CTAID.X ;  /* 0x00000000000479c3 */ /* 0x000e220000002500 */
[----:B------:R-:W1:Y:S01]  /*0030*/  LDCU UR8, c[0x0][0x3f8] ;  /* 0x00007f00ff0877ac */ /* 0x000e620008000800 */
[----:B------:R-:W-:-:S06]  /*0040*/  HFMA2 R3, -RZ, RZ, 0, 0 ;  /* 0x00000000ff037431 */ /* 0x000fcc00000001ff */
        /* <DEDUP_REMOVED lines=20> */
.L_x_470:
        /* <DEDUP_REMOVED lines=13> */
[----:B0-----:R-:W-:Y:S02]  /*0260*/  IMAD.MOV.U32 R2, RZ, RZ, RZ ;  /* 0x000000ffff027224 */ /* 0x001fe400078e00ff */
[----:B--2---:R-:W-:-:S04]  /*0270*/  IMAD.MOV R4, RZ, RZ, -R3 ;  /* 0x000000ffff047224 */ /* 0x004fc800078e0a03 */
[----:B------:R-:W-:Y:S01]  /*0280*/  IMAD R15, R4, R7, RZ ;  /* 0x00000007040f7224 */ /* 0x000fe200078e02ff */
[----:B------:R-:W-:Y:S02]  /*0290*/  MOV R4, R17 ;  /* 0x0000001100047202 */ /* 0x000fe40000000f00 */
[----:B------:R-:W0:Y:S01]  /*02a0*/  LDC R17, c[0x0][0x3fc] ;  /* 0x0000ff00ff117b82 */ /* 0x000e220000000800 */
[----:B------:R-:W-:Y:S02]  /*02b0*/  IMAD.HI.U32 R3, R3, R15, R2 ;  /* 0x0000000f03037227 */ /* 0x000fe400078e0002 */
[----:B------:R-:W2:Y:S04]  /*02c0*/  I2F.RP R15, R4 ;  /* 0x00000004000f7306 */ /* 0x000ea80000209400 */
[----:B------:R-:W-:-:S05]  /*02d0*/  IMAD.HI.U32 R2, R3, R14, RZ ;  /* 0x0000000e03027227 */ /* 0x000fca00078e00ff */
[----:B------:R-:W-:-:S05]  /*02e0*/  IADD3 R3, PT, PT, -R2, RZ, RZ ;  /* 0x000000ff02037210 */ /* 0x000fca0007ffe1ff */
[C---:B------:R-:W-:Y:S01]  /*02f0*/  IMAD R14, R7.reuse, R3, R14 ;  /* 0x00000003070e7224 */ /* 0x040fe200078e020e */
[----:B--2---:R-:W2:Y:S04]  /*0300*/  MUFU.RCP R15, R15 ;  /* 0x0000000f000f7308 */ /* 0x004ea80000001000 */
[----:B------:R-:W-:Y:S02]  /*0310*/  ISETP.GT.U32.AND P2, PT, R7, R14, PT ;  /* 0x0000000e0700720c */ /* 0x000fe40003f44070 */
[----:B0-----:R-:W-:-:S11]  /*0320*/  IABS R18, R17 ;  /* 0x0000001100127213 */ /* 0x001fd60000000000 */
[----:B------:R-:W-:Y:S01]  /*0330*/  @!P2 IMAD.IADD R14, R14, 0x1, -R7 ;  /* 0x000000010e0ea824 */ /* 0x000fe200078e0a07 */
[----:B--2---:R-:W-:Y:S01]  /*0340*/  IADD3 R3, PT, PT, R15, 0xffffffe, RZ ;  /* 0x0ffffffe0f037810 */ /* 0x004fe20007ffe0ff */
[----:B------:R-:W-:Y:S01]  /*0350*/  @!P2 VIADD R2, R2, 0x1 ;  /* 0x000000010202a836 */ /* 0x000fe20000000000 */
[----:B------:R-:W-:Y:S02]  /*0360*/  ISETP.NE.AND P2, PT, R5, RZ, PT ;  /* 0x000000ff0500720c */ /* 0x000fe40003f45270 */
[----:B------:R-:W-:Y:S02]  /*0370*/  ISETP.GE.U32.AND P0, PT, R14, R7, PT ;  /* 0x000000070e00720c */ /* 0x000fe40003f06070 */
[----:B------:R-:W-:Y:S01]  /*0380*/  LOP3.LUT R7, R16, R5, RZ, 0x3c, !PT ;  /* 0x0000000510077212 */ /* 0x000fe200078e3cff */
[----:B------:R-:W0:Y:S03]  /*0390*/  F2I.FTZ.U32.TRUNC.NTZ R3, R3 ;  /* 0x0000000300037305 */ /* 0x000e26000021f000 */
[----:B------:R-:W-:-:S07]  /*03a0*/  ISETP.GE.AND P1, PT, R7, RZ, PT ;  /* 0x000000ff0700720c */ /* 0x000fce0003f26270 */
[----:B------:R-:W-:-:S05]  /*03b0*/  @P0 IADD3 R2, PT, PT, R2, 0x1, RZ ;  /* 0x0000000102020810 */ /* 0x000fca0007ffe0ff */
[----:B------:R-:W-:Y:S01]  /*03c0*/  IMAD.MOV.U32 R7, RZ, RZ, R2 ;  /* 0x000000ffff077224 */ /* 0x000fe200078e0002 */
[----:B0-----:R-:W-:Y:S01]  /*03d0*/  IADD3 R15, PT, PT, RZ, -R3, RZ ;  /* 0x80000003ff0f7210 */ /* 0x001fe20007ffe0ff */
        /* <DEDUP_REMOVED lines=8> */
[----:B------:R-:W-:-:S05]  /*0460*/  IMAD.HI.U32 R20, R2, R3, RZ ;  /* 0x0000000302147227 */ /* 0x000fca00078e00ff */
[----:B------:R-:W-:-:S05]  /*0470*/  IADD3 R2, PT, PT, -R20, RZ, RZ ;  /* 0x000000ff14027210 */ /* 0x000fca0007ffe1ff */
[C---:B------:R-:W-:Y:S01]  /*0480*/  IMAD R3, R4.reuse, R2, R3 ;  /* 0x0000000204037224 */ /* 0x040fe200078e0203 */
[----:B------:R-:W-:Y:S01]  /*0490*/  LOP3.LUT R2, R7, R0, RZ, 0x3c, !PT ;  /* 0x0000000007027212 */ /* 0x000fe200078e3cff */
[----:B0-----:R-:W0:Y:S03]  /*04a0*/  MUFU.RCP R14, R14 ;  /* 0x0000000e000e7308 */ /* 0x001e260000001000 */
[----:B------:R-:W-:Y:S02]  /*04b0*/  ISETP.GT.U32.AND P2, PT, R4, R3, PT ;  /* 0x000000030400720c */ /* 0x000fe40003f44070 */
[----:B------:R-:W-:Y:S01]  /*04c0*/  ISETP.GE.AND P1, PT, R2, RZ, PT ;  /* 0x000000ff0200720c */ /* 0x000fe20003f26270 */
[----:B------:R-:W-:-:S10]  /*04d0*/  IMAD.MOV.U32 R2, RZ, RZ, RZ ;  /* 0x000000ffff027224 */ /* 0x000fd400078e00ff */
[----:B------:R-:W-:Y:S02]  /*04e0*/  @!P2 IMAD.IADD R3, R3, 0x1, -R4 ;  /* 0x000000010303a824 */ /* 0x000fe400078e0a04 */
[----:B------:R-:W-:Y:S01]  /*04f0*/  @!P2 VIADD R20, R20, 0x1 ;  /* 0x000000011414a836 */ /* 0x000fe20000000000 */
[----:B0-----:R-:W-:Y:S02]  /*0500*/  IADD3 R15, PT, PT, R14, 0xffffffe, RZ ;  /* 0x0ffffffe0e0f7810 */ /* 0x001fe40007ffe0ff */
[----:B------:R-:W-:Y:S02]  /*0510*/  ISETP.GE.U32.AND P0, PT, R3, R4, PT ;  /* 0x000000040300720c */ /* 0x000fe40003f06070 */
[----:B------:R-:W0:Y:S01]  /*0520*/  F2I.FTZ.U32.TRUNC.NTZ R3, R15 ;  /* 0x0000000f00037305 */ /* 0x000e22000021f000 */
[----:B------:R-:W-:-:S10]  /*0530*/  ISETP.NE.AND P2, PT, R0, RZ, PT ;  /* 0x000000ff0000720c */ /* 0x000fd40003f45270 */
[----:B------:R-:W-:Y:S01]  /*0540*/  @P0 IADD3 R20, PT, PT, R20, 0x1, RZ ;  /* 0x0000000114140810 */ /* 0x000fe20007ffe0ff */
[----:B0-----:R-:W-:-:S03]  /*0550*/  IMAD.MOV R19, RZ, RZ, -R3 ;  /* 0x000000ffff137224 */ /* 0x001fc600078e0a03 */
[----:B------:R-:W-:Y:S02]  /*0560*/  @!P1 IADD3 R20, PT, PT, -R20, RZ, RZ ;  /* 0x000000ff14149210 */ /* 0x000fe40007ffe1ff */
[----:B------:R-:W-:Y:S01]  /*0570*/  @!P2 LOP3.LUT R20, RZ, R0, RZ, 0x33, !PT ;  /* 0x00000000ff14a212 */ /* 0x000fe200078e33ff */
[----:B------:R-:W-:-:S03]  /*0580*/  IMAD R15, R19, R18, RZ ;  /* 0x00000012130f7224 */ /* 0x000fc600078e02ff */
[----:B------:R-:W-:Y:S01]  /*0590*/  IABS R4, R20 ;  /* 0x0000001400047213 */ /* 0x000fe20000000000 */
[----:B------:R-:W-:Y:S02]  /*05a0*/  IMAD.HI.U32 R2, R3, R15, R2 ;  /* 0x0000000f03027227 */ /* 0x000fe400078e0002 */
[----:B------:R-:W0:Y:S01]  /*05b0*/  LDC.64 R14, c[0x0][0x410] ;  /* 0x00010400ff0e7b82 */ /* 0x000e220000000a00 */
[----:B------:R-:W-:-:S05]  /*05c0*/  MOV R3, R4 ;  /* 0x0000000400037202 */ /* 0x000fca0000000f00 */
[----:B------:R-:W-:-:S04]  /*05d0*/  IMAD.HI.U32 R2, R2, R3, RZ ;  /* 0x0000000302027227 */ /* 0x000fc800078e00ff */
[----:B------:R-:W-:-:S04]  /*05e0*/  IMAD.MOV R4, RZ, RZ, -R2 ;  /* 0x000000ffff047224 */ /* 0x000fc800078e0a02 */
[----:B------:R-:W-:Y:S02]  /*05f0*/  IMAD R3, R18, R4, R3 ;  /* 0x0000000412037224 */ /* 0x000fe400078e0203 */
[----:B-1----:R-:W-:-:S03]  /*0600*/  VIADD R4, R16, UR8 ;  /* 0x0000000810047c36 */ /* 0x002fc60008000000 */
[----:B------:R-:W-:-:S13]  /*0610*/  ISETP.GT.U32.AND P2, PT, R18, R3, PT ;  /* 0x000000031200720c */ /* 0x000fda0003f44070 */
[-C--:B------:R-:W-:Y:S01]  /*0620*/  @!P2 IADD3 R3, PT, PT, R3, -R18.reuse, RZ ;  /* 0x800000120303a210 */ /* 0x080fe20007ffe0ff */
[----:B------:R-:W-:Y:S01]  /*0630*/  @!P2 VIADD R2, R2, 0x1 ;  /* 0x000000010202a836 */ /* 0x000fe20000000000 */
[----:B------:R-:W-:Y:S02]  /*0640*/  ISETP.NE.AND P2, PT, R17, RZ, PT ;  /* 0x000000ff1100720c */ /* 0x000fe40003f45270 */
[----:B------:R-:W-:Y:S02]  /*0650*/  ISETP.GE.U32.AND P0, PT, R3, R18, PT ;  /* 0x000000120300720c */ /* 0x000fe40003f06070 */
[C---:B------:R-:W-:Y:S02]  /*0660*/  LOP3.LUT R3, R20.reuse, R17, RZ, 0x3c, !PT ;  /* 0x0000001114037212 */ /* 0x040fe400078e3cff */
[----:B------:R-:W-:Y:S02]  /*0670*/  IADD3 R18, PT, PT, -R20, RZ, RZ ;  /* 0x000000ff14127210 */ /* 0x000fe40007ffe1ff */
[----:B------:R-:W-:-:S02]  /*0680*/  ISETP.GE.AND P1, PT, R3, RZ, PT ;  /* 0x000000ff0300720c */ /* 0x000fc40003f26270 */
[C---:B------:R-:W-:Y:S01]  /*0690*/  IADD3 R3, PT, PT, -R7.reuse, RZ, RZ ;  /* 0x000000ff07037210 */ /* 0x040fe20007ffe1ff */
[----:B------:R-:W-:-:S04]  /*06a0*/  VIADD R7, R7, UR9 ;  /* 0x0000000907077c36 */ /* 0x000fc80008000000 */
[----:B------:R-:W-:Y:S01]  /*06b0*/  @P0 IADD3 R2, PT, PT, R2, 0x1, RZ ;  /* 0x0000000102020810 */ /* 0x000fe20007ffe0ff */
[----:B------:R-:W-:Y:S02]  /*06c0*/  IMAD R0, R0, R18, R7 ;  /* 0x0000001200007224 */ /* 0x000fe400078e0207 */
[----:B------:R-:W-:Y:S02]  /*06d0*/  IMAD R3, R5, R3, R4 ;  /* 0x0000000305037224 */ /* 0x000fe400078e0204 */
[----:B------:R-:W-:Y:S01]  /*06e0*/  IMAD.MOV.U32 R7, RZ, RZ, R2 ;  /* 0x000000ffff077224 */ /* 0x000fe200078e0002 */
[----:B------:R-:W-:Y:S02]  /*06f0*/  SHF.R.S32.HI R4, RZ, 0x1, R0 ;  /* 0x00000001ff047819 */ /* 0x000fe40000011400 */
[----:B------:R-:W-:Y:S02]  /*0700*/  SHF.R.S32.HI R5, RZ, 0x1, R3 ;  /* 0x00000001ff057819 */ /* 0x000fe40000011403 */
[----:B------:R-:W-:-:S02]  /*0710*/  @!P1 IADD3 R7, PT, PT, -R7, RZ, RZ ;  /* 0x000000ff07079210 */ /* 0x000fc40007ffe1ff */
[----:B------:R-:W-:Y:S02]  /*0720*/  @!P2 LOP3.LUT R7, RZ, R17, RZ, 0x33, !PT ;  /* 0x00000011ff07a212 */ /* 0x000fe400078e33ff */
[C---:B0-----:R-:W-:Y:S02]  /*0730*/  ISETP.GE.AND P1, PT, R5.reuse, R14, PT ;  /* 0x0000000e0500720c */ /* 0x041fe40003f26270 */
[C---:B------:R-:W-:Y:S01]  /*0740*/  ISETP.GE.AND P0, PT, R4.reuse, R15, PT ;  /* 0x0000000f0400720c */ /* 0x040fe20003f06270 */
[----:B------:R-:W-:Y:S01]  /*0750*/  IMAD.MOV R2, RZ, RZ, -R7 ;  /* 0x000000ffff027224 */ /* 0x000fe200078e0a07 */
[----:B------:R-:W-:Y:S02]  /*0760*/  ISETP.LT.OR P1, PT, R5, RZ, P1 ;  /* 0x000000ff0500720c */ /* 0x000fe40000f21670 */
[----:B------:R-:W-:Y:S01]  /*0770*/  ISETP.LT.OR P0, PT, R4, RZ, P0 ;  /* 0x000000ff0400720c */ /* 0x000fe20000701670 */
[----:B------:R-:W-:Y:S02]  /*0780*/  IMAD R19, R17, R2, R20 ;  /* 0x0000000211137224 */ /* 0x000fe400078e0214 */
[----:B------:R-:W-:Y:S01]  /*0790*/  HFMA2 R2, -RZ, RZ, 0, 0 ;  /* 0x00000000ff027431 */ /* 0x000fe200000001ff */
[----:B------:R-:W-:-:S02]  /*07a0*/  LOP3.LUT R3, R0, 0x1, R3, 0xc8, !PT ;  /* 0x0000000100037812 */ /* 0x000fc400078ec803 */
[----:B------:R-:W-:Y:S01]  /*07b0*/  PLOP3.LUT P0, PT, P0, P1, PT, 0xf8, 0x8f ;  /* 0x00000000008f781c */ /* 0x000fe20000703f70 */
[----:B------:R-:W-:Y:S01]  /*07c0*/  IMAD R0, R19, UR4, RZ ;  /* 0x0000000413007c24 */ /* 0x000fe2000f8e02ff */
[----:B------:R-:W-:Y:S11]  /*07d0*/  BRA.U !UP0, `(.L_x_465) ;  /* 0x0000000508e07547 */ /* 0x000ff6000b800000 */
        /* <DEDUP_REMOVED lines=10> */
[----:B------:R-:W-:-:S03]  /*0880*/  IMAD R17, R17, R14, R5 ;  /* 0x0000000e11117224 */ /* 0x000fc600078e0205 */
[----:B------:R-:W-:Y:S01]  /*0890*/  IADD3 R23, PT, PT, R4, R23, RZ ;  /* 0x0000001704177210 */ /* 0x000fe20007ffe0ff */
[----:B-1----:R-:W-:-:S04]  /*08a0*/  @!P1 IMAD.WIDE R24, R17, 0x2, R24 ;  /* 0x0000000211189825 */ /* 0x002fc800078e0218 */
[----:B0-----:R-:W-:Y:S01]  /*08b0*/  @!P1 IMAD.WIDE R28, R26, 0x2, R28 ;  /* 0x000000021a1c9825 */ /* 0x001fe200078e021c */
[----:B------:R2:W4:Y:S03]  /*08c0*/  @!P1 LDG.E.U16 R2, desc[UR6][R24.64] ;  /* 0x0000000618029981 */ /* 0x000526000c1e1500 */
[----:B------:R-:W-:Y:S02]  /*08d0*/  IMAD R23, R23, R14, R5 ;  /* 0x0000000e17177224 */ /* 0x000fe400078e0205 */
[----:B------:R-:W-:Y:S01]  /*08e0*/  IMAD R22, R11, R0, R11 ;  /* 0x000000000b167224 */ /* 0x000fe200078e020b */
[----:B------:R-:W5:Y:S03]  /*08f0*/  @!P1 LDG.E.U16 R28, desc[UR6][R28.64] ;  /* 0x000000061c1c9981 */ /* 0x000f66000c1e1500 */
[----:B--2---:R-:W-:-:S04]  /*0900*/  @!P1 IMAD.WIDE R24, R22, 0x2, R20 ;  /* 0x0000000216189825 */ /* 0x004fc800078e0214 */
[----:B---3--:R-:W-:Y:S02]  /*0910*/  @!P1 IMAD.WIDE R18, R23, 0x2, R18 ;  /* 0x0000000217129825 */ /* 0x008fe400078e0212 */
[----:B------:R0:W2:Y:S04]  /*0920*/  @!P1 LDG.E.U16 R24, desc[UR6][R24.64] ;  /* 0x0000000618189981 */ /* 0x0000a8000c1e1500 */
[----:B------:R-:W3:Y:S01]  /*0930*/  @!P1 LDG.E.U16 R18, desc[UR6][R18.64] ;  /* 0x0000000612129981 */ /* 0x000ee2000c1e1500 */
[----:B0-----:R-:W-:-:S04]  /*0940*/  VIADD R25, R27, 0x2 ;  /* 0x000000021b197836 */ /* 0x001fc80000000000 */
[----:B------:R-:W-:-:S04]  /*0950*/  IMAD R25, R25, R15, R4 ;  /* 0x0000000f19197224 */ /* 0x000fc800078e0204 */
[----:B------:R-:W-:Y:S02]  /*0960*/  IMAD R25, R25, R14, R5 ;  /* 0x0000000e19197224 */ /* 0x000fe400078e0205 */
[----:B----4-:R-:W-:Y:S02]  /*0970*/  @!P1 HADD2.F32 R21, -RZ, R2.H0_H0 ;  /* 0x20000002ff159230 */ /* 0x010fe40000004100 */
[----:B------:R-:W-:Y:S02]  /*0980*/  IMAD.MOV.U32 R2, RZ, RZ, RZ ;  /* 0x000000ffff027224 */ /* 0x000fe400078e00ff */
[----:B-----5:R-:W-:-:S05]  /*0990*/  @!P1 HADD2.F32 R20, -RZ, R28.H0_H0 ;  /* 0x2000001cff149230 */ /* 0x020fca0000004100 */
[----:B------:R-:W-:Y:S02]  /*09a0*/  @!P1 FFMA.FTZ R2, R20, R21, RZ ;  /* 0x0000001514029223 */ /* 0x000fe400000100ff */
[----:B------:R-:W0:Y:S01]  /*09b0*/  @!P1 LDC.64 R20, c[0x0][0x3d0] ;  /* 0x0000f400ff149b82 */ /* 0x000e220000000a00 */
[----:B--2---:R-:W-:Y:S02]  /*09c0*/  @!P1 HADD2.F32 R29, -RZ, R24.H0_H0 ;  /* 0x20000018ff1d9230 */ /* 0x004fe40000004100 */
[----:B---3--:R-:W-:-:S05]  /*09d0*/  @!P1 HADD2.F32 R18, -RZ, R18.H0_H0 ;  /* 0x20000012ff129230 */ /* 0x008fca0000004100 */
[----:B------:R-:W-:Y:S02]  /*09e0*/  @!P1 FFMA.FTZ R2, R29, R18, R2 ;  /* 0x000000121d029223 */ /* 0x000fe40000010002 */
[----:B------:R-:W1:Y:S01]  /*09f0*/  @!P1 LDC.64 R18, c[0x0][0x380] ;  /* 0x0000e000ff129b82 */ /* 0x000e620000000a00 */
[----:B------:R-:W-:-:S05]  /*0a00*/  IADD3 R28, PT, PT, R0, 0x2, RZ ;  /* 0x00000002001c7810 */ /* 0x000fca0007ffe0ff */
[----:B------:R-:W-:-:S04]  /*0a10*/  IMAD R24, R11, R28, RZ ;  /* 0x0000001c0b187224 */ /* 0x000fc800078e02ff */
[----:B0-----:R-:W-:-:S06]  /*0a20*/  @!P1 IMAD.WIDE R20, R24, 0x2, R20 ;  /* 0x0000000218149825 */ /* 0x001fcc00078e0214 */
[----:B------:R-:W2:Y:S01]  /*0a30*/  @!P1 LDG.E.U16 R20, desc[UR6][R20.64] ;  /* 0x0000000614149981 */ /* 0x000ea2000c1e1500 */
[----:B-1----:R-:W-:-:S06]  /*0a40*/  @!P1 IMAD.WIDE R28, R25, 0x2, R18 ;  /* 0x00000002191c9825 */ /* 0x002fcc00078e0212 */
[----:B------:R-:W3:Y:S01]  /*0a50*/  @!P1 LDG.E.U16 R28, desc[UR6][R28.64] ;  /* 0x000000061c1c9981 */ /* 0x000ee2000c1e1500 */
[----:B------:R-:W-:-:S05]  /*0a60*/  IADD3 R27, PT, PT, R27, 0x3, RZ ;  /* 0x000000031b1b7810 */ /* 0x000fca0007ffe0ff */
[----:B------:R-:W-:-:S04]  /*0a70*/  IMAD R15, R27, R15, R4 ;  /* 0x0000000f1b0f7224 */ /* 0x000fc800078e0204 */
[----:B------:R-:W-:Y:S02]  /*0a80*/  IMAD R15, R15, R14, R5 ;  /* 0x0000000e0f0f7224 */ /* 0x000fe400078e0205 */
[----:B------:R-:W-:-:S04]  /*0a90*/  VIADD R14, R0, 0x3 ;  /* 0x00000003000e7836 */ /* 0x000fc80000000000 */
[----:B------:R-:W-:Y:S02]  /*0aa0*/  IMAD R27, R11, R14, RZ ;  /* 0x0000000e0b1b7224 */ /* 0x000fe400078e02ff */
[----:B--2---:R-:W-:Y:S02]  /*0ab0*/  @!P1 HADD2.F32 R19, -RZ, R20.H0_H0 ;  /* 0x20000014ff139230 */ /* 0x004fe40000004100 */
[----:B------:R-:W0:Y:S01]  /*0ac0*/  @!P1 LDC.64 R20, c[0x0][0x3d0] ;  /* 0x0000f400ff149b82 */ /* 0x000e220000000a00 */
[----:B---3--:R-:W-:-:S05]  /*0ad0*/  @!P1 HADD2.F32 R18, -RZ, R28.H0_H0 ;  /* 0x2000001cff129230 */ /* 0x008fca0000004100 */
[----:B------:R-:W-:Y:S02]  /*0ae0*/  @!P1 FFMA.FTZ R2, R19, R18, R2 ;  /* 0x0000001213029223 */ /* 0x000fe40000010002 */
[----:B------:R-:W1:Y:S01]  /*0af0*/  @!P1 LDC.64 R18, c[0x0][0x380] ;  /* 0x0000e000ff129b82 */ /* 0x000e620000000a00 */
[----:B0-----:R-:W-:-:S06]  /*0b00*/  @!P1 IMAD.WIDE R20, R27, 0x2, R20 ;  /* 0x000000021b149825 */ /* 0x001fcc00078e0214 */
[----:B------:R0:W2:Y:S01]  /*0b10*/  @!P1 LDG.E.U16 R20, desc[UR6][R20.64] ;  /* 0x0000000614149981 */ /* 0x0000a2000c1e1500 */
[----:B-1----:R-:W-:-:S06]  /*0b20*/  @!P1 IMAD.WIDE R18, R15, 0x2, R18 ;  /* 0x000000020f129825 */ /* 0x002fcc00078e0212 */
[----:B------:R1:W3:Y:S01]  /*0b30*/  @!P1 LDG.E.U16 R18, desc[UR6][R18.64] ;  /* 0x0000000612129981 */ /* 0x0002e2000c1e1500 */
[----:B------:R-:W-:-:S04]  /*0b40*/  IADD3 R28, PT, PT, -R9, 0x4, RZ ;  /* 0x00000004091c7810 */ /* 0x000fc80007ffe1ff */
[----:B------:R-:W-:Y:S01]  /*0b50*/  ISETP.NE.AND P2, PT, R28, RZ, PT ;  /* 0x000000ff1c00720c */ /* 0x000fe20003f45270 */
[C---:B0-----:R-:W-:Y:S01]  /*0b60*/  IMAD R21, R8.reuse, 0x4, R25 ;  /* 0x0000000408157824 */ /* 0x041fe200078e0219 */
[C---:B------:R-:W-:Y:S02]  /*0b70*/  LEA R22, R11.reuse, R22, 0x2 ;  /* 0x000000160b167211 */ /* 0x040fe400078e10ff */
[C---:B------:R-:W-:Y:S02]  /*0b80*/  LEA R25, R8.reuse, R15, 0x2 ;  /* 0x0000000f08197211 */ /* 0x040fe400078e10ff */
[----:B-1----:R-:W-:Y:S01]  /*0b90*/  LEA R19, R8, R23, 0x2 ;  /* 0x0000001708137211 */ /* 0x002fe200078e10ff */
[----:B--2---:R-:W-:Y:S01]  /*0ba0*/  @!P1 HADD2.F32 R29, -RZ, R20.H0_H0 ;  /* 0x20000014ff1d9230 */ /* 0x004fe20000004100 */
[C---:B------:R-:W-:Y:S01]  /*0bb0*/  LEA R20, R11.reuse, R27, 0x2 ;  /* 0x0000001b0b147211 */ /* 0x040fe200078e10ff */
[----:B---3--:R-:W-:Y:S02]  /*0bc0*/  @!P1 HADD2.F32 R14, -RZ, R18.H0_H0 ;  /* 0x20000012ff0e9230 */ /* 0x008fe40000004100 */
[----:B------:R-:W-:-:S02]  /*0bd0*/  IMAD R18, R11, 0x4, R24 ;  /* 0x000000040b127824 */ /* 0x000fc400078e0218 */
[----:B------:R-:W-:Y:S02]  /*0be0*/  IMAD R24, R8, 0x4, R17 ;  /* 0x0000000408187824 */ /* 0x000fe400078e0211 */
[----:B------:R-:W-:Y:S01]  /*0bf0*/  @!P1 FFMA.FTZ R2, R29, R14, R2 ;  /* 0x0000000e1d029223 */ /* 0x000fe20000010002 */
[----:B------:R-:W-:Y:S01]  /*0c00*/  MOV R29, R9 ;  /* 0x00000009001d7202 */ /* 0x000fe20000000f00 */
[----:B------:R-:W-:Y:S01]  /*0c10*/  IMAD R14, R11, 0x4, R26 ;  /* 0x000000040b0e7824 */ /* 0x000fe200078e021a */
[----:B------:R-:W-:Y:S06]  /*0c20*/  @!P2 BRA `(.L_x_465) ;  /* 0x0000000000cca947 */ /* 0x000fec0003800000 */
[----:B------:R-:W-:Y:S01]  /*0c30*/  MOV R23, R24 ;  /* 0x0000001800177202 */ /* 0x000fe20000000f00 */
[----:B------:R-:W-:Y:S02]  /*0c40*/  IMAD.MOV.U32 R17, RZ, RZ, R28 ;  /* 0x000000ffff117224 */ /* 0x000fe400078e001c */
[----:B------:R-:W-:-:S07]  /*0c50*/  IMAD.MOV.U32 R24, RZ, RZ, R14 ;  /* 0x000000ffff187224 */ /* 0x000fce00078e000e */
.L_x_466:
[----:B------:R-:W0:Y:S02]  /*0c60*/  @!P1 LDC.64 R14, c[0x0][0x3d0] ;  /* 0x0000f400ff0e9b82 */ /* 0x000e240000000a00 */
[----:B0-----:R-:W-:-:S06]  /*0c70*/  @!P1 IMAD.WIDE R28, R24, 0x2, R14 ;  /* 0x00000002181c9825 */ /* 0x001fcc00078e020e */
[----:B------:R-:W0:Y:S01]  /*0c80*/  @!P1 LDC.64 R14, c[0x0][0x380] ;  /* 0x0000e000ff0e9b82 */ /* 0x000e220000000a00 */
[----:B------:R-:W2:Y:S01]  /*0c90*/  @!P1 LDG.E.U16 R28, desc[UR6][R28.64] ;  /* 0x000000061c1c9981 */ /* 0x000ea2000c1e1500 */
[----:B0-----:R-:W-:-:S06]  /*0ca0*/  @!P1 IMAD.WIDE R26, R23, 0x2, R14 ;  /* 0x00000002171a9825 */ /* 0x001fcc00078e020e */
[----:B------:R-:W3:Y:S01]  /*0cb0*/  @!P1 LDG.E.U16 R26, desc[UR6][R26.64] ;  /* 0x000000061a1a9981 */ /* 0x000ee2000c1e1500 */
[----:B--2---:R-:W-:Y:S02]  /*0cc0*/  @!P1 HADD2.F32 R15, -RZ, R28.H0_H0 ;  /* 0x2000001cff0f9230 */ /* 0x004fe40000004100 */
[----:B---3--:R-:W-:-:S05]  /*0cd0*/  @!P1 HADD2.F32 R14, -RZ, R26.H0_H0 ;  /* 0x2000001aff0e9230 */ /* 0x008fca0000004100 */
[----:B------:R-:W-:Y:S02]  /*0ce0*/  @!P1 FFMA.FTZ R2, R15, R14, R2 ;  /* 0x0000000e0f029223 */ /* 0x000fe40000010002 */
        /* <DEDUP_REMOVED lines=24> */
[----:B------:R-:W-:Y:S01]  /*0e70*/  IADD3 R17, PT, PT, R17, 0x4, RZ ;  /* 0x0000000411117810 */ /* 0x000fe20007ffe0ff */
[C---:B------:R-:W-:Y:S01]  /*0e80*/  IMAD R24, R11.reuse, 0x4, R24 ;  /* 0x000000040b187824 */ /* 0x040fe200078e0218 */
[C---:B------:R-:W-:Y:S01]  /*0e90*/  LEA R23, R8.reuse, R23, 0x2 ;  /* 0x0000001708177211 */ /* 0x040fe200078e10ff */
[----:B------:R-:W-:Y:S01]  /*0ea0*/  IMAD R22, R11, 0x4, R22 ;  /* 0x000000040b167824 */ /* 0x000fe200078e0216 */
[----:B------:R-:W-:Y:S01]  /*0eb0*/  ISETP.NE.AND P2, PT, R17, RZ, PT ;  /* 0x000000ff1100720c */ /* 0x000fe20003f45270 */
[C---:B------:R-:W-:Y:S01]  /*0ec0*/  IMAD R18, R11.reuse, 0x4, R18 ;  /* 0x000000040b127824 */ /* 0x040fe200078e0212 */
[C---:B------:R-:W-:Y:S01]  /*0ed0*/  LEA R19, R8.reuse, R19, 0x2 ;  /* 0x0000001308137211 */ /* 0x040fe200078e10ff */
[----:B------:R-:W-:Y:S01]  /*0ee0*/  IMAD R20, R11, 0x4, R20 ;  /* 0x000000040b147824 */ /* 0x000fe200078e0214 */
[C---:B------:R-:W-:Y:S02]  /*0ef0*/  LEA R21, R8.reuse, R21, 0x2 ;  /* 0x0000001508157211 */ /* 0x040fe400078e10ff */
[----:B------:R-:W-:Y:S01]  /*0f00*/  LEA R25, R8, R25, 0x2 ;  /* 0x0000001908197211 */ /* 0x000fe200078e10ff */
[----:B--2---:R-:W-:-:S02]  /*0f10*/  @!P1 HADD2.F32 R29, -RZ, R26.H0_H0 ;  /* 0x2000001aff1d9230 */ /* 0x004fc40000004100 */
[----:B---3--:R-:W-:-:S05]  /*0f20*/  @!P1 HADD2.F32 R28, -RZ, R14.H0_H0 ;  /* 0x2000000eff1c9230 */ /* 0x008fca0000004100 */
[----:B------:R-:W-:Y:S01]  /*0f30*/  @!P1 FFMA.FTZ R2, R29, R28, R2 ;  /* 0x0000001c1d029223 */ /* 0x000fe20000010002 */
[----:B------:R-:W-:Y:S06]  /*0f40*/  @P2 BRA `(.L_x_466) ;  /* 0xfffffffc00442947 */ /* 0x000fec000383ffff */
[----:B------:R-:W-:-:S07]  /*0f50*/  IMAD.MOV.U32 R29, RZ, RZ, R9 ;  /* 0x000000ffff1d7224 */ /* 0x000fce00078e0009 */
.L_x_465:
[----:B------:R-:W-:-:S13]  /*0f60*/  ISETP.NE.AND P1, PT, R10, RZ, PT ;  /* 0x000000ff0a00720c */ /* 0x000fda0003f25270 */
[----:B------:R-:W-:Y:S05]  /*0f70*/  @!P1 BRA `(.L_x_467) ;  /* 0x0000000000dc9947 */ /* 0x000fea0003800000 */
[----:B------:R-:W-:Y:S01]  /*0f80*/  ISETP.EQ.U32.OR P0, PT, R3, 0x1, P0 ;  /* 0x000000010300780c */ /* 0x000fe20000702470 */
[----:B------:R-:W-:Y:S01]  /*0f90*/  BSSY.RECONVERGENT B0, `(.L_x_468) ;  /* 0x0000013000007945 */ /* 0x000fe20003800200 */
[----:B------:R-:W-:Y:S02]  /*0fa0*/  ISETP.NE.AND P1, PT, R10, 0x1, PT ;  /* 0x000000010a00780c */ /* 0x000fe40003f25270 */
[----:B------:R-:W-:-:S09]  /*0fb0*/  IADD3 R0, PT, PT, R0, R29, RZ ;  /* 0x0000001d00007210 */ /* 0x000fd20007ffe0ff */
        /* <DEDUP_REMOVED lines=13> */
[----:B--2---:R-:W-:Y:S02]  /*1090*/  HADD2.F32 R3, -RZ, R14.H0_H0 ;  /* 0x2000000eff037230 */ /* 0x004fe40000004100 */
[----:B---3--:R-:W-:-:S05]  /*10a0*/  HADD2.F32 R17, -RZ, R18.H0_H0 ;  /* 0x20000012ff117230 */ /* 0x008fca0000004100 */
[----:B------:R-:W-:-:S07]  /*10b0*/  FFMA.FTZ R2, R3, R17, R2 ;  /* 0x0000001103027223 */ /* 0x000fce0000010002 */
.L_x_469:
[----:B------:R-:W-:Y:S05]  /*10c0*/  BSYNC.RECONVERGENT B0 ;  /* 0x0000000000007941 */ /* 0x000fea0003800200 */
.L_x_468:
        /* <DEDUP_REMOVED lines=9> */
[----:B------:R-:W-:-:S04]  /*1160*/  @!P0 IMAD.IADD R17, R4, 0x1, R19 ;  /* 0x0000000104118824 */ /* 0x000fc800078e0213 */
[----:B------:R-:W-:-:S03]  /*1170*/  @!P0 IMAD R17, R17, R18, R5 ;  /* 0x0000001211118224 */ /* 0x000fc600078e0205 */
[----:B------:R-:W3:Y:S01]  /*1180*/  @!P0 LDC.64 R24, c[0x0][0x380] ;  /* 0x0000e000ff188b82 */ /* 0x000ee20000000a00 */
[----:B------:R-:W-:-:S05]  /*1190*/  @!P1 IADD3 R18, PT, PT, R0, 0x2, RZ ;  /* 0x0000000200129810 */ /* 0x000fca0007ffe0ff */
[----:B--2---:R-:W-:Y:S02]  /*11a0*/  @!P1 IMAD R7, R7, R3, R18 ;  /* 0x0000000307079224 */ /* 0x004fe400078e0212 */
        /* <DEDUP_REMOVED lines=14> */
[----:B----4-:R-:W-:Y:S02]  /*1290*/  @!P0 HADD2.F32 R3, -RZ, R26.H0_H0 ;  /* 0x2000001aff038230 */ /* 0x010fe40000004100 */
[----:B---3--:R-:W-:-:S05]  /*12a0*/  @!P0 HADD2.F32 R0, -RZ, R24.H0_H0 ;  /* 0x20000018ff008230 */ /* 0x008fca0000004100 */
[----:B------:R-:W-:Y:S01]  /*12b0*/  @!P0 FFMA.FTZ R2, R3, R0, R2 ;  /* 0x0000000003028223 */ /* 0x000fe20000010002 */
[----:B--2---:R-:W-:Y:S02]  /*12c0*/  @!P1 HADD2.F32 R5, -RZ, R22.H0_H0 ;  /* 0x20000016ff059230 */ /* 0x004fe40000004100 */
[----:B-----5:R-:W-:-:S05]  /*12d0*/  @!P1 HADD2.F32 R4, -RZ, R20.H0_H0 ;  /* 0x20000014ff049230 */ /* 0x020fca0000004100 */
[----:B------:R-:W-:-:S07]  /*12e0*/  @!P1 FFMA.FTZ R2, R5, R4, R2 ;  /* 0x0000000405029223 */ /* 0x000fce0000010002 */
.L_x_467:
[----:B------:R-:W0:Y:S01]  /*12f0*/  LDCU.64 UR8, c[0x0][0x3a8] ;  /* 0x00007500ff0877ac */ /* 0x000e220008000a00 */
[----:B------:R-:W-:Y:S01]  /*1300*/  F2FP.F16.F32.PACK_AB R2, RZ, R2 ;  /* 0x00000002ff02723e */ /* 0x000fe200000000ff */
        /* <DEDUP_REMOVED lines=10> */
.L_x_464:
[----:B------:R-:W-:Y:S01]  /*13b0*/  IADD3 R2, P0, PT, R12, R16, RZ ;  /* 0x000000100c027210 */ /* 0x000fe20007f1e0ff */
[----:B------:R-:W-:Y:S03]  /*13c0*/  BSSY.RECONVERGENT B0, `(.L_x_471) ;  /* 0x0000025000007945 */ /* 0x000fe60003800200 */
[----:B------:R-:W-:Y:S02]  /*13d0*/  IADD3.X R5, PT, PT, RZ, R13, RZ, P0, !PT ;  /* 0x0000000dff057210 */ /* 0x000fe400007fe4ff */
[C---:B------:R-:W-:Y:S02]  /*13e0*/  ISETP.GT.U32.AND P1, PT, R2.reuse, UR8, PT ;  /* 0x0000000802007c0c */ /* 0x040fe4000bf24070 */
[----:B------:R-:W-:Y:S02]  /*13f0*/  ISETP.GE.U32.AND P0, PT, R2, UR8, PT ;  /* 0x0000000802007c0c */ /* 0x000fe4000bf06070 */
[----:B------:R-:W-:-:S02]  /*1400*/  ISETP.GT.U32.AND.EX P1, PT, R5, UR5, PT, P1 ;  /* 0x0000000505007c0c */ /* 0x000fc4000bf24110 */
        /* <DEDUP_REMOVED lines=12> */
[----:B0-----:R-:W-:-:S06]  /*14d0*/  VIADD R4, R2, 0xffffffe ;  /* 0x0ffffffe02047836 */ /* 0x001fcc0000000000 */
        /* <DEDUP_REMOVED lines=8> */
[----:B------:R-:W-:Y:S01]  /*1560*/  @P0 IMAD.IADD R3, R3, 0x1, -R12 ;  /* 0x0000000103030824 */ /* 0x000fe200078e0a0c */
[----:B------:R-:W-:-:S04]  /*1570*/  @P0 IADD3 R2, PT, PT, R2, 0x1, RZ ;  /* 0x0000000102020810 */ /* 0x000fc80007ffe0ff */
[----:B------:R-:W-:Y:S01]  /*1580*/  ISETP.GE.U32.AND P1, PT, R3, R12, PT ;  /* 0x0000000c0300720c */ /* 0x000fe20003f26070 */
[----:B------:R-:W-:-:S12]  /*1590*/  HFMA2 R3, -RZ, RZ, 0, 0 ;  /* 0x00000000ff037431 */ /* 0x000fd800000001ff */
[----:B------:R-:W-:Y:S01]  /*15a0*/  @P1 VIADD R2, R2, 0x1 ;  /* 0x0000000102021836 */ /* 0x000fe20000000000 */
[----:B------:R-:W-:Y:S01]  /*15b0*/  @!P2 LOP3.LUT R2, RZ, R12, RZ, 0x33, !PT ;  /* 0x0000000cff02a212 */ /* 0x000fe200078e33ff */
[----:B------:R-:W-:Y:S06]  /*15c0*/  BRA `(.L_x_473) ;  /* 0x0000000000107947 */ /* 0x000fec0003800000 */
.L_x_472:
[----:B------:R-:W-:-:S07]  /*15d0*/  MOV R2, 0x15f0 ;  /* 0x000015f000027802 */ /* 0x000fce0000000f00 */
[----:B------:R-:W-:Y:S05]  /*15e0*/  CALL.REL.NOINC `($__internal_16_$__cuda_sm20_div_u64) ;  /* 0x0000000000cc7944 */ /* 0x000fea0003c00000 */
[----:B------:R-:W-:Y:S01]  /*15f0*/  IMAD.MOV.U32 R2, RZ, RZ, R4 ;  /* 0x000000ffff027224 */ /* 0x000fe200078e0004 */
[----:B------:R-:W-:-:S07]  /*1600*/  MOV R3, R5 ;  /* 0x0000000500037202 */ /* 0x000fce0000000f00 */
.L_x_473:
[----:B------:R-:W-:Y:S05]  /*1610*/  BSYNC.RECONVERGENT B0 ;  /* 0x0000000000007941 */ /* 0x000fea0003800200 */
.L_x_471:
        /* <DEDUP_REMOVED lines=11> */
[----:B------:R-:W-:Y:S01]  /*16d0*/  HFMA2 R0, -RZ, RZ, 0, 0 ;  /* 0x00000000ff007431 */ /* 0x000fe200000001ff */
[----:B------:R-:W-:Y:S02]  /*16e0*/  MOV R4, RZ ;  /* 0x000000ff00047202 */ /* 0x000fe40000000f00 */
[----:B------:R-:W-:-:S07]  /*16f0*/  LOP3.LUT R5, R2, 0x3, RZ, 0xc0, !PT ;  /* 0x0000000302057812 */ /* 0x000fce00078ec0ff */
.L_x_476:
        /* <DEDUP_REMOVED lines=10> */
.L_x_475:
[----:B------:R-:W-:Y:S05]  /*17a0*/  BSYNC.RECONVERGENT B0 ;  /* 0x0000000000007941 */ /* 0x000fea0003800200 */
.L_x_474:
[----:B------:R-:W-:Y:S05]  /*17b0*/  @!P0 EXIT ;  /* 0x000000000000894d */ /* 0x000fea0003800000 */
[----:B------:R-:W-:Y:S01]  /*17c0*/  SHF.L.U32 R11, R12, 0x1, RZ ;  /* 0x000000010c0b7819 */ /* 0x000fe200000006ff */
[----:B------:R-:W0:Y:S01]  /*17d0*/  LDCU UR4, c[0x0][0x3f8] ;  /* 0x00007f00ff0477ac */ /* 0x000e220008000800 */
[----:B------:R-:W-:Y:S01]  /*17e0*/  SHF.R.U32.HI R15, RZ, 0x1f, R12 ;  /* 0x0000001fff0f7819 */ /* 0x000fe2000001160c */
[----:B------:R-:W1:Y:S06]  /*17f0*/  LDCU.64 UR8, c[0x0][0x3a8] ;  /* 0x00007500ff0877ac */ /* 0x000e6c0008000a00 */
.L_x_477:
        /* <DEDUP_REMOVED lines=9> */
[----:B------:R2:W-:Y:S01]  /*1890*/  STG.E.U16 desc[UR6][R4.64], RZ ;  /* 0x000000ff04007986 */ /* 0x0005e2000c101506 */
[----:B------:R-:W-:Y:S02]  /*18a0*/  IADD3.X R7, PT, PT, R15, R5, RZ, P0, !PT ;  /* 0x000000050f077210 */ /* 0x000fe400007fe4ff */
[----:B------:R-:W-:-:S03]  /*18b0*/  LEA R16, P0, R12, R16, 0x2 ;  /* 0x000000100c107211 */ /* 0x000fc600078010ff */
[----:B------:R2:W-:Y:S01]  /*18c0*/  STG.E.U16 desc[UR6][R6.64], RZ ;  /* 0x000000ff06007986 */ /* 0x0005e2000c101506 */
[----:B------:R-:W-:Y:S02]  /*18d0*/  LEA.HI.X R13, R12, R13, RZ, 0x2, P0 ;  /* 0x0000000d0c0d7211 */ /* 0x000fe400000f14ff */
[----:B0-----:R-:W-:-:S04]  /*18e0*/  ISETP.GE.U32.AND P0, PT, R16, UR4, PT ;  /* 0x0000000410007c0c */ /* 0x001fc8000bf06070 */
[----:B------:R-:W-:-:S13]  /*18f0*/  ISETP.GE.AND.EX P0, PT, R13, UR5, PT, P0 ;  /* 0x000000050d007c0c */ /* 0x000fda000bf06300 */
[----:B--2---:R-:W-:Y:S05]  /*1900*/  @!P0 BRA `(.L_x_477) ;  /* 0xfffffffc00bc8947 */ /* 0x004fea000383ffff */
[----:B------:R-:W-:Y:S05]  /*1910*/  EXIT ;  /* 0x000000000000794d */ /* 0x000fea0003800000 */
        .weak           $__internal_16_$__cuda_sm20_div_u64
        .type           $__internal_16_$__cuda_sm20_div_u64,@function
        .size           $__internal_16_$__cuda_sm20_div_u64,(.L_x_1703 - $__internal_16_$__cuda_sm20_div_u64)
$__internal_16_$__cuda_sm20_div_u64:
[----:B------:R-:W-:Y:S02]  /*1920*/  IMAD.MOV.U32 R10, RZ, RZ, R12 ;  /* 0x000000ffff0a7224 */ /* 0x000fe400078e000c */
[----:B------:R-:W-:-:S04]  /*1930*/  HFMA2 R11, -RZ, RZ, 0, 0 ;  /* 0x00000000ff0b7431 */ /* 0x000fc800000001ff */
        /* <DEDUP_REMOVED lines=30> */
[----:B------:R-:W-:-:S04]  /*1b20*/  IADD3 R9, P2, PT, R10, R9, RZ ;  /* 0x000000090a097210 */ /* 0x000fc80007f5e0ff */
[----:B------:R-:W-:Y:S01]  /*1b30*/  IADD3.X R5, PT, PT, R6, R5, RZ, P0, !PT ;  /* 0x0000000506057210 */ /* 0x000fe200007fe4ff */
        /* <DEDUP_REMOVED lines=12> */
[----:B------:R-:W-:-:S04]  /*1c00*/  IADD3 R3, P1, PT, -R12, R11, RZ ;  /* 0x0000000b0c037210 */ /* 0x000fc80007f3e1ff */
[----:B------:R-:W-:Y:S02]  /*1c10*/  IADD3.X R8, PT, PT, ~R7, R4, RZ, P0, !PT ;  /* 0x0000000407087210 */ /* 0x000fe400007fe5ff */
        /* <DEDUP_REMOVED lines=11> */
[----:B------:R-:W-:-:S02]  /*1cd0*/  ISETP.NE.U32.AND P1, PT, R12, RZ, PT ;  /* 0x000000ff0c00720c */ /* 0x000fc40003f25070 */
[----:B------:R-:W-:Y:S02]  /*1ce0*/  ISETP.GE.U32.AND.EX P0, PT, R7, RZ, PT, P0 ;  /* 0x000000ff0700720c */ /* 0x000fe40003f06100 */
[-C--:B------:R-:W-:Y:S02]  /*1cf0*/  IADD3.X R5, PT, PT, RZ, R6.reuse, RZ, P2, !PT ;  /* 0x00000006ff057210 */ /* 0x080fe400017fe4ff */
[----:B------:R-:W-:Y:S02]  /*1d00*/  MOV R3, 0x0 ;  /* 0x0000000000037802 */ /* 0x000fe40000000f00 */
[----:B------:R-:W-:Y:S02]  /*1d10*/  ISETP.NE.AND.EX P1, PT, RZ, RZ, PT, P1 ;  /* 0x000000ffff00720c */ /* 0x000fe40003f25310 */
[----:B------:R-:W-:Y:S02]  /*1d20*/  SEL R4, R4, R9, P0 ;  /* 0x0000000904047207 */ /* 0x000fe40000000000 */
[----:B------:R-:W-:-:S02]  /*1d30*/  SEL R5, R5, R6, P0 ;  /* 0x0000000605057207 */ /* 0x000fc40000000000 */
[----:B------:R-:W-:Y:S02]  /*1d40*/  SEL R4, R4, 0xffffffff, P1 ;  /* 0xffffffff04047807 */ /* 0x000fe40000800000 */
[----:B------:R-:W-:Y:S01]  /*1d50*/  SEL R5, R5, 0xffffffff, P1 ;  /* 0xffffffff05057807 */ /* 0x000fe20000800000 */
[----:B------:R-:W-:Y:S06]  /*1d60*/  RET.REL.NODEC R2 `(_ZN2at6native51_GLOBAL__N__2c613397_18_DepthwiseConv2d_cu_9959487032conv_depthwise2d_backward_kernelILi1ELi2EN3c104HalfEiEEvNS_27GenericPackedTensorAccessorIKT1_Lm4ENS_16DefaultPtrTraitsEiEENS5_IS6_Lm4ES8_iEES9_T2_iiiiiiiiiiiiiii) ;  /* 0xffffffe002a47950 */ /* 0x000fec0003c3ffff */
.L_x_478:
        /* <DEDUP_REMOVED lines=9> */
.L_x_1703:


//--------------------- .text._ZN2at6native51_GLOBAL__N__2c613397_18_DepthwiseConv2d_cu_9959487032conv_depthwise2d_backward_kernelILi1ELi1EN3c104HalfEiEEvNS_27GenericPackedTensorAccessorIKT1_Lm4ENS_16DefaultPtrTraitsEiEENS5_IS6_Lm4ES8_iEES9_T2_iiiiiiiiiiiiiii --------------------------
	.section	.text._ZN2at6native51_GLOBAL__N__2c613397_18_DepthwiseConv2d_cu_9959487032conv_depthwise2d_backward_kernelILi1ELi1EN3c104HalfEiEEvNS_27GenericPackedTensorAccessorIKT1_Lm4ENS_16DefaultPtrTraitsEiEENS5_IS6_Lm4ES8_iEES9_T2_iiiiiiiiiiiiiii,"ax",@progbits
	.align	128
.text._ZN2at6native51_GLOBAL__N__2c613397_18_DepthwiseConv2d_cu_9959487032conv_depthwise2d_backward_kernelILi1ELi1EN3c104HalfEiEEvNS_27GenericPackedTensorAccessorIKT1_Lm4ENS_16DefaultPtrTraitsEiEENS5_IS6_Lm4ES8_iEES9_T2_iiiiiiiiiiiiiii:
        .type           _ZN2at6native51_GLOBAL__N__2c613397_18_DepthwiseConv2d_cu_9959487032conv_depthwise2d_backward_kernelILi1ELi1EN3c104HalfEiEEvNS_27GenericPackedTensorAccessorIKT1_Lm4ENS_16DefaultPtrTraitsEiEENS5_IS6_Lm4ES8_iEES9_T2_iiiiiiiiiiiiiii,@function
        .size           _ZN2at6native51_GLOBAL__N__2c613397_18_DepthwiseConv2d_cu_9959487032conv_depthwise2d_backward_kernelILi1ELi1EN3c104HalfEiEEvNS_27GenericPackedTensorAccessorIKT1_Lm4ENS_16DefaultPtrTraitsEiEENS5_IS6_Lm4ES8_iEES9_T2_iiiiiiiiiiiiiii,(.L_x_1705 - _ZN2at6native51_GLOBAL__N__2c613397_18_DepthwiseConv2d_cu_9959487032conv_depthwise2d_backward_kernelILi1ELi1EN3c104HalfEiEEvNS_27GenericPackedTensorAccessorIKT1_Lm4ENS_16DefaultPtrTraitsEiEENS5_IS6_Lm4ES8_iEES9_T2_iiiiiiiiiiiiiii)
        .other          _ZN2at6native51_GLOBAL__N__2c613397_18_DepthwiseConv2d_cu_9959487032conv_depthwise2d_backward_kernelILi1ELi1EN3c104HalfEiEEvNS_27GenericPackedTensorAccessorIKT1_Lm4ENS_16DefaultPtrTraitsEiEENS5_IS6_Lm4ES8_iEES9_T2_iiiiiiiiiiiiiii,@"STO_CUDA_ENTRY STV_DEFAULT"
_ZN2at6native51_GLOBAL__N__2c613397_18_DepthwiseConv2d_cu_9959487032conv_depthwise2d_backward_kernelILi1ELi1EN3c104HalfEiEEvNS_27GenericPackedTensorAccessorIKT1_Lm4ENS_16DefaultPtrTraitsEiEENS5_IS6_Lm4ES8_iEES9_T2_iiiiiiiiiiiiiii:
        /* <DEDUP_REMOVED lines=24> */
.L_x_486:
[----:B------:R-:W0:Y:S01]  /*0180*/  LDC R0, c[0x0][0x408] ;  /* 0x00010200ff007b82 */ /* 0x000e220000000800 */
[----:B------:R-:W1:Y:S01]  /*0190*/  LDCU.64 UR8, c[0x0][0x428] ;  /* 0x00008500ff0877ac */ /* 0x000e620008000a00 */
[----:B------:R-:W-:Y:S01]  /*01a0*/  MOV R21, RZ ;  /* 0x000000ff00157202 */ /* 0x000fe20000000f00 */
        /* <DEDUP_REMOVED lines=11> */
[----:B0-----:R-:W-:Y:S02]  /*0260*/  MOV R2, RZ ;  /* 0x000000ff00027202 */ /* 0x001fe40000000f00 */
[----:B--2---:R-:W-:-:S05]  /*0270*/  IADD3 R5, PT, PT, RZ, -R3, RZ ;  /* 0x80000003ff057210 */ /* 0x004fca0007ffe0ff */
        /* <DEDUP_REMOVED lines=10> */
[-C--:B------:R-:W-:Y:S02]  /*0320*/  @!P2 IADD3 R3, PT, PT, R3, -R12.reuse, RZ ;  /* 0x8000000c0303a210 */ /* 0x080fe40007ffe0ff */
[----:B0-----:R-:W-:Y:S02]  /*0330*/  IADD3 R7, PT, PT, R5, 0xffffffe, RZ ;  /* 0x0ffffffe05077810 */ /* 0x001fe40007ffe0ff */
[----:B------:R-:W-:Y:S02]  /*0340*/  ISETP.GE.U32.AND P0, PT, R3, R12, PT ;  /* 0x0000000c0300720c */ /* 0x000fe40003f06070 */
[----:B------:R-:W0:Y:S01]  /*0350*/  F2I.FTZ.U32.TRUNC.NTZ R3, R7 ;  /* 0x0000000700037305 */ /* 0x000e22000021f000 */
[----:B------:R-:W2:Y:S01]  /*0360*/  LDC R12, c[0x0][0x3fc] ;  /* 0x0000ff00ff0c7b82 */ /* 0x000ea20000000800 */
[----:B------:R-:W-:Y:S02]  /*0370*/  @!P2 IADD3 R2, PT, PT, R2, 0x1, RZ ;  /* 0x000000010202a810 */ /* 0x000fe40007ffe0ff */
[----:B------:R-:W-:-:S07]  /*0380*/  ISETP.NE.AND P2, PT, R0, RZ, PT ;  /* 0x000000ff0000720c */ /* 0x000fce0003f45270 */
[----:B------:R-:W-:-:S04]  /*0390*/  @P0 IADD3 R2, PT, PT, R2, 0x1, RZ ;  /* 0x0000000102020810 */ /* 0x000fc80007ffe0ff */
[----:B------:R-:W-:Y:S01]  /*03a0*/  MOV R16, R2 ;  /* 0x0000000200107202 */ /* 0x000fe20000000f00 */
[----:B------:R-:W-:Y:S01]  /*03b0*/  HFMA2 R2, -RZ, RZ, 0, 0 ;  /* 0x00000000ff027431 */ /* 0x000fe200000001ff */
[----:B0-----:R-:W-:Y:S02]  /*03c0*/  IADD3 R5, PT, PT, RZ, -R3, RZ ;  /* 0x80000003ff057210 */ /* 0x001fe40007ffe0ff */
[----:B------:R-:W-:Y:S02]  /*03d0*/  @!P1 IADD3 R16, PT, PT, -R16, RZ, RZ ;  /* 0x000000ff10109210 */ /* 0x000fe40007ffe1ff */
[----:B------:R-:W-:Y:S01]  /*03e0*/  @!P2 LOP3.LUT R16, RZ, R0, RZ, 0x33, !PT ;  /* 0x00000000ff10a212 */ /* 0x000fe200078e33ff */
[----:B------:R-:W-:-:S03]  /*03f0*/  IMAD R5, R5, R14, RZ ;  /* 0x0000000e05057224 */ /* 0x000fc600078e02ff */
[----:B------:R-:W-:Y:S01]  /*0400*/  IABS R4, R16 ;  /* 0x0000001000047213 */ /* 0x000fe20000000000 */
[----:B------:R-:W-:Y:S01]  /*0410*/  IMAD.HI.U32 R2, R3, R5, R2 ;  /* 0x0000000503027227 */ /* 0x000fe200078e0002 */
[----:B--2---:R-:W-:Y:S02]  /*0420*/  IABS R13, R12 ;  /* 0x0000000c000d7213 */ /* 0x004fe40000000000 */
[----:B------:R-:W-:Y:S01]  /*0430*/  MOV R3, R4 ;  /* 0x0000000400037202 */ /* 0x000fe20000000f00 */
[----:B------:R-:W-:Y:S01]  /*0440*/  IMAD.MOV R17, RZ, RZ, -R16 ;  /* 0x000000ffff117224 */ /* 0x000fe200078e0a10 */
[----:B------:R-:W0:Y:S01]  /*0450*/  I2F.RP R5, R13 ;  /* 0x0000000d00057306 */ /* 0x000e220000209400 */
[----:B-1----:R-:W-:Y:S02]  /*0460*/  IADD3 R26, PT, PT, R16, UR9, RZ ;  /* 0x00000009101a7c10 */ /* 0x002fe4000fffe0ff */
[----:B------:R-:W-:-:S05]  /*0470*/  IMAD.HI.U32 R2, R2, R3, RZ ;  /* 0x0000000302027227 */ /* 0x000fca00078e00ff */
[----:B------:R-:W-:-:S05]  /*0480*/  IADD3 R4, PT, PT, -R2, RZ, RZ ;  /* 0x000000ff02047210 */ /* 0x000fca0007ffe1ff */
[----:B------:R-:W-:Y:S01]  /*0490*/  IMAD R3, R14, R4, R3 ;  /* 0x000000040e037224 */ /* 0x000fe200078e0203 */
[----:B------:R-:W-:Y:S01]  /*04a0*/  LOP3.LUT R4, R16, R19, RZ, 0x3c, !PT ;  /* 0x0000001310047212 */ /* 0x000fe200078e3cff */
[----:B0-----:R-:W0:Y:S03]  /*04b0*/  MUFU.RCP R5, R5 ;  /* 0x0000000500057308 */ /* 0x001e260000001000 */
[----:B------:R-:W-:Y:S02]  /*04c0*/  ISETP.GT.U32.AND P2, PT, R14, R3, PT ;  /* 0x000000030e00720c */ /* 0x000fe40003f44070 */
[----:B------:R-:W-:-:S11]  /*04d0*/  ISETP.GE.AND P1, PT, R4, RZ, PT ;  /* 0x000000ff0400720c */ /* 0x000fd60003f26270 */
[----:B------:R-:W-:Y:S01]  /*04e0*/  @!P2 IMAD.IADD R3, R3, 0x1, -R14 ;  /* 0x000000010303a824 */ /* 0x000fe200078e0a0e */
[----:B------:R-:W-:Y:S02]  /*04f0*/  @!P2 IADD3 R2, PT, PT, R2, 0x1, RZ ;  /* 0x000000010202a810 */ /* 0x000fe40007ffe0ff */
[----:B0-----:R-:W-:Y:S02]  /*0500*/  IADD3 R7, PT, PT, R5, 0xffffffe, RZ ;  /* 0x0ffffffe05077810 */ /* 0x001fe40007ffe0ff */
[----:B------:R-:W-:Y:S02]  /*0510*/  ISETP.GE.U32.AND P0, PT, R3, R14, PT ;  /* 0x0000000e0300720c */ /* 0x000fe40003f06070 */
[----:B------:R-:W0:Y:S01]  /*0520*/  F2I.FTZ.U32.TRUNC.NTZ R3, R7 ;  /* 0x0000000700037305 */ /* 0x000e22000021f000 */
[----:B------:R-:W-:-:S10]  /*0530*/  ISETP.NE.AND P2, PT, R19, RZ, PT ;  /* 0x000000ff1300720c */ /* 0x000fd40003f45270 */
[----:B------:R-:W-:-:S04]  /*0540*/  @P0 IADD3 R2, PT, PT, R2, 0x1, RZ ;  /* 0x0000000102020810 */ /* 0x000fc80007ffe0ff */
[----:B------:R-:W-:Y:S02]  /*0550*/  MOV R15, R2 ;  /* 0x00000002000f7202 */ /* 0x000fe40000000f00 */
[----:B0-----:R-:W-:Y:S02]  /*0560*/  IADD3 R2, PT, PT, RZ, -R3, RZ ;  /* 0x80000003ff027210 */ /* 0x001fe40007ffe0ff */
[----:B------:R-:W-:Y:S02]  /*0570*/  @!P1 IADD3 R15, PT, PT, -R15, RZ, RZ ;  /* 0x000000ff0f0f9210 */ /* 0x000fe40007ffe1ff */
[----:B------:R-:W-:Y:S01]  /*0580*/  @!P2 LOP3.LUT R15, RZ, R19, RZ, 0x33, !PT ;  /* 0x00000013ff0fa212 */ /* 0x000fe200078e33ff */
[----:B------:R-:W-:Y:S02]  /*0590*/  IMAD R5, R2, R13, RZ ;  /* 0x0000000d02057224 */ /* 0x000fe400078e02ff */
[----:B------:R-:W-:Y:S01]  /*05a0*/  HFMA2 R2, -RZ, RZ, 0, 0 ;  /* 0x00000000ff027431 */ /* 0x000fe200000001ff */
[----:B------:R-:W-:-:S02]  /*05b0*/  IABS R4, R15 ;  /* 0x0000000f00047213 */ /* 0x000fc40000000000 */
[----:B------:R-:W-:Y:S02]  /*05c0*/  IADD3 R18, PT, PT, -R15, RZ, RZ ;  /* 0x000000ff0f127210 */ /* 0x000fe40007ffe1ff */
[----:B------:R-:W-:Y:S01]  /*05d0*/  IMAD.HI.U32 R2, R3, R5, R2 ;  /* 0x0000000503027227 */ /* 0x000fe200078e0002 */
[----:B------:R-:W-:Y:S02]  /*05e0*/  MOV R3, R4 ;  /* 0x0000000400037202 */ /* 0x000fe40000000f00 */
[----:B------:R-:W-:Y:S01]  /*05f0*/  IADD3 R5, PT, PT, R10, UR8, RZ ;  /* 0x000000080a057c10 */ /* 0x000fe2000fffe0ff */
[----:B------:R-:W-:Y:S02]  /*0600*/  IMAD R4, R19, R18, R26 ;  /* 0x0000001213047224 */ /* 0x000fe400078e021a */
[----:B------:R-:W-:-:S04]  /*0610*/  IMAD.HI.U32 R7, R2, R3, RZ ;  /* 0x0000000302077227 */ /* 0x000fc800078e00ff */
[----:B------:R-:W-:Y:S01]  /*0620*/  IMAD R5, R0, R17, R5 ;  /* 0x0000001100057224 */ /* 0x000fe200078e0205 */
[----:B------:R-:W-:-:S05]  /*0630*/  IADD3 R2, PT, PT, -R7, RZ, RZ ;  /* 0x000000ff07027210 */ /* 0x000fca0007ffe1ff */
        /* <DEDUP_REMOVED lines=10> */
[----:B------:R-:W-:Y:S02]  /*06e0*/  @!P1 IADD3 R7, PT, PT, -R7, RZ, RZ ;  /* 0x000000ff07079210 */ /* 0x000fe40007ffe1ff */
[----:B------:R-:W-:Y:S02]  /*06f0*/  @!P2 LOP3.LUT R7, RZ, R12, RZ, 0x33, !PT ;  /* 0x0000000cff07a212 */ /* 0x000fe400078e33ff */
[----:B------:R-:W-:Y:S02]  /*0700*/  ISETP.GE.AND P1, PT, R5, R22, PT ;  /* 0x000000160500720c */ /* 0x000fe40003f26270 */
[----:B------:R-:W-:Y:S02]  /*0710*/  IADD3 R3, PT, PT, -R7, RZ, RZ ;  /* 0x000000ff07037210 */ /* 0x000fe40007ffe1ff */
[----:B------:R-:W-:Y:S02]  /*0720*/  ISETP.GT.AND P1, PT, R5, -0x1, !P1 ;  /* 0xffffffff0500780c */ /* 0x000fe40004f24270 */
[----:B------:R-:W-:Y:S01]  /*0730*/  ISETP.GT.AND P0, PT, R4, -0x1, !P0 ;  /* 0xffffffff0400780c */ /* 0x000fe20004704270 */
[----:B------:R-:W-:-:S02]  /*0740*/  IMAD R14, R12, R3, R15 ;  /* 0x000000030c0e7224 */ /* 0x000fc400078e020f */
[----:B------:R-:W-:Y:S01]  /*0750*/  HFMA2 R3, -RZ, RZ, 0, 0 ;  /* 0x00000000ff037431 */ /* 0x000fe200000001ff */
        /* <DEDUP_REMOVED lines=30> */
[----:B------:R-:W-:Y:S01]  /*0940*/  IADD3 R19, PT, PT, R23, R10, RZ ;  /* 0x0000000a17137210 */ /* 0x000fe20007ffe0ff */
[----:B------:R-:W-:Y:S01]  /*0950*/  IMAD R16, R9, R2, R9 ;  /* 0x0000000209107224 */ /* 0x000fe200078e0209 */
[----:B------:R-:W-:Y:S01]  /*0960*/  MOV R3, RZ ;  /* 0x000000ff00037202 */ /* 0x000fe20000000f00 */
[----:B------:R-:W5:Y:S02]  /*0970*/  @P0 LDC.64 R22, c[0x0][0x380] ;  /* 0x0000e000ff160b82 */ /* 0x000f640000000a00 */
[----:B------:R-:W-:Y:S02]  /*0980*/  IMAD R19, R0, R17, R19 ;  /* 0x0000001100137224 */ /* 0x000fe400078e0213 */
[----:B-1----:R-:W-:-:S04]  /*0990*/  @P0 IMAD.WIDE R24, R16, 0x2, R24 ;  /* 0x0000000210180825 */ /* 0x002fc800078e0218 */
[----:B0-----:R-:W-:Y:S02]  /*09a0*/  @P0 IMAD.WIDE R34, R19, 0x2, R20 ;  /* 0x0000000213220825 */ /* 0x001fe400078e0214 */
[----:B------:R0:W5:Y:S04]  /*09b0*/  @P0 LDG.E.U16 R24, desc[UR6][R24.64] ;  /* 0x0000000618180981 */ /* 0x000168000c1e1500 */
[----:B------:R-:W5:Y:S01]  /*09c0*/  @P0 LDG.E.U16 R34, desc[UR6][R34.64] ;  /* 0x0000000622220981 */ /* 0x000f62000c1e1500 */
[C---:B------:R-:W-:Y:S01]  /*09d0*/  IADD3 R27, PT, PT, R30.reuse, 0x2, RZ ;  /* 0x000000021e1b7810 */ /* 0x040fe20007ffe0ff */
[C---:B------:R-:W-:Y:S01]  /*09e0*/  VIADD R31, R30.reuse, 0x5 ;  /* 0x000000051e1f7836 */ /* 0x040fe20000000000 */
[C---:B------:R-:W-:Y:S02]  /*09f0*/  IADD3 R37, PT, PT, R30.reuse, 0x4, RZ ;  /* 0x000000041e257810 */ /* 0x040fe40007ffe0ff */
[----:B---3--:R-:W-:-:S02]  /*0a00*/  IADD3 R29, PT, PT, R30, 0x6, RZ ;  /* 0x000000061e1d7810 */ /* 0x008fc40007ffe0ff */
[----:B------:R-:W-:Y:S01]  /*0a10*/  IADD3 R33, PT, PT, R30, 0x7, RZ ;  /* 0x000000071e217810 */ /* 0x000fe20007ffe0ff */
[--C-:B------:R-:W-:Y:S02]  /*0a20*/  IMAD R27, R27, UR5, R26.reuse ;  /* 0x000000051b1b7c24 */ /* 0x100fe4000f8e021a */
[-CC-:B------:R-:W-:Y:S02]  /*0a30*/  IMAD R37, R37, R13.reuse, R26.reuse ;  /* 0x0000000d25257224 */ /* 0x180fe400078e021a */
[-CC-:B------:R-:W-:Y:S02]  /*0a40*/  IMAD R31, R31, R13.reuse, R26.reuse ;  /* 0x0000000d1f1f7224 */ /* 0x180fe400078e021a */
[-CC-:B------:R-:W-:Y:S02]  /*0a50*/  IMAD R29, R29, R13.reuse, R26.reuse ;  /* 0x0000000d1d1d7224 */ /* 0x180fe400078e021a */
[----:B------:R-:W-:Y:S02]  /*0a60*/  IMAD R33, R33, R13, R26 ;  /* 0x0000000d21217224 */ /* 0x000fe400078e021a */
[----:B------:R-:W-:-:S04]  /*0a70*/  IMAD R37, R18, UR9, R37 ;  /* 0x0000000912257c24 */ /* 0x000fc8000f8e0225 */
[----:B------:R-:W-:Y:S02]  /*0a80*/  IMAD R37, R37, R12, UR10 ;  /* 0x0000000a25257e24 */ /* 0x000fe4000f8e020c */
[----:B--2---:R-:W-:Y:S02]  /*0a90*/  @P0 HADD2.F32 R0, -RZ, R32.H0_H0 ;  /* 0x20000020ff000230 */ /* 0x004fe40000004100 */
[----:B----4-:R-:W-:-:S05]  /*0aa0*/  @P0 HADD2.F32 R21, -RZ, R28.H0_H0 ;  /* 0x2000001cff150230 */ /* 0x010fca0000004100 */
[----:B------:R-:W-:Y:S02]  /*0ab0*/  @P0 FFMA.FTZ R3, R0, R21, RZ ;  /* 0x0000001500030223 */ /* 0x000fe400000100ff */
[----:B------:R-:W1:Y:S01]  /*0ac0*/  @P0 LDC.64 R20, c[0x0][0x3d0] ;  /* 0x0000f400ff140b82 */ /* 0x000e620000000a00 */
[----:B------:R-:W-:-:S05]  /*0ad0*/  IADD3 R0, PT, PT, R30, 0x3, RZ ;  /* 0x000000031e007810 */ /* 0x000fca0007ffe0ff */
[----:B0-----:R-:W-:Y:S01]  /*0ae0*/  IMAD R25, R0, R13, R26 ;  /* 0x0000000d00197224 */ /* 0x001fe200078e021a */
[----:B------:R-:W-:Y:S01]  /*0af0*/  IADD3 R0, PT, PT, R2, 0x2, RZ ;  /* 0x0000000202007810 */ /* 0x000fe20007ffe0ff */
[----:B------:R-:W-:Y:S02]  /*0b00*/  IMAD R13, R18, UR9, R27 ;  /* 0x00000009120d7c24 */ /* 0x000fe4000f8e021b */
[----:B-----5:R-:W-:Y:S01]  /*0b10*/  @P0 HADD2.F32 R24, -RZ, R24.H0_H0 ;  /* 0x20000018ff180230 */ /* 0x020fe20000004100 */
[----:B------:R-:W0:Y:S01]  /*0b20*/  @P0 LDC.64 R26, c[0x0][0x3d0] ;  /* 0x0000f400ff1a0b82 */ /* 0x000e220000000a00 */
[----:B------:R-:W-:Y:S02]  /*0b30*/  IMAD R0, R9, R0, RZ ;  /* 0x0000000009007224 */ /* 0x000fe400078e02ff */
[----:B------:R-:W-:Y:S02]  /*0b40*/  @P0 HADD2.F32 R34, -RZ, R34.H0_H0 ;  /* 0x20000022ff220230 */ /* 0x000fe40000004100 */
[----:B------:R-:W-:-:S03]  /*0b50*/  IMAD R13, R13, R12, UR10 ;  /* 0x0000000a0d0d7e24 */ /* 0x000fc6000f8e020c */
[----:B------:R-:W-:Y:S01]  /*0b60*/  @P0 FFMA.FTZ R3, R24, R34, R3 ;  /* 0x0000002218030223 */ /* 0x000fe20000010003 */
[----:B-1----:R-:W-:Y:S02]  /*0b70*/  @P0 IMAD.WIDE R40, R0, 0x2, R20 ;  /* 0x0000000200280825 */ /* 0x002fe400078e0214 */
[----:B------:R-:W1:Y:S01]  /*0b80*/  @P0 LDC.64 R20, c[0x0][0x380] ;  /* 0x0000e000ff140b82 */ /* 0x000e620000000a00 */
[----:B------:R-:W-:Y:S01]  /*0b90*/  IADD3 R24, PT, PT, R13, R10, RZ ;  /* 0x0000000a0d187210 */ /* 0x000fe20007ffe0ff */
[----:B------:R-:W-:Y:S01]  /*0ba0*/  IMAD R25, R18, UR9, R25 ;  /* 0x0000000912197c24 */ /* 0x000fe2000f8e0219 */
[----:B------:R1:W2:Y:S03]  /*0bb0*/  @P0 LDG.E.U16 R28, desc[UR6][R40.64] ;  /* 0x00000006281c0981 */ /* 0x0002a6000c1e1500 */
[----:B------:R-:W-:Y:S02]  /*0bc0*/  IMAD R13, R17, UR11, R24 ;  /* 0x0000000b110d7c24 */ /* 0x000fe4000f8e0218 */
[----:B------:R-:W-:-:S02]  /*0bd0*/  IMAD R25, R25, R12, UR10 ;  /* 0x0000000a19197e24 */ /* 0x000fc4000f8e020c */
[----:B------:R-:W-:-:S03]  /*0be0*/  @P0 IMAD.WIDE R34, R13, 0x2, R22 ;  /* 0x000000020d220825 */ /* 0x000fc600078e0216 */
[----:B------:R-:W-:Y:S02]  /*0bf0*/  IADD3 R22, PT, PT, R25, R10, RZ ;  /* 0x0000000a19167210 */ /* 0x000fe40007ffe0ff */
[----:B------:R-:W-:Y:S01]  /*0c00*/  IADD3 R24, PT, PT, R2, 0x3, RZ ;  /* 0x0000000302187810 */ /* 0x000fe20007ffe0ff */
[----:B------:R3:W4:Y:S02]  /*0c10*/  @P0 LDG.E.U16 R32, desc[UR6][R34.64] ;  /* 0x0000000622200981 */ /* 0x000724000c1e1500 */
[----:B------:R-:W-:Y:S02]  /*0c20*/  IMAD R25, R17, UR11, R22 ;  /* 0x0000000b11197c24 */ /* 0x000fe4000f8e0216 */
[----:B------:R-:W3:Y:S02]  /*0c30*/  @P0 LDC.64 R22, c[0x0][0x3d0] ;  /* 0x0000f400ff160b82 */ /* 0x000ee40000000a00 */
[----:B-1----:R-:W-:-:S06]  /*0c40*/  @P0 IMAD.WIDE R40, R25, 0x2, R20 ;  /* 0x0000000219280825 */ /* 0x002fcc00078e0214 */
[----:B------:R-:W1:Y:S01]  /*0c50*/  @P0 LDC.64 R20, c[0x0][0x380] ;  /* 0x0000e000ff140b82 */ /* 0x000e620000000a00 */
[----:B------:R-:W-:Y:S01]  /*0c60*/  IMAD R24, R9, R24, RZ ;  /* 0x0000001809187224 */ /* 0x000fe200078e02ff */
[----:B------:R-:W-:Y:S01]  /*0c70*/  IADD3 R30, PT, PT, R37, R10, RZ ;  /* 0x0000000a251e7210 */ /* 0x000fe20007ffe0ff */
[----:B------:R-:W5:Y:S02]  /*0c80*/  @P0 LDG.E.U16 R40, desc[UR6][R40.64] ;  /* 0x0000000628280981 */ /* 0x000f64000c1e1500 */
[----:B0-----:R-:W-:Y:S01]  /*0c90*/  @P0 IMAD.WIDE R38, R24, 0x2, R26 ;  /* 0x0000000218260825 */ /* 0x001fe200078e021a */
[----:B------:R-:W-:-:S05]  /*0ca0*/  IADD3 R26, PT, PT, R2, 0x4, RZ ;  /* 0x00000004021a7810 */ /* 0x000fca0007ffe0ff */
[----:B------:R-:W-:Y:S01]  /*0cb0*/  IMAD R26, R9, R26, RZ ;  /* 0x0000001a091a7224 */ /* 0x000fe200078e02ff */
[----:B------:R-:W5:Y:S03]  /*0cc0*/  @P0 LDG.E.U16 R38, desc[UR6][R38.64] ;  /* 0x0000000626260981 */ /* 0x000f66000c1e1500 */
[----:B---3--:R-:W-:-:S04]  /*0cd0*/  @P0 IMAD.WIDE R34, R26, 0x2, R22 ;  /* 0x000000021a220825 */ /* 0x008fc800078e0216 */
[----:B------:R-:W-:Y:S02]  /*0ce0*/  IMAD R23, R17, UR11, R30 ;  /* 0x0000000b11177c24 */ /* 0x000fe4000f8e021e */
[----:B------:R0:W3:Y:S02]  /*0cf0*/  @P0 LDG.E.U16 R34, desc[UR6][R34.64] ;  /* 0x0000000622220981 */ /* 0x0000e4000c1e1500 */
[----:B-1----:R-:W-:-:S05]  /*0d00*/  @P0 IMAD.WIDE R20, R23, 0x2, R20 ;  /* 0x0000000217140825 */ /* 0x002fca00078e0214 */
[----:B------:R1:W3:Y:S01]  /*0d10*/  @P0 LDG.E.U16 R22, desc[UR6][R20.64] ;  /* 0x0000000614160981 */ /* 0x0002e2000c1e1500 */
[----:B------:R-:W-:-:S04]  /*0d20*/  IMAD R29, R18, UR9, R29 ;  /* 0x00000009121d7c24 */ /* 0x000fc8000f8e021d */
[----:B0-----:R-:W-:Y:S02]  /*0d30*/  IMAD R35, R29, R12, UR10 ;  /* 0x0000000a1d237e24 */ /* 0x001fe4000f8e020c */
[C---:B------:R-:W-:Y:S02]  /*0d40*/  IMAD R31, R18.reuse, UR9, R31 ;  /* 0x00000009121f7c24 */ /* 0x040fe4000f8e021f */
[----:B------:R-:W-:Y:S01]  /*0d50*/  IMAD R33, R18, UR9, R33 ;  /* 0x0000000912217c24 */ /* 0x000fe2000f8e0221 */
[----:B------:R-:W-:Y:S01]  /*0d60*/  IADD3 R18, PT, PT, R35, R10, RZ ;  /* 0x0000000a23127210 */ /* 0x000fe20007ffe0ff */
[-C--:B------:R-:W-:Y:S02]  /*0d70*/  IMAD R27, R31, R12.reuse, UR10 ;  /* 0x0000000a1f1b7e24 */ /* 0x080fe4000f8e020c */
[----:B-1----:R-:W-:Y:S01]  /*0d80*/  IMAD R21, R33, R12, UR10 ;  /* 0x0000000a21157e24 */ /* 0x002fe2000f8e020c */
[----:B------:R-:W0:Y:S01]  /*0d90*/  @P0 LDC.64 R30, c[0x0][0x380] ;  /* 0x0000e000ff1e0b82 */ /* 0x000e220000000a00 */
[----:B------:R-:W-:Y:S01]  /*0da0*/  IMAD R39, R17, UR11, R18 ;  /* 0x0000000b11277c24 */ /* 0x000fe2000f8e0212 */
[----:B------:R-:W-:-:S02]  /*0db0*/  IADD3 R12, PT, PT, R27, R10, RZ ;  /* 0x0000000a1b0c7210 */ /* 0x000fc40007ffe0ff */
[----:B------:R-:W-:Y:S02]  /*0dc0*/  IADD3 R20, PT, PT, R21, R10, RZ ;  /* 0x0000000a15147210 */ /* 0x000fe40007ffe0ff */
[C---:B------:R-:W-:Y:S01]  /*0dd0*/  IADD3 R18, PT, PT, R2.reuse, 0x6, RZ ;  /* 0x0000000602127810 */ /* 0x040fe20007ffe0ff */
[C---:B------:R-:W-:Y:S02]  /*0de0*/  IMAD R27, R17.reuse, UR11, R12 ;  /* 0x0000000b111b7c24 */ /* 0x040fe4000f8e020c */
[----:B------:R-:W-:Y:S02]  /*0df0*/  IMAD R17, R17, UR11, R20 ;  /* 0x0000000b11117c24 */ /* 0x000fe4000f8e0214 */
[----:B------:R-:W-:Y:S01]  /*0e00*/  IMAD R18, R9, R18, RZ ;  /* 0x0000001209127224 */ /* 0x000fe200078e02ff */
[----:B------:R-:W1:Y:S01]  /*0e10*/  @P0 LDC.64 R20, c[0x0][0x380] ;  /* 0x0000e000ff140b82 */ /* 0x000e620000000a00 */
[----:B------:R-:W-:-:S05]  /*0e20*/  IADD3 R12, PT, PT, R2, 0x5, RZ ;  /* 0x00000005020c7810 */ /* 0x000fca0007ffe0ff */
[----:B------:R-:W-:Y:S02]  /*0e30*/  IMAD R12, R9, R12, RZ ;  /* 0x0000000c090c7224 */ /* 0x000fe400078e02ff */
[----:B0-----:R-:W-:-:S06]  /*0e40*/  @P0 IMAD.WIDE R30, R27, 0x2, R30 ;  /* 0x000000021b1e0825 */ /* 0x001fcc00078e021e */
[----:B------:R-:W3:Y:S01]  /*0e50*/  @P0 LDG.E.U16 R30, desc[UR6][R30.64] ;  /* 0x000000061e1e0981 */ /* 0x000ee2000c1e1500 */
[----:B-1----:R-:W-:-:S06]  /*0e60*/  @P0 IMAD.WIDE R20, R39, 0x2, R20 ;  /* 0x0000000227140825 */ /* 0x002fcc00078e0214 */
[----:B------:R-:W3:Y:S01]  /*0e70*/  @P0 LDG.E.U16 R20, desc[UR6][R20.64] ;  /* 0x0000000614140981 */ /* 0x000ee2000c1e1500 */
[----:B--2---:R-:W-:Y:S02]  /*0e80*/  @P0 HADD2.F32 R28, -RZ, R28.H0_H0 ;  /* 0x2000001cff1c0230 */ /* 0x004fe40000004100 */
[----:B----4-:R-:W-:-:S05]  /*0e90*/  @P0 HADD2.F32 R32, -RZ, R32.H0_H0 ;  /* 0x20000020ff200230 */ /* 0x010fca0000004100 */
[----:B------:R-:W-:Y:S02]  /*0ea0*/  @P0 FFMA.FTZ R3, R28, R32, R3 ;  /* 0x000000201c030223 */ /* 0x000fe40000010003 */
[----:B------:R-:W0:Y:S01]  /*0eb0*/  @P0 LDC.64 R28, c[0x0][0x3d0] ;  /* 0x0000f400ff1c0b82 */ /* 0x000e220000000a00 */
[----:B-----5:R-:W-:-:S07]  /*0ec0*/  @P0 HADD2.F32 R40, -RZ, R40.H0_H0 ;  /* 0x20000028ff280230 */ /* 0x020fce0000004100 */
[----:B------:R-:W1:Y:S01]  /*0ed0*/  @P0 LDC.64 R32, c[0x0][0x3d0] ;  /* 0x0000f400ff200b82 */ /* 0x000e620000000a00 */
[----:B------:R-:W-:-:S05]  /*0ee0*/  @P0 HADD2.F32 R38, -RZ, R38.H0_H0 ;  /* 0x20000026ff260230 */ /* 0x000fca0000004100 */
[----:B------:R-:W-:Y:S01]  /*0ef0*/  @P0 FFMA.FTZ R3, R38, R40, R3 ;  /* 0x0000002826030223 */ /* 0x000fe20000010003 */
[----:B---3--:R-:W-:Y:S02]  /*0f00*/  @P0 HADD2.F32 R34, -RZ, R34.H0_H0 ;  /* 0x20000022ff220230 */ /* 0x008fe40000004100 */
[----:B0-----:R-:W-:Y:S02]  /*0f10*/  @P0 IMAD.WIDE R36, R18, 0x2, R28 ;  /* 0x0000000212240825 */ /* 0x001fe400078e021c */
[----:B------:R-:W0:Y:S02]  /*0f20*/  @P0 LDC.64 R28, c[0x0][0x380] ;  /* 0x0000e000ff1c0b82 */ /* 0x000e240000000a00 */
[----:B------:R-:W-:Y:S02]  /*0f30*/  @P0 HADD2.F32 R22, -RZ, R22.H0_H0 ;  /* 0x20000016ff160230 */ /* 0x000fe40000004100 */
[----:B------:R-:W2:Y:S03]  /*0f40*/  @P0 LDG.E.U16 R36, desc[UR6][R36.64] ;  /* 0x0000000624240981 */ /* 0x000ea6000c1e1500 */
[----:B------:R-:W-:-:S02]  /*0f50*/  @P0 FFMA.FTZ R3, R34, R22, R3 ;  /* 0x0000001622030223 */ /* 0x000fc40000010003 */
[----:B------:R-:W3:Y:S01]  /*0f60*/  @P0 LDC.64 R34, c[0x0][0x3d0] ;  /* 0x0000f400ff220b82 */ /* 0x000ee20000000a00 */
[----:B-1----:R-:W-:-:S04]  /*0f70*/  @P0 IMAD.WIDE R32, R12, 0x2, R32 ;  /* 0x000000020c200825 */ /* 0x002fc800078e0220 */
[----:B------:R-:W-:Y:S02]  /*0f80*/  VIADD R22, R2, 0x7 ;  /* 0x0000000702167836 */ /* 0x000fe40000000000 */
[----:B------:R1:W4:Y:S02]  /*0f90*/  @P0 LDG.E.U16 R32, desc[UR6][R32.64] ;  /* 0x0000000620200981 */ /* 0x000324000c1e1500 */
[----:B------:R-:W-:Y:S02]  /*0fa0*/  IMAD R38, R9, R22, RZ ;  /* 0x0000001609267224 */ /* 0x000fe400078e02ff */
[----:B0-----:R-:W-:-:S06]  /*0fb0*/  @P0 IMAD.WIDE R28, R17, 0x2, R28 ;  /* 0x00000002111c0825 */ /* 0x001fcc00078e021c */
[----:B------:R0:W5:Y:S01]  /*0fc0*/  @P0 LDG.E.U16 R28, desc[UR6][R28.64] ;  /* 0x000000061c1c0981 */ /* 0x000162000c1e1500 */
[----:B---3--:R-:W-:-:S06]  /*0fd0*/  @P0 IMAD.WIDE R34, R38, 0x2, R34 ;  /* 0x0000000226220825 */ /* 0x008fcc00078e0222 */
[----:B------:R-:W3:Y:S01]  /*0fe0*/  @P0 LDG.E.U16 R34, desc[UR6][R34.64] ;  /* 0x0000000622220981 */ /* 0x000ee2000c1e1500 */
[----:B------:R-:W-:-:S04]  /*0ff0*/  ULOP3.LUT UR4, UR4, 0x7ffffff8, URZ, 0xc0, !UPT ;  /* 0x7ffffff804047892 */ /* 0x000fc8000f8ec0ff */
[----:B------:R-:W-:Y:S01]  /*1000*/  UIADD3 UR5, UPT, UPT, -UR4, 0x8, URZ ;  /* 0x0000000804057890 */ /* 0x000fe2000fffe1ff */
[----:B------:R-:W-:-:S03]  /*1010*/  @P0 HADD2.F32 R30, -RZ, R30.H0_H0 ;  /* 0x2000001eff1e0230 */ /* 0x000fc60000004100 */
[----:B------:R-:W-:Y:S01]  /*1020*/  UISETP.NE.AND UP1, UPT, UR5, URZ, UPT ;  /* 0x000000ff0500728c */ /* 0x000fe2000bf25270 */
[----:B------:R-:W-:Y:S01]  /*1030*/  @P0 HADD2.F32 R20, -RZ, R20.H0_H0 ;  /* 0x20000014ff140230 */ /* 0x000fe20000004100 */
[C---:B------:R-:W-:Y:S02]  /*1040*/  LEA R16, R9.reuse, R16, 0x3 ;  /* 0x0000001009107211 */ /* 0x040fe400078e18ff */
[C---:B------:R-:W-:Y:S02]  /*1050*/  LEA R0, R9.reuse, R0, 0x3 ;  /* 0x0000000009007211 */ /* 0x040fe400078e18ff */
[----:B------:R-:W-:Y:S02]  /*1060*/  LEA R24, R9, R24, 0x3 ;  /* 0x0000001809187211 */ /* 0x000fe400078e18ff */
[C---:B-1----:R-:W-:Y:S02]  /*1070*/  LEA R33, R6.reuse, R15, 0x3 ;  /* 0x0000000f06217211 */ /* 0x042fe400078e18ff */
[----:B------:R-:W-:-:S02]  /*1080*/  LEA R19, R6, R19, 0x3 ;  /* 0x0000001306137211 */ /* 0x000fc400078e18ff */
[C---:B------:R-:W-:Y:S02]  /*1090*/  LEA R13, R6.reuse, R13, 0x3 ;  /* 0x0000000d060d7211 */ /* 0x040fe400078e18ff */
[C---:B------:R-:W-:Y:S02]  /*10a0*/  LEA R25, R6.reuse, R25, 0x3 ;  /* 0x0000001906197211 */ /* 0x040fe400078e18ff */
[C---:B------:R-:W-:Y:S02]  /*10b0*/  LEA R27, R6.reuse, R27, 0x3 ;  /* 0x0000001b061b7211 */ /* 0x040fe400078e18ff */
[C---:B0-----:R-:W-:Y:S02]  /*10c0*/  LEA R29, R6.reuse, R39, 0x3 ;  /* 0x00000027061d7211 */ /* 0x041fe400078e18ff */
[----:B------:R-:W-:Y:S01]  /*10d0*/  LEA R31, R6, R17, 0x3 ;  /* 0x00000011061f7211 */ /* 0x000fe200078e18ff */
[----:B--2---:R-:W-:Y:S02]  /*10e0*/  @P0 HADD2.F32 R36, -RZ, R36.H0_H0 ;  /* 0x20000024ff240230 */ /* 0x004fe40000004100 */
[----:B----4-:R-:W-:-:S05]  /*10f0*/  @P0 HADD2.F32 R32, -RZ, R32.H0_H0 ;  /* 0x20000020ff200230 */ /* 0x010fca0000004100 */
[----:B------:R-:W-:-:S04]  /*1100*/  @P0 FFMA.FTZ R3, R32, R30, R3 ;  /* 0x0000001e20030223 */ /* 0x000fc80000010003 */
[----:B------:R-:W-:Y:S01]  /*1110*/  @P0 FFMA.FTZ R3, R36, R20, R3 ;  /* 0x0000001424030223 */ /* 0x000fe20000010003 */
[----:B-----5:R-:W-:Y:S01]  /*1120*/  @P0 HADD2.F32 R21, -RZ, R28.H0_H0 ;  /* 0x2000001cff150230 */ /* 0x020fe20000004100 */
[C---:B------:R-:W-:Y:S02]  /*1130*/  LEA R20, R9.reuse, R26, 0x3 ;  /* 0x0000001a09147211 */ /* 0x040fe400078e18ff */
[C---:B------:R-:W-:Y:S01]  /*1140*/  LEA R26, R9.reuse, R18, 0x3 ;  /* 0x00000012091a7211 */ /* 0x040fe200078e18ff */
[----:B---3--:R-:W-:Y:S01]  /*1150*/  @P0 HADD2.F32 R22, -RZ, R34.H0_H0 ;  /* 0x20000022ff160230 */ /* 0x008fe20000004100 */
[C---:B------:R-:W-:Y:S02]  /*1160*/  LEA R30, R9.reuse, R38, 0x3 ;  /* 0x00000026091e7211 */ /* 0x040fe400078e18ff */
[C---:B------:R-:W-:Y:S02]  /*1170*/  LEA R32, R9.reuse, R14, 0x3 ;  /* 0x0000000e09207211 */ /* 0x040fe400078e18ff */
[----:B------:R-:W-:Y:S01]  /*1180*/  @P0 FFMA.FTZ R3, R22, R21, R3 ;  /* 0x0000001516030223 */ /* 0x000fe20000010003 */
[----:B------:R-:W-:Y:S01]  /*1190*/  LEA R22, R9, R12, 0x3 ;  /* 0x0000000c09167211 */ /* 0x000fe200078e18ff */
[----:B------:R-:W-:Y:S01]  /*11a0*/  IMAD R12, R6, 0x8, R23 ;  /* 0x00000008060c7824 */ /* 0x000fe200078e0217 */
[----:B------:R-:W-:Y:S01]  /*11b0*/  MOV R21, UR4 ;  /* 0x0000000400157c02 */ /* 0x000fe20008000f00 */
[----:B------:R-:W-:Y:S06]  /*11c0*/  BRA.U !UP1, `(.L_x_480) ;  /* 0x0000000509987547 */ /* 0x000fec000b800000 */
[----:B------:R-:W-:Y:S02]  /*11d0*/  MOV R18, R24 ;  /* 0x0000001800127202 */ /* 0x000fe40000000f00 */
[----:B------:R-:W-:Y:S02]  /*11e0*/  MOV R24, R26 ;  /* 0x0000001a00187202 */ /* 0x000fe40000000f00 */
[----:B------:R-:W-:Y:S02]  /*11f0*/  MOV R23, R25 ;  /* 0x0000001900177202 */ /* 0x000fe40000000f00 */
[----:B------:R-:W-:Y:S02]  /*1200*/  MOV R26, R30 ;  /* 0x0000001e001a7202 */ /* 0x000fe40000000f00 */
[----:B------:R-:W-:Y:S02]  /*1210*/  MOV R28, R16 ;  /* 0x00000010001c7202 */ /* 0x000fe40000000f00 */
[----:B------:R-:W-:-:S02]  /*1220*/  MOV R21, R13 ;  /* 0x0000000d00157202 */ /* 0x000fc40000000f00 */
[----:B------:R-:W-:Y:S02]  /*1230*/  MOV R25, R12 ;  /* 0x0000000c00197202 */ /* 0x000fe40000000f00 */
[----:B------:R-:W-:-:S07]  /*1240*/  MOV R30, UR5 ;  /* 0x00000005001e7c02 */ /* 0x000fce0008000f00 */
.L_x_481:
        /* <DEDUP_REMOVED lines=12> */
[----:B----4-:R-:W-:Y:S02]  /*1310*/  @P0 HADD2.F32 R14, -RZ, R38.H0_H0 ;  /* 0x20000026ff0e0230 */ /* 0x010fe40000004100 */
[----:B-----5:R-:W-:Y:S02]  /*1320*/  @P0 HADD2.F32 R15, -RZ, R16.H0_H0 ;  /* 0x20000010ff0f0230 */ /* 0x020fe40000004100 */
[----:B------:R-:W0:Y:S03]  /*1330*/  @P0 LDC.64 R16, c[0x0][0x380] ;  /* 0x0000e000ff100b82 */ /* 0x000e260000000a00 */
[----:B------:R-:W-:Y:S01]  /*1340*/  @P0 FFMA.FTZ R3, R14, R15, R3 ;  /* 0x0000000f0e030223 */ /* 0x000fe20000010003 */
[----:B--2---:R-:W-:-:S04]  /*1350*/  @P0 HADD2.F32 R12, -RZ, R34.H0_H0 ;  /* 0x20000022ff0c0230 */ /* 0x004fc80000004100 */
[----:B------:R-:W1:Y:S01]  /*1360*/  @P0 LDC.64 R14, c[0x0][0x3d0] ;  /* 0x0000f400ff0e0b82 */ /* 0x000e620000000a00 */
[----:B---3--:R-:W-:-:S07]  /*1370*/  @P0 HADD2.F32 R13, -RZ, R36.H0_H0 ;  /* 0x20000024ff0d0230 */ /* 0x008fce0000004100 */
        /* <DEDUP_REMOVED lines=17> */
[----:B----4-:R-:W-:Y:S02]  /*1490*/  @P0 HADD2.F32 R16, -RZ, R16.H0_H0 ;  /* 0x20000010ff100230 */ /* 0x010fe40000004100 */
[----:B-----5:R-:W-:-:S05]  /*14a0*/  @P0 HADD2.F32 R14, -RZ, R14.H0_H0 ;  /* 0x2000000eff0e0230 */ /* 0x020fca0000004100 */
[----:B------:R-:W-:Y:S01]  /*14b0*/  @P0 FFMA.FTZ R3, R14, R16, R3 ;  /* 0x000000100e030223 */ /* 0x000fe20000010003 */
[----:B------:R-:W-:Y:S02]  /*14c0*/  @P0 HADD2.F32 R38, -RZ, R38.H0_H0 ;  /* 0x20000026ff260230 */ /* 0x000fe40000004100 */
[----:B--2---:R-:W-:Y:S02]  /*14d0*/  @P0 HADD2.F32 R14, -RZ, R34.H0_H0 ;  /* 0x20000022ff0e0230 */ /* 0x004fe40000004100 */
[----:B------:R-:W0:Y:S01]  /*14e0*/  @P0 LDC.64 R34, c[0x0][0x380] ;  /* 0x0000e000ff220b82 */ /* 0x000e220000000a00 */
[----:B---3--:R-:W-:-:S07]  /*14f0*/  @P0 HADD2.F32 R16, -RZ, R12.H0_H0 ;  /* 0x2000000cff100230 */ /* 0x008fce0000004100 */
[----:B------:R-:W1:Y:S01]  /*1500*/  @P0 LDC.64 R12, c[0x0][0x3d0] ;  /* 0x0000f400ff0c0b82 */ /* 0x000e620000000a00 */
[----:B------:R-:W-:Y:S02]  /*1510*/  @P0 HADD2.F32 R17, -RZ, R36.H0_H0 ;  /* 0x20000024ff110230 */ /* 0x000fe40000004100 */
        /* <DEDUP_REMOVED lines=21> */
[C---:B------:R-:W-:Y:S02]  /*1670*/  LEA R32, R9.reuse, R32, 0x3 ;  /* 0x0000002009207211 */ /* 0x040fe400078e18ff */
[C---:B------:R-:W-:Y:S02]  /*1680*/  LEA R33, R6.reuse, R33, 0x3 ;  /* 0x0000002106217211 */ /* 0x040fe400078e18ff */
[C---:B------:R-:W-:Y:S02]  /*1690*/  LEA R19, R6.reuse, R19, 0x3 ;  /* 0x0000001306137211 */ /* 0x040fe400078e18ff */
        /* <DEDUP_REMOVED lines=8> */
[C---:B------:R-:W-:Y:S02]  /*1720*/  LEA R24, R9.reuse, R24, 0x3 ;  /* 0x0000001809187211 */ /* 0x040fe400078e18ff */
[C---:B------:R-:W-:Y:S02]  /*1730*/  LEA R29, R6.reuse, R29, 0x3 ;  /* 0x0000001d061d7211 */ /* 0x040fe400078e18ff */
[----:B------:R-:W-:Y:S02]  /*1740*/  LEA R26, R9, R26, 0x3 ;  /* 0x0000001a091a7211 */ /* 0x000fe400078e18ff */
[----:B------:R-:W-:Y:S01]  /*1750*/  LEA R31, R6, R31, 0x3 ;  /* 0x0000001f061f7211 */ /* 0x000fe200078e18ff */
[----:B----4-:R-:W-:Y:S02]  /*1760*/  @P0 HADD2.F32 R38, -RZ, R38.H0_H0 ;  /* 0x20000026ff260230 */ /* 0x010fe40000004100 */
[----:B--2---:R-:W-:Y:S02]  /*1770*/  @P0 HADD2.F32 R15, -RZ, R34.H0_H0 ;  /* 0x20000022ff0f0230 */ /* 0x004fe40000004100 */
[----:B---3--:R-:W-:-:S02]  /*1780*/  @P0 HADD2.F32 R14, -RZ, R14.H0_H0 ;  /* 0x2000000eff0e0230 */ /* 0x008fc40000004100 */
[----:B-----5:R-:W-:-:S05]  /*1790*/  @P0 HADD2.F32 R16, -RZ, R16.H0_H0 ;  /* 0x20000010ff100230 */ /* 0x020fca0000004100 */
[----:B------:R-:W-:-:S04]  /*17a0*/  @P0 FFMA.FTZ R3, R14, R16, R3 ;  /* 0x000000100e030223 */ /* 0x000fc80000010003 */
[----:B------:R-:W-:Y:S01]  /*17b0*/  @P0 FFMA.FTZ R3, R38, R15, R3 ;  /* 0x0000000f26030223 */ /* 0x000fe20000010003 */
[----:B------:R-:W-:Y:S02]  /*17c0*/  @P0 HADD2.F32 R14, -RZ, R12.H0_H0 ;  /* 0x2000000cff0e0230 */ /* 0x000fe40000004100 */
[----:B------:R-:W-:-:S05]  /*17d0*/  @P0 HADD2.F32 R12, -RZ, R36.H0_H0 ;  /* 0x20000024ff0c0230 */ /* 0x000fca0000004100 */
[----:B------:R-:W-:Y:S01]  /*17e0*/  @P0 FFMA.FTZ R3, R14, R12, R3 ;  /* 0x0000000c0e030223 */ /* 0x000fe20000010003 */
[----:B------:R-:W-:Y:S06]  /*17f0*/  @P1 BRA `(.L_x_481) ;  /* 0xfffffff800941947 */ /* 0x000fec000383ffff */
[----:B------:R-:W0:Y:S02]  /*1800*/  LDCU UR4, c[0x0][0x400] ;  /* 0x00008000ff0477ac */ /* 0x000e240008000800 */
[----:B0-----:R-:W-:-:S06]  /*1810*/  ULOP3.LUT UR4, UR4, 0x7ffffff8, URZ, 0xc0, !UPT ;  /* 0x7ffffff804047892 */ /* 0x001fcc000f8ec0ff */
[----:B------:R-:W-:-:S07]  /*1820*/  MOV R21, UR4 ;  /* 0x0000000400157c02 */ /* 0x000fce0008000f00 */
.L_x_480:
        /* <DEDUP_REMOVED lines=8> */
[----:B------:R-:W-:-:S04]  /*18b0*/  IMAD.IADD R34, R2, 0x1, R21 ;  /* 0x0000000102227824 */ /* 0x000fc800078e0215 */
[----:B------:R-:W-:-:S03]  /*18c0*/  @P0 IMAD R19, R9, R34, RZ ;  /* 0x0000002209130224 */ /* 0x000fc600078e02ff */
        /* <DEDUP_REMOVED lines=26> */
[----:B------:R-:W5:Y:S01]  /*1a70*/  @P0 LDC.64 R22, c[0x0][0x380] ;  /* 0x0000e000ff160b82 */ /* 0x000f620000000a00 */
[----:B----4-:R-:W-:-:S07]  /*1a80*/  @P0 IMAD R30, R7, R36, R32 ;  /* 0x00000024071e0224 */ /* 0x010fce00078e0220 */
[----:B------:R-:W4:Y:S01]  /*1a90*/  @P0 LDC.64 R24, c[0x0][0x3d0] ;  /* 0x0000f400ff180b82 */ /* 0x000f220000000a00 */
[----:B0-----:R-:W-:-:S07]  /*1aa0*/  @P0 IMAD R19, R30, R19, R4 ;  /* 0x000000131e130224 */ /* 0x001fce00078e0204 */
[----:B------:R-:W0:Y:S01]  /*1ab0*/  @P0 LDC.64 R14, c[0x0][0x3d0] ;  /* 0x0000f400ff0e0b82 */ /* 0x000e220000000a00 */
[----:B------:R-:W-:-:S07]  /*1ac0*/  @P0 IADD3 R30, PT, PT, R34, 0x3, RZ ;  /* 0x00000003221e0810 */ /* 0x000fce0007ffe0ff */
[----:B------:R-:W0:Y:S01]  /*1ad0*/  @P0 LDC.64 R12, c[0x0][0x380] ;  /* 0x0000e000ff0c0b82 */ /* 0x000e220000000a00 */
[----:B------:R-:W-:Y:S02]  /*1ae0*/  @P0 IMAD R19, R19, R18, R5 ;  /* 0x0000001213130224 */ /* 0x000fe400078e0205 */
[----:B-1----:R-:W-:Y:S02]  /*1af0*/  @P0 IMAD R18, R7, R37, R30 ;  /* 0x0000002507120224 */ /* 0x002fe400078e021e */
[----:B------:R-:W-:Y:S02]  /*1b00*/  @P0 IMAD R31, R9, R32, RZ ;  /* 0x00000020091f0224 */ /* 0x000fe400078e02ff */
[----:B-----5:R-:W-:-:S04]  /*1b10*/  @P0 IMAD.WIDE R26, R33, 0x2, R26 ;  /* 0x00000002211a0825 */ /* 0x020fc800078e021a */
[----:B------:R-:W-:Y:S02]  /*1b20*/  @P0 IMAD R17, R18, R17, R4 ;  /* 0x0000001112110224 */ /* 0x000fe400078e0204 */
[----:B------:R-:W-:Y:S01]  /*1b30*/  @P0 IMAD.WIDE R22, R19, 0x2, R22 ;  /* 0x0000000213160825 */ /* 0x000fe200078e0216 */
[----:B------:R-:W5:Y:S03]  /*1b40*/  @P0 LDG.E.U16 R26, desc[UR6][R26.64] ;  /* 0x000000061a1a0981 */ /* 0x000f66000c1e1500 */
[----:B------:R-:W-:Y:S02]  /*1b50*/  @P0 IMAD R19, R9, R30, RZ ;  /* 0x0000001e09130224 */ /* 0x000fe400078e02ff */
[----:B----4-:R-:W-:Y:S01]  /*1b60*/  @P0 IMAD.WIDE R24, R31, 0x2, R24 ;  /* 0x000000021f180825 */ /* 0x010fe200078e0218 */
[----:B------:R-:W4:Y:S03]  /*1b70*/  @P0 LDG.E.U16 R22, desc[UR6][R22.64] ;  /* 0x0000000616160981 */ /* 0x000f26000c1e1500 */
[----:B------:R-:W-:-:S02]  /*1b80*/  @P0 IMAD R17, R17, R16, R5 ;  /* 0x0000001011110224 */ /* 0x000fc400078e0205 */
[----:B0-----:R-:W-:Y:S01]  /*1b90*/  @P0 IMAD.WIDE R14, R19, 0x2, R14 ;  /* 0x00000002130e0825 */ /* 0x001fe200078e020e */
[----:B------:R-:W4:Y:S03]  /*1ba0*/  @P0 LDG.E.U16 R24, desc[UR6][R24.64] ;  /* 0x0000000618180981 */ /* 0x000f26000c1e1500 */
[----:B------:R-:W-:Y:S02]  /*1bb0*/  @P0 IMAD.WIDE R12, R17, 0x2, R12 ;  /* 0x00000002110c0825 */ /* 0x000fe400078e020c */
[----:B------:R-:W4:Y:S04]  /*1bc0*/  @P0 LDG.E.U16 R14, desc[UR6][R14.64] ;  /* 0x000000060e0e0981 */ /* 0x000f28000c1e1500 */
[----:B------:R-:W4:Y:S01]  /*1bd0*/  @P0 LDG.E.U16 R12, desc[UR6][R12.64] ;  /* 0x000000060c0c0981 */ /* 0x000f22000c1e1500 */
[----:B------:R-:W-:Y:S01]  /*1be0*/  IADD3 R21, PT, PT, R21, 0x4, RZ ;  /* 0x0000000415157810 */ /* 0x000fe20007ffe0ff */
[----:B---3--:R-:W-:-:S02]  /*1bf0*/  @P0 HADD2.F32 R0, -RZ, R0.H0_H0 ;  /* 0x20000000ff000230 */ /* 0x008fc40000004100 */
[----:B--2---:R-:W-:-:S05]  /*1c00*/  @P0 HADD2.F32 R20, -RZ, R20.H0_H0 ;  /* 0x20000014ff140230 */ /* 0x004fca0000004100 */
[----:B------:R-:W-:Y:S01]  /*1c10*/  @P0 FFMA.FTZ R3, R0, R20, R3 ;  /* 0x0000001400030223 */ /* 0x000fe20000010003 */
[----:B------:R-:W-:Y:S02]  /*1c20*/  @P0 HADD2.F32 R28, -RZ, R28.H0_H0 ;  /* 0x2000001cff1c0230 */ /* 0x000fe40000004100 */
[----:B-----5:R-:W-:-:S05]  /*1c30*/  @P0 HADD2.F32 R16, -RZ, R26.H0_H0 ;  /* 0x2000001aff100230 */ /* 0x020fca0000004100 */
[----:B------:R-:W-:Y:S01]  /*1c40*/  @P0 FFMA.FTZ R3, R28, R16, R3 ;  /* 0x000000101c030223 */ /* 0x000fe20000010003 */
[----:B----4-:R-:W-:Y:S02]  /*1c50*/  @P0 HADD2.F32 R0, -RZ, R22.H0_H0 ;  /* 0x20000016ff000230 */ /* 0x010fe40000004100 */
[----:B------:R-:W-:Y:S02]  /*1c60*/  @P0 HADD2.F32 R24, -RZ, R24.H0_H0 ;  /* 0x20000018ff180230 */ /* 0x000fe40000004100 */
[----:B------:R-:W-:-:S03]  /*1c70*/  @P0 HADD2.F32 R16, -RZ, R14.H0_H0 ;  /* 0x2000000eff100230 */ /* 0x000fc60000004100 */
[----:B------:R-:W-:Y:S01]  /*1c80*/  @P0 FFMA.FTZ R3, R24, R0, R3 ;  /* 0x0000000018030223 */ /* 0x000fe20000010003 */
[----:B------:R-:W-:-:S05]  /*1c90*/  @P0 HADD2.F32 R14, -RZ, R12.H0_H0 ;  /* 0x2000000cff0e0230 */ /* 0x000fca0000004100 */
[----:B------:R-:W-:-:S07]  /*1ca0*/  @P0 FFMA.FTZ R3, R16, R14, R3 ;  /* 0x0000000e10030223 */ /* 0x000fce0000010003 */
.L_x_483:
        /* <DEDUP_REMOVED lines=32> */
[----:B------:R-:W-:Y:S01]  /*1eb0*/  IADD3 R21, PT, PT, R21, 0x2, RZ ;  /* 0x0000000215157810 */ /* 0x000fe20007ffe0ff */
[----:B----4-:R-:W-:Y:S02]  /*1ec0*/  @P0 HADD2.F32 R20, -RZ, R18.H0_H0 ;  /* 0x20000012ff140230 */ /* 0x010fe40000004100 */
[----:B-----5:R-:W-:-:S05]  /*1ed0*/  @P0 HADD2.F32 R0, -RZ, R16.H0_H0 ;  /* 0x20000010ff000230 */ /* 0x020fca0000004100 */
[----:B------:R-:W-:Y:S01]  /*1ee0*/  @P0 FFMA.FTZ R3, R0, R20, R3 ;  /* 0x0000001400030223 */ /* 0x000fe20000010003 */
[----:B--2---:R-:W-:Y:S02]  /*1ef0*/  @P0 HADD2.F32 R22, -RZ, R14.H0_H0 ;  /* 0x2000000eff160230 */ /* 0x004fe40000004100 */
[----:B---3--:R-:W-:-:S05]  /*1f00*/  @P0 HADD2.F32 R23, -RZ, R12.H0_H0 ;  /* 0x2000000cff170230 */ /* 0x008fca0000004100 */
[----:B------:R-:W-:-:S07]  /*1f10*/  @P0 FFMA.FTZ R3, R22, R23, R3 ;  /* 0x0000001716030223 */ /* 0x000fce0000010003 */
.L_x_485:
        /* <DEDUP_REMOVED lines=15> */
[----:B--2---:R-:W-:Y:S02]  /*2010*/  HADD2.F32 R0, -RZ, R4.H0_H0 ;  /* 0x20000004ff007230 */ /* 0x004fe40000004100 */
[----:B---3--:R-:W-:-:S05]  /*2020*/  HADD2.F32 R2, -RZ, R12.H0_H0 ;  /* 0x2000000cff027230 */ /* 0x008fca0000004100 */
[----:B------:R-:W-:-:S07]  /*2030*/  FFMA.FTZ R3, R0, R2, R3 ;  /* 0x0000000200037223 */ /* 0x000fce0000010003 */
.L_x_484:
[----:B------:R-:W-:Y:S05]  /*2040*/  BSYNC.RECONVERGENT B0 ;  /* 0x0000000000007941 */ /* 0x000fea0003800200 */
.L_x_482:
[----:B------:R-:W0:Y:S01]  /*2050*/  LDCU.64 UR8, c[0x0][0x3a8] ;  /* 0x00007500ff0877ac */ /* 0x000e220008000a00 */
[----:B------:R-:W-:Y:S01]  /*2060*/  F2FP.F16.F32.PACK_AB R0, RZ, R3 ;  /* 0x00000003ff00723e */ /* 0x000fe200000000ff */
[----:B------:R-:W1:Y:S01]  /*2070*/  LDCU UR4, c[0x0][0x3f8] ;  /* 0x00007f00ff0477ac */ /* 0x000e620008000800 */
[----:B------:R-:W2:Y:S01]  /*2080*/  LDCU UR5, c[0x0][0x3f8] ;  /* 0x00007f00ff0577ac */ /* 0x000ea20008000800 */
[----:B0-----:R-:W-:-:S04]  /*2090*/  LEA R2, P0, R10, UR8, 0x1 ;  /* 0x000000080a027c11 */ /* 0x001fc8000f8008ff */
[----:B------:R-:W-:Y:S01]  /*20a0*/  LEA.HI.X R3, R10, UR9, R11, 0x1, P0 ;  /* 0x000000090a037c11 */ /* 0x000fe200080f0c0b */
[----:B-1----:R-:W-:Y:S01]  /*20b0*/  USHF.R.S32.HI UR4, URZ, 0x1f, UR4 ;  /* 0x0000001fff047899 */ /* 0x002fe20008011404 */
[----:B------:R-:W-:-:S03]  /*20c0*/  IADD3 R10, P0, PT, R8, R10, RZ ;  /* 0x0000000a080a7210 */ /* 0x000fc60007f1e0ff */
[----:B------:R0:W-:Y:S01]  /*20d0*/  STG.E.U16 desc[UR6][R2.64], R0 ;  /* 0x0000000002007986 */ /* 0x0001e2000c101506 */
[----:B------:R-:W-:Y:S02]  /*20e0*/  IADD3.X R11, PT, PT, RZ, R11, RZ, P0, !PT ;  /* 0x0000000bff0b7210 */ /* 0x000fe400007fe4ff */
[----:B--2---:R-:W-:-:S04]  /*20f0*/  ISETP.GE.U32.AND P0, PT, R10, UR5, PT ;  /* 0x000000050a007c0c */ /* 0x004fc8000bf06070 */
[----:B------:R-:W-:-:S13]  /*2100*/  ISETP.GE.AND.EX P0, PT, R11, UR4, PT, P0 ;  /* 0x000000040b007c0c */ /* 0x000fda000bf06300 */
[----:B0-----:R-:W-:Y:S05]  /*2110*/  @!P0 BRA `(.L_x_486) ;  /* 0xffffffe000188947 */ /* 0x001fea000383ffff */
[----:B------:R-:W-:Y:S05]  /*2120*/  EXIT ;  /* 0x000000000000794d */ /* 0x000fea0003800000 */
.L_x_479:
        /* <DEDUP_REMOVED lines=22> */
[----:B0-----:R-:W-:Y:S02]  /*2290*/  HFMA2 R4, -RZ, RZ, 0, 0 ;  /* 0x00000000ff047431 */ /* 0x001fe400000001ff */
        /* <DEDUP_REMOVED lines=8> */
[----:B------:R-:W-:Y:S02]  /*2320*/  ISETP.GE.U32.AND P1, PT, R3, R8, PT ;  /* 0x000000080300720c */ /* 0x000fe40003f26070 */
[----:B------:R-:W-:-:S11]  /*2330*/  MOV R3, RZ ;  /* 0x000000ff00037202 */ /* 0x000fd60000000f00 */
[----:B------:R-:W-:Y:S02]  /*2340*/  @P1 IADD3 R2, PT, PT, R2, 0x1, RZ ;  /* 0x0000000102021810 */ /* 0x000fe40007ffe0ff */
[----:B------:R-:W-:Y:S01]  /*2350*/  @!P2 LOP3.LUT R2, RZ, R8, RZ, 0x33, !PT ;  /* 0x00000008ff02a212 */ /* 0x000fe200078e33ff */
[----:B------:R-:W-:Y:S06]  /*2360*/  BRA `(.L_x_489) ;  /* 0x0000000000107947 */ /* 0x000fec0003800000 */
.L_x_488:
[----:B------:R-:W-:-:S07]  /*2370*/  MOV R2, 0x2390 ;  /* 0x0000239000027802 */ /* 0x000fce0000000f00 */
[----:B------:R-:W-:Y:S05]  /*2380*/  CALL.REL.NOINC `($__internal_17_$__cuda_sm20_div_u64) ;  /* 0x0000000000cc7944 */ /* 0x000fea0003c00000 */
[----:B------:R-:W-:Y:S02]  /*2390*/  MOV R2, R4 ;  /* 0x0000000400027202 */ /* 0x000fe40000000f00 */
[----:B------:R-:W-:-:S07]  /*23a0*/  MOV R3, R5 ;  /* 0x0000000500037202 */ /* 0x000fce0000000f00 */
.L_x_489:
[----:B------:R-:W-:Y:S05]  /*23b0*/  BSYNC.RECONVERGENT B0 ;  /* 0x0000000000007941 */ /* 0x000fea0003800200 */
.L_x_487:
        /* <DEDUP_REMOVED lines=10> */
[----:B------:R-:W-:Y:S01]  /*2460*/  IADD3 R2, PT, PT, R0, 0x1, RZ ;  /* 0x0000000100027810 */ /* 0x000fe20007ffe0ff */
[----:B------:R-:W-:Y:S01]  /*2470*/  HFMA2 R0, -RZ, RZ, 0, 0 ;  /* 0x00000000ff007431 */ /* 0x000fe200000001ff */
[----:B------:R-:W-:Y:S02]  /*2480*/  MOV R4, RZ ;  /* 0x000000ff00047202 */ /* 0x000fe40000000f00 */
[----:B------:R-:W-:-:S07]  /*2490*/  LOP3.LUT R5, R2, 0x3, RZ, 0xc0, !PT ;  /* 0x0000000302057812 */ /* 0x000fce00078ec0ff */
.L_x_492:
[----:B------:R-:W-:-:S04]  /*24a0*/  LEA R2, P1, R10, UR8, 0x1 ;  /* 0x000000080a027c11 */ /* 0x000fc8000f8208ff */
[----:B------:R-:W-:Y:S02]  /*24b0*/  LEA.HI.X R3, R10, UR9, R11, 0x1, P1 ;  /* 0x000000090a037c11 */ /* 0x000fe400088f0c0b */
[----:B------:R-:W-:Y:S02]  /*24c0*/  IADD3 R0, P1, PT, R0, 0x1, RZ ;  /* 0x0000000100007810 */ /* 0x000fe40007f3e0ff */
[----:B------:R-:W-:Y:S01]  /*24d0*/  IADD3 R10, P2, PT, R8, R10, RZ ;  /* 0x0000000a080a7210 */ /* 0x000fe20007f5e0ff */
[----:B------:R0:W-:Y:S01]  /*24e0*/  STG.E.U16 desc[UR6][R2.64], RZ ;  /* 0x000000ff02007986 */ /* 0x0001e2000c101506 */
[----:B------:R-:W-:Y:S02]  /*24f0*/  IADD3.X R4, PT, PT, RZ, R4, RZ, P1, !PT ;  /* 0x00000004ff047210 */ /* 0x000fe40000ffe4ff */
[----:B------:R-:W-:Y:S02]  /*2500*/  ISETP.NE.U32.AND P1, PT, R0, R5, PT ;  /* 0x000000050000720c */ /* 0x000fe40003f25070 */
[----:B------:R-:W-:-:S02]  /*2510*/  IADD3.X R11, PT, PT, RZ, R11, RZ, P2, !PT ;  /* 0x0000000bff0b7210 */ /* 0x000fc400017fe4ff */
[----:B------:R-:W-:-:S13]  /*2520*/  ISETP.NE.AND.EX P1, PT, R4, RZ, PT, P1 ;  /* 0x000000ff0400720c */ /* 0x000fda0003f25310 */
[----:B0-----:R-:W-:Y:S05]  /*2530*/  @P1 BRA `(.L_x_492) ;  /* 0xfffffffc00d81947 */ /* 0x001fea000383ffff */
.L_x_491:
[----:B------:R-:W-:Y:S05]  /*2540*/  BSYNC.RECONVERGENT B0 ;  /* 0x0000000000007941 */ /* 0x000fea0003800200 */
.L_x_490:
[----:B------:R-:W-:Y:S05]  /*2550*/  @!P0 EXIT ;  /* 0x000000000000894d */ /* 0x000fea0003800000 */
[----:B------:R-:W-:Y:S01]  /*2560*/  SHF.L.U32 R9, R8, 0x1, RZ ;  /* 0x0000000108097819 */ /* 0x000fe200000006ff */
[----:B------:R-:W0:Y:S01]  /*2570*/  LDCU UR5, c[0x0][0x3f8] ;  /* 0x00007f00ff0577ac */ /* 0x000e220008000800 */
[----:B------:R-:W-:Y:S01]  /*2580*/  SHF.R.U32.HI R15, RZ, 0x1f, R8 ;  /* 0x0000001fff0f7819 */ /* 0x000fe20000011608 */
[----:B------:R-:W1:Y:S06]  /*2590*/  LDCU.64 UR8, c[0x0][0x3a8] ;  /* 0x00007500ff0877ac */ /* 0x000e6c0008000a00 */
.L_x_493:
[----:B-1----:R-:W-:-:S04]  /*25a0*/  LEA R12, P0, R10, UR8, 0x1 ;  /* 0x000000080a0c7c11 */ /* 0x002fc8000f8008ff */
[----:B------:R-:W-:Y:S02]  /*25b0*/  LEA.HI.X R13, R10, UR9, R11, 0x1, P0 ;  /* 0x000000090a0d7c11 */ /* 0x000fe400080f0c0b */
[----:B------:R-:W-:-:S03]  /*25c0*/  IADD3 R2, P0, PT, R9, R12, RZ ;  /* 0x0000000c09027210 */ /* 0x000fc60007f1e0ff */
[----:B------:R2:W-:Y:S01]  /*25d0*/  STG.E.U16 desc[UR6][R12.64], RZ ;  /* 0x000000ff0c007986 */ /* 0x0005e2000c101506 */
[----:B------:R-:W-:Y:S02]  /*25e0*/  IADD3.X R3, PT, PT, R15, R13, RZ, P0, !PT ;  /* 0x0000000d0f037210 */ /* 0x000fe400007fe4ff */
[----:B------:R-:W-:-:S03]  /*25f0*/  IADD3 R4, P0, PT, R9, R2, RZ ;  /* 0x0000000209047210 */ /* 0x000fc60007f1e0ff */
[----:B------:R2:W-:Y:S01]  /*2600*/  STG.E.U16 desc[UR6][R2.64], RZ ;  /* 0x000000ff02007986 */ /* 0x0005e2000c101506 */
[----:B------:R-:W-:Y:S02]  /*2610*/  IADD3.X R5, PT, PT, R15, R3, RZ, P0, !PT ;  /* 0x000000030f057210 */ /* 0x000fe400007fe4ff */
        /* <DEDUP_REMOVED lines=10> */
        .weak           $__internal_17_$__cuda_sm20_div_u64
        .type           $__internal_17_$__cuda_sm20_div_u64,@function
        .size           $__internal_17_$__cuda_sm20_div_u64,(.L_x_1705 - $__internal_17_$__cuda_sm20_div_u64)
$__internal_17_$__cuda_sm20_div_u64:
        /* <DEDUP_REMOVED lines=12> */
[----:B------:R-:W-:Y:S01]  /*2780*/  IMAD.HI.U32 R6, R4, R13, RZ ;  /* 0x0000000d04067227 */ /* 0x000fe200078e00ff */
        /* <DEDUP_REMOVED lines=18> */
[----:B------:R-:W-:Y:S01]  /*28b0*/  HFMA2 R5, -RZ, RZ, 0, 0 ;  /* 0x00000000ff057431 */ /* 0x000fe200000001ff */
[----:B------:R-:W-:Y:S01]  /*28c0*/  IADD3.X R9, PT, PT, R4, R9, RZ, P0, !PT ;  /* 0x0000000904097210 */ /* 0x000fe200007fe4ff */
        /* <DEDUP_REMOVED lines=10> */
[----:B------:R-:W-:Y:S01]  /*2970*/  IMAD R5, R9, R8, R5 ;  /* 0x0000000809057224 */ /* 0x000fe200078e0205 */
[----:B------:R-:W-:Y:S02]  /*2980*/  IADD3 R13, P0, PT, -R4, R3, RZ ;  /* 0x00000003040d7210 */ /* 0x000fe40007f1e1ff */
[----:B------:R-:W-:Y:S02]  /*2990*/  IADD3 R4, P2, PT, R7, 0x1, RZ ;  /* 0x0000000107047810 */ /* 0x000fe40007f5e0ff */
[----:B------:R-:W-:Y:S02]  /*29a0*/  IADD3.X R12, PT, PT, ~R5, R12, RZ, P0, !PT ;  /* 0x0000000c050c7210 */ /* 0x000fe400007fe5ff */
[----:B------:R-:W-:Y:S02]  /*29b0*/  ISETP.GE.U32.AND P0, PT, R13, R8, PT ;  /* 0x000000080d00720c */ /* 0x000fe40003f06070 */
[----:B------:R-:W-:Y:S02]  /*29c0*/  IADD3 R3, P1, PT, -R8, R13, RZ ;  /* 0x0000000d08037210 */ /* 0x000fe40007f3e1ff */
[----:B------:R-:W-:-:S02]  /*29d0*/  ISETP.GE.U32.AND.EX P0, PT, R12, RZ, PT, P0 ;  /* 0x000000ff0c00720c */ /* 0x000fc40003f06100 */
[----:B------:R-:W-:Y:S02]  /*29e0*/  IADD3.X R5, PT, PT, R12, -0x1, RZ, P1, !PT ;  /* 0xffffffff0c057810 */ /* 0x000fe40000ffe4ff */
[----:B------:R-:W-:Y:S02]  /*29f0*/  IADD3.X R6, PT, PT, RZ, R9, RZ, P2, !PT ;  /* 0x00000009ff067210 */ /* 0x000fe400017fe4ff */
[----:B------:R-:W-:Y:S02]  /*2a00*/  SEL R3, R3, R13, P0 ;  /* 0x0000000d03037207 */ /* 0x000fe40000000000 */
[----:B------:R-:W-:Y:S02]  /*2a10*/  SEL R7, R4, R7, P0 ;  /* 0x0000000704077207 */ /* 0x000fe40000000000 */
[----:B------:R-:W-:Y:S02]  /*2a20*/  SEL R5, R5, R12, P0 ;  /* 0x0000000c05057207 */ /* 0x000fe40000000000 */
[----:B------:R-:W-:-:S02]  /*2a30*/  SEL R6, R6, R9, P0 ;  /* 0x0000000906067207 */ /* 0x000fc40000000000 */
[----:B------:R-:W-:Y:S02]  /*2a40*/  ISETP.GE.U32.AND P0, PT, R3, R8, PT ;  /* 0x000000080300720c */ /* 0x000fe40003f06070 */
[----:B------:R-:W-:Y:S02]  /*2a50*/  IADD3 R4, P2, PT, R7, 0x1, RZ ;  /* 0x0000000107047810 */ /* 0x000fe40007f5e0ff */
[----:B------:R-:W-:Y:S02]  /*2a60*/  ISETP.GE.U32.AND.EX P0, PT, R5, RZ, PT, P0 ;  /* 0x000000ff0500720c */ /* 0x000fe40003f06100 */
[----:B------:R-:W-:Y:S02]  /*2a70*/  ISETP.NE.U32.AND P1, PT, R8, RZ, PT ;  /* 0x000000ff0800720c */ /* 0x000fe40003f25070 */
[----:B------:R-:W-:Y:S02]  /*2a80*/  IADD3.X R5, PT, PT, RZ, R6, RZ, P2, !PT ;  /* 0x00000006ff057210 */ /* 0x000fe400017fe4ff */
[----:B------:R-:W-:-:S02]  /*2a90*/  MOV R3, 0x0 ;  /* 0x0000000000037802 */ /* 0x000fc40000000f00 */
[----:B------:R-:W-:Y:S02]  /*2aa0*/  ISETP.NE.AND.EX P1, PT, RZ, RZ, PT, P1 ;  /* 0x000000ffff00720c */ /* 0x000fe40003f25310 */
[----:B------:R-:W-:Y:S02]  /*2ab0*/  SEL R4, R4, R7, P0 ;  /* 0x0000000704047207 */ /* 0x000fe40000000000 */
[----:B------:R-:W-:Y:S02]  /*2ac0*/  SEL R5, R5, R6, P0 ;  /* 0x0000000605057207 */ /* 0x000fe40000000000 */
[----:B------:R-:W-:Y:S02]  /*2ad0*/  SEL R4, R4, 0xffffffff, P1 ;  /* 0xffffffff04047807 */ /* 0x000fe40000800000 */
[----:B------:R-:W-:Y:S01]  /*2ae0*/  SEL R5, R5, 0xffffffff, P1 ;  /* 0xffffffff05057807 */ /* 0x000fe20000800000 */
[----:B------:R-:W-:Y:S06]  /*2af0*/  RET.REL.NODEC R2 `(_ZN2at6native51_GLOBAL__N__2c613397_18_DepthwiseConv2d_cu_9959487032conv_depthwise2d_backward_kernelILi1ELi1EN3c104HalfEiEEvNS_27GenericPackedTensorAccessorIKT1_Lm4ENS_16DefaultPtrTraitsEiEENS5_IS6_Lm4ES8_iEES9_T2_iiiiiiiiiiiiiii) ;  /* 0xffffffd402407950 */ /* 0x000fec0003c3ffff */
.L_x_494:
        /* <DEDUP_REMOVED lines=16> */
.L_x_1705:


//--------------------- .text._ZN2at6native51_GLOBAL__N__2c613397_18_DepthwiseConv2d_cu_9959487032conv_depthwise2d_backward_kernelILi3ELi0EN3c104HalfEiEEvNS_27GenericPackedTensorAccessorIKT1_Lm4ENS_16DefaultPtrTraitsEiEENS5_IS6_Lm4ES8_iEES9_T2_iiiiiiiiiiiiiii --------------------------
	.section	.text._ZN2at6native51_GLOBAL__N__2c613397_18_DepthwiseConv2d_cu_9959487032conv_depthwise2d_backward_kernelILi3ELi0EN3c104HalfEiEEvNS_27GenericPackedTensorAccessorIKT1_Lm4ENS_16DefaultPtrTraitsEiEENS5_IS6_Lm4ES8_iEES9_T2_iiiiiiiiiiiiiii,"ax",@progbits
	.align	128
.text._ZN2at6native51_GLOBAL__N__2c613397_18_DepthwiseConv2d_cu_9959487032conv_depthwise2d_backward_kernelILi3ELi0EN3c104HalfEiEEvNS_27GenericPackedTensorAccessorIKT1_Lm4ENS_16DefaultPtrTraitsEiEENS5_IS6_Lm4ES8_iEES9_T2_iiiiiiiiiiiiiii:
        .type           _ZN2at6native51_GLOBAL__N__2c613397_18_DepthwiseConv2d_cu_9959487032conv_depthwise2d_backward_kernelILi3ELi0EN3c104HalfEiEEvNS_27GenericPackedTensorAccessorIKT1_Lm4ENS_16DefaultPtrTraitsEiEENS5_IS6_Lm4ES8_iEES9_T2_iiiiiiiiiiiiiii,@function
        .size           _ZN2at6native51_GLOBAL__N__2c613397_18_DepthwiseConv2d_cu_9959487032conv_depthwise2d_backward_kernelILi3ELi0EN3c104HalfEiEEvNS_27GenericPackedTensorAccessorIKT1_Lm4ENS_16DefaultPtrTraitsEiEENS5_IS6_Lm4ES8_iEES9_T2_iiiiiiiiiiiiiii,(.L_x_1707 - _ZN2at6native51_GLOBAL__N__2c613397_18_DepthwiseConv2d_cu_9959487032conv_depthwise2d_backward_kernelILi3ELi0EN3c104HalfEiEEvNS_27GenericPackedTensorAccessorIKT1_Lm4ENS_16DefaultPtrTraitsEiEENS5_IS6_Lm4ES8_iEES9_T2_iiiiiiiiiiiiiii)
        .other          _ZN2at6native51_GLOBAL__N__2c613397_18_DepthwiseConv2d_cu_9959487032conv_depthwise2d_backward_kernelILi3ELi0EN3c104HalfEiEEvNS_27GenericPackedTensorAccessorIKT1_Lm4ENS_16DefaultPtrTraitsEiEENS5_IS6_Lm4ES8_iEES9_T2_iiiiiiiiiiiiiii,@"STO_CUDA_ENTRY STV_DEFAULT"
_ZN2at6native51_GLOBAL__N__2c613397_18_DepthwiseConv2d_cu_9959487032conv_depthwise2d_backward_kernelILi3ELi0EN3c104HalfEiEEvNS_27GenericPackedTensorAccessorIKT1_Lm4ENS_16DefaultPtrTraitsEiEENS5_IS6_Lm4ES8_iEES9_T2_iiiiiiiiiiiiiii:
        /* <DEDUP_REMOVED lines=24> */
.L_x_515:
        /* <DEDUP_REMOVED lines=59> */
[----:B------:R-:W-:Y:S02]  /*0530*/  ISETP.GE.AND P2, PT, R4, RZ, PT ;  /* 0x000000ff0400720c */ /* 0x000fe40003f46270 */
[----:B---3--:R-:W-:Y:S01]  /*0540*/  IADD3 R7, PT, PT, R14, 0xffffffe, RZ ;  /* 0x0ffffffe0e077810 */ /* 0x008fe20007ffe0ff */
[----:B-1----:R-:W-:Y:S01]  /*0550*/  VIADD R6, R8, UR13 ;  /* 0x0000000d08067c36 */ /* 0x002fe20008000000 */
[----:B------:R-:W1:Y:S03]  /*0560*/  LDCU UR13, c[0x0][0x400] ;  /* 0x00008000ff0d77ac */ /* 0x000e660008000800 */
[----:B------:R-:W-:Y:S01]  /*0570*/  @P0 VIADD R15, R15, 0x1 ;  /* 0x000000010f0f0836 */ /* 0x000fe20000000000 */
[----:B------:R-:W3:Y:S01]  /*0580*/  F2I.FTZ.U32.TRUNC.NTZ R7, R7 ;  /* 0x0000000700077305 */ /* 0x000ee2000021f000 */
[----:B0-----:R-:W-:-:S04]  /*0590*/  IMAD.MOV R4, RZ, RZ, -R5 ;  /* 0x000000ffff047224 */ /* 0x001fc800078e0a05 */
[----:B------:R-:W-:Y:S01]  /*05a0*/  @!P2 IMAD.MOV R15, RZ, RZ, -R15 ;  /* 0x000000ffff0fa224 */ /* 0x000fe200078e0a0f */
[-C--:B------:R-:W-:Y:S01]  /*05b0*/  @!P1 LOP3.LUT R15, RZ, R2.reuse, RZ, 0x33, !PT ;  /* 0x00000002ff0f9212 */ /* 0x080fe200078e33ff */
[----:B------:R-:W-:Y:S02]  /*05c0*/  IMAD R17, R4, R13, RZ ;  /* 0x0000000d04117224 */ /* 0x000fe400078e02ff */
[----:B------:R-:W-:Y:S01]  /*05d0*/  IMAD.MOV.U32 R4, RZ, RZ, RZ ;  /* 0x000000ffff047224 */ /* 0x000fe200078e00ff */
[----:B------:R-:W-:Y:S01]  /*05e0*/  IABS R16, R15 ;  /* 0x0000000f00107213 */ /* 0x000fe20000000000 */
[----:B--2---:R-:W-:Y:S02]  /*05f0*/  IMAD R19, R15, R2, UR15 ;  /* 0x0000000f0f137e24 */ /* 0x004fe4000f8e0202 */
[----:B------:R-:W-:-:S04]  /*0600*/  IMAD.HI.U32 R4, R5, R17, R4 ;  /* 0x0000001105047227 */ /* 0x000fc800078e0004 */
[----:B------:R-:W-:Y:S02]  /*0610*/  IMAD.MOV R5, RZ, RZ, -R15 ;  /* 0x000000ffff057224 */ /* 0x000fe400078e0a0f */
[----:B------:R-:W-:-:S04]  /*0620*/  IMAD.HI.U32 R14, R4, R16, RZ ;  /* 0x00000010040e7227 */ /* 0x000fc800078e00ff */
[----:B------:R-:W-:Y:S02]  /*0630*/  IMAD.MOV R4, RZ, RZ, -R14 ;  /* 0x000000ffff047224 */ /* 0x000fe400078e0a0e */
[----:B---3--:R-:W-:Y:S02]  /*0640*/  IMAD.MOV R17, RZ, RZ, -R7 ;  /* 0x000000ffff117224 */ /* 0x008fe400078e0a07 */
[C---:B------:R-:W-:Y:S02]  /*0650*/  IMAD R16, R13.reuse, R4, R16 ;  /* 0x000000040d107224 */ /* 0x040fe400078e0210 */
[----:B------:R-:W-:Y:S01]  /*0660*/  IMAD R2, R2, R5, R6 ;  /* 0x0000000502027224 */ /* 0x000fe200078e0206 */
[C-C-:B------:R-:W-:Y:S01]  /*0670*/  IADD3 R5, PT, PT, R6.reuse, -UR15, -R19.reuse ;  /* 0x8000000f06057c10 */ /* 0x140fe2000fffe813 */
[----:B------:R-:W-:Y:S01]  /*0680*/  IMAD.IADD R4, R6, 0x1, -R19 ;  /* 0x0000000106047824 */ /* 0x000fe200078e0a13 */
[----:B------:R-:W-:Y:S01]  /*0690*/  ISETP.GT.U32.AND P1, PT, R13, R16, PT ;  /* 0x000000100d00720c */ /* 0x000fe20003f24070 */
[----:B------:R-:W-:-:S02]  /*06a0*/  HFMA2 R6, -RZ, RZ, 0, 0 ;  /* 0x00000000ff067431 */ /* 0x000fc400000001ff */
[----:B------:R-:W-:Y:S01]  /*06b0*/  IMAD R17, R17, R12, RZ ;  /* 0x0000000c11117224 */ /* 0x000fe200078e02ff */
[----:B------:R-:W-:Y:S02]  /*06c0*/  IABS R19, R2 ;  /* 0x0000000200137213 */ /* 0x000fe40000000000 */
[----:B------:R-:W-:Y:S01]  /*06d0*/  IABS R21, R4 ;  /* 0x0000000400157213 */ /* 0x000fe20000000000 */
[----:B------:R-:W-:Y:S01]  /*06e0*/  IMAD.HI.U32 R6, R7, R17, R6 ;  /* 0x0000001107067227 */ /* 0x000fe200078e0006 */
[----:B------:R-:W-:-:S05]  /*06f0*/  IABS R23, R5 ;  /* 0x0000000500177213 */ /* 0x000fca0000000000 */
[----:B------:R-:W-:-:S04]  /*0700*/  IMAD.HI.U32 R7, R6, R19, RZ ;  /* 0x0000001306077227 */ /* 0x000fc800078e00ff */
[----:B------:R-:W-:-:S04]  /*0710*/  IMAD.HI.U32 R17, R6, R21, RZ ;  /* 0x0000001506117227 */ /* 0x000fc800078e00ff */
[----:B------:R-:W-:-:S04]  /*0720*/  IMAD.HI.U32 R6, R6, R23, RZ ;  /* 0x0000001706067227 */ /* 0x000fc800078e00ff */
[----:B------:R-:W-:Y:S02]  /*0730*/  @!P1 IMAD.IADD R16, R16, 0x1, -R13 ;  /* 0x0000000110109824 */ /* 0x000fe400078e0a0d */
[----:B------:R-:W-:Y:S02]  /*0740*/  IMAD.MOV R7, RZ, RZ, -R7 ;  /* 0x000000ffff077224 */ /* 0x000fe400078e0a07 */
[----:B------:R-:W-:Y:S01]  /*0750*/  IMAD.MOV R17, RZ, RZ, -R17 ;  /* 0x000000ffff117224 */ /* 0x000fe200078e0a11 */
[----:B------:R-:W-:Y:S01]  /*0760*/  ISETP.GE.U32.AND P0, PT, R16, R13, PT ;  /* 0x0000000d1000720c */ /* 0x000fe20003f06070 */
[----:B------:R-:W-:Y:S01]  /*0770*/  IMAD.MOV R6, RZ, RZ, -R6 ;  /* 0x000000ffff067224 */ /* 0x000fe200078e0a06 */
[----:B------:R-:W-:Y:S01]  /*0780*/  LOP3.LUT R16, R15, R10, RZ, 0x3c, !PT ;  /* 0x0000000a0f107212 */ /* 0x000fe200078e3cff */
[C---:B------:R-:W-:Y:S02]  /*0790*/  IMAD R13, R12.reuse, R7, R19 ;  /* 0x000000070c0d7224 */ /* 0x040fe400078e0213 */
[----:B------:R-:W-:Y:S01]  /*07a0*/  IMAD R17, R12, R17, R21 ;  /* 0x000000110c117224 */ /* 0x000fe200078e0215 */
[----:B------:R-:W-:Y:S01]  /*07b0*/  ISETP.GE.AND P2, PT, R16, RZ, PT ;  /* 0x000000ff1000720c */ /* 0x000fe20003f46270 */
[C---:B------:R-:W-:Y:S01]  /*07c0*/  IMAD R19, R12.reuse, R6, R23 ;  /* 0x000000060c137224 */ /* 0x040fe200078e0217 */
[----:B------:R-:W-:Y:S01]  /*07d0*/  ISETP.GT.U32.AND P3, PT, R12, R13, PT ;  /* 0x0000000d0c00720c */ /* 0x000fe20003f64070 */
[----:B------:R-:W-:Y:S01]  /*07e0*/  @!P1 VIADD R14, R14, 0x1 ;  /* 0x000000010e0e9836 */ /* 0x000fe20000000000 */
[C---:B------:R-:W-:Y:S01]  /*07f0*/  ISETP.GT.U32.AND P4, PT, R12.reuse, R17, PT ;  /* 0x000000110c00720c */ /* 0x040fe20003f84070 */
[----:B------:R-:W-:Y:S01]  /*0800*/  IMAD.MOV R6, RZ, RZ, -R8 ;  /* 0x000000ffff067224 */ /* 0x000fe200078e0a08 */
[----:B------:R-:W-:Y:S01]  /*0810*/  ISETP.GT.U32.AND P5, PT, R12, R19, PT ;  /* 0x000000130c00720c */ /* 0x000fe20003fa4070 */
[----:B------:R-:W-:Y:S01]  /*0820*/  @P0 VIADD R14, R14, 0x1 ;  /* 0x000000010e0e0836 */ /* 0x000fe20000000000 */
[----:B------:R-:W-:Y:S01]  /*0830*/  ISETP.NE.AND P1, PT, R10, RZ, PT ;  /* 0x000000ff0a00720c */ /* 0x000fe20003f25270 */
[----:B------:R-:W-:Y:S01]  /*0840*/  IMAD R8, R8, R9, UR14 ;  /* 0x0000000e08087e24 */ /* 0x000fe2000f8e0209 */
[----:B------:R-:W-:Y:S01]  /*0850*/  IADD3 R21, PT, PT, R0, UR12, RZ ;  /* 0x0000000c00157c10 */ /* 0x000fe2000fffe0ff */
[----:B------:R-:W-:Y:S01]  /*0860*/  IMAD.MOV.U32 R16, RZ, RZ, R14 ;  /* 0x000000ffff107224 */ /* 0x000fe200078e000e */
[----:B------:R-:W0:Y:S03]  /*0870*/  LDCU UR12, c[0x0][0x414] ;  /* 0x00008280ff0c77ac */ /* 0x000e260008000800 */
[--C-:B------:R-:W-:Y:S01]  /*0880*/  @!P3 IMAD.IADD R13, R13, 0x1, -R12.reuse ;  /* 0x000000010d0db824 */ /* 0x100fe200078e0a0c */
[----:B------:R-:W-:Y:S01]  /*0890*/  ISETP.GE.AND P3, PT, R4, RZ, PT ;  /* 0x000000ff0400720c */ /* 0x000fe20003f66270 */
[----:B------:R-:W-:-:S02]  /*08a0*/  @!P4 IMAD.IADD R17, R17, 0x1, -R12 ;  /* 0x000000011111c824 */ /* 0x000fc400078e0a0c */
[----:B------:R-:W-:Y:S01]  /*08b0*/  @!P5 IMAD.IADD R19, R19, 0x1, -R12 ;  /* 0x000000011313d824 */ /* 0x000fe200078e0a0c */
[C---:B------:R-:W-:Y:S01]  /*08c0*/  ISETP.GT.U32.AND P0, PT, R12.reuse, R13, PT ;  /* 0x0000000d0c00720c */ /* 0x040fe20003f04070 */
[----:B------:R-:W-:Y:S01]  /*08d0*/  @!P2 IMAD.MOV R16, RZ, RZ, -R16 ;  /* 0x000000ffff10a224 */ /* 0x000fe200078e0a10 */
[C---:B------:R-:W-:Y:S01]  /*08e0*/  ISETP.GT.U32.AND P2, PT, R12.reuse, R17, PT ;  /* 0x000000110c00720c */ /* 0x040fe20003f44070 */
[----:B------:R-:W-:Y:S01]  /*08f0*/  IMAD R6, R9, R6, R21 ;  /* 0x0000000609067224 */ /* 0x000fe200078e0215 */
[----:B------:R-:W-:Y:S01]  /*0900*/  ISETP.GT.U32.AND P4, PT, R12, R19, PT ;  /* 0x000000130c00720c */ /* 0x000fe20003f84070 */
[----:B------:R-:W-:Y:S01]  /*0910*/  IMAD.IADD R7, R21, 0x1, -R8 ;  /* 0x0000000115077824 */ /* 0x000fe200078e0a08 */
[----:B------:R-:W-:Y:S02]  /*0920*/  @!P1 LOP3.LUT R16, RZ, R10, RZ, 0x33, !PT ;  /* 0x0000000aff109212 */ /* 0x000fe400078e33ff */
[----:B------:R-:W-:Y:S02]  /*0930*/  ISETP.GE.AND P1, PT, R2, RZ, PT ;  /* 0x000000ff0200720c */ /* 0x000fe40003f26270 */
[----:B------:R-:W-:-:S02]  /*0940*/  ISETP.GE.AND P5, PT, R5, RZ, PT ;  /* 0x000000ff0500720c */ /* 0x000fc40003fa6270 */
[----:B------:R-:W-:Y:S01]  /*0950*/  IADD3 R14, PT, PT, -R16, RZ, RZ ;  /* 0x000000ff100e7210 */ /* 0x000fe20007ffe1ff */
[--C-:B------:R-:W-:Y:S01]  /*0960*/  @!P0 IMAD.IADD R13, R13, 0x1, -R12.reuse ;  /* 0x000000010d0d8824 */ /* 0x100fe200078e0a0c */
[----:B------:R-:W-:Y:S01]  /*0970*/  ISETP.NE.AND P0, PT, R11, RZ, PT ;  /* 0x000000ff0b00720c */ /* 0x000fe20003f05270 */
[----:B------:R-:W-:Y:S01]  /*0980*/  @!P2 IMAD.IADD R17, R17, 0x1, -R12 ;  /* 0x000000011111a824 */ /* 0x000fe200078e0a0c */
[----:B------:R-:W-:Y:S01]  /*0990*/  IADD3 R8, PT, PT, R21, -UR14, -R8 ;  /* 0x8000000e15087c10 */ /* 0x000fe2000fffe808 */
[----:B------:R-:W-:Y:S02]  /*09a0*/  IMAD R15, R10, R14, R15 ;  /* 0x0000000e0a0f7224 */ /* 0x000fe400078e020f */
[----:B------:R-:W-:Y:S01]  /*09b0*/  @!P4 IMAD.IADD R19, R19, 0x1, -R12 ;  /* 0x000000011313c824 */ /* 0x000fe200078e0a0c */
[----:B------:R-:W-:Y:S01]  /*09c0*/  LOP3.LUT R12, RZ, R11, RZ, 0x33, !PT ;  /* 0x0000000bff0c7212 */ /* 0x000fe200078e33ff */
[----:B-1----:R-:W-:Y:S02]  /*09d0*/  IMAD R9, R15, UR13, RZ ;  /* 0x0000000d0f097c24 */ /* 0x002fe4000f8e02ff */
[----:B------:R-:W-:Y:S01]  /*09e0*/  @!P1 IMAD.MOV R13, RZ, RZ, -R13 ;  /* 0x000000ffff0d9224 */ /* 0x000fe200078e0a0d */
[----:B------:R-:W-:Y:S01]  /*09f0*/  @!P5 IADD3 R19, PT, PT, -R19, RZ, RZ ;  /* 0x000000ff1313d210 */ /* 0x000fe20007ffe1ff */
[----:B------:R-:W-:-:S02]  /*0a00*/  @!P3 IMAD.MOV R17, RZ, RZ, -R17 ;  /* 0x000000ffff11b224 */ /* 0x000fc400078e0a11 */
[----:B----4-:R-:W-:Y:S01]  /*0a10*/  IMAD R14, R16, UR9, R9 ;  /* 0x00000009100e7c24 */ /* 0x010fe2000f8e0209 */
[C---:B------:R-:W-:Y:S01]  /*0a20*/  SEL R9, R12.reuse, R13, !P0 ;  /* 0x0000000d0c097207 */ /* 0x040fe20004000000 */
[----:B------:R-:W-:Y:S01]  /*0a30*/  IMAD.U32 R13, RZ, RZ, UR8 ;  /* 0x00000008ff0d7e24 */ /* 0x000fe2000f8e00ff */
[C---:B------:R-:W-:Y:S01]  /*0a40*/  SEL R10, R12.reuse, R17, !P0 ;  /* 0x000000110c0a7207 */ /* 0x040fe20004000000 */
[----:B------:R-:W-:Y:S01]  /*0a50*/  IMAD R16, R15, UR6, RZ ;  /* 0x000000060f107c24 */ /* 0x000fe2000f8e02ff */
[----:B------:R-:W-:Y:S01]  /*0a60*/  SEL R11, R12, R19, !P0 ;  /* 0x000000130c0b7207 */ /* 0x000fe20004000000 */
[----:B------:R-:W-:Y:S02]  /*0a70*/  IMAD.MOV.U32 R12, RZ, RZ, RZ ;  /* 0x000000ffff0c7224 */ /* 0x000fe400078e00ff */
[----:B0-----:R-:W-:-:S07]  /*0a80*/  IMAD R17, R14, UR12, RZ ;  /* 0x0000000c0e117c24 */ /* 0x001fce000f8e02ff */
.L_x_514:
        /* <DEDUP_REMOVED lines=52> */
[----:B------:R-:W-:-:S05]  /*0dd0*/  IMAD.HI.U32 R20, R27, R15, RZ ;  /* 0x0000000f1b147227 */ /* 0x000fca00078e00ff */
[----:B------:R-:W-:-:S05]  /*0de0*/  IADD3 R26, PT, PT, -R20, RZ, RZ ;  /* 0x000000ff141a7210 */ /* 0x000fca0007ffe1ff */
        /* <DEDUP_REMOVED lines=24> */
[----:B--2---:R-:W-:Y:S02]  /*0f70*/  HADD2.F32 R15, -RZ, R14.H0_H0 ;  /* 0x2000000eff0f7230 */ /* 0x004fe40000004100 */
[----:B---3--:R-:W-:-:S05]  /*0f80*/  HADD2.F32 R14, -RZ, R20.H0_H0 ;  /* 0x20000014ff0e7230 */ /* 0x008fca0000004100 */
[----:B------:R-:W-:-:S07]  /*0f90*/  FFMA.FTZ R12, R15, R14, R12 ;  /* 0x0000000e0f0c7223 */ /* 0x000fce000001000c */
.L_x_497:
[----:B------:R-:W-:Y:S05]  /*0fa0*/  BSYNC.RECONVERGENT B0 ;  /* 0x0000000000007941 */ /* 0x000fea0003800200 */
.L_x_496:
        /* <DEDUP_REMOVED lines=74> */
[----:B--2---:R-:W-:Y:S02]  /*1450*/  HADD2.F32 R15, -RZ, R14.H0_H0 ;  /* 0x2000000eff0f7230 */ /* 0x004fe40000004100 */
[----:B---3--:R-:W-:-:S05]  /*1460*/  HADD2.F32 R14, -RZ, R20.H0_H0 ;  /* 0x20000014ff0e7230 */ /* 0x008fca0000004100 */
[----:B------:R-:W-:-:S07]  /*1470*/  FFMA.FTZ R12, R15, R14, R12 ;  /* 0x0000000e0f0c7223 */ /* 0x000fce000001000c */
.L_x_501:
[----:B------:R-:W-:Y:S05]  /*1480*/  BSYNC.RECONVERGENT B1 ;  /* 0x0000000000017941 */ /* 0x000fea0003800200 */
.L_x_500:
        /* <DEDUP_REMOVED lines=50> */
[----:B------:R-:W-:-:S04]  /*17b0*/  @!P5 IADD3 R22, PT, PT, R22, 0x1, RZ ;  /* 0x000000011616d810 */ /* 0x000fc80007ffe0ff */
        /* <DEDUP_REMOVED lines=22> */
.L_x_499:
[----:B------:R-:W-:Y:S05]  /*1920*/  BSYNC.RECONVERGENT B0 ;  /* 0x0000000000007941 */ /* 0x000fea0003800200 */
.L_x_498:
        /* <DEDUP_REMOVED lines=53> */
[----:B------:R-:W-:Y:S01]  /*1c80*/  @!P4 IMAD.IADD R27, R27, 0x1, -R24 ;  /* 0x000000011b1bc824 */ /* 0x000fe200078e0a18 */
[----:B------:R-:W-:Y:S02]  /*1c90*/  @!P4 IADD3 R23, PT, PT, R23, 0x1, RZ ;  /* 0x000000011717c810 */ /* 0x000fe40007ffe0ff */
        /* <DEDUP_REMOVED lines=23> */
.L_x_505:
[----:B------:R-:W-:Y:S05]  /*1e10*/  BSYNC.RECONVERGENT B1 ;  /* 0x0000000000017941 */ /* 0x000fea0003800200 */
.L_x_504:
        /* <DEDUP_REMOVED lines=56> */
[----:B------:R-:W-:-:S06]  /*21a0*/  @P5 IADD3 R23, PT, PT, R23, 0x1, RZ ;  /* 0x0000000117175810 */ /* 0x000fcc0007ffe0ff */
        /* <DEDUP_REMOVED lines=17> */
.L_x_503:
[----:B------:R-:W-:Y:S05]  /*22c0*/  BSYNC.RECONVERGENT B0 ;  /* 0x0000000000007941 */ /* 0x000fea0003800200 */
.L_x_502:
        /* <DEDUP_REMOVED lines=61> */
[----:B------:R-:W-:Y:S01]  /*26a0*/  @!P6 IMAD.MOV R23, RZ, RZ, -R23 ;  /* 0x000000ffff17e224 */ /* 0x000fe200078e0a17 */
        /* <DEDUP_REMOVED lines=14> */
.L_x_507:
[----:B------:R-:W-:Y:S05]  /*2790*/  BSYNC.RECONVERGENT B0 ;  /* 0x0000000000007941 */ /* 0x000fea0003800200 */
.L_x_506:
        /* <DEDUP_REMOVED lines=78> */
.L_x_511:
[----:B------:R-:W-:Y:S05]  /*2c80*/  BSYNC.RECONVERGENT B1 ;  /* 0x0000000000017941 */ /* 0x000fea0003800200 */
.L_x_510:
        /* <DEDUP_REMOVED lines=48> */
[-C--:B------:R-:W-:Y:S01]  /*2f90*/  @!P4 IADD3 R14, PT, PT, R14, -R25.reuse, RZ ;  /* 0x800000190e0ec210 */ /* 0x080fe20007ffe0ff */
        /* <DEDUP_REMOVED lines=25> */
.L_x_509:
[----:B------:R-:W-:Y:S05]  /*3130*/  BSYNC.RECONVERGENT B0 ;  /* 0x0000000000007941 */ /* 0x000fea0003800200 */
.L_x_508:
        /* <DEDUP_REMOVED lines=32> */
[----:B------:R-:W-:Y:S02]  /*3340*/  LOP3.LUT R21, R8, R21, RZ, 0x3c, !PT ;  /* 0x0000001508157212 */ /* 0x000fe400078e3cff */
[----:B------:R-:W-:Y:S02]  /*3350*/  @!P6 IADD3 R20, PT, PT, R20, 0x1, RZ ;  /* 0x000000011414e810 */ /* 0x000fe40007ffe0ff */
        /* <DEDUP_REMOVED lines=39> */
[----:B--2---:R-:W-:Y:S02]  /*35d0*/  HADD2.F32 R15, -RZ, R18.H0_H0 ;  /* 0x20000012ff0f7230 */ /* 0x004fe40000004100 */
[----:B---3--:R-:W-:-:S05]  /*35e0*/  HADD2.F32 R14, -RZ, R20.H0_H0 ;  /* 0x20000014ff0e7230 */ /* 0x008fca0000004100 */
[----:B------:R-:W-:-:S07]  /*35f0*/  FFMA.FTZ R12, R15, R14, R12 ;  /* 0x0000000e0f0c7223 */ /* 0x000fce000001000c */
.L_x_513:
[----:B------:R-:W-:Y:S05]  /*3600*/  BSYNC.RECONVERGENT B0 ;  /* 0x0000000000007941 */ /* 0x000fea0003800200 */
.L_x_512:
[----:B------:R-:W-:Y:S01]  /*3610*/  IADD3 R17, PT, PT, R17, UR16, RZ ;  /* 0x0000001011117c10 */ /* 0x000fe2000fffe0ff */
[----:B------:R-:W-:Y:S01]  /*3620*/  VIADD R16, R16, UR5 ;  /* 0x0000000510107c36 */ /* 0x000fe20008000000 */
[----:B------:R-:W-:Y:S06]  /*3630*/  @P2 BRA `(.L_x_514) ;  /* 0xffffffd400142947 */ /* 0x000fec000383ffff */
        /* <DEDUP_REMOVED lines=12> */
.L_x_495:
        /* <DEDUP_REMOVED lines=35> */
.L_x_517:
[----:B------:R-:W-:-:S07]  /*3930*/  MOV R6, 0x3950 ;  /* 0x0000395000067802 */ /* 0x000fce0000000f00 */
[----:B------:R-:W-:Y:S05]  /*3940*/  CALL.REL.NOINC `($__internal_18_$__cuda_sm20_div_u64) ;  /* 0x0000000000cc7944 */ /* 0x000fea0003c00000 */
.L_x_518:
[----:B------:R-:W-:Y:S05]  /*3950*/  BSYNC.RECONVERGENT B0 ;  /* 0x0000000000007941 */ /* 0x000fea0003800200 */
.L_x_516:
        /* <DEDUP_REMOVED lines=14> */
.L_x_521:
        /* <DEDUP_REMOVED lines=10> */
.L_x_520:
[----:B------:R-:W-:Y:S05]  /*3ae0*/  BSYNC.RECONVERGENT B0 ;  /* 0x0000000000007941 */ /* 0x000fea0003800200 */
.L_x_519:
[----:B------:R-:W-:Y:S05]  /*3af0*/  @!P1 EXIT ;  /* 0x000000000000994d */ /* 0x000fea0003800000 */
[----:B------:R-:W0:Y:S01]  /*3b00*/  LDCU UR12, c[0x0][0x3f8] ;  /* 0x00007f00ff0c77ac */ /* 0x000e220008000800 */
[----:B------:R-:W1:Y:S01]  /*3b10*/  LDCU.64 UR8, c[0x0][0x3a8] ;  /* 0x00007500ff0877ac */ /* 0x000e620008000a00 */
[----:B------:R-:W-:Y:S02]  /*3b20*/  USHF.L.U32 UR5, UR4, 0x1, URZ ;  /* 0x0000000104057899 */ /* 0x000fe400080006ff */
[----:B------:R-:W-:-:S12]  /*3b30*/  USHF.R.U32.HI UR6, URZ, 0x1f, UR4 ;  /* 0x0000001fff067899 */ /* 0x000fd80008011604 */
.L_x_522:
        /* <DEDUP_REMOVED lines=20> */
        .weak           $__internal_18_$__cuda_sm20_div_u64
        .type           $__internal_18_$__cuda_sm20_div_u64,@function
        .size           $__internal_18_$__cuda_sm20_div_u64,(.L_x_1707 - $__internal_18_$__cuda_sm20_div_u64)
$__internal_18_$__cuda_sm20_div_u64:
        /* <DEDUP_REMOVED lines=67> */
[----:B------:R-:W-:Y:S06]  /*40b0*/  RET.REL.NODEC R6 `(_ZN2at6native51_GLOBAL__N__2c613397_18_DepthwiseConv2d_cu_9959487032conv_depthwise2d_backward_kernelILi3ELi0EN3c104HalfEiEEvNS_27GenericPackedTensorAccessorIKT1_Lm4ENS_16DefaultPtrTraitsEiEENS5_IS6_Lm4ES8_iEES9_T2_iiiiiiiiiiiiiii) ;  /* 0xffffffbc06d07950 */ /* 0x000fec0003c3ffff */
.L_x_523:
        /* <DEDUP_REMOVED lines=12> */
.L_x_1707:


//--------------------- .text._ZN2at6native51_GLOBAL__N__2c613397_18_DepthwiseConv2d_cu_9959487032conv_depthwise2d_backward_kernelILi3ELi2EN3c104HalfEiEEvNS_27GenericPackedTensorAccessorIKT1_Lm4ENS_16DefaultPtrTraitsEiEENS5_IS6_Lm4ES8_iEES9_T2_iiiiiiiiiiiiiii --------------------------
	.section	.text._ZN2at6native51_GLOBAL__N__2c613397_18_DepthwiseConv2d_cu_9959487032conv_depthwise2d_backward_kernelILi3ELi2EN3c104HalfEiEEvNS_27GenericPackedTensorAccessorIKT1_Lm4ENS_16DefaultPtrTraitsEiEENS5_IS6_Lm4ES8_iEES9_T2_iiiiiiiiiiiiiii,"ax",@progbits
	.align	128
.text._ZN2at6native51_GLOBAL__N__2c613397_18_DepthwiseConv2d_cu_9959487032conv_depthwise2d_backward_kernelILi3ELi2EN3c104HalfEiEEvNS_27GenericPackedTensorAccessorIKT1_Lm4ENS_16DefaultPtrTraitsEiEENS5_IS6_Lm4ES8_iEES9_T2_iiiiiiiiiiiiiii:
        .type           _ZN2at6native51_GLOBAL__N__2c613397_18_DepthwiseConv2d_cu_9959487032conv_depthwise2d_backward_kernelILi3ELi2EN3c104HalfEiEEvNS_27GenericPackedTensorAccessorIKT1_Lm4ENS_16DefaultPtrTraitsEiEENS5_IS6_Lm4ES8_iEES9_T2_iiiiiiiiiiiiiii,@function
        .size           _ZN2at6native51_GLOBAL__N__2c613397_18_DepthwiseConv2d_cu_9959487032conv_depthwise2d_backward_kernelILi3ELi2EN3c104HalfEiEEvNS_27GenericPackedTensorAccessorIKT1_Lm4ENS_16DefaultPtrTraitsEiEENS5_IS6_Lm4ES8_iEES9_T2_iiiiiiiiiiiiiii,(.L_x_1709 - _ZN2at6native51_GLOBAL__N__2c613397_18_DepthwiseConv2d_cu_9959487032conv_depthwise2d_backward_kernelILi3ELi2EN3c104HalfEiEEvNS_27GenericPackedTensorAccessorIKT1_Lm4ENS_16DefaultPtrTraitsEiEENS5_IS6_Lm4ES8_iEES9_T2_iiiiiiiiiiiiiii)
        .other          _ZN2at6native51_GLOBAL__N__2c613397_18_DepthwiseConv2d_cu_9959487032conv_depthwise2d_backward_kernelILi3ELi2EN3c104HalfEiEEvNS_27GenericPackedTensorAccessorIKT1_Lm4ENS_16DefaultPtrTraitsEiEENS5_IS6_Lm4ES8_iEES9_T2_iiiiiiiiiiiiiii,@"STO_CUDA_ENTRY STV_DEFAULT"
_ZN2at6native51_GLOBAL__N__2c613397_18_DepthwiseConv2d_cu_9959487032conv_depthwise2d_backward_kernelILi3ELi2EN3c104HalfEiEEvNS_27GenericPackedTensorAccessorIKT1_Lm4ENS_16DefaultPtrTraitsEiEENS5_IS6_Lm4ES8_iEES9_T2_iiiiiiiiiiiiiii:
        /* <DEDUP_REMOVED lines=22> */
.L_x_526:
[----:B------:R-:W0:Y:S01]  /*0160*/  LDC R7, c[0x0][0x408] ;  /* 0x00010200ff077b82 */ /* 0x000e220000000800 */
[----:B------:R-:W-:Y:S01]  /*0170*/  IABS R8, R0 ;  /* 0x0000000000087213 */ /* 0x000fe20000000000 */
[----:B------:R-:W1:Y:S01]  /*0180*/  LDCU.64 UR12, c[0x0][0x428] ;  /* 0x00008500ff0c77ac */ /* 0x000e620008000a00 */
[----:B------:R-:W-:Y:S01]  /*0190*/  LOP3.LUT R2, R2, 0xfffffff7, RZ, 0xc0, !PT ;  /* 0xfffffff702027812 */ /* 0x000fe200078ec0ff */
[----:B------:R-:W-:Y:S01]  /*01a0*/  IMAD.MOV.U32 R22, RZ, RZ, RZ ;  /* 0x000000ffff167224 */ /* 0x000fe200078e00ff */
[----:B------:R-:W2:Y:S01]  /*01b0*/  LDCU.64 UR14, c[0x0][0x430] ;  /* 0x00008600ff0e77ac */ /* 0x000ea20008000a00 */
[----:B------:R-:W-:Y:S02]  /*01c0*/  IMAD.U32 R25, RZ, RZ, UR6 ;  /* 0x00000006ff197e24 */ /* 0x000fe4000f8e00ff */
        /* <DEDUP_REMOVED lines=8> */
[----:B0-----:R-:W-:Y:S02]  /*0250*/  HFMA2 R10, -RZ, RZ, 0, 0 ;  /* 0x00000000ff0a7431 */ /* 0x001fe400000001ff */
[----:B---3--:R-:W-:-:S04]  /*0260*/  IMAD.MOV R4, RZ, RZ, -R11 ;  /* 0x000000ffff047224 */ /* 0x008fc800078e0a0b */
[----:B------:R-:W-:Y:S02]  /*0270*/  IMAD R15, R4, R13, RZ ;  /* 0x0000000d040f7224 */ /* 0x000fe400078e02ff */
[----:B------:R-:W-:Y:S02]  /*0280*/  IMAD.MOV.U32 R4, RZ, RZ, R12 ;  /* 0x000000ffff047224 */ /* 0x000fe400078e000c */
[----:B------:R-:W-:Y:S02]  /*0290*/  IMAD.HI.U32 R11, R11, R15, R10 ;  /* 0x0000000f0b0b7227 */ /* 0x000fe400078e000a */
[----:B------:R-:W0:Y:S04]  /*02a0*/  I2F.RP R12, R4 ;  /* 0x00000004000c7306 */ /* 0x000e280000209400 */
        /* <DEDUP_REMOVED lines=11> */
[----:B------:R0:W3:Y:S03]  /*0360*/  F2I.FTZ.U32.TRUNC.NTZ R11, R10 ;  /* 0x0000000a000b7305 */ /* 0x0000e6000021f000 */
[----:B------:R-:W-:Y:S01]  /*0370*/  ISETP.GE.AND P2, PT, R8, RZ, PT ;  /* 0x000000ff0800720c */ /* 0x000fe20003f46270 */
[----:B0-----:R-:W-:-:S06]  /*0380*/  IMAD.MOV.U32 R10, RZ, RZ, RZ ;  /* 0x000000ffff0a7224 */ /* 0x001fcc00078e00ff */
[----:B------:R-:W-:-:S05]  /*0390*/  @P0 IADD3 R6, PT, PT, R6, 0x1, RZ ;  /* 0x0000000106060810 */ /* 0x000fca0007ffe0ff */
[----:B------:R-:W-:Y:S02]  /*03a0*/  IMAD.MOV.U32 R12, RZ, RZ, R6 ;  /* 0x000000ffff0c7224 */ /* 0x000fe400078e0006 */
[----:B---3--:R-:W-:Y:S02]  /*03b0*/  IMAD.MOV R13, RZ, RZ, -R11 ;  /* 0x000000ffff0d7224 */ /* 0x008fe400078e0a0b */
[----:B------:R-:W-:Y:S01]  /*03c0*/  @!P2 IMAD.MOV R12, RZ, RZ, -R12 ;  /* 0x000000ffff0ca224 */ /* 0x000fe200078e0a0c */
[----:B------:R-:W-:Y:S01]  /*03d0*/  @!P1 LOP3.LUT R12, RZ, R7, RZ, 0x33, !PT ;  /* 0x00000007ff0c9212 */ /* 0x000fe200078e33ff */
[----:B------:R-:W-:-:S03]  /*03e0*/  IMAD R13, R13, R4, RZ ;  /* 0x000000040d0d7224 */ /* 0x000fc600078e02ff */
[----:B------:R-:W-:Y:S01]  /*03f0*/  IABS R6, R12 ;  /* 0x0000000c00067213 */ /* 0x000fe20000000000 */
[----:B------:R-:W-:-:S03]  /*0400*/  IMAD.HI.U32 R10, R11, R13, R10 ;  /* 0x0000000d0b0a7227 */ /* 0x000fc600078e000a */
[----:B------:R-:W-:Y:S01]  /*0410*/  MOV R11, R6 ;  /* 0x00000006000b7202 */ /* 0x000fe20000000f00 */
[----:B------:R-:W-:-:S04]  /*0420*/  IMAD.MOV R24, RZ, RZ, -R12 ;  /* 0x000000ffff187224 */ /* 0x000fc800078e0a0c */
        /* <DEDUP_REMOVED lines=17> */
[----:B------:R-:W-:Y:S01]  /*0540*/  @P0 VIADD R8, R8, 0x1 ;  /* 0x0000000108080836 */ /* 0x000fe20000000000 */
[----:B------:R-:W-:Y:S02]  /*0550*/  SHF.R.S32.HI R21, RZ, 0x1, R12 ;  /* 0x00000001ff157819 */ /* 0x000fe4000001140c */
[----:B------:R-:W-:-:S03]  /*0560*/  SHF.R.S32.HI R20, RZ, 0x1, R10 ;  /* 0x00000001ff147819 */ /* 0x000fc6000001140a */
[----:B------:R-:W-:Y:S02]  /*0570*/  @!P2 IADD3 R8, PT, PT, -R8, RZ, RZ ;  /* 0x000000ff0808a210 */ /* 0x000fe40007ffe1ff */
        /* <DEDUP_REMOVED lines=62> */
[----:B------:R-:W-:Y:S01]  /*0960*/  IMAD.HI.U32 R11, R11, R13, R10 ;  /* 0x0000000d0b0b7227 */ /* 0x000fe200078e000a */
[----:B------:R-:W-:Y:S02]  /*0970*/  MOV R13, R14 ;  /* 0x0000000e000d7202 */ /* 0x000fe40000000f00 */
[----:B------:R-:W0:Y:S03]  /*0980*/  LDC.64 R14, c[0x0][0x3d0] ;  /* 0x0000f400ff0e7b82 */ /* 0x000e260000000a00 */
[----:B------:R-:W-:-:S04]  /*0990*/  IMAD.HI.U32 R11, R11, R13, RZ ;  /* 0x0000000d0b0b7227 */ /* 0x000fc800078e00ff */
[----:B------:R-:W-:-:S04]  /*09a0*/  IMAD.MOV R9, RZ, RZ, -R11 ;  /* 0x000000ffff097224 */ /* 0x000fc800078e0a0b */
        /* <DEDUP_REMOVED lines=9> */
[----:B------:R-:W-:Y:S02]  /*0a40*/  @!P6 IADD3 R11, PT, PT, -R11, RZ, RZ ;  /* 0x000000ff0b0be210 */ /* 0x000fe40007ffe1ff */
        /* <DEDUP_REMOVED lines=19> */
.L_x_525:
        /* <DEDUP_REMOVED lines=14> */
[----:B--2---:R-:W-:Y:S02]  /*0c60*/  @P0 HADD2.F32 R27, -RZ, R27.H0_H0 ;  /* 0x2000001bff1b0230 */ /* 0x004fe40000004100 */
[----:B----4-:R-:W-:-:S05]  /*0c70*/  @P0 HADD2.F32 R4, -RZ, R4.H0_H0 ;  /* 0x20000004ff040230 */ /* 0x010fca0000004100 */
[----:B------:R-:W-:Y:S01]  /*0c80*/  @P0 FFMA.FTZ R22, R27, R4, R22 ;  /* 0x000000041b160223 */ /* 0x000fe20000010016 */
[----:B------:R-:W-:Y:S01]  /*0c90*/  ISETP.NE.AND P0, PT, R28, RZ, PT ;  /* 0x000000ff1c00720c */ /* 0x000fe20003f05270 */
[----:B---3--:R-:W-:Y:S02]  /*0ca0*/  @P5 HADD2.F32 R27, -RZ, R29.H0_H0 ;  /* 0x2000001dff1b5230 */ /* 0x008fe40000004100 */
[----:B-----5:R-:W-:Y:S01]  /*0cb0*/  @P5 HADD2.F32 R4, -RZ, R16.H0_H0 ;  /* 0x20000010ff045230 */ /* 0x020fe20000004100 */
[----:B------:R-:W0:Y:S01]  /*0cc0*/  @P6 LDC.64 R28, c[0x0][0x380] ;  /* 0x0000e000ff1c6b82 */ /* 0x000e220000000a00 */
[----:B------:R-:W2:Y:S03]  /*0cd0*/  @P3 LDG.E.U16 R16, desc[UR8][R18.64+0x6] ;  /* 0x0000060812103981 */ /* 0x000ea6000c1e1500 */
[----:B------:R-:W-:Y:S01]  /*0ce0*/  @P5 FFMA.FTZ R22, R27, R4, R22 ;  /* 0x000000041b165223 */ /* 0x000fe20000010016 */
[----:B------:R-:W-:Y:S01]  /*0cf0*/  ISETP.NE.AND P5, PT, R26, RZ, PT ;  /* 0x000000ff1a00720c */ /* 0x000fe20003fa5270 */
[----:B------:R-:W3:Y:S02]  /*0d00*/  @P6 LDG.E.U16 R4, desc[UR8][R18.64+0x4] ;  /* 0x0000040812046981 */ /* 0x000ee4000c1e1500 */
[----:B------:R-:W1:Y:S01]  /*0d10*/  @P3 LDC.64 R26, c[0x0][0x380] ;  /* 0x0000e000ff1a3b82 */ /* 0x000e620000000a00 */
[----:B0-----:R-:W-:-:S06]  /*0d20*/  @P6 IMAD.WIDE R28, R20, 0x2, R28 ;  /* 0x00000002141c6825 */ /* 0x001fcc00078e021c */
[----:B------:R-:W4:Y:S01]  /*0d30*/  @P6 LDG.E.U16 R28, desc[UR8][R28.64] ;  /* 0x000000081c1c6981 */ /* 0x000f22000c1e1500 */
[----:B-1----:R-:W-:Y:S02]  /*0d40*/  @P3 IMAD.WIDE R30, R9, 0x2, R26 ;  /* 0x00000002091e3825 */ /* 0x002fe400078e021a */
[----:B------:R-:W0:Y:S04]  /*0d50*/  @P1 LDC.64 R26, c[0x0][0x380] ;  /* 0x0000e000ff1a1b82 */ /* 0x000e280000000a00 */
[----:B------:R-:W5:Y:S01]  /*0d60*/  @P3 LDG.E.U16 R30, desc[UR8][R30.64] ;  /* 0x000000081e1e3981 */ /* 0x000f62000c1e1500 */
[----:B---3--:R-:W-:Y:S02]  /*0d70*/  @P6 HADD2.F32 R17, -RZ, R4.H0_H0 ;  /* 0x20000004ff116230 */ /* 0x008fe40000004100 */
[----:B----4-:R-:W-:-:S05]  /*0d80*/  @P6 HADD2.F32 R4, -RZ, R28.H0_H0 ;  /* 0x2000001cff046230 */ /* 0x010fca0000004100 */
[----:B------:R-:W-:Y:S01]  /*0d90*/  @P6 FFMA.FTZ R22, R17, R4, R22 ;  /* 0x0000000411166223 */ /* 0x000fe20000010016 */
[----:B--2---:R-:W-:Y:S02]  /*0da0*/  @P3 HADD2.F32 R17, -RZ, R16.H0_H0 ;  /* 0x20000010ff113230 */ /* 0x004fe40000004100 */
[----:B-----5:R-:W-:-:S05]  /*0db0*/  @P3 HADD2.F32 R4, -RZ, R30.H0_H0 ;  /* 0x2000001eff043230 */ /* 0x020fca0000004100 */
        /* <DEDUP_REMOVED lines=14> */
[----:B--2---:R-:W-:Y:S02]  /*0ea0*/  @P1 HADD2.F32 R17, -RZ, R4.H0_H0 ;  /* 0x20000004ff111230 */ /* 0x004fe40000004100 */
[----:B---3--:R-:W-:Y:S02]  /*0eb0*/  @P1 HADD2.F32 R4, -RZ, R28.H0_H0 ;  /* 0x2000001cff041230 */ /* 0x008fe40000004100 */
[----:B------:R-:W2:Y:S03]  /*0ec0*/  @P2 LDG.E.U16 R28, desc[UR8][R30.64] ;  /* 0x000000081e1c2981 */ /* 0x000ea6000c1e1500 */
[----:B------:R-:W-:Y:S01]  /*0ed0*/  @P1 FFMA.FTZ R22, R17, R4, R22 ;  /* 0x0000000411161223 */ /* 0x000fe20000010016 */
[----:B-----5:R-:W-:Y:S02]  /*0ee0*/  @P4 HADD2.F32 R17, -RZ, R16.H0_H0 ;  /* 0x20000010ff114230 */ /* 0x020fe40000004100 */
[----:B----4-:R-:W-:-:S05]  /*0ef0*/  @P4 HADD2.F32 R4, -RZ, R32.H0_H0 ;  /* 0x20000020ff044230 */ /* 0x010fca0000004100 */
        /* <DEDUP_REMOVED lines=8> */
[----:B------:R-:W-:Y:S01]  /*0f80*/  @P0 HADD2.F32 R29, -RZ, R29.H0_H0 ;  /* 0x2000001dff1d0230 */ /* 0x000fe20000004100 */
[----:B------:R-:W-:Y:S01]  /*0f90*/  IADD3 R23, PT, PT, R23, UR4, RZ ;  /* 0x0000000417177c10 */ /* 0x000fe2000fffe0ff */
        /* <DEDUP_REMOVED lines=8> */
[----:B------:R-:W-:Y:S02]  /*1020*/  IMAD R6, R13, R12, R6 ;  /* 0x0000000c0d067224 */ /* 0x000fe400078e0206 */
[----:B--2---:R-:W-:Y:S02]  /*1030*/  @P2 HADD2.F32 R28, -RZ, R28.H0_H0 ;  /* 0x2000001cff1c2230 */ /* 0x004fe40000004100 */
[----:B---3--:R-:W-:-:S05]  /*1040*/  @P2 HADD2.F32 R33, -RZ, R4.H0_H0 ;  /* 0x20000004ff212230 */ /* 0x008fca0000004100 */
[----:B------:R-:W-:Y:S01]  /*1050*/  @P2 FFMA.FTZ R22, R33, R28, R22 ;  /* 0x0000001c21162223 */ /* 0x000fe20000010016 */
[----:B----4-:R-:W-:Y:S02]  /*1060*/  @P5 HADD2.F32 R31, -RZ, R18.H0_H0 ;  /* 0x20000012ff1f5230 */ /* 0x010fe40000004100 */
[----:B------:R-:W-:Y:S02]  /*1070*/  @P5 HADD2.F32 R18, -RZ, R26.H0_H0 ;  /* 0x2000001aff125230 */ /* 0x000fe40000004100 */
[----:B-----5:R-:W-:-:S05]  /*1080*/  @P0 HADD2.F32 R4, -RZ, R16.H0_H0 ;  /* 0x20000010ff040230 */ /* 0x020fca0000004100 */
[----:B------:R-:W-:-:S04]  /*1090*/  @P0 FFMA.FTZ R22, R29, R4, R22 ;  /* 0x000000041d160223 */ /* 0x000fc80000010016 */
[----:B------:R-:W-:Y:S01]  /*10a0*/  @P5 FFMA.FTZ R22, R31, R18, R22 ;  /* 0x000000121f165223 */ /* 0x000fe20000010016 */
[----:B------:R-:W-:Y:S06]  /*10b0*/  @P6 BRA `(.L_x_525) ;  /* 0xfffffff800b06947 */ /* 0x000fec000383ffff */
        /* <DEDUP_REMOVED lines=12> */
.L_x_524:
        /* <DEDUP_REMOVED lines=28> */
[----:B------:R-:W-:Y:S02]  /*1340*/  @P0 IMAD.IADD R4, R4, 0x1, -R5 ;  /* 0x0000000104040824 */ /* 0x000fe400078e0a05 */
[----:B------:R-:W-:-:S03]  /*1350*/  @P0 VIADD R6, R6, 0x1 ;  /* 0x0000000106060836 */ /* 0x000fc60000000000 */
[----:B------:R-:W-:-:S13]  /*1360*/  ISETP.GE.U32.AND P1, PT, R4, R5, PT ;  /* 0x000000050400720c */ /* 0x000fda0003f26070 */
[----:B------:R-:W-:Y:S01]  /*1370*/  @P1 VIADD R6, R6, 0x1 ;  /* 0x0000000106061836 */ /* 0x000fe20000000000 */
[----:B------:R-:W-:Y:S01]  /*1380*/  @!P2 LOP3.LUT R6, RZ, R5, RZ, 0x33, !PT ;  /* 0x00000005ff06a212 */ /* 0x000fe200078e33ff */
[----:B------:R-:W-:Y:S06]  /*1390*/  BRA `(.L_x_529) ;  /* 0x0000000000107947 */ /* 0x000fec0003800000 */
.L_x_528:
[----:B------:R-:W-:-:S07]  /*13a0*/  MOV R6, 0x13c0 ;  /* 0x000013c000067802 */ /* 0x000fce0000000f00 */
[----:B------:R-:W-:Y:S05]  /*13b0*/  CALL.REL.NOINC `($__internal_19_$__cuda_sm20_div_u64) ;  /* 0x0000000000cc7944 */ /* 0x000fea0003c00000 */
[----:B------:R-:W-:Y:S02]  /*13c0*/  IMAD.MOV.U32 R6, RZ, RZ, R4 ;  /* 0x000000ffff067224 */ /* 0x000fe400078e0004 */
[----:B------:R-:W-:-:S07]  /*13d0*/  IMAD.MOV.U32 R7, RZ, RZ, R9 ;  /* 0x000000ffff077224 */ /* 0x000fce00078e0009 */
.L_x_529:
[----:B------:R-:W-:Y:S05]  /*13e0*/  BSYNC.RECONVERGENT B0 ;  /* 0x0000000000007941 */ /* 0x000fea0003800200 */
.L_x_527:
        /* <DEDUP_REMOVED lines=14> */
.L_x_532:
        /* <DEDUP_REMOVED lines=10> */
.L_x_531:
[----:B------:R-:W-:Y:S05]  /*1570*/  BSYNC.RECONVERGENT B0 ;  /* 0x0000000000007941 */ /* 0x000fea0003800200 */
.L_x_530:
[----:B------:R-:W-:Y:S05]  /*1580*/  @!P1 EXIT ;  /* 0x000000000000994d */ /* 0x000fea0003800000 */
[----:B------:R-:W-:Y:S01]  /*1590*/  IMAD.SHL.U32 R15, R5, 0x2, RZ ;  /* 0x00000002050f7824 */ /* 0x000fe200078e00ff */
[----:B------:R-:W-:Y:S01]  /*15a0*/  SHF.R.U32.HI R17, RZ, 0x1f, R5 ;  /* 0x0000001fff117819 */ /* 0x000fe20000011605 */
[----:B------:R-:W0:Y:S01]  /*15b0*/  LDCU UR6, c[0x0][0x3f8] ;  /* 0x00007f00ff0677ac */ /* 0x000e220008000800 */
[----:B------:R-:W1:Y:S05]  /*15c0*/  LDCU.64 UR4, c[0x0][0x3a8] ;  /* 0x00007500ff0477ac */ /* 0x000e6a0008000a00 */
.L_x_533:
        /* <DEDUP_REMOVED lines=18> */
        .weak           $__internal_19_$__cuda_sm20_div_u64
        .type           $__internal_19_$__cuda_sm20_div_u64,@function
        .size           $__internal_19_$__cuda_sm20_div_u64,(.L_x_1709 - $__internal_19_$__cuda_sm20_div_u64)
$__internal_19_$__cuda_sm20_div_u64:
        /* <DEDUP_REMOVED lines=41> */
[----:B------:R-:W-:-:S04]  /*1980*/  IMAD.X R8, RZ, RZ, R13, P0 ;  /* 0x000000ffff087224 */ /* 0x000fc800000e060d */
[----:B------:R-:W-:Y:S02]  /*1990*/  IMAD.X R11, RZ, RZ, R8, P1 ;  /* 0x000000ffff0b7224 */ /* 0x000fe400008e0608 */
[----:B------:R-:W-:-:S04]  /*19a0*/  IMAD.WIDE.U32 R8, R10, R5, RZ ;  /* 0x000000050a087225 */ /* 0x000fc800078e00ff */
[----:B------:R-:W-:Y:S01]  /*19b0*/  IMAD R12, R11, R5, R9 ;  /* 0x000000050b0c7224 */ /* 0x000fe200078e0209 */
[----:B------:R-:W-:-:S04]  /*19c0*/  IADD3 R14, P0, PT, -R8, R4, RZ ;  /* 0x00000004080e7210 */ /* 0x000fc80007f1e1ff */
[----:B------:R-:W-:Y:S01]  /*19d0*/  IADD3 R4, P1, PT, -R5, R14, RZ ;  /* 0x0000000e05047210 */ /* 0x000fe20007f3e1ff */
[----:B------:R-:W-:Y:S01]  /*19e0*/  IMAD.X R12, R7, 0x1, ~R12, P0 ;  /* 0x00000001070c7824 */ /* 0x000fe200000e0e0c */
[----:B------:R-:W-:Y:S02]  /*19f0*/  ISETP.GE.U32.AND P0, PT, R14, R5, PT ;  /* 0x000000050e00720c */ /* 0x000fe40003f06070 */
[----:B------:R-:W-:Y:S02]  /*1a00*/  IADD3 R7, P2, PT, R10, 0x1, RZ ;  /* 0x000000010a077810 */ /* 0x000fe40007f5e0ff */
[C---:B------:R-:W-:Y:S02]  /*1a10*/  ISETP.GE.U32.AND.EX P0, PT, R12.reuse, RZ, PT, P0 ;  /* 0x000000ff0c00720c */ /* 0x040fe40003f06100 */
[----:B------:R-:W-:Y:S02]  /*1a20*/  IADD3.X R9, PT, PT, R12, -0x1, RZ, P1, !PT ;  /* 0xffffffff0c097810 */ /* 0x000fe40000ffe4ff */
[----:B------:R-:W-:-:S02]  /*1a30*/  IADD3.X R8, PT, PT, RZ, R11, RZ, P2, !PT ;  /* 0x0000000bff087210 */ /* 0x000fc400017fe4ff */
[----:B------:R-:W-:Y:S02]  /*1a40*/  SEL R4, R4, R14, P0 ;  /* 0x0000000e04047207 */ /* 0x000fe40000000000 */
[----:B------:R-:W-:Y:S02]  /*1a50*/  SEL R7, R7, R10, P0 ;  /* 0x0000000a07077207 */ /* 0x000fe40000000000 */
[----:B------:R-:W-:Y:S02]  /*1a60*/  SEL R9, R9, R12, P0 ;  /* 0x0000000c09097207 */ /* 0x000fe40000000000 */
[----:B------:R-:W-:Y:S02]  /*1a70*/  SEL R8, R8, R11, P0 ;  /* 0x0000000b08087207 */ /* 0x000fe40000000000 */
[----:B------:R-:W-:Y:S02]  /*1a80*/  ISETP.GE.U32.AND P0, PT, R4, R5, PT ;  /* 0x000000050400720c */ /* 0x000fe40003f06070 */
[----:B------:R-:W-:-:S02]  /*1a90*/  IADD3 R4, P2, PT, R7, 0x1, RZ ;  /* 0x0000000107047810 */ /* 0x000fc40007f5e0ff */
[----:B------:R-:W-:Y:S02]  /*1aa0*/  ISETP.GE.U32.AND.EX P0, PT, R9, RZ, PT, P0 ;  /* 0x000000ff0900720c */ /* 0x000fe40003f06100 */
[----:B------:R-:W-:Y:S01]  /*1ab0*/  ISETP.NE.U32.AND P1, PT, R5, RZ, PT ;  /* 0x000000ff0500720c */ /* 0x000fe20003f25070 */
[----:B------:R-:W-:Y:S01]  /*1ac0*/  IMAD.X R9, RZ, RZ, R8, P2 ;  /* 0x000000ffff097224 */ /* 0x000fe200010e0608 */
[----:B------:R-:W-:Y:S01]  /*1ad0*/  SEL R4, R4, R7, P0 ;  /* 0x0000000704047207 */ /* 0x000fe20000000000 */
[----:B------:R-:W-:Y:S01]  /*1ae0*/  IMAD.MOV.U32 R7, RZ, RZ, 0x0 ;  /* 0x00000000ff077424 */ /* 0x000fe200078e00ff */
[----:B------:R-:W-:Y:S02]  /*1af0*/  ISETP.NE.AND.EX P1, PT, RZ, RZ, PT, P1 ;  /* 0x000000ffff00720c */ /* 0x000fe40003f25310 */
[----:B------:R-:W-:Y:S02]  /*1b00*/  SEL R9, R9, R8, P0 ;  /* 0x0000000809097207 */ /* 0x000fe40000000000 */
[----:B------:R-:W-:-:S02]  /*1b10*/  SEL R4, R4, 0xffffffff, P1 ;  /* 0xffffffff04047807 */ /* 0x000fc40000800000 */
[----:B------:R-:W-:Y:S01]  /*1b20*/  SEL R9, R9, 0xffffffff, P1 ;  /* 0xffffffff09097807 */ /* 0x000fe20000800000 */
[----:B------:R-:W-:Y:S06]  /*1b30*/  RET.REL.NODEC R6 `(_ZN2at6native51_GLOBAL__N__2c613397_18_DepthwiseConv2d_cu_9959487032conv_depthwise2d_backward_kernelILi3ELi2EN3c104HalfEiEEvNS_27GenericPackedTensorAccessorIKT1_Lm4ENS_16DefaultPtrTraitsEiEENS5_IS6_Lm4ES8_iEES9_T2_iiiiiiiiiiiiiii) ;  /* 0xffffffe406307950 */ /* 0x000fec0003c3ffff */
.L_x_534:
        /* <DEDUP_REMOVED lines=12> */
.L_x_1709:


//--------------------- .text._ZN2at6native51_GLOBAL__N__2c613397_18_DepthwiseConv2d_cu_9959487032conv_depthwise2d_backward_kernelILi3ELi1EN3c104HalfEiEEvNS_27GenericPackedTensorAccessorIKT1_Lm4ENS_16DefaultPtrTraitsEiEENS5_IS6_Lm4ES8_iEES9_T2_iiiiiiiiiiiiiii --------------------------
	.section	.text._ZN2at6native51_GLOBAL__N__2c613397_18_DepthwiseConv2d_cu_9959487032conv_depthwise2d_backward_kernelILi3ELi1EN3c104HalfEiEEvNS_27GenericPackedTensorAccessorIKT1_Lm4ENS_16DefaultPtrTraitsEiEENS5_IS6_Lm4ES8_iEES9_T2_iiiiiiiiiiiiiii,"ax",@progbits
	.align	128
.text._ZN2at6native51_GLOBAL__N__2c613397_18_DepthwiseConv2d_cu_9959487032conv_depthwise2d_backward_kernelILi3ELi1EN3c104HalfEiEEvNS_27GenericPackedTensorAccessorIKT1_Lm4ENS_16DefaultPtrTraitsEiEENS5_IS6_Lm4ES8_iEES9_T2_iiiiiiiiiiiiiii:
        .type           _ZN2at6native51_GLOBAL__N__2c613397_18_DepthwiseConv2d_cu_9959487032conv_depthwise2d_backward_kernelILi3ELi1EN3c104HalfEiEEvNS_27GenericPackedTensorAccessorIKT1_Lm4ENS_16DefaultPtrTraitsEiEENS5_IS6_Lm4ES8_iEES9_T2_iiiiiiiiiiiiiii,@function
        .size           _ZN2at6native51_GLOBAL__N__2c613397_18_DepthwiseConv2d_cu_9959487032conv_depthwise2d_backward_kernelILi3ELi1EN3c104HalfEiEEvNS_27GenericPackedTensorAccessorIKT1_Lm4ENS_16DefaultPtrTraitsEiEENS5_IS6_Lm4ES8_iEES9_T2_iiiiiiiiiiiiiii,(.L_x_1711 - _ZN2at6native51_GLOBAL__N__2c613397_18_DepthwiseConv2d_cu_9959487032conv_depthwise2d_backward_kernelILi3ELi1EN3c104HalfEiEEvNS_27GenericPackedTensorAccessorIKT1_Lm4ENS_16DefaultPtrTraitsEiEENS5_IS6_Lm4ES8_iEES9_T2_iiiiiiiiiiiiiii)
        .other          _ZN2at6native51_GLOBAL__N__2c613397_18_DepthwiseConv2d_cu_9959487032conv_depthwise2d_backward_kernelILi3ELi1EN3c104HalfEiEEvNS_27GenericPackedTensorAccessorIKT1_Lm4ENS_16DefaultPtrTraitsEiEENS5_IS6_Lm4ES8_iEES9_T2_iiiiiiiiiiiiiii,@"STO_CUDA_ENTRY STV_DEFAULT"
_ZN2at6native51_GLOBAL__N__2c613397_18_DepthwiseConv2d_cu_9959487032conv_depthwise2d_backward_kernelILi3ELi1EN3c104HalfEiEEvNS_27GenericPackedTensorAccessorIKT1_Lm4ENS_16DefaultPtrTraitsEiEENS5_IS6_Lm4ES8_iEES9_T2_iiiiiiiiiiiiiii:
        /* <DEDUP_REMOVED lines=20> */
.L_x_537:
        /* <DEDUP_REMOVED lines=14> */
[----:B-1----:R-:W-:-:S07]  /*0220*/  IADD3 R6, PT, PT, R2, 0xffffffe, RZ ;  /* 0x0ffffffe02067810 */ /* 0x002fce0007ffe0ff */
[----:B------:R1:W3:Y:S02]  /*0230*/  F2I.FTZ.U32.TRUNC.NTZ R7, R6 ;  /* 0x0000000600077305 */ /* 0x0002e4000021f000 */
[----:B-1----:R-:W-:Y:S02]  /*0240*/  IMAD.MOV.U32 R6, RZ, RZ, RZ ;  /* 0x000000ffff067224 */ /* 0x002fe400078e00ff */
[----:B---3--:R-:W-:-:S04]  /*0250*/  IMAD.MOV R4, RZ, RZ, -R7 ;  /* 0x000000ffff047224 */ /* 0x008fc800078e0a07 */
[----:B------:R-:W-:Y:S01]  /*0260*/  IMAD R11, R4, R9, RZ ;  /* 0x00000009040b7224 */ /* 0x000fe200078e02ff */
[----:B------:R-:W-:-:S03]  /*0270*/  IABS R4, R0 ;  /* 0x0000000000047213 */ /* 0x000fc60000000000 */
[----:B------:R-:W-:-:S04]  /*0280*/  IMAD.HI.U32 R7, R7, R11, R6 ;  /* 0x0000000b07077227 */ /* 0x000fc800078e0006 */
[----:B------:R-:W-:Y:S02]  /*0290*/  VIADD R11, R0, UR6 ;  /* 0x00000006000b7c36 */ /* 0x000fe40008000000 */
[----:B------:R-:W-:-:S05]  /*02a0*/  IMAD.HI.U32 R2, R7, R4, RZ ;  /* 0x0000000407027227 */ /* 0x000fca00078e00ff */
[----:B------:R-:W-:-:S05]  /*02b0*/  IADD3 R6, PT, PT, -R2, RZ, RZ ;  /* 0x000000ff02067210 */ /* 0x000fca0007ffe1ff */
[----:B------:R-:W-:Y:S02]  /*02c0*/  IMAD R4, R9, R6, R4 ;  /* 0x0000000609047224 */ /* 0x000fe400078e0204 */
[----:B------:R-:W-:-:S03]  /*02d0*/  VIADD R6, R8, 0xffffffe ;  /* 0x0ffffffe08067836 */ /* 0x000fc60000000000 */
[----:B------:R-:W-:Y:S01]  /*02e0*/  ISETP.GT.U32.AND P1, PT, R9, R4, PT ;  /* 0x000000040900720c */ /* 0x000fe20003f24070 */
[----:B------:R1:W3:Y:S02]  /*02f0*/  F2I.FTZ.U32.TRUNC.NTZ R7, R6 ;  /* 0x0000000600077305 */ /* 0x0002e4000021f000 */
[----:B-1----:R-:W-:-:S10]  /*0300*/  IMAD.MOV.U32 R6, RZ, RZ, RZ ;  /* 0x000000ffff067224 */ /* 0x002fd400078e00ff */
[----:B------:R-:W-:Y:S01]  /*0310*/  @!P1 IMAD.IADD R4, R4, 0x1, -R9 ;  /* 0x0000000104049824 */ /* 0x000fe200078e0a09 */
[----:B------:R-:W-:Y:S02]  /*0320*/  @!P1 IADD3 R2, PT, PT, R2, 0x1, RZ ;  /* 0x0000000102029810 */ /* 0x000fe40007ffe0ff */
[----:B------:R-:W-:Y:S02]  /*0330*/  ISETP.NE.AND P1, PT, R13, RZ, PT ;  /* 0x000000ff0d00720c */ /* 0x000fe40003f25270 */
[----:B------:R-:W-:Y:S02]  /*0340*/  ISETP.GE.U32.AND P0, PT, R4, R9, PT ;  /* 0x000000090400720c */ /* 0x000fe40003f06070 */
[----:B------:R-:W-:-:S04]  /*0350*/  LOP3.LUT R4, R0, R13, RZ, 0x3c, !PT ;  /* 0x0000000d00047212 */ /* 0x000fc800078e3cff */
[----:B------:R-:W-:Y:S01]  /*0360*/  ISETP.GE.AND P2, PT, R4, RZ, PT ;  /* 0x000000ff0400720c */ /* 0x000fe20003f46270 */
[----:B---3--:R-:W-:-:S04]  /*0370*/  IMAD.MOV R4, RZ, RZ, -R7 ;  /* 0x000000ffff047224 */ /* 0x008fc800078e0a07 */
[----:B------:R-:W-:Y:S02]  /*0380*/  IMAD R9, R4, R15, RZ ;  /* 0x0000000f04097224 */ /* 0x000fe400078e02ff */
[----:B------:R-:W-:Y:S02]  /*0390*/  @P0 VIADD R2, R2, 0x1 ;  /* 0x0000000102020836 */ /* 0x000fe40000000000 */
[----:B------:R-:W-:-:S04]  /*03a0*/  IMAD.HI.U32 R6, R7, R9, R6 ;  /* 0x0000000907067227 */ /* 0x000fc800078e0006 */
[----:B------:R-:W-:Y:S02]  /*03b0*/  @!P2 IADD3 R2, PT, PT, -R2, RZ, RZ ;  /* 0x000000ff0202a210 */ /* 0x000fe40007ffe1ff */
[----:B------:R-:W-:-:S04]  /*03c0*/  @!P1 LOP3.LUT R2, RZ, R13, RZ, 0x33, !PT ;  /* 0x0000000dff029212 */ /* 0x000fc800078e33ff */
[----:B------:R-:W-:Y:S01]  /*03d0*/  IABS R4, R2 ;  /* 0x0000000200047213 */ /* 0x000fe20000000000 */
[C---:B--2---:R-:W-:Y:S01]  /*03e0*/  IMAD R16, R2.reuse, R13, UR8 ;  /* 0x0000000802107e24 */ /* 0x044fe2000f8e020d */
[C---:B------:R-:W-:Y:S01]  /*03f0*/  LOP3.LUT R8, R2.reuse, R17, RZ, 0x3c, !PT ;  /* 0x0000001102087212 */ /* 0x040fe200078e3cff */
[----:B------:R-:W-:Y:S01]  /*0400*/  VIADD R10, R2, UR7 ;  /* 0x00000007020a7c36 */ /* 0x000fe20008000000 */
[----:B------:R-:W1:Y:S01]  /*0410*/  LDCU.64 UR6, c[0x0][0x430] ;  /* 0x00008600ff0677ac */ /* 0x000e620008000a00 */
[----:B------:R-:W-:Y:S01]  /*0420*/  IMAD.MOV.U32 R7, RZ, RZ, R4 ;  /* 0x000000ffff077224 */ /* 0x000fe200078e0004 */
[----:B------:R-:W-:-:S03]  /*0430*/  ISETP.GE.AND P2, PT, R8, RZ, PT ;  /* 0x000000ff0800720c */ /* 0x000fc60003f46270 */
[----:B------:R-:W-:-:S05]  /*0440*/  IMAD.HI.U32 R4, R6, R7, RZ ;  /* 0x0000000706047227 */ /* 0x000fca00078e00ff */
[----:B------:R-:W-:-:S05]  /*0450*/  IADD3 R6, PT, PT, -R4, RZ, RZ ;  /* 0x000000ff04067210 */ /* 0x000fca0007ffe1ff */
[----:B------:R-:W-:Y:S01]  /*0460*/  IMAD R6, R15, R6, R7 ;  /* 0x000000060f067224 */ /* 0x000fe200078e0207 */
[----:B-1----:R-:W-:-:S04]  /*0470*/  UIADD3 UR7, UPT, UPT, -UR7, URZ, URZ ;  /* 0x000000ff07077290 */ /* 0x002fc8000fffe1ff */
[----:B------:R-:W-:Y:S01]  /*0480*/  ISETP.GT.U32.AND P1, PT, R15, R6, PT ;  /* 0x000000060f00720c */ /* 0x000fe20003f24070 */
[----:B------:R-:W-:-:S12]  /*0490*/  UIADD3 UR6, UPT, UPT, -UR6, URZ, URZ ;  /* 0x000000ff06067290 */ /* 0x000fd8000fffe1ff */
[----:B------:R-:W-:Y:S02]  /*04a0*/  @!P1 IMAD.IADD R6, R6, 0x1, -R15 ;  /* 0x0000000106069824 */ /* 0x000fe400078e0a0f */
[----:B------:R-:W-:Y:S01]  /*04b0*/  @!P1 VIADD R4, R4, 0x1 ;  /* 0x0000000104049836 */ /* 0x000fe20000000000 */
[----:B------:R-:W-:Y:S02]  /*04c0*/  ISETP.NE.AND P1, PT, R17, RZ, PT ;  /* 0x000000ff1100720c */ /* 0x000fe40003f25270 */
[----:B------:R-:W-:Y:S02]  /*04d0*/  ISETP.GE.U32.AND P0, PT, R6, R15, PT ;  /* 0x0000000f0600720c */ /* 0x000fe40003f06070 */
[----:B------:R-:W1:Y:S11]  /*04e0*/  LDC.64 R6, c[0x0][0x410] ;  /* 0x00010400ff067b82 */ /* 0x000e760000000a00 */
[----:B------:R-:W-:-:S05]  /*04f0*/  @P0 IADD3 R4, PT, PT, R4, 0x1, RZ ;  /* 0x0000000104040810 */ /* 0x000fca0007ffe0ff */
[----:B------:R-:W-:Y:S01]  /*0500*/  IMAD.MOV.U32 R14, RZ, RZ, R4 ;  /* 0x000000ffff0e7224 */ /* 0x000fe200078e0004 */
[----:B------:R-:W-:-:S03]  /*0510*/  IADD3 R4, PT, PT, -R2, RZ, RZ ;  /* 0x000000ff02047210 */ /* 0x000fc60007ffe1ff */
[----:B------:R-:W-:Y:S01]  /*0520*/  @!P2 IMAD.MOV R14, RZ, RZ, -R14 ;  /* 0x000000ffff0ea224 */ /* 0x000fe200078e0a0e */
[----:B------:R-:W-:Y:S01]  /*0530*/  @!P1 LOP3.LUT R14, RZ, R17, RZ, 0x33, !PT ;  /* 0x00000011ff0e9212 */ /* 0x000fe200078e33ff */
[----:B------:R-:W-:Y:S01]  /*0540*/  IMAD R9, R13, R4, R11 ;  /* 0x000000040d097224 */ /* 0x000fe200078e020b */
[----:B------:R-:W-:-:S03]  /*0550*/  IADD3 R13, PT, PT, R11, -R16, RZ ;  /* 0x800000100b0d7210 */ /* 0x000fc60007ffe0ff */
[----:B------:R-:W-:Y:S01]  /*0560*/  IMAD.MOV R19, RZ, RZ, -R14 ;  /* 0x000000ffff137224 */ /* 0x000fe200078e0a0e */
[-C--:B-1----:R-:W-:Y:S01]  /*0570*/  ISETP.GE.AND P4, PT, R13, R6.reuse, PT ;  /* 0x000000060d00720c */ /* 0x082fe20003f86270 */
[----:B0-----:R-:W-:Y:S01]  /*0580*/  IMAD R15, R14, R23, UR9 ;  /* 0x000000090e0f7e24 */ /* 0x001fe2000f8e0217 */
[----:B------:R-:W-:Y:S01]  /*0590*/  ISETP.GE.AND P1, PT, R9, R6, PT ;  /* 0x000000060900720c */ /* 0x000fe20003f26270 */
[----:B------:R-:W-:Y:S01]  /*05a0*/  IMAD R4, R17, R19, R10 ;  /* 0x0000001311047224 */ /* 0x000fe200078e020a */
[----:B------:R-:W-:Y:S01]  /*05b0*/  ISETP.GT.AND P4, PT, R13, -0x1, !P4 ;  /* 0xffffffff0d00780c */ /* 0x000fe20006784270 */
[----:B------:R-:W-:Y:S01]  /*05c0*/  IMAD.IADD R8, R10, 0x1, -R15 ;  /* 0x000000010a087824 */ /* 0x000fe200078e0a0f */
[----:B----4-:R-:W-:Y:S02]  /*05d0*/  IABS R13, R21 ;  /* 0x00000015000d7213 */ /* 0x010fe40000000000 */
[----:B------:R-:W-:Y:S02]  /*05e0*/  ISETP.GE.AND P0, PT, R4, R7, PT ;  /* 0x000000070400720c */ /* 0x000fe40003f06270 */
[----:B------:R-:W-:-:S02]  /*05f0*/  ISETP.GT.AND P1, PT, R9, -0x1, !P1 ;  /* 0xffffffff0900780c */ /* 0x000fc40004f24270 */
[----:B------:R-:W-:Y:S02]  /*0600*/  ISETP.GT.AND P0, PT, R4, -0x1, !P0 ;  /* 0xffffffff0400780c */ /* 0x000fe40004704270 */
[----:B------:R-:W0:Y:S01]  /*0610*/  I2F.RP R4, R13 ;  /* 0x0000000d00047306 */ /* 0x000e220000209400 */
[----:B------:R-:W-:Y:S02]  /*0620*/  IADD3 R9, PT, PT, R11, -UR8, -R16 ;  /* 0x800000080b097c10 */ /* 0x000fe4000fffe810 */
[C---:B------:R-:W-:Y:S02]  /*0630*/  ISETP.GE.AND P3, PT, R8.reuse, R7, PT ;  /* 0x000000070800720c */ /* 0x040fe40003f66270 */
[C---:B------:R-:W-:Y:S02]  /*0640*/  ISETP.GE.AND P6, PT, R9.reuse, R6, PT ;  /* 0x000000060900720c */ /* 0x040fe40003fc6270 */
[----:B------:R-:W-:Y:S02]  /*0650*/  ISETP.GT.AND P3, PT, R8, -0x1, !P3 ;  /* 0xffffffff0800780c */ /* 0x000fe40005f64270 */
[----:B------:R-:W-:-:S02]  /*0660*/  ISETP.GT.AND P6, PT, R9, -0x1, !P6 ;  /* 0xffffffff0900780c */ /* 0x000fc400077c4270 */
[----:B------:R-:W-:Y:S01]  /*0670*/  IADD3 R12, PT, PT, R10, -UR9, -R15 ;  /* 0x800000090a0c7c10 */ /* 0x000fe2000fffe80f */
[----:B------:R-:W1:Y:S01]  /*0680*/  LDCU.64 UR8, c[0x0][0x428] ;  /* 0x00008500ff0877ac */ /* 0x000e620008000a00 */
[----:B------:R-:W-:Y:S01]  /*0690*/  PLOP3.LUT P2, PT, P0, P1, PT, 0x80, 0x8 ;  /* 0x000000000008781c */ /* 0x000fe20000743070 */
[----:B0-----:R-:W0:Y:S01]  /*06a0*/  MUFU.RCP R4, R4 ;  /* 0x0000000400047308 */ /* 0x001e220000001000 */
[C---:B------:R-:W-:Y:S02]  /*06b0*/  ISETP.GE.AND P5, PT, R12.reuse, R7, PT ;  /* 0x000000070c00720c */ /* 0x040fe40003fa6270 */
[----:B------:R-:W-:Y:S02]  /*06c0*/  P2R R30, PR, RZ, 0x4 ;  /* 0x00000004ff1e7803 */ /* 0x000fe40000000000 */
[----:B------:R-:W-:Y:S02]  /*06d0*/  ISETP.GT.AND P5, PT, R12, -0x1, !P5 ;  /* 0xffffffff0c00780c */ /* 0x000fe40006fa4270 */
[----:B------:R-:W-:-:S04]  /*06e0*/  PLOP3.LUT P2, PT, P0, P4, PT, 0x80, 0x8 ;  /* 0x000000000008781c */ /* 0x000fc80000749070 */
[----:B------:R-:W-:Y:S02]  /*06f0*/  P2R R31, PR, RZ, 0x4 ;  /* 0x00000004ff1f7803 */ /* 0x000fe40000000000 */
[----:B------:R-:W-:Y:S02]  /*0700*/  PLOP3.LUT P2, PT, P0, P6, PT, 0x80, 0x8 ;  /* 0x000000000008781c */ /* 0x000fe4000074d070 */
[----:B------:R-:W-:Y:S01]  /*0710*/  PLOP3.LUT P0, PT, P3, P1, PT, 0x80, 0x8 ;  /* 0x000000000008781c */ /* 0x000fe20001f03070 */
[----:B-1----:R-:W-:Y:S01]  /*0720*/  ULEA UR7, UR7, UR9, 0x1 ;  /* 0x0000000907077291 */ /* 0x002fe2000f8e08ff */
[----:B------:R-:W-:Y:S01]  /*0730*/  P2R R32, PR, RZ, 0x4 ;  /* 0x00000004ff207803 */ /* 0x000fe20000000000 */
[----:B------:R-:W-:Y:S01]  /*0740*/  ULEA UR6, UR6, UR8, 0x1 ;  /* 0x0000000806067291 */ /* 0x000fe2000f8e08ff */
[----:B0-----:R-:W-:Y:S02]  /*0750*/  IADD3 R8, PT, PT, R4, 0xffffffe, RZ ;  /* 0x0ffffffe04087810 */ /* 0x001fe40007ffe0ff */
[----:B------:R-:W-:-:S02]  /*0760*/  PLOP3.LUT P2, PT, P3, P4, PT, 0x80, 0x8 ;  /* 0x000000000008781c */ /* 0x000fc40001f49070 */
[----:B------:R0:W1:Y:S01]  /*0770*/  F2I.FTZ.U32.TRUNC.NTZ R9, R8 ;  /* 0x0000000800097305 */ /* 0x000062000021f000 */
[----:B------:R-:W-:Y:S02]  /*0780*/  PLOP3.LUT P1, PT, P5, P1, PT, 0x80, 0x8 ;  /* 0x000000000008781c */ /* 0x000fe40002f23070 */
[----:B------:R-:W-:Y:S02]  /*0790*/  PLOP3.LUT P4, PT, P5, P4, PT, 0x80, 0x8 ;  /* 0x000000000008781c */ /* 0x000fe40002f89070 */
[----:B------:R-:W-:Y:S02]  /*07a0*/  PLOP3.LUT P3, PT, P3, P6, PT, 0x80, 0x8 ;  /* 0x000000000008781c */ /* 0x000fe40001f6d070 */
[----:B------:R-:W-:Y:S01]  /*07b0*/  PLOP3.LUT P5, PT, P5, P6, PT, 0x80, 0x8 ;  /* 0x000000000008781c */ /* 0x000fe20002fad070 */
[----:B0-----:R-:W-:Y:S02]  /*07c0*/  IMAD.MOV.U32 R8, RZ, RZ, RZ ;  /* 0x000000ffff087224 */ /* 0x001fe400078e00ff */
[----:B-1----:R-:W-:-:S04]  /*07d0*/  IMAD.MOV R12, RZ, RZ, -R9 ;  /* 0x000000ffff0c7224 */ /* 0x002fc800078e0a09 */
[----:B------:R-:W-:Y:S01]  /*07e0*/  IMAD R17, R12, R13, RZ ;  /* 0x0000000d0c117224 */ /* 0x000fe200078e02ff */
[----:B------:R-:W-:-:S03]  /*07f0*/  IABS R12, R14 ;  /* 0x0000000e000c7213 */ /* 0x000fc60000000000 */
[----:B------:R-:W-:Y:S01]  /*0800*/  IMAD.HI.U32 R9, R9, R17, R8 ;  /* 0x0000001109097227 */ /* 0x000fe200078e0008 */
[----:B------:R-:W-:Y:S01]  /*0810*/  IADD3 R8, PT, PT, R2, UR7, RZ ;  /* 0x0000000702087c10 */ /* 0x000fe2000fffe0ff */
[----:B------:R-:W0:Y:S02]  /*0820*/  LDCU UR7, c[0x0][0x408] ;  /* 0x00008100ff0777ac */ /* 0x000e240008000800 */
[----:B------:R-:W-:Y:S02]  /*0830*/  IMAD.MOV R2, RZ, RZ, -R2 ;  /* 0x000000ffff027224 */ /* 0x000fe400078e0a02 */
[----:B------:R-:W-:-:S05]  /*0840*/  IMAD.HI.U32 R9, R9, R12, RZ ;  /* 0x0000000c09097227 */ /* 0x000fca00078e00ff */
[----:B------:R-:W-:-:S05]  /*0850*/  IADD3 R4, PT, PT, -R9, RZ, RZ ;  /* 0x000000ff09047210 */ /* 0x000fca0007ffe1ff */
[----:B------:R-:W-:-:S05]  /*0860*/  IMAD R4, R13, R4, R12 ;  /* 0x000000040d047224 */ /* 0x000fca00078e020c */
[----:B------:R-:W-:-:S13]  /*0870*/  ISETP.GT.U32.AND P6, PT, R13, R4, PT ;  /* 0x000000040d00720c */ /* 0x000fda0003fc4070 */
[----:B------:R-:W-:Y:S02]  /*0880*/  @!P6 IMAD.IADD R4, R4, 0x1, -R13 ;  /* 0x000000010404e824 */ /* 0x000fe400078e0a0d */
[----:B------:R-:W-:-:S03]  /*0890*/  @!P6 VIADD R9, R9, 0x1 ;  /* 0x000000010909e836 */ /* 0x000fc60000000000 */
[----:B------:R-:W-:Y:S02]  /*08a0*/  ISETP.GE.U32.AND P6, PT, R4, R13, PT ;  /* 0x0000000d0400720c */ /* 0x000fe40003fc6070 */
[----:B------:R-:W-:-:S11]  /*08b0*/  LOP3.LUT R4, R14, R21, RZ, 0x3c, !PT ;  /* 0x000000150e047212 */ /* 0x000fd600078e3cff */
[----:B------:R-:W-:Y:S02]  /*08c0*/  @P6 IADD3 R9, PT, PT, R9, 0x1, RZ ;  /* 0x0000000109096810 */ /* 0x000fe40007ffe0ff */
[----:B------:R-:W-:-:S13]  /*08d0*/  ISETP.GE.AND P6, PT, R4, RZ, PT ;  /* 0x000000ff0400720c */ /* 0x000fda0003fc6270 */
[----:B------:R-:W-:Y:S01]  /*08e0*/  @!P6 IMAD.MOV R9, RZ, RZ, -R9 ;  /* 0x000000ffff09e224 */ /* 0x000fe200078e0a09 */
[----:B------:R-:W-:-:S13]  /*08f0*/  ISETP.NE.AND P6, PT, R21, RZ, PT ;  /* 0x000000ff1500720c */ /* 0x000fda0003fc5270 */
[----:B------:R-:W-:-:S05]  /*0900*/  @!P6 LOP3.LUT R9, RZ, R21, RZ, 0x33, !PT ;  /* 0x00000015ff09e212 */ /* 0x000fca00078e33ff */
[----:B------:R-:W-:-:S04]  /*0910*/  IMAD.MOV R4, RZ, RZ, -R9 ;  /* 0x000000ffff047224 */ /* 0x000fc800078e0a09 */
        /* <DEDUP_REMOVED lines=10> */
[-C--:B------:R-:W-:Y:S01]  /*09c0*/  IMAD R25, R17, R6.reuse, R11 ;  /* 0x0000000611197224 */ /* 0x080fe200078e020b */
[----:B------:R-:W-:Y:S01]  /*09d0*/  IADD3 R14, PT, PT, -R16, R15, RZ ;  /* 0x0000000f100e7210 */ /* 0x000fe20007ffe1ff */
[-C--:B------:R-:W-:Y:S02]  /*09e0*/  IMAD R13, R7, R6.reuse, UR6 ;  /* 0x00000006070d7e24 */ /* 0x080fe4000f8e0206 */
[-C--:B------:R-:W-:Y:S02]  /*09f0*/  IMAD R19, R9, R6.reuse, UR6 ;  /* 0x0000000609137e24 */ /* 0x080fe4000f8e0206 */
[----:B------:R-:W-:Y:S01]  /*0a00*/  IMAD R11, R17, R6, UR6 ;  /* 0x00000006110b7e24 */ /* 0x000fe2000f8e0206 */
[----:B------:R-:W1:Y:S01]  /*0a10*/  LDC.64 R8, c[0x0][0x410] ;  /* 0x00010400ff087b82 */ /* 0x000e620000000a00 */
[----:B------:R-:W-:Y:S01]  /*0a20*/  IADD3 R17, PT, PT, R13, R0, RZ ;  /* 0x000000000d117210 */ /* 0x000fe20007ffe0ff */
[--C-:B------:R-:W-:Y:S01]  /*0a30*/  IMAD.IADD R19, R19, 0x1, R0.reuse ;  /* 0x0000000113137824 */ /* 0x100fe200078e0200 */
[----:B-----5:R-:W-:Y:S01]  /*0a40*/  UIMAD UR6, UR4, UR5, URZ ;  /* 0x00000005040672a4 */ /* 0x020fe2000f8e02ff */
[----:B------:R-:W-:Y:S01]  /*0a50*/  IMAD.IADD R11, R11, 0x1, R0 ;  /* 0x000000010b0b7824 */ /* 0x000fe200078e0200 */
[----:B------:R-:W-:Y:S01]  /*0a60*/  UIADD3 UR5, UPT, UPT, -UR5, URZ, URZ ;  /* 0x000000ff05057290 */ /* 0x000fe2000fffe1ff */
[----:B0-----:R-:W-:-:S02]  /*0a70*/  IMAD R13, R2, UR7, R15 ;  /* 0x00000007020d7c24 */ /* 0x001fc4000f8e020f */
[----:B------:R-:W0:Y:S01]  /*0a80*/  LDC.64 R6, c[0x0][0x3d0] ;  /* 0x0000f400ff067b82 */ /* 0x000e220000000a00 */
[C---:B------:R-:W-:Y:S02]  /*0a90*/  IMAD R18, R2.reuse, UR7, R19 ;  /* 0x0000000702127c24 */ /* 0x040fe4000f8e0213 */
[C---:B------:R-:W-:Y:S02]  /*0aa0*/  IMAD R4, R2.reuse, UR7, R23 ;  /* 0x0000000702047c24 */ /* 0x040fe4000f8e0217 */
[C---:B------:R-:W-:Y:S02]  /*0ab0*/  IMAD R15, R2.reuse, UR7, R25 ;  /* 0x00000007020f7c24 */ /* 0x040fe4000f8e0219 */
[C---:B------:R-:W-:Y:S02]  /*0ac0*/  IMAD R17, R2.reuse, UR7, R17 ;  /* 0x0000000702117c24 */ /* 0x040fe4000f8e0211 */
[----:B------:R-:W-:Y:S02]  /*0ad0*/  IMAD R19, R2, UR7, R11 ;  /* 0x0000000702137c24 */ /* 0x000fe4000f8e020b */
[----:B------:R-:W-:-:S02]  /*0ae0*/  HFMA2 R2, -RZ, RZ, 0, 0 ;  /* 0x00000000ff027431 */ /* 0x000fc400000001ff */
[--C-:B------:R-:W-:Y:S02]  /*0af0*/  IMAD.IADD R12, R23, 0x1, -R16.reuse ;  /* 0x00000001170c7824 */ /* 0x100fe400078e0a10 */
[----:B------:R-:W-:Y:S02]  /*0b00*/  IMAD.IADD R16, R25, 0x1, -R16 ;  /* 0x0000000119107824 */ /* 0x000fe400078e0a10 */
[----:B------:R-:W-:Y:S02]  /*0b10*/  IMAD.U32 R20, RZ, RZ, UR5 ;  /* 0x00000005ff147e24 */ /* 0x000fe4000f8e00ff */
[----:B------:R-:W-:-:S07]  /*0b20*/  IMAD R21, R21, UR6, RZ ;  /* 0x0000000615157c24 */ /* 0x000fce000f8e02ff */
.L_x_536:
[----:B------:R-:W-:Y:S01]  /*0b30*/  P2R R29, PR, RZ, 0x10 ;  /* 0x00000010ff1d7803 */ /* 0x000fe20000000000 */
[----:B0-----:R-:W-:Y:S01]  /*0b40*/  IMAD.WIDE R10, R21, 0x2, R6 ;  /* 0x00000002150a7825 */ /* 0x001fe200078e0206 */
        /* <DEDUP_REMOVED lines=12> */
[----:B--2---:R-:W-:Y:S02]  /*0c10*/  @P4 HADD2.F32 R27, -RZ, R26.H0_H0 ;  /* 0x2000001aff1b4230 */ /* 0x004fe40000004100 */
[----:B-----5:R-:W-:-:S05]  /*0c20*/  @P4 HADD2.F32 R26, -RZ, R22.H0_H0 ;  /* 0x20000016ff1a4230 */ /* 0x020fca0000004100 */
[----:B------:R-:W-:Y:S02]  /*0c30*/  @P4 FFMA.FTZ R2, R27, R26, R2 ;  /* 0x0000001a1b024223 */ /* 0x000fe40000010002 */
[----:B------:R-:W0:Y:S01]  /*0c40*/  @P6 LDC.64 R26, c[0x0][0x380] ;  /* 0x0000e000ff1a6b82 */ /* 0x000e220000000a00 */
[----:B------:R-:W-:Y:S01]  /*0c50*/  ISETP.NE.AND P4, PT, R29, RZ, PT ;  /* 0x000000ff1d00720c */ /* 0x000fe20003f85270 */
[----:B---3--:R-:W-:Y:S02]  /*0c60*/  @P5 HADD2.F32 R29, -RZ, R28.H0_H0 ;  /* 0x2000001cff1d5230 */ /* 0x008fe40000004100 */
[----:B----4-:R-:W-:-:S05]  /*0c70*/  @P5 HADD2.F32 R28, -RZ, R24.H0_H0 ;  /* 0x20000018ff1c5230 */ /* 0x010fca0000004100 */
        /* <DEDUP_REMOVED lines=8> */
[----:B---3--:R-:W-:Y:S02]  /*0d00*/  @P6 HADD2.F32 R27, -RZ, R26.H0_H0 ;  /* 0x2000001aff1b6230 */ /* 0x008fe40000004100 */
[----:B----4-:R-:W-:-:S05]  /*0d10*/  @P6 HADD2.F32 R26, -RZ, R22.H0_H0 ;  /* 0x20000016ff1a6230 */ /* 0x010fca0000004100 */
[----:B------:R-:W-:Y:S02]  /*0d20*/  @P6 FFMA.FTZ R2, R27, R26, R2 ;  /* 0x0000001a1b026223 */ /* 0x000fe40000010002 */
[----:B------:R-:W0:Y:S01]  /*0d30*/  @P2 LDC.64 R26, c[0x0][0x380] ;  /* 0x0000e000ff1a2b82 */ /* 0x000e220000000a00 */
[----:B--2---:R-:W-:Y:S02]  /*0d40*/  @P0 HADD2.F32 R29, -RZ, R28.H0_H0 ;  /* 0x2000001cff1d0230 */ /* 0x004fe40000004100 */
[----:B-----5:R-:W-:-:S05]  /*0d50*/  @P0 HADD2.F32 R28, -RZ, R24.H0_H0 ;  /* 0x20000018ff1c0230 */ /* 0x020fca0000004100 */
        /* <DEDUP_REMOVED lines=11> */
[----:B---3--:R-:W-:-:S02]  /*0e10*/  @P2 HADD2.F32 R27, -RZ, R26.H0_H0 ;  /* 0x2000001aff1b2230 */ /* 0x008fc40000004100 */
[----:B----4-:R-:W-:-:S05]  /*0e20*/  @P2 HADD2.F32 R26, -RZ, R22.H0_H0 ;  /* 0x20000016ff1a2230 */ /* 0x010fca0000004100 */
[----:B------:R-:W-:Y:S02]  /*0e30*/  @P2 FFMA.FTZ R2, R27, R26, R2 ;  /* 0x0000001a1b022223 */ /* 0x000fe40000010002 */
[----:B------:R-:W0:Y:S01]  /*0e40*/  @P1 LDC.64 R26, c[0x0][0x380] ;  /* 0x0000e000ff1a1b82 */ /* 0x000e220000000a00 */
[----:B--2---:R-:W-:Y:S02]  /*0e50*/  @P3 HADD2.F32 R29, -RZ, R28.H0_H0 ;  /* 0x2000001cff1d3230 */ /* 0x004fe40000004100 */
[----:B-----5:R-:W-:-:S05]  /*0e60*/  @P3 HADD2.F32 R28, -RZ, R24.H0_H0 ;  /* 0x20000018ff1c3230 */ /* 0x020fca0000004100 */
        /* <DEDUP_REMOVED lines=10> */
[----:B------:R-:W-:-:S05]  /*0f10*/  VIADD R20, R20, 0x1 ;  /* 0x0000000114147836 */ /* 0x000fca0000000000 */
[----:B------:R-:W-:Y:S01]  /*0f20*/  ISETP.NE.AND P6, PT, R20, RZ, PT ;  /* 0x000000ff1400720c */ /* 0x000fe20003fc5270 */
[----:B------:R-:W-:Y:S02]  /*0f30*/  @P4 HADD2.F32 R33, -RZ, R33.H0_H0 ;  /* 0x20000021ff214230 */ /* 0x000fe40000004100 */
[----:B---3--:R-:W-:Y:S01]  /*0f40*/  @P5 HADD2.F32 R23, -RZ, R34.H0_H0 ;  /* 0x20000022ff175230 */ /* 0x008fe20000004100 */
[----:B------:R-:W-:Y:S01]  /*0f50*/  IADD3 R21, PT, PT, R21, UR4, RZ ;  /* 0x0000000415157c10 */ /* 0x000fe2000fffe0ff */
[CC--:B-1----:R-:W-:Y:S02]  /*0f60*/  IMAD R15, R9.reuse, R8.reuse, R15 ;  /* 0x00000008090f7224 */ /* 0x0c2fe400078e020f */
        /* <DEDUP_REMOVED lines=8> */
[----:B--2---:R-:W-:-:S02]  /*0ff0*/  @P1 HADD2.F32 R29, -RZ, R28.H0_H0 ;  /* 0x2000001cff1d1230 */ /* 0x004fc40000004100 */
[----:B----4-:R-:W-:Y:S02]  /*1000*/  @P1 HADD2.F32 R28, -RZ, R22.H0_H0 ;  /* 0x20000016ff1c1230 */ /* 0x010fe40000004100 */
[----:B-----5:R-:W-:-:S03]  /*1010*/  @P4 HADD2.F32 R22, -RZ, R24.H0_H0 ;  /* 0x20000018ff164230 */ /* 0x020fc60000004100 */
[----:B------:R-:W-:-:S04]  /*1020*/  @P1 FFMA.FTZ R2, R29, R28, R2 ;  /* 0x0000001c1d021223 */ /* 0x000fc80000010002 */
[----:B------:R-:W-:Y:S01]  /*1030*/  @P4 FFMA.FTZ R2, R33, R22, R2 ;  /* 0x0000001621024223 */ /* 0x000fe20000010002 */
[----:B------:R-:W-:-:S05]  /*1040*/  @P5 HADD2.F32 R10, -RZ, R26.H0_H0 ;  /* 0x2000001aff0a5230 */ /* 0x000fca0000004100 */
[----:B------:R-:W-:Y:S01]  /*1050*/  @P5 FFMA.FTZ R2, R23, R10, R2 ;  /* 0x0000000a17025223 */ /* 0x000fe20000010002 */
[----:B------:R-:W-:Y:S06]  /*1060*/  @P6 BRA `(.L_x_536) ;  /* 0xfffffff800b06947 */ /* 0x000fec000383ffff */
        /* <DEDUP_REMOVED lines=14> */
.L_x_535:
[----:B------:R-:W0:Y:S01]  /*1150*/  LDCU UR4, c[0x0][0x3f8] ;  /* 0x00007f00ff0477ac */ /* 0x000e220008000800 */
[----:B------:R-:W-:Y:S01]  /*1160*/  IADD3 R6, P0, PT, R5, R0, RZ ;  /* 0x0000000005067210 */ /* 0x000fe20007f1e0ff */
[----:B------:R-:W-:Y:S03]  /*1170*/  BSSY.RECONVERGENT B0, `(.L_x_538) ;  /* 0x0000027000007945 */ /* 0x000fe60003800200 */
[C---:B------:R-:W-:Y:S01]  /*1180*/  ISETP.GT.U32.AND P1, PT, R6.reuse, UR5, PT ;  /* 0x0000000506007c0c */ /* 0x040fe2000bf24070 */
[----:B------:R-:W-:Y:S01]  /*1190*/  IMAD.X R9, RZ, RZ, R3, P0 ;  /* 0x000000ffff097224 */ /* 0x000fe200000e0603 */
        /* <DEDUP_REMOVED lines=22> */
[----:B------:R-:W-:Y:S01]  /*1300*/  IMAD R6, R5, R7, R6 ;  /* 0x0000000705067224 */ /* 0x000fe200078e0206 */
[----:B------:R-:W-:-:S04]  /*1310*/  MOV R7, RZ ;  /* 0x000000ff00077202 */ /* 0x000fc80000000f00 */
[----:B------:R-:W-:-:S13]  /*1320*/  ISETP.GE.U32.AND P0, PT, R6, R5, PT ;  /* 0x000000050600720c */ /* 0x000fda0003f06070 */
[----:B------:R-:W-:Y:S02]  /*1330*/  @P0 IMAD.IADD R6, R6, 0x1, -R5 ;  /* 0x0000000106060824 */ /* 0x000fe400078e0a05 */
[----:B------:R-:W-:-:S03]  /*1340*/  @P0 VIADD R9, R9, 0x1 ;  /* 0x0000000109090836 */ /* 0x000fc60000000000 */
[----:B------:R-:W-:-:S13]  /*1350*/  ISETP.GE.U32.AND P1, PT, R6, R5, PT ;  /* 0x000000050600720c */ /* 0x000fda0003f26070 */
[----:B------:R-:W-:Y:S02]  /*1360*/  @P1 IADD3 R9, PT, PT, R9, 0x1, RZ ;  /* 0x0000000109091810 */ /* 0x000fe40007ffe0ff */
[----:B------:R-:W-:-:S05]  /*1370*/  @!P2 LOP3.LUT R9, RZ, R5, RZ, 0x33, !PT ;  /* 0x00000005ff09a212 */ /* 0x000fca00078e33ff */
[----:B------:R-:W-:Y:S01]  /*1380*/  IMAD.MOV.U32 R6, RZ, RZ, R9 ;  /* 0x000000ffff067224 */ /* 0x000fe200078e0009 */
[----:B------:R-:W-:Y:S06]  /*1390*/  BRA `(.L_x_540) ;  /* 0x0000000000107947 */ /* 0x000fec0003800000 */
.L_x_539:
[----:B------:R-:W-:-:S07]  /*13a0*/  MOV R4, 0x13c0 ;  /* 0x000013c000047802 */ /* 0x000fce0000000f00 */
[----:B------:R-:W-:Y:S05]  /*13b0*/  CALL.REL.NOINC `($__internal_20_$__cuda_sm20_div_u64) ;  /* 0x0000000000cc7944 */ /* 0x000fea0003c00000 */
[----:B------:R-:W-:Y:S01]  /*13c0*/  IMAD.MOV.U32 R6, RZ, RZ, R8 ;  /* 0x000000ffff067224 */ /* 0x000fe200078e0008 */
[----:B------:R-:W-:-:S07]  /*13d0*/  MOV R7, R9 ;  /* 0x0000000900077202 */ /* 0x000fce0000000f00 */
.L_x_540:
[----:B------:R-:W-:Y:S05]  /*13e0*/  BSYNC.RECONVERGENT B0 ;  /* 0x0000000000007941 */ /* 0x000fea0003800200 */
.L_x_538:
        /* <DEDUP_REMOVED lines=11> */
[----:B------:R-:W-:Y:S02]  /*14a0*/  HFMA2 R4, -RZ, RZ, 0, 0 ;  /* 0x00000000ff047431 */ /* 0x000fe400000001ff */
[----:B------:R-:W-:Y:S01]  /*14b0*/  IMAD.MOV.U32 R2, RZ, RZ, RZ ;  /* 0x000000ffff027224 */ /* 0x000fe200078e00ff */
[----:B------:R-:W-:-:S07]  /*14c0*/  LOP3.LUT R9, R6, 0x3, RZ, 0xc0, !PT ;  /* 0x0000000306097812 */ /* 0x000fce00078ec0ff */
.L_x_543:
        /* <DEDUP_REMOVED lines=10> */
.L_x_542:
[----:B------:R-:W-:Y:S05]  /*1570*/  BSYNC.RECONVERGENT B0 ;  /* 0x0000000000007941 */ /* 0x000fea0003800200 */
.L_x_541:
[----:B------:R-:W-:Y:S05]  /*1580*/  @!P1 EXIT ;  /* 0x000000000000994d */ /* 0x000fea0003800000 */
[----:B------:R-:W-:Y:S01]  /*1590*/  IMAD.SHL.U32 R15, R5, 0x2, RZ ;  /* 0x00000002050f7824 */ /* 0x000fe200078e00ff */
[----:B------:R-:W-:Y:S01]  /*15a0*/  SHF.R.U32.HI R17, RZ, 0x1f, R5 ;  /* 0x0000001fff117819 */ /* 0x000fe20000011605 */
[----:B------:R-:W0:Y:S01]  /*15b0*/  LDCU UR5, c[0x0][0x3f8] ;  /* 0x00007f00ff0577ac */ /* 0x000e220008000800 */
[----:B------:R-:W1:Y:S05]  /*15c0*/  LDCU.64 UR6, c[0x0][0x3a8] ;  /* 0x00007500ff0677ac */ /* 0x000e6a0008000a00 */
.L_x_544:
        /* <DEDUP_REMOVED lines=18> */
        .weak           $__internal_20_$__cuda_sm20_div_u64
        .type           $__internal_20_$__cuda_sm20_div_u64,@function
        .size           $__internal_20_$__cuda_sm20_div_u64,(.L_x_1711 - $__internal_20_$__cuda_sm20_div_u64)
$__internal_20_$__cuda_sm20_div_u64:
[----:B------:R-:W-:Y:S01]  /*16f0*/  IMAD.MOV.U32 R12, RZ, RZ, R5 ;  /* 0x000000ffff0c7224 */ /* 0x000fe200078e0005 */
[----:B------:R-:W-:-:S04]  /*1700*/  MOV R13, RZ ;  /* 0x000000ff000d7202 */ /* 0x000fc80000000f00 */
        /* <DEDUP_REMOVED lines=40> */
[C---:B------:R-:W-:Y:S01]  /*1990*/  IMAD.WIDE.U32 R8, R10.reuse, R5, RZ ;  /* 0x000000050a087225 */ /* 0x040fe200078e00ff */
[----:B------:R-:W-:-:S03]  /*19a0*/  IADD3 R11, P2, PT, R10, 0x1, RZ ;  /* 0x000000010a0b7810 */ /* 0x000fc60007f5e0ff */
        /* <DEDUP_REMOVED lines=14> */
[----:B------:R-:W-:Y:S01]  /*1a90*/  HFMA2 R7, -RZ, RZ, 0, 0 ;  /* 0x00000000ff077431 */ /* 0x000fe200000001ff */
[----:B------:R-:W-:Y:S02]  /*1aa0*/  ISETP.GE.U32.AND P0, PT, R8, R5, PT ;  /* 0x000000050800720c */ /* 0x000fe40003f06070 */
[----:B------:R-:W-:Y:S02]  /*1ab0*/  IADD3 R8, P2, PT, R11, 0x1, RZ ;  /* 0x000000010b087810 */ /* 0x000fe40007f5e0ff */
[----:B------:R-:W-:-:S02]  /*1ac0*/  ISETP.GE.U32.AND.EX P0, PT, R9, RZ, PT, P0 ;  /* 0x000000ff0900720c */ /* 0x000fc40003f06100 */
[-C--:B------:R-:W-:Y:S02]  /*1ad0*/  IADD3.X R9, PT, PT, RZ, R6.reuse, RZ, P2, !PT ;  /* 0x00000006ff097210 */ /* 0x080fe400017fe4ff */
[----:B------:R-:W-:Y:S02]  /*1ae0*/  ISETP.NE.AND.EX P1, PT, RZ, RZ, PT, P1 ;  /* 0x000000ffff00720c */ /* 0x000fe40003f25310 */
[----:B------:R-:W-:Y:S01]  /*1af0*/  SEL R9, R9, R6, P0 ;  /* 0x0000000609097207 */ /* 0x000fe20000000000 */
[----:B------:R-:W-:Y:S01]  /*1b00*/  IMAD.MOV.U32 R6, RZ, RZ, R4 ;  /* 0x000000ffff067224 */ /* 0x000fe200078e0004 */
[----:B------:R-:W-:Y:S02]  /*1b10*/  SEL R8, R8, R11, P0 ;  /* 0x0000000b08087207 */ /* 0x000fe40000000000 */
[----:B------:R-:W-:Y:S02]  /*1b20*/  SEL R9, R9, 0xffffffff, P1 ;  /* 0xffffffff09097807 */ /* 0x000fe40000800000 */
[----:B------:R-:W-:Y:S01]  /*1b30*/  SEL R8, R8, 0xffffffff, P1 ;  /* 0xffffffff08087807 */ /* 0x000fe20000800000 */
[----:B------:R-:W-:Y:S06]  /*1b40*/  RET.REL.NODEC R6 `(_ZN2at6native51_GLOBAL__N__2c613397_18_DepthwiseConv2d_cu_9959487032conv_depthwise2d_backward_kernelILi3ELi1EN3c104HalfEiEEvNS_27GenericPackedTensorAccessorIKT1_Lm4ENS_16DefaultPtrTraitsEiEENS5_IS6_Lm4ES8_iEES9_T2_iiiiiiiiiiiiiii) ;  /* 0xffffffe4062c7950 */ /* 0x000fec0003c3ffff */
.L_x_545:
        /* <DEDUP_REMOVED lines=11> */
.L_x_1711:


//--------------------- .text._ZN2at6native51_GLOBAL__N__2c613397_18_DepthwiseConv2d_cu_9959487032conv_depthwise2d_backward_kernelILi5ELi0EN3c104HalfEiEEvNS_27GenericPackedTensorAccessorIKT1_Lm4ENS_16DefaultPtrTraitsEiEENS5_IS6_Lm4ES8_iEES9_T2_iiiiiiiiiiiiiii --------------------------
	.section	.text._ZN2at6native51_GLOBAL__N__2c613397_18_DepthwiseConv2d_cu_9959487032conv_depthwise2d_backward_kernelILi5ELi0EN3c104HalfEiEEvNS_27GenericPackedTensorAccessorIKT1_Lm4ENS_16DefaultPtrTraitsEiEENS5_IS6_Lm4ES8_iEES9_T2_iiiiiiiiiiiiiii,"ax",@progbits
	.align	128
.text._ZN2at6native51_GLOBAL__N__2c613397_18_DepthwiseConv2d_cu_9959487032conv_depthwise2d_backward_kernelILi5ELi0EN3c104HalfEiEEvNS_27GenericPackedTensorAccessorIKT1_Lm4ENS_16DefaultPtrTraitsEiEENS5_IS6_Lm4ES8_iEES9_T2_iiiiiiiiiiiiiii:
        .type           _ZN2at6native51_GLOBAL__N__2c613397_18_DepthwiseConv2d_cu_9959487032conv_depthwise2d_backward_kernelILi5ELi0EN3c104HalfEiEEvNS_27GenericPackedTensorAccessorIKT1_Lm4ENS_16DefaultPtrTraitsEiEENS5_IS6_Lm4ES8_iEES9_T2_iiiiiiiiiiiiiii,@function
        .size           _ZN2at6native51_GLOBAL__N__2c613397_18_DepthwiseConv2d_cu_9959487032conv_depthwise2d_backward_kernelILi5ELi0EN3c104HalfEiEEvNS_27GenericPackedTensorAccessorIKT1_Lm4ENS_16DefaultPtrTraitsEiEENS5_IS6_Lm4ES8_iEES9_T2_iiiiiiiiiiiiiii,(.L_x_1713 - _ZN2at6native51_GLOBAL__N__2c613397_18_DepthwiseConv2d_cu_9959487032conv_depthwise2d_backward_kernelILi5ELi0EN3c104HalfEiEEvNS_27GenericPackedTensorAccessorIKT1_Lm4ENS_16DefaultPtrTraitsEiEENS5_IS6_Lm4ES8_iEES9_T2_iiiiiiiiiiiiiii)
        .other          _ZN2at6native51_GLOBAL__N__2c613397_18_DepthwiseConv2d_cu_9959487032conv_depthwise2d_backward_kernelILi5ELi0EN3c104HalfEiEEvNS_27GenericPackedTensorAccessorIKT1_Lm4ENS_16DefaultPtrTraitsEiEENS5_IS6_Lm4ES8_iEES9_T2_iiiiiiiiiiiiiii,@"STO_CUDA_ENTRY STV_DEFAULT"
_ZN2at6native51_GLOBAL__N__2c613397_18_DepthwiseConv2d_cu_9959487032conv_depthwise2d_backward_kernelILi5ELi0EN3c104HalfEiEEvNS_27GenericPackedTensorAccessorIKT1_Lm4ENS_16DefaultPtrTraitsEiEENS5_IS6_Lm4ES8_iEES9_T2_iiiiiiiiiiiiiii:
        /* <DEDUP_REMOVED lines=28> */
.L_x_560:
        /* <DEDUP_REMOVED lines=21> */
[----:B0-----:R-:W-:Y:S01]  /*0310*/  VIADD R5, R8, 0xffffffe ;  /* 0x0ffffffe08057836 */ /* 0x001fe20000000000 */
[----:B------:R-:W-:-:S05]  /*0320*/  IADD3 R4, PT, PT, -R3, RZ, RZ ;  /* 0x000000ff03047210 */ /* 0x000fca0007ffe1ff */
[C---:B------:R-:W-:Y:S01]  /*0330*/  IMAD R4, R7.reuse, R4, R10 ;  /* 0x0000000407047224 */ /* 0x040fe200078e020a */
[----:B------:R-:W0:Y:S04]  /*0340*/  F2I.FTZ.U32.TRUNC.NTZ R5, R5 ;  /* 0x0000000500057305 */ /* 0x000e28000021f000 */
[----:B------:R-:W-:Y:S01]  /*0350*/  ISETP.GT.U32.AND P1, PT, R7, R4, PT ;  /* 0x000000040700720c */ /* 0x000fe20003f24070 */
[----:B0-----:R-:W-:-:S12]  /*0360*/  IMAD.MOV R11, RZ, RZ, -R5 ;  /* 0x000000ffff0b7224 */ /* 0x001fd800078e0a05 */
[----:B------:R-:W-:Y:S02]  /*0370*/  @!P1 IMAD.IADD R4, R4, 0x1, -R7 ;  /* 0x0000000104049824 */ /* 0x000fe400078e0a07 */
[----:B------:R-:W-:Y:S01]  /*0380*/  @!P1 VIADD R3, R3, 0x1 ;  /* 0x0000000103039836 */ /* 0x000fe20000000000 */
[----:B------:R-:W-:Y:S01]  /*0390*/  ISETP.NE.AND P1, PT, R0, RZ, PT ;  /* 0x000000ff0000720c */ /* 0x000fe20003f25270 */
[----:B------:R-:W-:Y:S01]  /*03a0*/  IMAD R11, R11, R2, RZ ;  /* 0x000000020b0b7224 */ /* 0x000fe200078e02ff */
[----:B------:R-:W-:Y:S02]  /*03b0*/  ISETP.GE.U32.AND P0, PT, R4, R7, PT ;  /* 0x000000070400720c */ /* 0x000fe40003f06070 */
[----:B------:R-:W0:Y:S01]  /*03c0*/  LDC R7, c[0x0][0x3fc] ;  /* 0x0000ff00ff077b82 */ /* 0x000e220000000800 */
[----:B------:R-:W-:-:S04]  /*03d0*/  LOP3.LUT R4, R12, R0, RZ, 0x3c, !PT ;  /* 0x000000000c047212 */ /* 0x000fc800078e3cff */
[----:B------:R-:W-:Y:S01]  /*03e0*/  ISETP.GE.AND P2, PT, R4, RZ, PT ;  /* 0x000000ff0400720c */ /* 0x000fe20003f46270 */
[----:B------:R-:W-:-:S05]  /*03f0*/  HFMA2 R4, -RZ, RZ, 0, 0 ;  /* 0x00000000ff047431 */ /* 0x000fca00000001ff */
[----:B------:R-:W-:Y:S02]  /*0400*/  @P0 VIADD R3, R3, 0x1 ;  /* 0x0000000103030836 */ /* 0x000fe40000000000 */
[----:B------:R-:W-:-:S05]  /*0410*/  IMAD.HI.U32 R4, R5, R11, R4 ;  /* 0x0000000b05047227 */ /* 0x000fca00078e0004 */
[----:B------:R-:W-:Y:S01]  /*0420*/  @!P2 IMAD.MOV R3, RZ, RZ, -R3 ;  /* 0x000000ffff03a224 */ /* 0x000fe200078e0a03 */
[----:B------:R-:W-:-:S04]  /*0430*/  @!P1 LOP3.LUT R3, RZ, R0, RZ, 0x33, !PT ;  /* 0x00000000ff039212 */ /* 0x000fc800078e33ff */
[----:B------:R-:W-:Y:S02]  /*0440*/  IABS R8, R3 ;  /* 0x0000000300087213 */ /* 0x000fe40000000000 */
[----:B0-----:R-:W-:-:S03]  /*0450*/  IABS R9, R7 ;  /* 0x0000000700097213 */ /* 0x001fc60000000000 */
[----:B------:R-:W-:Y:S01]  /*0460*/  IMAD.MOV.U32 R5, RZ, RZ, R8 ;  /* 0x000000ffff057224 */ /* 0x000fe200078e0008 */
        /* <DEDUP_REMOVED lines=15> */
[----:B------:R-:W-:Y:S01]  /*0560*/  @P0 VIADD R8, R8, 0x1 ;  /* 0x0000000108080836 */ /* 0x000fe20000000000 */
[----:B--2---:R-:W-:-:S05]  /*0570*/  IADD3 R2, PT, PT, RZ, -R5, RZ ;  /* 0x80000005ff027210 */ /* 0x004fca0007ffe0ff */
[----:B------:R-:W-:Y:S01]  /*0580*/  @!P2 IMAD.MOV R8, RZ, RZ, -R8 ;  /* 0x000000ffff08a224 */ /* 0x000fe200078e0a08 */
[----:B------:R-:W-:Y:S01]  /*0590*/  @!P1 LOP3.LUT R8, RZ, R6, RZ, 0x33, !PT ;  /* 0x00000006ff089212 */ /* 0x000fe200078e33ff */
[----:B------:R-:W-:-:S03]  /*05a0*/  IMAD R11, R2, R9, RZ ;  /* 0x00000009020b7224 */ /* 0x000fc600078e02ff */
[----:B------:R-:W-:Y:S01]  /*05b0*/  IABS R2, R8 ;  /* 0x0000000800027213 */ /* 0x000fe20000000000 */
[----:B------:R-:W-:-:S06]  /*05c0*/  IMAD.HI.U32 R4, R5, R11, R4 ;  /* 0x0000000b05047227 */ /* 0x000fcc00078e0004 */
[----:B------:R-:W-:-:S04]  /*05d0*/  IMAD.HI.U32 R4, R4, R2, RZ ;  /* 0x0000000204047227 */ /* 0x000fc800078e00ff */
[----:B------:R-:W-:-:S04]  /*05e0*/  IMAD.MOV R5, RZ, RZ, -R4 ;  /* 0x000000ffff057224 */ /* 0x000fc800078e0a04 */
[----:B------:R-:W-:Y:S01]  /*05f0*/  IMAD R2, R9, R5, R2 ;  /* 0x0000000509027224 */ /* 0x000fe200078e0202 */
[----:B-1----:R-:W-:Y:S01]  /*0600*/  IADD3 R5, PT, PT, R12, UR8, RZ ;  /* 0x000000080c057c10 */ /* 0x002fe2000fffe0ff */
[----:B------:R-:W-:-:S03]  /*0610*/  IMAD.MOV R12, RZ, RZ, -R8 ;  /* 0x000000ffff0c7224 */ /* 0x000fc600078e0a08 */
[----:B------:R-:W-:-:S13]  /*0620*/  ISETP.GT.U32.AND P1, PT, R9, R2, PT ;  /* 0x000000020900720c */ /* 0x000fda0003f24070 */
[----:B------:R-:W-:Y:S02]  /*0630*/  @!P1 IMAD.IADD R2, R2, 0x1, -R9 ;  /* 0x0000000102029824 */ /* 0x000fe400078e0a09 */
[----:B------:R-:W-:Y:S01]  /*0640*/  @!P1 VIADD R4, R4, 0x1 ;  /* 0x0000000104049836 */ /* 0x000fe20000000000 */
[----:B------:R-:W-:Y:S02]  /*0650*/  ISETP.NE.AND P1, PT, R7, RZ, PT ;  /* 0x000000ff0700720c */ /* 0x000fe40003f25270 */
[----:B------:R-:W-:Y:S01]  /*0660*/  ISETP.GE.U32.AND P0, PT, R2, R9, PT ;  /* 0x000000090200720c */ /* 0x000fe20003f06070 */
[----:B------:R-:W-:Y:S01]  /*0670*/  IMAD.MOV R9, RZ, RZ, -R3 ;  /* 0x000000ffff097224 */ /* 0x000fe200078e0a03 */
[----:B------:R-:W-:-:S04]  /*0680*/  LOP3.LUT R2, R8, R7, RZ, 0x3c, !PT ;  /* 0x0000000708027212 */ /* 0x000fc800078e3cff */
[----:B------:R-:W-:Y:S01]  /*0690*/  ISETP.GE.AND P2, PT, R2, RZ, PT ;  /* 0x000000ff0200720c */ /* 0x000fe20003f46270 */
[C---:B---3--:R-:W-:Y:S02]  /*06a0*/  IMAD R2, R3.reuse, R0, UR13 ;  /* 0x0000000d03027e24 */ /* 0x048fe4000f8e0200 */
[----:B------:R-:W-:Y:S02]  /*06b0*/  IMAD R0, R0, R9, R5 ;  /* 0x0000000900007224 */ /* 0x000fe400078e0205 */
[----:B------:R-:W-:Y:S02]  /*06c0*/  VIADD R9, R3, UR9 ;  /* 0x0000000903097c36 */ /* 0x000fe40008000000 */
[----:B------:R-:W-:Y:S02]  /*06d0*/  @P0 VIADD R4, R4, 0x1 ;  /* 0x0000000104040836 */ /* 0x000fe40000000000 */
[----:B------:R-:W-:Y:S02]  /*06e0*/  IMAD R9, R6, R12, R9 ;  /* 0x0000000c06097224 */ /* 0x000fe400078e0209 */
[----:B------:R-:W-:-:S02]  /*06f0*/  IMAD.MOV.U32 R11, RZ, RZ, R4 ;  /* 0x000000ffff0b7224 */ /* 0x000fc400078e0004 */
[----:B------:R-:W-:Y:S02]  /*0700*/  VIADD R4, R2, UR13 ;  /* 0x0000000d02047c36 */ /* 0x000fe40008000000 */
[----:B------:R-:W-:Y:S01]  /*0710*/  @!P2 IMAD.MOV R11, RZ, RZ, -R11 ;  /* 0x000000ffff0ba224 */ /* 0x000fe200078e0a0b */
[----:B------:R-:W-:Y:S01]  /*0720*/  @!P1 LOP3.LUT R11, RZ, R7, RZ, 0x33, !PT ;  /* 0x00000007ff0b9212 */ /* 0x000fe200078e33ff */
[C---:B------:R-:W-:Y:S01]  /*0730*/  IMAD.IADD R3, R5.reuse, 0x1, -R4 ;  /* 0x0000000105037824 */ /* 0x040fe200078e0a04 */
[----:B------:R-:W-:Y:S01]  /*0740*/  IADD3 R10, PT, PT, R4, UR13, RZ ;  /* 0x0000000d040a7c10 */ /* 0x000fe2000fffe0ff */
[C---:B------:R-:W-:Y:S02]  /*0750*/  IMAD.IADD R2, R5.reuse, 0x1, -R2 ;  /* 0x0000000105027824 */ /* 0x040fe400078e0a02 */
[----:B------:R0:W-:Y:S01]  /*0760*/  STL [R1+0x4], R11 ;  /* 0x0000040b01007387 */ /* 0x0001e20000100800 */
[----:B------:R-:W-:Y:S02]  /*0770*/  IMAD.MOV.U32 R6, RZ, RZ, RZ ;  /* 0x000000ffff067224 */ /* 0x000fe400078e00ff */
[C-C-:B------:R-:W-:Y:S01]  /*0780*/  IMAD.IADD R4, R5.reuse, 0x1, -R10.reuse ;  /* 0x0000000105047824 */ /* 0x140fe200078e0a0a */
[----:B------:R1:W-:Y:S01]  /*0790*/  STL [R1+0xc], R9 ;  /* 0x00000c0901007387 */ /* 0x0003e20000100800 */
[----:B------:R-:W-:Y:S01]  /*07a0*/  IADD3 R5, PT, PT, R5, -UR13, -R10 ;  /* 0x8000000d05057c10 */ /* 0x000fe2000fffe80a */
[----:B0-----:R-:W-:-:S04]  /*07b0*/  IMAD.MOV R11, RZ, RZ, -R11 ;  /* 0x000000ffff0b7224 */ /* 0x001fc800078e0a0b */
[----:B------:R-:W-:-:S05]  /*07c0*/  IMAD R7, R7, R11, R8 ;  /* 0x0000000b07077224 */ /* 0x000fca00078e0208 */
[----:B------:R1:W-:Y:S02]  /*07d0*/  STL [R1+0x10], R7 ;  /* 0x0000100701007387 */ /* 0x0003e40000100800 */
.L_x_559:
[----:B------:R-:W2:Y:S01]  /*07e0*/  LDL R13, [R1+0x10] ;  /* 0x00001000010d7983 */ /* 0x000ea20000100800 */
[----:B-1----:R-:W0:Y:S01]  /*07f0*/  LDC R7, c[0x0][0x424] ;  /* 0x00010900ff077b82 */ /* 0x002e220000000800 */
[----:B------:R-:W2:Y:S02]  /*0800*/  LDCU.64 UR8, c[0x0][0x400] ;  /* 0x00008000ff0877ac */ /* 0x000ea40008000a00 */
[----:B------:R-:W3:Y:S01]  /*0810*/  LDL R12, [R1+0x4] ;  /* 0x00000400010c7983 */ /* 0x000ee20000100800 */
[----:B0-----:R-:W-:-:S04]  /*0820*/  IABS R7, R7 ;  /* 0x0000000700077213 */ /* 0x001fc80000000000 */
[----:B------:R-:W0:Y:S08]  /*0830*/  I2F.RP R9, R7 ;  /* 0x0000000700097306 */ /* 0x000e300000209400 */
[----:B0-----:R-:W0:Y:S02]  /*0840*/  MUFU.RCP R9, R9 ;  /* 0x0000000900097308 */ /* 0x001e240000001000 */
[----:B0-----:R-:W-:Y:S01]  /*0850*/  IADD3 R10, PT, PT, R9, 0xffffffe, RZ ;  /* 0x0ffffffe090a7810 */ /* 0x001fe20007ffe0ff */
[----:B------:R-:W-:-:S05]  /*0860*/  IMAD.MOV.U32 R9, RZ, RZ, RZ ;  /* 0x000000ffff097224 */ /* 0x000fca00078e00ff */
[----:B------:R0:W1:Y:S02]  /*0870*/  F2I.FTZ.U32.TRUNC.NTZ R11, R10 ;  /* 0x0000000a000b7305 */ /* 0x000064000021f000 */
[----:B0-----:R-:W-:Y:S02]  /*0880*/  IMAD.MOV.U32 R10, RZ, RZ, RZ ;  /* 0x000000ffff0a7224 */ /* 0x001fe400078e00ff */
[----:B-1----:R-:W-:-:S04]  /*0890*/  IMAD.MOV R8, RZ, RZ, -R11 ;  /* 0x000000ffff087224 */ /* 0x002fc800078e0a0b */
        /* <DEDUP_REMOVED lines=10> */
.L_x_558:
        /* <DEDUP_REMOVED lines=13> */
[----:B------:R-:W-:-:S05]  /*0a10*/  @!P3 IMAD.IADD R12, R12, 0x1, -R18 ;  /* 0x000000010c0cb824 */ /* 0x000fca00078e0a12 */
[----:B------:R-:W-:Y:S02]  /*0a20*/  ISETP.GT.U32.AND P0, PT, R7, R12, PT ;  /* 0x0000000c0700720c */ /* 0x000fe40003f04070 */
[----:B------:R-:W-:-:S04]  /*0a30*/  IADD3 R15, PT, PT, R12, -R18, RZ ;  /* 0x800000120c0f7210 */ /* 0x000fc80007ffe0ff */
[----:B------:R-:W-:Y:S02]  /*0a40*/  SEL R15, R15, R12, !P0 ;  /* 0x0000000c0f0f7207 */ /* 0x000fe40004000000 */
[----:B------:R-:W-:-:S03]  /*0a50*/  ISETP.NE.AND P0, PT, R9, 0x5, PT ;  /* 0x000000050900780c */ /* 0x000fc60003f05270 */
[----:B------:R-:W-:-:S05]  /*0a60*/  @!P1 IMAD.MOV R15, RZ, RZ, -R15 ;  /* 0x000000ffff0f9224 */ /* 0x000fca00078e0a0f */
        /* <DEDUP_REMOVED lines=15> */
[----:B------:R-:W-:Y:S01]  /*0b60*/  IMAD R22, R16, R26, RZ ;  /* 0x0000001a10167224 */ /* 0x000fe200078e02ff */
[----:B------:R-:W-:-:S05]  /*0b70*/  MOV R16, RZ ;  /* 0x000000ff00107202 */ /* 0x000fca0000000f00 */
[----:B------:R-:W-:Y:S01]  /*0b80*/  IMAD.HI.U32 R16, R17, R22, R16 ;  /* 0x0000001611107227 */ /* 0x000fe200078e0010 */
[----:B------:R-:W-:-:S05]  /*0b90*/  IABS R17, R0 ;  /* 0x0000000000117213 */ /* 0x000fca0000000000 */
[----:B------:R-:W-:-:S04]  /*0ba0*/  IMAD.HI.U32 R16, R16, R17, RZ ;  /* 0x0000001110107227 */ /* 0x000fc800078e00ff */
[----:B------:R-:W-:-:S04]  /*0bb0*/  IMAD.MOV R22, RZ, RZ, -R16 ;  /* 0x000000ffff167224 */ /* 0x000fc800078e0a10 */
        /* <DEDUP_REMOVED lines=22> */
[----:B------:R-:W-:Y:S02]  /*0d20*/  @P4 IADD3 R16, PT, PT, R16, 0x1, RZ ;  /* 0x0000000110104810 */ /* 0x000fe40007ffe0ff */
[----:B------:R-:W-:-:S03]  /*0d30*/  ISETP.GE.AND P4, PT, R27, RZ, PT ;  /* 0x000000ff1b00720c */ /* 0x000fc60003f86270 */
[----:B------:R-:W-:Y:S02]  /*0d40*/  IMAD.MOV.U32 R17, RZ, RZ, R16 ;  /* 0x000000ffff117224 */ /* 0x000fe400078e0010 */
        /* <DEDUP_REMOVED lines=22> */
[----:B0-----:R-:W-:-:S06]  /*0eb0*/  IADD3 R17, PT, PT, R17, 0xffffffe, RZ ;  /* 0x0ffffffe11117810 */ /* 0x001fcc0007ffe0ff */
[----:B------:R-:W0:Y:S02]  /*0ec0*/  F2I.FTZ.U32.TRUNC.NTZ R17, R17 ;  /* 0x0000001100117305 */ /* 0x000e24000021f000 */
[----:B0-----:R-:W-:-:S04]  /*0ed0*/  IMAD.MOV R26, RZ, RZ, -R17 ;  /* 0x000000ffff1a7224 */ /* 0x001fc800078e0a11 */
[----:B------:R-:W-:Y:S02]  /*0ee0*/  IMAD R27, R26, R18, RZ ;  /* 0x000000121a1b7224 */ /* 0x000fe400078e02ff */
[----:B--2---:R-:W-:Y:S02]  /*0ef0*/  @P4 HADD2.F32 R26, -RZ, R19.H0_H0 ;  /* 0x20000013ff1a4230 */ /* 0x004fe40000004100 */
[----:B---3--:R-:W-:Y:S02]  /*0f00*/  @P4 HADD2.F32 R28, -RZ, R16.H0_H0 ;  /* 0x20000010ff1c4230 */ /* 0x008fe40000004100 */
[----:B------:R-:W-:-:S03]  /*0f10*/  IMAD.MOV.U32 R16, RZ, RZ, RZ ;  /* 0x000000ffff107224 */ /* 0x000fc600078e00ff */
[----:B------:R-:W-:Y:S01]  /*0f20*/  @P4 FFMA.FTZ R6, R26, R28, R6 ;  /* 0x0000001c1a064223 */ /* 0x000fe20000010006 */
[----:B------:R-:W-:-:S07]  /*0f30*/  IMAD.HI.U32 R19, R17, R27, R16 ;  /* 0x0000001b11137227 */ /* 0x000fce00078e0010 */
.L_x_550:
[----:B------:R-:W-:Y:S05]  /*0f40*/  BSYNC.RECONVERGENT B1 ;  /* 0x0000000000017941 */ /* 0x000fea0003800200 */
.L_x_549:
[--C-:B------:R-:W-:Y:S01]  /*0f50*/  IMAD.MOV R16, RZ, RZ, -R23.reuse ;  /* 0x000000ffff107224 */ /* 0x100fe200078e0a17 */
[----:B------:R-:W-:Y:S01]  /*0f60*/  IABS R27, R2 ;  /* 0x00000002001b7213 */ /* 0x000fe20000000000 */
[----:B------:R-:W-:Y:S02]  /*0f70*/  IMAD.MOV.U32 R17, RZ, RZ, R23 ;  /* 0x000000ffff117224 */ /* 0x000fe400078e0017 */
        /* <DEDUP_REMOVED lines=21> */
[----:B------:R-:W-:Y:S02]  /*10d0*/  LOP3.LUT R24, R2, R24, RZ, 0x3c, !PT ;  /* 0x0000001802187212 */ /* 0x000fe400078e3cff */
[----:B------:R-:W-:Y:S02]  /*10e0*/  IADD3 R22, PT, PT, R11, 0x1, RZ ;  /* 0x000000010b167810 */ /* 0x000fe40007ffe0ff */
[----:B------:R-:W-:Y:S02]  /*10f0*/  LOP3.LUT R19, R10, R21, RZ, 0x3c, !PT ;  /* 0x000000150a137212 */ /* 0x000fe400078e3cff */
[----:B------:R-:W-:-:S05]  /*1100*/  SEL R17, R22, R11, !P3 ;  /* 0x0000000b16117207 */ /* 0x000fca0005800000 */
        /* <DEDUP_REMOVED lines=26> */
[----:B--2---:R-:W-:Y:S02]  /*12b0*/  @P4 HADD2.F32 R22, -RZ, R19.H0_H0 ;  /* 0x20000013ff164230 */ /* 0x004fe40000004100 */
[----:B---3--:R-:W-:Y:S02]  /*12c0*/  @P4 HADD2.F32 R24, -RZ, R16.H0_H0 ;  /* 0x20000010ff184230 */ /* 0x008fe40000004100 */
[----:B------:R-:W-:-:S03]  /*12d0*/  IMAD.MOV.U32 R16, RZ, RZ, RZ ;  /* 0x000000ffff107224 */ /* 0x000fc600078e00ff */
[----:B------:R-:W-:Y:S01]  /*12e0*/  @P4 FFMA.FTZ R6, R22, R24, R6 ;  /* 0x0000001816064223 */ /* 0x000fe20000010006 */
[----:B------:R-:W-:-:S07]  /*12f0*/  IMAD.HI.U32 R19, R17, R23, R16 ;  /* 0x0000001711137227 */ /* 0x000fce00078e0010 */
.L_x_548:
[----:B------:R-:W-:Y:S05]  /*1300*/  BSYNC.RECONVERGENT B0 ;  /* 0x0000000000007941 */ /* 0x000fea0003800200 */
.L_x_547:
        /* <DEDUP_REMOVED lines=37> */
[----:B------:R-:W-:Y:S02]  /*1560*/  @P4 IADD3 R16, PT, PT, R16, 0x1, RZ ;  /* 0x0000000110104810 */ /* 0x000fe40007ffe0ff */
        /* <DEDUP_REMOVED lines=30> */
.L_x_555:
[----:B------:R-:W-:Y:S05]  /*1750*/  BSYNC.RECONVERGENT B2 ;  /* 0x0000000000027941 */ /* 0x000fea0003800200 */
.L_x_554:
        /* <DEDUP_REMOVED lines=31> */
[----:B------:R-:W-:Y:S01]  /*1950*/  VIADD R22, R11, 0x1 ;  /* 0x000000010b167836 */ /* 0x000fe20000000000 */
[----:B------:R-:W-:Y:S02]  /*1960*/  LOP3.LUT R23, R4, R23, RZ, 0x3c, !PT ;  /* 0x0000001704177212 */ /* 0x000fe400078e3cff */
[----:B------:R-:W-:Y:S02]  /*1970*/  MOV R7, R18 ;  /* 0x0000001200077202 */ /* 0x000fe40000000f00 */
[----:B------:R-:W-:Y:S02]  /*1980*/  SEL R17, R22, R11, !P3 ;  /* 0x0000000b16117207 */ /* 0x000fe40005800000 */
[----:B------:R-:W-:-:S05]  /*1990*/  LOP3.LUT R19, R10, R21, RZ, 0x3c, !PT ;  /* 0x000000150a137212 */ /* 0x000fca00078e3cff */
        /* <DEDUP_REMOVED lines=24> */
[----:B0-----:R-:W-:-:S05]  /*1b20*/  IADD3 R22, PT, PT, RZ, -R17, RZ ;  /* 0x80000011ff167210 */ /* 0x001fca0007ffe0ff */
[----:B------:R-:W-:Y:S02]  /*1b30*/  IMAD R23, R22, R18, RZ ;  /* 0x0000001216177224 */ /* 0x000fe400078e02ff */
[----:B--2---:R-:W-:Y:S02]  /*1b40*/  @P4 HADD2.F32 R22, -RZ, R19.H0_H0 ;  /* 0x20000013ff164230 */ /* 0x004fe40000004100 */
[----:B---3--:R-:W-:Y:S02]  /*1b50*/  @P4 HADD2.F32 R24, -RZ, R16.H0_H0 ;  /* 0x20000010ff184230 */ /* 0x008fe40000004100 */
[----:B------:R-:W-:-:S03]  /*1b60*/  IMAD.MOV.U32 R16, RZ, RZ, RZ ;  /* 0x000000ffff107224 */ /* 0x000fc600078e00ff */
[----:B------:R-:W-:Y:S01]  /*1b70*/  @P4 FFMA.FTZ R6, R22, R24, R6 ;  /* 0x0000001816064223 */ /* 0x000fe20000010006 */
[----:B------:R-:W-:-:S07]  /*1b80*/  IMAD.HI.U32 R19, R17, R23, R16 ;  /* 0x0000001711137227 */ /* 0x000fce00078e0010 */
.L_x_557:
[----:B------:R-:W-:Y:S05]  /*1b90*/  BSYNC.RECONVERGENT B2 ;  /* 0x0000000000027941 */ /* 0x000fea0003800200 */
.L_x_553:
[----:B------:R-:W-:Y:S05]  /*1ba0*/  @P1 BREAK.RELIABLE B0 ;  /* 0x0000000000001942 */ /* 0x000fea0003800100 */
[----:B------:R-:W-:Y:S05]  /*1bb0*/  @P1 BRA `(.L_x_556) ;  /* 0x0000000400001947 */ /* 0x000fea0003800000 */
[----:B------:R-:W-:Y:S05]  /*1bc0*/  BSYNC.RELIABLE B0 ;  /* 0x0000000000007941 */ /* 0x000fea0003800100 */
.L_x_552:
        /* <DEDUP_REMOVED lines=28> */
[----:B------:R-:W-:Y:S01]  /*1d90*/  LOP3.LUT R23, R5, R23, RZ, 0x3c, !PT ;  /* 0x0000001705177212 */ /* 0x000fe200078e3cff */
[----:B------:R-:W-:Y:S01]  /*1da0*/  @!P5 VIADD R16, R16, 0x1 ;  /* 0x000000011010d836 */ /* 0x000fe20000000000 */
[----:B------:R-:W-:Y:S01]  /*1db0*/  LOP3.LUT R21, R10, R21, RZ, 0x3c, !PT ;  /* 0x000000150a157212 */ /* 0x000fe200078e3cff */
[----:B------:R-:W-:Y:S01]  /*1dc0*/  @!P3 VIADD R11, R11, 0x1 ;  /* 0x000000010b0bb836 */ /* 0x000fe20000000000 */
[----:B------:R-:W-:Y:S02]  /*1dd0*/  ISETP.GE.U32.AND P3, PT, R12, R7, PT ;  /* 0x000000070c00720c */ /* 0x000fe40003f66070 */
[----:B------:R-:W-:-:S05]  /*1de0*/  ISETP.GE.AND P5, PT, R23, RZ, PT ;  /* 0x000000ff1700720c */ /* 0x000fca0003fa6270 */
[----:B------:R-:W-:Y:S02]  /*1df0*/  @P4 IADD3 R16, PT, PT, R16, 0x1, RZ ;  /* 0x0000000110104810 */ /* 0x000fe40007ffe0ff */
[----:B------:R-:W-:-:S04]  /*1e00*/  ISETP.GE.AND P4, PT, R21, RZ, PT ;  /* 0x000000ff1500720c */ /* 0x000fc80003f86270 */
[----:B------:R-:W-:Y:S02]  /*1e10*/  @P3 VIADD R11, R11, 0x1 ;  /* 0x000000010b0b3836 */ /* 0x000fe40000000000 */
[----:B------:R-:W-:-:S05]  /*1e20*/  @!P5 IMAD.MOV R16, RZ, RZ, -R16 ;  /* 0x000000ffff10d224 */ /* 0x000fca00078e0a10 */
[----:B------:R-:W-:Y:S02]  /*1e30*/  SEL R24, R24, R16, !P1 ;  /* 0x0000001018187207 */ /* 0x000fe40004800000 */
[----:B------:R-:W-:-:S05]  /*1e40*/  @!P4 IMAD.MOV R11, RZ, RZ, -R11 ;  /* 0x000000ffff0bc224 */ /* 0x000fca00078e0a0b */
        /* <DEDUP_REMOVED lines=17> */
[----:B------:R-:W-:Y:S02]  /*1f60*/  IMAD R19, R19, R18, RZ ;  /* 0x0000001213137224 */ /* 0x000fe400078e02ff */
[----:B--2---:R-:W-:Y:S02]  /*1f70*/  @P1 HADD2.F32 R11, -RZ, R14.H0_H0 ;  /* 0x2000000eff0b1230 */ /* 0x004fe40000004100 */
[----:B------:R-:W-:-:S05]  /*1f80*/  HFMA2 R14, -RZ, RZ, 0, 0 ;  /* 0x00000000ff0e7431 */ /* 0x000fca00000001ff */
[----:B------:R-:W-:-:S04]  /*1f90*/  IMAD.HI.U32 R19, R15, R19, R14 ;  /* 0x000000130f137227 */ /* 0x000fc800078e000e */
[----:B---3--:R-:W-:-:S05]  /*1fa0*/  @P1 HADD2.F32 R12, -RZ, R16.H0_H0 ;  /* 0x20000010ff0c1230 */ /* 0x008fca0000004100 */
[----:B------:R-:W-:-:S07]  /*1fb0*/  @P1 FFMA.FTZ R6, R11, R12, R6 ;  /* 0x0000000c0b061223 */ /* 0x000fce0000010006 */
.L_x_556:
[----:B------:R-:W-:Y:S05]  /*1fc0*/  BSYNC.RECONVERGENT B1 ;  /* 0x0000000000017941 */ /* 0x000fea0003800200 */
.L_x_551:
        /* <DEDUP_REMOVED lines=10> */
[----:B------:R-:W-:Y:S02]  /*2070*/  F2FP.F16.F32.PACK_AB R6, RZ, R6 ;  /* 0x00000006ff06723e */ /* 0x000fe400000000ff */
        /* <DEDUP_REMOVED lines=11> */
.L_x_546:
        /* <DEDUP_REMOVED lines=37> */
.L_x_562:
[----:B------:R-:W-:-:S07]  /*2380*/  MOV R4, 0x23a0 ;  /* 0x000023a000047802 */ /* 0x000fce0000000f00 */
[----:B------:R-:W-:Y:S05]  /*2390*/  CALL.REL.NOINC `($__internal_21_$__cuda_sm20_div_u64) ;  /* 0x0000000000ec7944 */ /* 0x000fea0003c00000 */
.L_x_563:
[----:B------:R-:W-:Y:S05]  /*23a0*/  BSYNC.RECONVERGENT B0 ;  /* 0x0000000000007941 */ /* 0x000fea0003800200 */
.L_x_561:
        /* <DEDUP_REMOVED lines=14> */
.L_x_566:
        /* <DEDUP_REMOVED lines=14> */
.L_x_565:
[----:B------:R-:W-:Y:S05]  /*2570*/  BSYNC.RECONVERGENT B0 ;  /* 0x0000000000007941 */ /* 0x000fea0003800200 */
.L_x_564:
[----:B------:R-:W-:Y:S05]  /*2580*/  @!P1 EXIT ;  /* 0x000000000000994d */ /* 0x000fea0003800000 */
[----:B------:R-:W0:Y:S01]  /*2590*/  LDCU UR7, c[0x0][0x3f8] ;  /* 0x00007f00ff0777ac */ /* 0x000e220008000800 */
[----:B------:R-:W1:Y:S01]  /*25a0*/  LDCU.64 UR8, c[0x0][0x3a8] ;  /* 0x00007500ff0877ac */ /* 0x000e620008000a00 */
[----:B------:R-:W-:Y:S02]  /*25b0*/  USHF.L.U32 UR5, UR4, 0x1, URZ ;  /* 0x0000000104057899 */ /* 0x000fe400080006ff */
[----:B------:R-:W-:-:S12]  /*25c0*/  USHF.R.U32.HI UR6, URZ, 0x1f, UR4 ;  /* 0x0000001fff067899 */ /* 0x000fd80008011604 */
.L_x_567:
        /* <DEDUP_REMOVED lines=24> */
        .weak           $__internal_21_$__cuda_sm20_div_u64
        .type           $__internal_21_$__cuda_sm20_div_u64,@function
        .size           $__internal_21_$__cuda_sm20_div_u64,(.L_x_1713 - $__internal_21_$__cuda_sm20_div_u64)
$__internal_21_$__cuda_sm20_div_u64:
        /* <DEDUP_REMOVED lines=67> */
[----:B------:R-:W-:Y:S06]  /*2b80*/  RET.REL.NODEC R4 `(_ZN2at6native51_GLOBAL__N__2c613397_18_DepthwiseConv2d_cu_9959487032conv_depthwise2d_backward_kernelILi5ELi0EN3c104HalfEiEEvNS_27GenericPackedTensorAccessorIKT1_Lm4ENS_16DefaultPtrTraitsEiEENS5_IS6_Lm4ES8_iEES9_T2_iiiiiiiiiiiiiii) ;  /* 0xffffffd4041c7950 */ /* 0x000fec0003c3ffff */
.L_x_568:
        /* <DEDUP_REMOVED lines=15> */
.L_x_1713:


//--------------------- .text._ZN2at6native51_GLOBAL__N__2c613397_18_DepthwiseConv2d_cu_9959487032conv_depthwise2d_backward_kernelILi5ELi2EN3c104HalfEiEEvNS_27GenericPackedTensorAccessorIKT1_Lm4ENS_16DefaultPtrTraitsEiEENS5_IS6_Lm4ES8_iEES9_T2_iiiiiiiiiiiiiii --------------------------
	.section	.text._ZN2at6native51_GLOBAL__N__2c613397_18_DepthwiseConv2d_cu_9959487032conv_depthwise2d_backward_kernelILi5ELi2EN3c104HalfEiEEvNS_27GenericPackedTensorAccessorIKT1_Lm4ENS_16DefaultPtrTraitsEiEENS5_IS6_Lm4ES8_iEES9_T2_iiiiiiiiiiiiiii,"ax",@progbits
	.align	128
.text._ZN2at6native51_GLOBAL__N__2c613397_18_DepthwiseConv2d_cu_9959487032conv_depthwise2d_backward_kernelILi5ELi2EN3c104HalfEiEEvNS_27GenericPackedTensorAccessorIKT1_Lm4ENS_16DefaultPtrTraitsEiEENS5_IS6_Lm4ES8_iEES9_T2_iiiiiiiiiiiiiii:
        .type           _ZN2at6native51_GLOBAL__N__2c613397_18_DepthwiseConv2d_cu_9959487032conv_depthwise2d_backward_kernelILi5ELi2EN3c104HalfEiEEvNS_27GenericPackedTensorAccessorIKT1_Lm4ENS_16DefaultPtrTraitsEiEENS5_IS6_Lm4ES8_iEES9_T2_iiiiiiiiiiiiiii,@function
        .size           _ZN2at6native51_GLOBAL__N__2c613397_18_DepthwiseConv2d_cu_9959487032conv_depthwise2d_backward_kernelILi5ELi2EN3c104HalfEiEEvNS_27GenericPackedTensorAccessorIKT1_Lm4ENS_16DefaultPtrTraitsEiEENS5_IS6_Lm4ES8_iEES9_T2_iiiiiiiiiiiiiii,(.L_x_1715 - _ZN2at6native51_GLOBAL__N__2c613397_18_DepthwiseConv2d_cu_9959487032conv_depthwise2d_backward_kernelILi5ELi2EN3c104HalfEiEEvNS_27GenericPackedTensorAccessorIKT1_Lm4ENS_16DefaultPtrTraitsEiEENS5_IS6_Lm4ES8_iEES9_T2_iiiiiiiiiiiiiii)
        .other          _ZN2at6native51_GLOBAL__N__2c613397_18_DepthwiseConv2d_cu_9959487032conv_depthwise2d_backward_kernelILi5ELi2EN3c104HalfEiEEvNS_27GenericPackedTensorAccessorIKT1_Lm4ENS_16DefaultPtrTraitsEiEENS5_IS6_Lm4ES8_iEES9_T2_iiiiiiiiiiiiiii,@"STO_CUDA_ENTRY STV_DEFAULT"
_ZN2at6native51_GLOBAL__N__2c613397_18_DepthwiseConv2d_cu_9959487032conv_depthwise2d_backward_kernelILi5ELi2EN3c104HalfEiEEvNS_27GenericPackedTensorAccessorIKT1_Lm4ENS_16DefaultPtrTraitsEiEENS5_IS6_Lm4ES8_iEES9_T2_iiiiiiiiiiiiiii:
        /* <DEDUP_REMOVED lines=26> */
.L_x_572:
        /* <DEDUP_REMOVED lines=21> */
[----:B------:R-:W-:Y:S01]  /*02f0*/  IMAD R4, R11, R8, R4 ;  /* 0x000000080b047224 */ /* 0x000fe200078e0204 */
[----:B------:R-:W-:-:S04]  /*0300*/  IADD3 R8, PT, PT, R6, 0xffffffe, RZ ;  /* 0x0ffffffe06087810 */ /* 0x000fc80007ffe0ff */
[----:B------:R-:W-:Y:S01]  /*0310*/  ISETP.GT.U32.AND P1, PT, R11, R4, PT ;  /* 0x000000040b00720c */ /* 0x000fe20003f24070 */
[----:B------:R0:W3:Y:S02]  /*0320*/  F2I.FTZ.U32.TRUNC.NTZ R9, R8 ;  /* 0x0000000800097305 */ /* 0x0000e4000021f000 */
[----:B0-----:R-:W-:-:S10]  /*0330*/  IMAD.MOV.U32 R8, RZ, RZ, RZ ;  /* 0x000000ffff087224 */ /* 0x001fd400078e00ff */
[----:B------:R-:W-:Y:S02]  /*0340*/  @!P1 IMAD.IADD R4, R4, 0x1, -R11 ;  /* 0x0000000104049824 */ /* 0x000fe400078e0a0b */
[----:B------:R-:W-:Y:S01]  /*0350*/  @!P1 VIADD R2, R2, 0x1 ;  /* 0x0000000102029836 */ /* 0x000fe20000000000 */
        /* <DEDUP_REMOVED lines=14> */
[----:B------:R-:W-:-:S05]  /*0440*/  IMAD.HI.U32 R8, R8, R2, RZ ;  /* 0x0000000208087227 */ /* 0x000fca00078e00ff */
[----:B------:R-:W-:Y:S01]  /*0450*/  IADD3 R6, PT, PT, -R8, RZ, RZ ;  /* 0x000000ff08067210 */ /* 0x000fe20007ffe1ff */
[----:B0-----:R-:W-:-:S04]  /*0460*/  VIADD R9, R4, 0xffffffe ;  /* 0x0ffffffe04097836 */ /* 0x001fc80000000000 */
[C---:B------:R-:W-:Y:S02]  /*0470*/  IMAD R2, R17.reuse, R6, R2 ;  /* 0x0000000611027224 */ /* 0x040fe400078e0202 */
[----:B------:R-:W0:Y:S03]  /*0480*/  F2I.FTZ.U32.TRUNC.NTZ R9, R9 ;  /* 0x0000000900097305 */ /* 0x000e26000021f000 */
[----:B------:R-:W-:-:S13]  /*0490*/  ISETP.GT.U32.AND P1, PT, R17, R2, PT ;  /* 0x000000021100720c */ /* 0x000fda0003f24070 */
[----:B------:R-:W-:Y:S02]  /*04a0*/  @!P1 IMAD.IADD R2, R2, 0x1, -R17 ;  /* 0x0000000102029824 */ /* 0x000fe400078e0a11 */
        /* <DEDUP_REMOVED lines=9> */
[----:B------:R-:W-:-:S03]  /*0540*/  IMAD.MOV.U32 R8, RZ, RZ, RZ ;  /* 0x000000ffff087224 */ /* 0x000fc600078e00ff */
[----:B------:R-:W-:Y:S01]  /*0550*/  @!P2 IADD3 R17, PT, PT, -R17, RZ, RZ ;  /* 0x000000ff1111a210 */ /* 0x000fe20007ffe1ff */
[----:B------:R-:W-:Y:S01]  /*0560*/  IMAD.HI.U32 R8, R9, R11, R8 ;  /* 0x0000000b09087227 */ /* 0x000fe200078e0008 */
[----:B------:R-:W-:-:S03]  /*0570*/  @!P1 LOP3.LUT R17, RZ, R13, RZ, 0x33, !PT ;  /* 0x0000000dff119212 */ /* 0x000fc600078e33ff */
[----:B-1----:R-:W-:Y:S01]  /*0580*/  IMAD R9, R10, R3, UR7 ;  /* 0x000000070a097e24 */ /* 0x002fe2000f8e0203 */
[----:B------:R-:W-:-:S03]  /*0590*/  IABS R2, R17 ;  /* 0x0000001100027213 */ /* 0x000fc60000000000 */
[----:B------:R-:W-:Y:S02]  /*05a0*/  VIADD R11, R9, UR7 ;  /* 0x00000007090b7c36 */ /* 0x000fe40008000000 */
[----:B------:R-:W-:-:S04]  /*05b0*/  IMAD.HI.U32 R4, R8, R2, RZ ;  /* 0x0000000208047227 */ /* 0x000fc800078e00ff */
[----:B------:R-:W-:Y:S02]  /*05c0*/  IMAD.MOV R6, RZ, RZ, -R4 ;  /* 0x000000ffff067224 */ /* 0x000fe400078e0a04 */
[----:B------:R-:W-:Y:S02]  /*05d0*/  IMAD.MOV R8, RZ, RZ, -R17 ;  /* 0x000000ffff087224 */ /* 0x000fe400078e0a11 */
[----:B------:R-:W-:Y:S01]  /*05e0*/  IMAD R2, R15, R6, R2 ;  /* 0x000000060f027224 */ /* 0x000fe200078e0202 */
[----:B------:R-:W-:-:S04]  /*05f0*/  IADD3 R6, PT, PT, -R10, RZ, RZ ;  /* 0x000000ff0a067210 */ /* 0x000fc80007ffe1ff */
[----:B------:R-:W-:-:S13]  /*0600*/  ISETP.GT.U32.AND P1, PT, R15, R2, PT ;  /* 0x000000020f00720c */ /* 0x000fda0003f24070 */
[----:B------:R-:W-:Y:S02]  /*0610*/  @!P1 IMAD.IADD R2, R2, 0x1, -R15 ;  /* 0x0000000102029824 */ /* 0x000fe400078e0a0f */
[----:B------:R-:W-:Y:S01]  /*0620*/  @!P1 VIADD R4, R4, 0x1 ;  /* 0x0000000104049836 */ /* 0x000fe20000000000 */
[----:B------:R-:W-:Y:S02]  /*0630*/  ISETP.NE.AND P1, PT, R12, RZ, PT ;  /* 0x000000ff0c00720c */ /* 0x000fe40003f25270 */
[----:B------:R-:W-:Y:S02]  /*0640*/  ISETP.GE.U32.AND P0, PT, R2, R15, PT ;  /* 0x0000000f0200720c */ /* 0x000fe40003f06070 */
[----:B------:R-:W-:-:S04]  /*0650*/  LOP3.LUT R2, R17, R12, RZ, 0x3c, !PT ;  /* 0x0000000c11027212 */ /* 0x000fc800078e3cff */
[----:B------:R-:W-:Y:S01]  /*0660*/  ISETP.GE.AND P2, PT, R2, RZ, PT ;  /* 0x000000ff0200720c */ /* 0x000fe20003f46270 */
[----:B--2---:R-:W-:Y:S01]  /*0670*/  VIADD R2, R0, UR8 ;  /* 0x0000000800027c36 */ /* 0x004fe20008000000 */
[----:B------:R-:W0:Y:S03]  /*0680*/  LDCU UR8, c[0x0][0x410] ;  /* 0x00008200ff0877ac */ /* 0x000e260008000800 */
[----:B------:R-:W-:Y:S02]  /*0690*/  IMAD.IADD R16, R2, 0x1, -R9 ;  /* 0x0000000102107824 */ /* 0x000fe400078e0a09 */
[----:B------:R-:W-:Y:S02]  /*06a0*/  VIADD R9, R11, UR7 ;  /* 0x000000070b097c36 */ /* 0x000fe40008000000 */
[----:B------:R-:W-:Y:S02]  /*06b0*/  @P0 VIADD R4, R4, 0x1 ;  /* 0x0000000104040836 */ /* 0x000fe40000000000 */
[----:B------:R-:W-:-:S02]  /*06c0*/  IMAD.IADD R19, R2, 0x1, -R9 ;  /* 0x0000000102137824 */ /* 0x000fc400078e0a09 */
[----:B------:R-:W-:Y:S02]  /*06d0*/  IMAD R3, R3, R6, R2 ;  /* 0x0000000603037224 */ /* 0x000fe400078e0202 */
        /* <DEDUP_REMOVED lines=9> */
[----:B0-----:R-:W-:Y:S01]  /*0770*/  ISETP.GE.AND P0, PT, R11, UR8, PT ;  /* 0x000000080b007c0c */ /* 0x001fe2000bf06270 */
[----:B------:R-:W-:Y:S01]  /*0780*/  IMAD.MOV.U32 R6, RZ, RZ, RZ ;  /* 0x000000ffff067224 */ /* 0x000fe200078e00ff */
[----:B------:R-:W-:-:S02]  /*0790*/  IADD3 R15, PT, PT, -R4, RZ, RZ ;  /* 0x000000ff040f7210 */ /* 0x000fc40007ffe1ff */
[----:B------:R-:W-:Y:S02]  /*07a0*/  ISETP.GE.AND P1, PT, R10, UR8, PT ;  /* 0x000000080a007c0c */ /* 0x000fe4000bf26270 */
[----:B------:R-:W-:Y:S01]  /*07b0*/  ISETP.GT.AND P2, PT, R11, -0x1, !P0 ;  /* 0xffffffff0b00780c */ /* 0x000fe20004744270 */
[----:B------:R-:W-:Y:S01]  /*07c0*/  IMAD R12, R12, R15, R17 ;  /* 0x0000000f0c0c7224 */ /* 0x000fe200078e0211 */
[----:B------:R-:W-:Y:S02]  /*07d0*/  LOP3.LUT R15, R16, 0x1, RZ, 0xc0, !PT ;  /* 0x00000001100f7812 */ /* 0x000fe400078ec0ff */
[----:B------:R-:W-:Y:S02]  /*07e0*/  LOP3.LUT R17, R18, 0x1, RZ, 0xc0, !PT ;  /* 0x0000000112117812 */ /* 0x000fe400078ec0ff */
[----:B------:R-:W-:Y:S02]  /*07f0*/  LOP3.LUT R8, R3, 0x1, RZ, 0xc0, !PT ;  /* 0x0000000103087812 */ /* 0x000fe400078ec0ff */
[----:B------:R-:W-:-:S02]  /*0800*/  SHF.R.S32.HI R14, RZ, 0x1, R3 ;  /* 0x00000001ff0e7819 */ /* 0x000fc40000011403 */
[----:B------:R-:W-:Y:S02]  /*0810*/  ISETP.GT.AND P0, PT, R10, -0x1, !P1 ;  /* 0xffffffff0a00780c */ /* 0x000fe40004f04270 */
[----:B------:R-:W-:Y:S02]  /*0820*/  P2R R34, PR, RZ, 0x4 ;  /* 0x00000004ff227803 */ /* 0x000fe40000000000 */
[----:B------:R-:W-:Y:S02]  /*0830*/  SHF.R.S32.HI R16, RZ, 0x1, R16 ;  /* 0x00000001ff107819 */ /* 0x000fe40000011410 */
[----:B------:R-:W-:Y:S02]  /*0840*/  SHF.R.S32.HI R18, RZ, 0x1, R18 ;  /* 0x00000001ff127819 */ /* 0x000fe40000011412 */
[----:B------:R-:W-:Y:S02]  /*0850*/  LOP3.LUT R19, R19, 0x1, RZ, 0xc0, !PT ;  /* 0x0000000113137812 */ /* 0x000fe400078ec0ff */
[----:B------:R-:W-:-:S07]  /*0860*/  LOP3.LUT R22, R2, 0x1, RZ, 0xc0, !PT ;  /* 0x0000000102167812 */ /* 0x000fce00078ec0ff */
.L_x_571:
[----:B------:R-:W0:Y:S01]  /*0870*/  LDCU.64 UR8, c[0x0][0x400] ;  /* 0x00008000ff0877ac */ /* 0x000e220008000a00 */
[----:B------:R-:W-:Y:S01]  /*0880*/  IMAD.MOV.U32 R24, RZ, RZ, RZ ;  /* 0x000000ffff187224 */ /* 0x000fe200078e00ff */
[----:B------:R-:W-:Y:S01]  /*0890*/  MOV R25, R13 ;  /* 0x0000000d00197202 */ /* 0x000fe20000000f00 */
[----:B------:R-:W1:Y:S01]  /*08a0*/  LDCU UR7, c[0x0][0x410] ;  /* 0x00008200ff0777ac */ /* 0x000e620008000800 */
[----:B0-----:R-:W-:Y:S02]  /*08b0*/  IMAD R3, R12, UR8, R9 ;  /* 0x000000080c037c24 */ /* 0x001fe4000f8e0209 */
[----:B------:R-:W-:Y:S01]  /*08c0*/  VIADD R9, R9, 0x1 ;  /* 0x0000000109097836 */ /* 0x000fe20000000000 */
[----:B-1----:R-:W-:Y:S01]  /*08d0*/  ISETP.GE.AND P1, PT, R14, UR7, PT ;  /* 0x000000070e007c0c */ /* 0x002fe2000bf26270 */
[----:B------:R-:W-:-:S03]  /*08e0*/  IMAD R23, R4, UR9, R3 ;  /* 0x0000000904177c24 */ /* 0x000fc6000f8e0203 */
[----:B------:R-:W-:Y:S01]  /*08f0*/  ISETP.NE.AND P2, PT, R9, UR8, PT ;  /* 0x0000000809007c0c */ /* 0x000fe2000bf45270 */
[----:B------:R-:W-:Y:S01]  /*0900*/  IMAD R26, R3, UR4, RZ ;  /* 0x00000004031a7c24 */ /* 0x000fe2000f8e02ff */
[----:B------:R-:W-:Y:S02]  /*0910*/  ISETP.GT.AND P1, PT, R14, -0x1, !P1 ;  /* 0xffffffff0e00780c */ /* 0x000fe40004f24270 */
[----:B------:R-:W-:-:S11]  /*0920*/  P2R R35, PR, RZ, 0x4 ;  /* 0x00000004ff237803 */ /* 0x000fd60000000000 */
.L_x_570:
        /* <DEDUP_REMOVED lines=25> */
[----:B--2---:R-:W-:Y:S02]  /*0ac0*/  @P5 HADD2.F32 R27, -RZ, R27.H0_H0 ;  /* 0x2000001bff1b5230 */ /* 0x004fe40000004100 */
[----:B---3--:R-:W-:Y:S02]  /*0ad0*/  @P5 HADD2.F32 R28, -RZ, R20.H0_H0 ;  /* 0x20000014ff1c5230 */ /* 0x008fe40000004100 */
[----:B------:R-:W2:Y:S03]  /*0ae0*/  @P3 LDG.E.U16 R20, desc[UR10][R2.64+-0x2] ;  /* 0xfffffe0a02143981 */ /* 0x000ea6000c1e1500 */
        /* <DEDUP_REMOVED lines=19> */
[----:B--2---:R-:W-:Y:S02]  /*0c20*/  @P3 HADD2.F32 R21, -RZ, R20.H0_H0 ;  /* 0x20000014ff153230 */ /* 0x004fe40000004100 */
[----:B---3--:R-:W-:-:S05]  /*0c30*/  @P3 HADD2.F32 R20, -RZ, R32.H0_H0 ;  /* 0x20000020ff143230 */ /* 0x008fca0000004100 */
[----:B------:R-:W-:Y:S02]  /*0c40*/  @P3 FFMA.FTZ R6, R21, R20, R6 ;  /* 0x0000001415063223 */ /* 0x000fe40000010006 */
[----:B------:R-:W0:Y:S02]  /*0c50*/  @P6 LDC.64 R20, c[0x0][0x380] ;  /* 0x0000e000ff146b82 */ /* 0x000e240000000a00 */
[----:B0-----:R-:W-:Y:S02]  /*0c60*/  @P6 IMAD.WIDE R20, R33, 0x2, R20 ;  /* 0x0000000221146825 */ /* 0x001fe400078e0214 */
[----:B------:R-:W2:Y:S04]  /*0c70*/  @P5 LDG.E.U16 R33, desc[UR10][R2.64+0x2] ;  /* 0x0000020a02215981 */ /* 0x000ea8000c1e1500 */
[----:B------:R-:W3:Y:S01]  /*0c80*/  @P6 LDG.E.U16 R20, desc[UR10][R20.64] ;  /* 0x0000000a14146981 */ /* 0x000ee2000c1e1500 */
[----:B------:R-:W-:-:S02]  /*0c90*/  VIADD R24, R24, 0x1 ;  /* 0x0000000118187836 */ /* 0x000fc40000000000 */
[----:B-----5:R-:W-:-:S03]  /*0ca0*/  @P4 HADD2.F32 R27, -RZ, R27.H0_H0 ;  /* 0x2000001bff1b4230 */ /* 0x020fc60000004100 */
[----:B------:R-:W-:Y:S01]  /*0cb0*/  ISETP.NE.AND P2, PT, R24, 0x5, PT ;  /* 0x000000051800780c */ /* 0x000fe20003f45270 */
[----:B------:R-:W-:Y:S02]  /*0cc0*/  @P4 HADD2.F32 R32, -RZ, R30.H0_H0 ;  /* 0x2000001eff204230 */ /* 0x000fe40000004100 */
[----:B----4-:R-:W-:-:S03]  /*0cd0*/  @P5 HADD2.F32 R36, -RZ, R28.H0_H0 ;  /* 0x2000001cff245230 */ /* 0x010fc60000004100 */
[----:B------:R-:W-:Y:S01]  /*0ce0*/  @P4 FFMA.FTZ R6, R27, R32, R6 ;  /* 0x000000201b064223 */ /* 0x000fe20000010006 */
[----:B------:R-:W-:Y:S02]  /*0cf0*/  @P6 HADD2.F32 R37, -RZ, R37.H0_H0 ;  /* 0x20000025ff256230 */ /* 0x000fe40000004100 */
[----:B------:R-:W-:Y:S02]  /*0d00*/  VIADD R25, R25, -UR14 ;  /* 0x8000000e19197c36 */ /* 0x000fe40008000000 */
[----:B------:R-:W-:Y:S02]  /*0d10*/  VIADD R26, R26, 0x5 ;  /* 0x000000051a1a7836 */ /* 0x000fe40000000000 */
[----:B--2---:R-:W-:Y:S02]  /*0d20*/  @P5 HADD2.F32 R33, -RZ, R33.H0_H0 ;  /* 0x20000021ff215230 */ /* 0x004fe40000004100 */
[----:B---3--:R-:W-:-:S03]  /*0d30*/  @P6 HADD2.F32 R27, -RZ, R20.H0_H0 ;  /* 0x20000014ff1b6230 */ /* 0x008fc60000004100 */
[----:B------:R-:W-:-:S04]  /*0d40*/  @P5 FFMA.FTZ R6, R33, R36, R6 ;  /* 0x0000002421065223 */ /* 0x000fc80000010006 */
[----:B------:R-:W-:Y:S01]  /*0d50*/  @P6 FFMA.FTZ R6, R37, R27, R6 ;  /* 0x0000001b25066223 */ /* 0x000fe20000010006 */
[----:B------:R-:W-:Y:S06]  /*0d60*/  @P2 BRA `(.L_x_570) ;  /* 0xfffffff800f02947 */ /* 0x000fec000383ffff */
[----:B------:R-:W-:-:S13]  /*0d70*/  ISETP.NE.AND P3, PT, R35, RZ, PT ;  /* 0x000000ff2300720c */ /* 0x000fda0003f65270 */
[----:B------:R-:W-:Y:S05]  /*0d80*/  @P3 BRA `(.L_x_571) ;  /* 0xfffffff800b83947 */ /* 0x000fea000383ffff */
        /* <DEDUP_REMOVED lines=12> */
.L_x_569:
        /* <DEDUP_REMOVED lines=34> */
.L_x_574:
[----:B------:R-:W-:-:S07]  /*1070*/  MOV R4, 0x1090 ;  /* 0x0000109000047802 */ /* 0x000fce0000000f00 */
[----:B------:R-:W-:Y:S05]  /*1080*/  CALL.REL.NOINC `($__internal_22_$__cuda_sm20_div_u64) ;  /* 0x0000000000cc7944 */ /* 0x000fea0003c00000 */
[----:B------:R-:W-:Y:S02]  /*1090*/  IMAD.MOV.U32 R8, RZ, RZ, R3 ;  /* 0x000000ffff087224 */ /* 0x000fe400078e0003 */
[----:B------:R-:W-:-:S07]  /*10a0*/  IMAD.MOV.U32 R9, RZ, RZ, R6 ;  /* 0x000000ffff097224 */ /* 0x000fce00078e0006 */
.L_x_575:
[----:B------:R-:W-:Y:S05]  /*10b0*/  BSYNC.RECONVERGENT B0 ;  /* 0x0000000000007941 */ /* 0x000fea0003800200 */
.L_x_573:
        /* <DEDUP_REMOVED lines=14> */
.L_x_578:
        /* <DEDUP_REMOVED lines=10> */
.L_x_577:
[----:B------:R-:W-:Y:S05]  /*1240*/  BSYNC.RECONVERGENT B0 ;  /* 0x0000000000007941 */ /* 0x000fea0003800200 */
.L_x_576:
[----:B------:R-:W-:Y:S05]  /*1250*/  @!P1 EXIT ;  /* 0x000000000000994d */ /* 0x000fea0003800000 */
[----:B------:R-:W-:Y:S01]  /*1260*/  IMAD.SHL.U32 R15, R7, 0x2, RZ ;  /* 0x00000002070f7824 */ /* 0x000fe200078e00ff */
[----:B------:R-:W-:Y:S01]  /*1270*/  SHF.R.U32.HI R17, RZ, 0x1f, R7 ;  /* 0x0000001fff117819 */ /* 0x000fe20000011607 */
[----:B------:R-:W0:Y:S01]  /*1280*/  LDCU UR6, c[0x0][0x3f8] ;  /* 0x00007f00ff0677ac */ /* 0x000e220008000800 */
[----:B------:R-:W1:Y:S05]  /*1290*/  LDCU.64 UR4, c[0x0][0x3a8] ;  /* 0x00007500ff0477ac */ /* 0x000e6a0008000a00 */
.L_x_579:
        /* <DEDUP_REMOVED lines=18> */
        .weak           $__internal_22_$__cuda_sm20_div_u64
        .type           $__internal_22_$__cuda_sm20_div_u64,@function
        .size           $__internal_22_$__cuda_sm20_div_u64,(.L_x_1715 - $__internal_22_$__cuda_sm20_div_u64)
$__internal_22_$__cuda_sm20_div_u64:
        /* <DEDUP_REMOVED lines=69> */
[----:B------:R-:W-:Y:S06]  /*1810*/  RET.REL.NODEC R8 `(_ZN2at6native51_GLOBAL__N__2c613397_18_DepthwiseConv2d_cu_9959487032conv_depthwise2d_backward_kernelILi5ELi2EN3c104HalfEiEEvNS_27GenericPackedTensorAccessorIKT1_Lm4ENS_16DefaultPtrTraitsEiEENS5_IS6_Lm4ES8_iEES9_T2_iiiiiiiiiiiiiii) ;  /* 0xffffffe408f87950 */ /* 0x000fec0003c3ffff */
.L_x_580:
        /* <DEDUP_REMOVED lines=14> */
.L_x_1715:


//--------------------- .text._ZN2at6native51_GLOBAL__N__2c613397_18_DepthwiseConv2d_cu_9959487032conv_depthwise2d_backward_kernelILi5ELi1EN3c104HalfEiEEvNS_27GenericPackedTensorAccessorIKT1_Lm4ENS_16DefaultPtrTraitsEiEENS5_IS6_Lm4ES8_iEES9_T2_iiiiiiiiiiiiiii --------------------------
	.section	.text._ZN2at6native51_GLOBAL__N__2c613397_18_DepthwiseConv2d_cu_9959487032conv_depthwise2d_backward_kernelILi5ELi1EN3c104HalfEiEEvNS_27GenericPackedTensorAccessorIKT1_Lm4ENS_16DefaultPtrTraitsEiEENS5_IS6_Lm4ES8_iEES9_T2_iiiiiiiiiiiiiii,"ax",@progbits
	.align	128
.text._ZN2at6native51_GLOBAL__N__2c613397_18_DepthwiseConv2d_cu_9959487032conv_depthwise2d_backward_kernelILi5ELi1EN3c104HalfEiEEvNS_27GenericPackedTensorAccessorIKT1_Lm4ENS_16DefaultPtrTraitsEiEENS5_IS6_Lm4ES8_iEES9_T2_iiiiiiiiiiiiiii:
        .type           _ZN2at6native51_GLOBAL__N__2c613397_18_DepthwiseConv2d_cu_9959487032conv_depthwise2d_backward_kernelILi5ELi1EN3c104HalfEiEEvNS_27GenericPackedTensorAccessorIKT1_Lm4ENS_16DefaultPtrTraitsEiEENS5_IS6_Lm4ES8_iEES9_T2_iiiiiiiiiiiiiii,@function
        .size           _ZN2at6native51_GLOBAL__N__2c613397_18_DepthwiseConv2d_cu_9959487032conv_depthwise2d_backward_kernelILi5ELi1EN3c104HalfEiEEvNS_27GenericPackedTensorAccessorIKT1_Lm4ENS_16DefaultPtrTraitsEiEENS5_IS6_Lm4ES8_iEES9_T2_iiiiiiiiiiiiiii,(.L_x_1717 - _ZN2at6native51_GLOBAL__N__2c613397_18_DepthwiseConv2d_cu_9959487032conv_depthwise2d_backward_kernelILi5ELi1EN3c104HalfEiEEvNS_27GenericPackedTensorAccessorIKT1_Lm4ENS_16DefaultPtrTraitsEiEENS5_IS6_Lm4ES8_iEES9_T2_iiiiiiiiiiiiiii)
        .other          _ZN2at6native51_GLOBAL__N__2c613397_18_DepthwiseConv2d_cu_9959487032conv_depthwise2d_backward_kernelILi5ELi1EN3c104HalfEiEEvNS_27GenericPackedTensorAccessorIKT1_Lm4ENS_16DefaultPtrTraitsEiEENS5_IS6_Lm4ES8_iEES9_T2_iiiiiiiiiiiiiii,@"STO_CUDA_ENTRY STV_DEFAULT"
_ZN2at6native51_GLOBAL__N__2c613397_18_DepthwiseConv2d_cu_9959487032conv_depthwise2d_backward_kernelILi5ELi1EN3c104HalfEiEEvNS_27GenericPackedTensorAccessorIKT1_Lm4ENS_16DefaultPtrTraitsEiEENS5_IS6_Lm4ES8_iEES9_T2_iiiiiiiiiiiiiii:
        /* <DEDUP_REMOVED lines=19> */
.L_x_583:
        /* <DEDUP_REMOVED lines=15> */
[----:B0-----:R-:W-:Y:S01]  /*0220*/  IMAD.MOV.U32 R6, RZ, RZ, RZ ;  /* 0x000000ffff067224 */ /* 0x001fe200078e00ff */
[----:B---3--:R-:W-:-:S05]  /*0230*/  IADD3 R10, PT, PT, RZ, -R7, RZ ;  /* 0x80000007ff0a7210 */ /* 0x008fca0007ffe0ff */
        /* <DEDUP_REMOVED lines=8> */
[-C--:B------:R-:W-:Y:S01]  /*02c0*/  @!P1 IADD3 R0, PT, PT, R0, -R11.reuse, RZ ;  /* 0x8000000b00009210 */ /* 0x080fe20007ffe0ff */
[----:B------:R-:W-:Y:S01]  /*02d0*/  @!P1 VIADD R10, R10, 0x1 ;  /* 0x000000010a0a9836 */ /* 0x000fe20000000000 */
[----:B------:R-:W-:Y:S01]  /*02e0*/  ISETP.NE.AND P1, PT, R29, RZ, PT ;  /* 0x000000ff1d00720c */ /* 0x000fe20003f25270 */
[----:B0-----:R-:W-:Y:S01]  /*02f0*/  VIADD R6, R9, 0xffffffe ;  /* 0x0ffffffe09067836 */ /* 0x001fe20000000000 */
[----:B------:R-:W-:Y:S02]  /*0300*/  ISETP.GE.U32.AND P0, PT, R0, R11, PT ;  /* 0x0000000b0000720c */ /* 0x000fe40003f06070 */
[----:B------:R-:W-:Y:S01]  /*0310*/  LOP3.LUT R0, R2, R29, RZ, 0x3c, !PT ;  /* 0x0000001d02007212 */ /* 0x000fe200078e3cff */
[----:B------:R0:W3:Y:S01]  /*0320*/  F2I.FTZ.U32.TRUNC.NTZ R7, R6 ;  /* 0x0000000600077305 */ /* 0x0000e2000021f000 */
[----:B-1----:R-:W-:Y:S02]  /*0330*/  IABS R11, R35 ;  /* 0x00000023000b7213 */ /* 0x002fe40000000000 */
[----:B------:R-:W-:Y:S01]  /*0340*/  ISETP.GE.AND P2, PT, R0, RZ, PT ;  /* 0x000000ff0000720c */ /* 0x000fe20003f46270 */
[----:B0-----:R-:W-:-:S06]  /*0350*/  HFMA2 R6, -RZ, RZ, 0, 0 ;  /* 0x00000000ff067431 */ /* 0x001fcc00000001ff */
[----:B------:R-:W-:Y:S01]  /*0360*/  @P0 IADD3 R10, PT, PT, R10, 0x1, RZ ;  /* 0x000000010a0a0810 */ /* 0x000fe20007ffe0ff */
[----:B---3--:R-:W-:-:S05]  /*0370*/  IMAD.MOV R0, RZ, RZ, -R7 ;  /* 0x000000ffff007224 */ /* 0x008fca00078e0a07 */
[----:B------:R-:W-:Y:S01]  /*0380*/  @!P2 IMAD.MOV R10, RZ, RZ, -R10 ;  /* 0x000000ffff0aa224 */ /* 0x000fe200078e0a0a */
[----:B------:R-:W-:Y:S01]  /*0390*/  @!P1 LOP3.LUT R10, RZ, R29, RZ, 0x33, !PT ;  /* 0x0000001dff0a9212 */ /* 0x000fe200078e33ff */
[----:B------:R-:W-:-:S03]  /*03a0*/  IMAD R9, R0, R13, RZ ;  /* 0x0000000d00097224 */ /* 0x000fc600078e02ff */
[----:B------:R-:W-:Y:S01]  /*03b0*/  IABS R0, R10 ;  /* 0x0000000a00007213 */ /* 0x000fe20000000000 */
[----:B------:R-:W-:Y:S02]  /*03c0*/  IMAD.HI.U32 R6, R7, R9, R6 ;  /* 0x0000000907067227 */ /* 0x000fe400078e0006 */
[----:B------:R-:W0:Y:S02]  /*03d0*/  I2F.RP R7, R11 ;  /* 0x0000000b00077306 */ /* 0x000e240000209400 */
[----:B------:R-:W-:Y:S02]  /*03e0*/  IMAD R34, R10, R29, UR8 ;  /* 0x000000080a227e24 */ /* 0x000fe4000f8e021d */
[----:B------:R-:W-:-:S03]  /*03f0*/  IMAD.HI.U32 R6, R6, R0, RZ ;  /* 0x0000000006067227 */ /* 0x000fc600078e00ff */
[----:B------:R-:W-:Y:S01]  /*0400*/  IADD3 R16, PT, PT, R34, UR8, RZ ;  /* 0x0000000822107c10 */ /* 0x000fe2000fffe0ff */
[----:B------:R-:W-:-:S04]  /*0410*/  IMAD.MOV R9, RZ, RZ, -R6 ;  /* 0x000000ffff097224 */ /* 0x000fc800078e0a06 */
[C---:B------:R-:W-:Y:S02]  /*0420*/  IMAD R0, R13.reuse, R9, R0 ;  /* 0x000000090d007224 */ /* 0x040fe400078e0200 */
[----:B------:R-:W-:Y:S01]  /*0430*/  VIADD R18, R16, UR8 ;  /* 0x0000000810127c36 */ /* 0x000fe20008000000 */
[----:B0-----:R-:W0:Y:S02]  /*0440*/  MUFU.RCP R7, R7 ;  /* 0x0000000700077308 */ /* 0x001e240000001000 */
[----:B------:R-:W-:-:S13]  /*0450*/  ISETP.GT.U32.AND P1, PT, R13, R0, PT ;  /* 0x000000000d00720c */ /* 0x000fda0003f24070 */
[----:B------:R-:W-:Y:S02]  /*0460*/  @!P1 IMAD.IADD R0, R0, 0x1, -R13 ;  /* 0x0000000100009824 */ /* 0x000fe400078e0a0d */
[----:B------:R-:W-:Y:S01]  /*0470*/  @!P1 VIADD R6, R6, 0x1 ;  /* 0x0000000106069836 */ /* 0x000fe20000000000 */
[----:B0-----:R-:W-:Y:S02]  /*0480*/  IADD3 R12, PT, PT, R7, 0xffffffe, RZ ;  /* 0x0ffffffe070c7810 */ /* 0x001fe40007ffe0ff */
[----:B------:R-:W-:Y:S02]  /*0490*/  ISETP.GE.U32.AND P0, PT, R0, R13, PT ;  /* 0x0000000d0000720c */ /* 0x000fe40003f06070 */
[----:B------:R0:W1:Y:S01]  /*04a0*/  F2I.FTZ.U32.TRUNC.NTZ R13, R12 ;  /* 0x0000000c000d7305 */ /* 0x000062000021f000 */
[----:B------:R-:W-:Y:S02]  /*04b0*/  LOP3.LUT R0, R10, R8, RZ, 0x3c, !PT ;  /* 0x000000080a007212 */ /* 0x000fe400078e3cff */
[----:B------:R-:W-:-:S02]  /*04c0*/  ISETP.NE.AND P1, PT, R8, RZ, PT ;  /* 0x000000ff0800720c */ /* 0x000fc40003f25270 */
[----:B------:R-:W-:Y:S01]  /*04d0*/  ISETP.GE.AND P2, PT, R0, RZ, PT ;  /* 0x000000ff0000720c */ /* 0x000fe20003f46270 */
[----:B0-----:R-:W-:-:S05]  /*04e0*/  HFMA2 R12, -RZ, RZ, 0, 0 ;  /* 0x00000000ff0c7431 */ /* 0x001fca00000001ff */
[----:B------:R-:W-:Y:S02]  /*04f0*/  @P0 VIADD R6, R6, 0x1 ;  /* 0x0000000106060836 */ /* 0x000fe40000000000 */
[----:B-1----:R-:W-:-:S03]  /*0500*/  IMAD.MOV R0, RZ, RZ, -R13 ;  /* 0x000000ffff007224 */ /* 0x002fc600078e0a0d */
[----:B------:R-:W-:Y:S02]  /*0510*/  MOV R21, R6 ;  /* 0x0000000600157202 */ /* 0x000fe40000000f00 */
[----:B------:R-:W0:Y:S01]  /*0520*/  LDC.64 R6, c[0x0][0x410] ;  /* 0x00010400ff067b82 */ /* 0x000e220000000a00 */
[----:B------:R-:W-:Y:S02]  /*0530*/  IMAD R9, R0, R11, RZ ;  /* 0x0000000b00097224 */ /* 0x000fe400078e02ff */
[----:B------:R-:W-:Y:S01]  /*0540*/  @!P2 IMAD.MOV R21, RZ, RZ, -R21 ;  /* 0x000000ffff15a224 */ /* 0x000fe200078e0a15 */
[----:B------:R-:W-:Y:S01]  /*0550*/  @!P1 LOP3.LUT R21, RZ, R8, RZ, 0x33, !PT ;  /* 0x00000008ff159212 */ /* 0x000fe200078e33ff */
[----:B------:R-:W-:-:S03]  /*0560*/  IMAD.HI.U32 R12, R13, R9, R12 ;  /* 0x000000090d0c7227 */ /* 0x000fc600078e000c */
[----:B------:R-:W-:Y:S01]  /*0570*/  IABS R14, R21 ;  /* 0x00000015000e7213 */ /* 0x000fe20000000000 */
[----:B--2---:R-:W-:Y:S02]  /*0580*/  VIADD R9, R2, UR6 ;  /* 0x0000000602097c36 */ /* 0x004fe40008000000 */
[----:B------:R-:W-:Y:S02]  /*0590*/  IMAD.MOV R0, RZ, RZ, -R10 ;  /* 0x000000ffff007224 */ /* 0x000fe400078e0a0a */
[----:B------:R-:W-:Y:S01]  /*05a0*/  IMAD.HI.U32 R12, R12, R14, RZ ;  /* 0x0000000e0c0c7227 */ /* 0x000fe200078e00ff */
[C---:B------:R-:W-:Y:S02]  /*05b0*/  IADD3 R15, PT, PT, R9.reuse, -R34, RZ ;  /* 0x80000022090f7210 */ /* 0x040fe40007ffe0ff */
[----:B------:R-:W-:Y:S01]  /*05c0*/  IADD3 R19, PT, PT, R9, -UR8, -R18 ;  /* 0x8000000809137c10 */ /* 0x000fe2000fffe812 */
[----:B------:R-:W-:Y:S02]  /*05d0*/  IMAD.MOV R17, RZ, RZ, -R12 ;  /* 0x000000ffff117224 */ /* 0x000fe400078e0a0c */
[----:B------:R-:W-:-:S02]  /*05e0*/  IMAD R13, R29, R0, R9 ;  /* 0x000000001d0d7224 */ /* 0x000fc400078e0209 */
[----:B------:R-:W-:Y:S01]  /*05f0*/  IMAD R14, R11, R17, R14 ;  /* 0x000000110b0e7224 */ /* 0x000fe200078e020e */
[----:B------:R-:W-:Y:S01]  /*0600*/  IADD3 R17, PT, PT, R9, -R18, RZ ;  /* 0x8000001209117210 */ /* 0x000fe20007ffe0ff */
[----:B------:R-:W-:Y:S01]  /*0610*/  IMAD.MOV R45, RZ, RZ, -R21 ;  /* 0x000000ffff2d7224 */ /* 0x000fe200078e0a15 */
[----:B0-----:R-:W-:Y:S01]  /*0620*/  ISETP.GE.AND P3, PT, R13, R6, PT ;  /* 0x000000060d00720c */ /* 0x001fe20003f66270 */
[----:B------:R-:W-:Y:S01]  /*0630*/  IMAD R18, R21, R8, UR9 ;  /* 0x0000000915127e24 */ /* 0x000fe2000f8e0208 */
[-C--:B------:R-:W-:Y:S02]  /*0640*/  ISETP.GE.AND P2, PT, R17, R6.reuse, PT ;  /* 0x000000061100720c */ /* 0x080fe40003f46270 */
[----:B------:R-:W-:Y:S01]  /*0650*/  ISETP.GE.AND P4, PT, R15, R6, PT ;  /* 0x000000060f00720c */ /* 0x000fe20003f86270 */
[----:B------:R-:W-:Y:S01]  /*0660*/  VIADD R22, R18, UR9 ;  /* 0x0000000912167c36 */ /* 0x000fe20008000000 */
[----:B------:R-:W-:Y:S02]  /*0670*/  ISETP.GT.AND P2, PT, R17, -0x1, !P2 ;  /* 0xffffffff1100780c */ /* 0x000fe40005744270 */
[----:B------:R-:W-:-:S02]  /*0680*/  ISETP.GT.AND P3, PT, R13, -0x1, !P3 ;  /* 0xffffffff0d00780c */ /* 0x000fc40005f64270 */
[----:B------:R-:W-:Y:S01]  /*0690*/  IADD3 R13, PT, PT, R10, UR7, RZ ;  /* 0x000000070a0d7c10 */ /* 0x000fe2000fffe0ff */
[----:B------:R-:W0:Y:S01]  /*06a0*/  LDCU.64 UR6, c[0x0][0x430] ;  /* 0x00008600ff0677ac */ /* 0x000e220008000a00 */
[----:B------:R-:W-:Y:S02]  /*06b0*/  ISETP.GT.U32.AND P0, PT, R11, R14, PT ;  /* 0x0000000e0b00720c */ /* 0x000fe40003f04070 */
[----:B------:R-:W-:Y:S01]  /*06c0*/  ISETP.GT.AND P4, PT, R15, -0x1, !P4 ;  /* 0xffffffff0f00780c */ /* 0x000fe20006784270 */
[----:B------:R-:W-:Y:S01]  /*06d0*/  IMAD.IADD R15, R9, 0x1, -R16 ;  /* 0x00000001090f7824 */ /* 0x000fe200078e0a10 */
[----:B------:R-:W-:Y:S01]  /*06e0*/  ISETP.GE.AND P1, PT, R19, R6, PT ;  /* 0x000000061300720c */ /* 0x000fe20003f26270 */
[----:B------:R-:W-:Y:S01]  /*06f0*/  IMAD R16, R8, R45, R13 ;  /* 0x0000002d08107224 */ /* 0x000fe200078e020d */
[----:B------:R-:W-:Y:S02]  /*0700*/  IADD3 R20, PT, PT, R13, -R18, RZ ;  /* 0x800000120d147210 */ /* 0x000fe40007ffe0ff */
[----:B------:R-:W-:-:S02]  /*0710*/  ISETP.GT.AND P1, PT, R19, -0x1, !P1 ;  /* 0xffffffff1300780c */ /* 0x000fc40004f24270 */
[----:B------:R-:W-:Y:S02]  /*0720*/  @P2 LOP3.LUT R4, R4, 0x100000, RZ, 0xfc, !PT ;  /* 0x0010000004042812 */ /* 0x000fe400078efcff */
[-C--:B------:R-:W-:Y:S01]  /*0730*/  ISETP.GE.AND P2, PT, R16, R7.reuse, PT ;  /* 0x000000071000720c */ /* 0x080fe20003f46270 */
[----:B------:R-:W-:Y:S01]  /*0740*/  @!P0 IMAD.IADD R14, R14, 0x1, -R11 ;  /* 0x000000010e0e8824 */ /* 0x000fe200078e0a0b */
[----:B------:R-:W-:Y:S01]  /*0750*/  IADD3 R24, PT, PT, R22, UR9, RZ ;  /* 0x0000000916187c10 */ /* 0x000fe2000fffe0ff */
[----:B------:R-:W-:Y:S01]  /*0760*/  IMAD.IADD R22, R13, 0x1, -R22 ;  /* 0x000000010d167824 */ /* 0x000fe200078e0a16 */
[----:B------:R-:W-:Y:S01]  /*0770*/  @!P0 IADD3 R12, PT, PT, R12, 0x1, RZ ;  /* 0x000000010c0c8810 */ /* 0x000fe20007ffe0ff */
[----:B0-----:R-:W-:Y:S01]  /*0780*/  UIADD3 UR7, UPT, UPT, -UR7, URZ, URZ ;  /* 0x000000ff07077290 */ /* 0x001fe2000fffe1ff */
[----:B------:R-:W-:Y:S01]  /*0790*/  ISETP.GE.AND P0, PT, R20, R7, PT ;  /* 0x000000071400720c */ /* 0x000fe20003f06270 */
[----:B------:R-:W-:Y:S01]  /*07a0*/  UIADD3 UR6, UPT, UPT, -UR6, URZ, URZ ;  /* 0x000000ff06067290 */ /* 0x000fe2000fffe1ff */
[----:B------:R-:W-:-:S02]  /*07b0*/  ISETP.GT.AND P2, PT, R16, -0x1, !P2 ;  /* 0xffffffff1000780c */ /* 0x000fc40005744270 */
[----:B------:R-:W-:Y:S02]  /*07c0*/  IADD3 R16, PT, PT, R13, -R24, RZ ;  /* 0x800000180d107210 */ /* 0x000fe40007ffe0ff */
[C---:B------:R-:W-:Y:S02]  /*07d0*/  ISETP.GE.AND P5, PT, R15.reuse, R6, PT ;  /* 0x000000060f00720c */ /* 0x040fe40003fa6270 */
[----:B------:R-:W-:Y:S02]  /*07e0*/  LOP3.LUT R4, R4, 0xffdfffff, RZ, 0xc0, !PT ;  /* 0xffdfffff04047812 */ /* 0x000fe400078ec0ff */
[----:B------:R-:W-:Y:S02]  /*07f0*/  ISETP.GT.AND P0, PT, R20, -0x1, !P0 ;  /* 0xffffffff1400780c */ /* 0x000fe40004704270 */
[----:B------:R-:W-:Y:S02]  /*0800*/  ISETP.GE.AND P6, PT, R16, R7, PT ;  /* 0x000000071000720c */ /* 0x000fe40003fc6270 */
[----:B------:R-:W-:-:S02]  /*0810*/  ISETP.GT.AND P5, PT, R15, -0x1, !P5 ;  /* 0xffffffff0f00780c */ /* 0x000fc40006fa4270 */
[----:B------:R-:W-:Y:S02]  /*0820*/  @P1 LOP3.LUT R4, R4, 0x200000, RZ, 0xfc, !PT ;  /* 0x0020000004041812 */ /* 0x000fe400078efcff */
[----:B------:R-:W-:Y:S02]  /*0830*/  P2R R15, PR, RZ, 0x1 ;  /* 0x00000001ff0f7803 */ /* 0x000fe40000000000 */
[----:B------:R-:W-:Y:S02]  /*0840*/  ISETP.GE.AND P1, PT, R22, R7, PT ;  /* 0x000000071600720c */ /* 0x000fe40003f26270 */
[----:B------:R-:W-:Y:S02]  /*0850*/  ISETP.GT.AND P0, PT, R16, -0x1, !P6 ;  /* 0xffffffff1000780c */ /* 0x000fe40007704270 */
[----:B------:R-:W-:Y:S02]  /*0860*/  ISETP.GT.AND P1, PT, R22, -0x1, !P1 ;  /* 0xffffffff1600780c */ /* 0x000fe40004f24270 */
[----:B------:R-:W-:Y:S01]  /*0870*/  IADD3 R24, PT, PT, R13, -UR9, -R24 ;  /* 0x800000090d187c10 */ /* 0x000fe2000fffe818 */
[----:B------:R-:W0:Y:S01]  /*0880*/  LDCU.64 UR8, c[0x0][0x428] ;  /* 0x00008500ff0877ac */ /* 0x000e220008000a00 */
[----:B------:R-:W-:-:S02]  /*0890*/  P2R R17, PR, RZ, 0x2 ;  /* 0x00000002ff117803 */ /* 0x000fc40000000000 */
[C---:B------:R-:W-:Y:S02]  /*08a0*/  LOP3.LUT P1, RZ, R4.reuse, 0x200000, RZ, 0xc0, !PT ;  /* 0x0020000004ff7812 */ /* 0x040fe4000782c0ff */
[----:B------:R-:W-:Y:S02]  /*08b0*/  LOP3.LUT R4, R4, 0xfff7ffff, RZ, 0xc0, !PT ;  /* 0xfff7ffff04047812 */ /* 0x000fe400078ec0ff */
[----:B------:R-:W-:Y:S02]  /*08c0*/  ISETP.GE.AND P6, PT, R24, R7, PT ;  /* 0x000000071800720c */ /* 0x000fe40003fc6270 */
[----:B------:R-:W-:Y:S02]  /*08d0*/  @P0 LOP3.LUT R4, R4, 0x80000, RZ, 0xfc, !PT ;  /* 0x0008000004040812 */ /* 0x000fe400078efcff */
[----:B------:R-:W-:Y:S02]  /*08e0*/  PLOP3.LUT P0, PT, P2, P3, PT, 0x80, 0x8 ;  /* 0x000000000008781c */ /* 0x000fe40001707070 */
[----:B------:R-:W-:-:S02]  /*08f0*/  ISETP.GT.AND P6, PT, R24, -0x1, !P6 ;  /* 0xffffffff1800780c */ /* 0x000fc400077c4270 */
[----:B------:R-:W-:Y:S02]  /*0900*/  PLOP3.LUT P1, PT, P2, P1, PT, 0x80, 0x8 ;  /* 0x000000000008781c */ /* 0x000fe40001723070 */
[----:B------:R-:W-:Y:S01]  /*0910*/  P2R R16, PR, RZ, 0x40 ;  /* 0x00000040ff107803 */ /* 0x000fe20000000000 */
[----:B0-----:R-:W-:Y:S01]  /*0920*/  ULEA UR14, UR7, UR9, 0x2 ;  /* 0x00000009070e7291 */ /* 0x001fe2000f8e10ff */
[C---:B------:R-:W-:Y:S01]  /*0930*/  LOP3.LUT P6, RZ, R4.reuse, 0x100000, RZ, 0xc0, !PT ;  /* 0x0010000004ff7812 */ /* 0x040fe200078cc0ff */
[----:B------:R-:W-:Y:S01]  /*0940*/  UIMAD UR15, UR7, 0x3, UR9 ;  /* 0x00000003070f78a4 */ /* 0x000fe2000f8e0209 */
[----:B------:R-:W-:Y:S01]  /*0950*/  LOP3.LUT R4, R4, 0xfffbffff, RZ, 0xc0, !PT ;  /* 0xfffbffff04047812 */ /* 0x000fe200078ec0ff */
[----:B------:R-:W-:Y:S02]  /*0960*/  ULEA UR7, UR7, UR9, 0x1 ;  /* 0x0000000907077291 */ /* 0x000fe4000f8e08ff */
[----:B------:R-:W-:Y:S01]  /*0970*/  ULEA UR9, UR6, UR8, 0x2 ;  /* 0x0000000806097291 */ /* 0x000fe2000f8e10ff */
        /* <DEDUP_REMOVED lines=74> */
[----:B------:R-:W-:Y:S01]  /*0e20*/  ISETP.NE.AND P2, PT, R15, RZ, PT ;  /* 0x000000ff0f00720c */ /* 0x000fe20003f45270 */
[----:B------:R-:W-:Y:S02]  /*0e30*/  VIADD R15, R10, UR15 ;  /* 0x0000000f0a0f7c36 */ /* 0x000fe40008000000 */
        /* <DEDUP_REMOVED lines=10> */
[----:B------:R-:W-:Y:S01]  /*0ee0*/  IMAD R14, R12, UR13, R11 ;  /* 0x0000000d0c0e7c24 */ /* 0x000fe2000f8e020b */
[C---:B------:R-:W-:Y:S02]  /*0ef0*/  IADD3 R12, PT, PT, R10.reuse, UR14, RZ ;  /* 0x0000000e0a0c7c10 */ /* 0x040fe4000fffe0ff */
[----:B------:R-:W-:Y:S01]  /*0f00*/  IADD3 R10, PT, PT, R10, UR7, RZ ;  /* 0x000000070a0a7c10 */ /* 0x000fe2000fffe0ff */
[CC--:B------:R-:W-:Y:S01]  /*0f10*/  IMAD R15, R14.reuse, R7.reuse, R15 ;  /* 0x000000070e0f7224 */ /* 0x0c0fe200078e020f */
[----:B-----5:R-:W-:Y:S01]  /*0f20*/  UIMAD UR7, UR4, UR5, URZ ;  /* 0x00000005040772a4 */ /* 0x020fe2000f8e02ff */
[CC--:B------:R-:W-:Y:S01]  /*0f30*/  IMAD R11, R14.reuse, R7.reuse, R12 ;  /* 0x000000070e0b7224 */ /* 0x0c0fe200078e020c */
[----:B------:R-:W-:Y:S01]  /*0f40*/  UIADD3 UR5, UPT, UPT, -UR5, URZ, URZ ;  /* 0x000000ff05057290 */ /* 0x000fe2000fffe1ff */
[----:B------:R-:W-:-:S02]  /*0f50*/  IMAD R19, R14, R7, R10 ;  /* 0x000000070e137224 */ /* 0x000fc400078e020a */
[----:B------:R-:W-:Y:S02]  /*0f60*/  IMAD R7, R14, R7, R13 ;  /* 0x000000070e077224 */ /* 0x000fe400078e020d */
[CC--:B------:R-:W-:Y:S02]  /*0f70*/  IMAD R11, R8.reuse, R45.reuse, R11 ;  /* 0x0000002d080b7224 */ /* 0x0c0fe400078e020b */
[CC--:B------:R-:W-:Y:S02]  /*0f80*/  IMAD R17, R8.reuse, R45.reuse, R15 ;  /* 0x0000002d08117224 */ /* 0x0c0fe400078e020f */
[CC--:B------:R-:W-:Y:S02]  /*0f90*/  IMAD R25, R8.reuse, R45.reuse, R19 ;  /* 0x0000002d08197224 */ /* 0x0c0fe400078e0213 */
[----:B------:R-:W-:Y:S02]  /*0fa0*/  IMAD R45, R8, R45, R7 ;  /* 0x0000002d082d7224 */ /* 0x000fe400078e0207 */
[----:B------:R-:W-:-:S02]  /*0fb0*/  IMAD.IADD R37, R7, 0x1, -R18 ;  /* 0x0000000107257824 */ /* 0x000fc400078e0a12 */
[-C--:B------:R-:W-:Y:S02]  /*0fc0*/  IMAD R7, R11, R6.reuse, UR9 ;  /* 0x000000090b077e24 */ /* 0x080fe4000f8e0206 */
[CC--:B------:R-:W-:Y:S02]  /*0fd0*/  IMAD R21, R17.reuse, R6.reuse, UR12 ;  /* 0x0000000c11157e24 */ /* 0x0c0fe4000f8e0206 */
[----:B------:R-:W-:Y:S01]  /*0fe0*/  IMAD R19, R17, R6, UR9 ;  /* 0x0000000911137e24 */ /* 0x000fe2000f8e0206 */
[----:B------:R-:W-:Y:S01]  /*0ff0*/  IADD3 R7, PT, PT, R7, R2, RZ ;  /* 0x0000000207077210 */ /* 0x000fe20007ffe0ff */
[-C--:B------:R-:W-:Y:S02]  /*1000*/  IMAD R27, R25, R6.reuse, UR9 ;  /* 0x00000009191b7e24 */ /* 0x080fe4000f8e0206 */
[-C--:B------:R-:W-:Y:S02]  /*1010*/  IMAD R15, R11, R6.reuse, UR6 ;  /* 0x000000060b0f7e24 */ /* 0x080fe4000f8e0206 */
[----:B------:R-:W-:Y:S01]  /*1020*/  IMAD R33, R25, R6, UR6 ;  /* 0x0000000619217e24 */ /* 0x000fe2000f8e0206 */
[----:B------:R-:W-:Y:S01]  /*1030*/  IADD3 R22, PT, PT, R27, R2, RZ ;  /* 0x000000021b167210 */ /* 0x000fe20007ffe0ff */
[----:B------:R-:W-:Y:S01]  /*1040*/  IMAD R41, R37, R6, UR12 ;  /* 0x0000000c25297e24 */ /* 0x000fe2000f8e0206 */
[----:B------:R-:W-:Y:S01]  /*1050*/  IADD3 R15, PT, PT, R15, R2, RZ ;  /* 0x000000020f0f7210 */ /* 0x000fe20007ffe0ff */
[----:B------:R-:W-:Y:S01]  /*1060*/  IMAD R51, R45, R6, R9 ;  /* 0x000000062d337224 */ /* 0x000fe200078e0209 */
[----:B------:R-:W-:Y:S01]  /*1070*/  IADD3 R33, PT, PT, R33, R2, RZ ;  /* 0x0000000221217210 */ /* 0x000fe20007ffe0ff */
[----:B------:R-:W-:Y:S01]  /*1080*/  IMAD R47, R45, R6, UR9 ;  /* 0x000000092d2f7e24 */ /* 0x000fe2000f8e0206 */
[----:B------:R-:W-:Y:S01]  /*1090*/  IADD3 R41, PT, PT, R41, R2, RZ ;  /* 0x0000000229297210 */ /* 0x000fe20007ffe0ff */
[----:B------:R-:W-:-:S02]  /*10a0*/  IMAD R49, R45, R6, UR12 ;  /* 0x0000000c2d317e24 */ /* 0x000fc4000f8e0206 */
[----:B------:R-:W-:Y:S01]  /*10b0*/  IMAD R13, R11, R6, UR12 ;  /* 0x0000000c0b0d7e24 */ /* 0x000fe2000f8e0206 */
[----:B------:R-:W-:Y:S01]  /*10c0*/  IADD3 R47, PT, PT, R47, R2, RZ ;  /* 0x000000022f2f7210 */ /* 0x000fe20007ffe0ff */
[-C--:B------:R-:W-:Y:S02]  /*10d0*/  IMAD R23, R17, R6.reuse, UR6 ;  /* 0x0000000611177e24 */ /* 0x080fe4000f8e0206 */
[-C--:B------:R-:W-:Y:S02]  /*10e0*/  IMAD R31, R25, R6.reuse, UR12 ;  /* 0x0000000c191f7e24 */ /* 0x080fe4000f8e0206 */
[CC--:B------:R-:W-:Y:S02]  /*10f0*/  IMAD R39, R37.reuse, R6.reuse, UR9 ;  /* 0x0000000925277e24 */ /* 0x0c0fe4000f8e0206 */
[-C--:B------:R-:W-:Y:S02]  /*1100*/  IMAD R43, R37, R6.reuse, UR6 ;  /* 0x00000006252b7e24 */ /* 0x080fe4000f8e0206 */
[----:B------:R-:W-:-:S02]  /*1110*/  IMAD R45, R45, R6, UR6 ;  /* 0x000000062d2d7e24 */ /* 0x000fc4000f8e0206 */
[-CC-:B------:R-:W-:Y:S02]  /*1120*/  IMAD R11, R11, R6.reuse, R9.reuse ;  /* 0x000000060b0b7224 */ /* 0x180fe400078e0209 */
[--C-:B------:R-:W-:Y:S01]  /*1130*/  IMAD R17, R17, R6, R9.reuse ;  /* 0x0000000611117224 */ /* 0x100fe200078e0209 */
[----:B------:R-:W-:Y:S01]  /*1140*/  IADD3 R45, PT, PT, R45, R2, RZ ;  /* 0x000000022d2d7210 */ /* 0x000fe20007ffe0ff */
[-CC-:B------:R-:W-:Y:S02]  /*1150*/  IMAD R25, R25, R6.reuse, R9.reuse ;  /* 0x0000000619197224 */ /* 0x180fe400078e0209 */
[----:B------:R-:W-:Y:S01]  /*1160*/  IMAD R37, R37, R6, R9 ;  /* 0x0000000625257224 */ /* 0x000fe200078e0209 */
[----:B------:R-:W-:Y:S01]  /*1170*/  IADD3 R9, PT, PT, R21, R2, RZ ;  /* 0x0000000215097210 */ /* 0x000fe20007ffe0ff */
[--C-:B------:R-:W-:Y:S01]  /*1180*/  IMAD.IADD R19, R19, 0x1, R2.reuse ;  /* 0x0000000113137824 */ /* 0x100fe200078e0202 */
[C---:B------:R-:W-:Y:S01]  /*1190*/  IADD3 R21, PT, PT, -R34.reuse, R17, RZ ;  /* 0x0000001122157210 */ /* 0x040fe20007ffe1ff */
[--C-:B------:R-:W-:Y:S01]  /*11a0*/  IMAD.IADD R13, R13, 0x1, R2.reuse ;  /* 0x000000010d0d7824 */ /* 0x100fe200078e0202 */
[----:B------:R-:W-:Y:S01]  /*11b0*/  IADD3 R27, PT, PT, -R34, R37, RZ ;  /* 0x00000025221b7210 */ /* 0x000fe20007ffe1ff */
[----:B------:R-:W-:-:S02]  /*11c0*/  IMAD.IADD R23, R23, 0x1, R2 ;  /* 0x0000000117177824 */ /* 0x000fc400078e0202 */
[--C-:B------:R-:W-:Y:S02]  /*11d0*/  IMAD.IADD R31, R31, 0x1, R2.reuse ;  /* 0x000000011f1f7824 */ /* 0x100fe400078e0202 */
[--C-:B------:R-:W-:Y:S02]  /*11e0*/  IMAD.IADD R39, R39, 0x1, R2.reuse ;  /* 0x0000000127277824 */ /* 0x100fe400078e0202 */
[--C-:B------:R-:W-:Y:S02]  /*11f0*/  IMAD.IADD R43, R43, 0x1, R2.reuse ;  /* 0x000000012b2b7824 */ /* 0x100fe400078e0202 */
[----:B------:R-:W-:Y:S02]  /*1200*/  IMAD.IADD R49, R49, 0x1, R2 ;  /* 0x0000000131317824 */ /* 0x000fe400078e0202 */
[CC--:B------:R-:W-:Y:S02]  /*1210*/  IMAD R36, R29.reuse, R0.reuse, R7 ;  /* 0x000000001d247224 */ /* 0x0c0fe400078e0207 */
[----:B------:R-:W-:-:S02]  /*1220*/  IMAD R7, R29, R0, R19 ;  /* 0x000000001d077224 */ /* 0x000fc400078e0213 */
[-C--:B------:R-:W-:Y:S02]  /*1230*/  IMAD R19, R29, R0.reuse, R9 ;  /* 0x000000001d137224 */ /* 0x080fe400078e0209 */
[--C-:B------:R-:W-:Y:S02]  /*1240*/  IMAD.IADD R18, R11, 0x1, -R34.reuse ;  /* 0x000000010b127824 */ /* 0x100fe400078e0a22 */
[CC--:B------:R-:W-:Y:S02]  /*1250*/  IMAD R6, R29.reuse, R0.reuse, R11 ;  /* 0x000000001d067224 */ /* 0x0c0fe400078e020b */
[-C--:B------:R-:W-:Y:S02]  /*1260*/  IMAD R8, R29, R0.reuse, R17 ;  /* 0x000000001d087224 */ /* 0x080fe400078e0211 */
[----:B------:R-:W-:Y:S02]  /*1270*/  IMAD.IADD R24, R25, 0x1, -R34 ;  /* 0x0000000119187824 */ /* 0x000fe400078e0a22 */
        /* <DEDUP_REMOVED lines=14> */
[----:B------:R-:W-:Y:S01]  /*1360*/  IMAD R29, R29, R0, R45 ;  /* 0x000000001d1d7224 */ /* 0x000fe200078e022d */
[----:B------:R-:W-:Y:S01]  /*1370*/  MOV R0, RZ ;  /* 0x000000ff00007202 */ /* 0x000fe20000000f00 */
[----:B------:R-:W-:Y:S02]  /*1380*/  IMAD.IADD R34, R51, 0x1, -R34 ;  /* 0x0000000133227824 */ /* 0x000fe400078e0a22 */
[----:B------:R-:W-:Y:S02]  /*1390*/  IMAD.U32 R15, RZ, RZ, UR5 ;  /* 0x00000005ff0f7e24 */ /* 0x000fe4000f8e00ff */
[----:B------:R-:W-:-:S07]  /*13a0*/  IMAD R35, R35, UR7, RZ ;  /* 0x0000000723237c24 */ /* 0x000fce000f8e02ff */
.L_x_582:
        /* <DEDUP_REMOVED lines=12> */
[----:B--2---:R-:W-:Y:S02]  /*1470*/  @P0 HADD2.F32 R42, -RZ, R40.H0_H0 ;  /* 0x20000028ff2a0230 */ /* 0x004fe40000004100 */
[----:B---3--:R-:W-:-:S05]  /*1480*/  @P0 HADD2.F32 R33, -RZ, R32.H0_H0 ;  /* 0x20000020ff210230 */ /* 0x008fca0000004100 */
[----:B------:R-:W-:Y:S01]  /*1490*/  @P0 FFMA.FTZ R0, R33, R42, R0 ;  /* 0x0000002a21000223 */ /* 0x000fe20000010000 */
[----:B------:R-:W-:Y:S01]  /*14a0*/  LOP3.LUT P0, RZ, R4, 0x8000, RZ, 0xc0, !PT ;  /* 0x0000800004ff7812 */ /* 0x000fe2000780c0ff */
[----:B------:R-:W0:Y:S02]  /*14b0*/  @P4 LDC.64 R32, c[0x0][0x380] ;  /* 0x0000e000ff204b82 */ /* 0x000e240000000a00 */
[----:B0-----:R-:W-:Y:S02]  /*14c0*/  @P4 IMAD.WIDE R42, R34, 0x2, R32 ;  /* 0x00000002222a4825 */ /* 0x001fe400078e0220 */
[----:B------:R-:W2:Y:S04]  /*14d0*/  @P4 LDG.E.U16 R32, desc[UR10][R30.64+0x2] ;  /* 0x0000020a1e204981 */ /* 0x000ea8000c1e1500 */
[----:B------:R-:W3:Y:S01]  /*14e0*/  @P4 LDG.E.U16 R42, desc[UR10][R42.64] ;  /* 0x0000000a2a2a4981 */ /* 0x000ee2000c1e1500 */
[----:B--2---:R-:W-:-:S02]  /*14f0*/  @P4 HADD2.F32 R33, -RZ, R32.H0_H0 ;  /* 0x20000020ff214230 */ /* 0x004fc40000004100 */
[----:B---3--:R-:W-:-:S05]  /*1500*/  @P4 HADD2.F32 R40, -RZ, R42.H0_H0 ;  /* 0x2000002aff284230 */ /* 0x008fca0000004100 */
[----:B------:R-:W-:Y:S02]  /*1510*/  @P4 FFMA.FTZ R0, R33, R40, R0 ;  /* 0x0000002821004223 */ /* 0x000fe40000010000 */
        /* <DEDUP_REMOVED lines=11> */
[----:B------:R-:W-:Y:S01]  /*15d0*/  LOP3.LUT P4, RZ, R4, 0x4000, RZ, 0xc0, !PT ;  /* 0x0000400004ff7812 */ /* 0x000fe2000788c0ff */
[----:B--2---:R-:W-:-:S02]  /*15e0*/  @P0 HADD2.F32 R33, -RZ, R32.H0_H0 ;  /* 0x20000020ff210230 */ /* 0x004fc40000004100 */
[----:B---3--:R-:W-:-:S05]  /*15f0*/  @P0 HADD2.F32 R44, -RZ, R42.H0_H0 ;  /* 0x2000002aff2c0230 */ /* 0x008fca0000004100 */
[----:B------:R-:W-:-:S05]  /*1600*/  @P0 FFMA.FTZ R0, R33, R44, R0 ;  /* 0x0000002c21000223 */ /* 0x000fca0000010000 */
        /* <DEDUP_REMOVED lines=84> */
[----:B------:R-:W-:-:S13]  /*1b50*/  LOP3.LUT P0, RZ, R4, 0x8, RZ, 0xc0, !PT ;  /* 0x0000000804ff7812 */ /* 0x000fda000780c0ff */
[----:B------:R-:W4:Y:S01]  /*1b60*/  @P0 LDG.E.U16 R42, desc[UR10][R30.64+0x1e] ;  /* 0x00001e0a1e2a0981 */ /* 0x000f22000c1e1500 */
[----:B--2---:R-:W-:Y:S02]  /*1b70*/  @P5 HADD2.F32 R33, -RZ, R32.H0_H0 ;  /* 0x20000020ff215230 */ /* 0x004fe40000004100 */
[----:B---3--:R-:W-:-:S05]  /*1b80*/  @P5 HADD2.F32 R44, -RZ, R40.H0_H0 ;  /* 0x20000028ff2c5230 */ /* 0x008fca0000004100 */
[----:B------:R-:W-:Y:S02]  /*1b90*/  @P5 FFMA.FTZ R0, R33, R44, R0 ;  /* 0x0000002c21005223 */ /* 0x000fe40000010000 */
[----:B------:R-:W0:Y:S02]  /*1ba0*/  @P0 LDC.64 R32, c[0x0][0x380] ;  /* 0x0000e000ff200b82 */ /* 0x000e240000000a00 */
[----:B0-----:R-:W-:-:S06]  /*1bb0*/  @P0 IMAD.WIDE R32, R8, 0x2, R32 ;  /* 0x0000000208200825 */ /* 0x001fcc00078e0220 */
[----:B------:R-:W2:Y:S01]  /*1bc0*/  @P0 LDG.E.U16 R32, desc[UR10][R32.64] ;  /* 0x0000000a20200981 */ /* 0x000ea2000c1e1500 */
[----:B------:R-:W-:-:S13]  /*1bd0*/  LOP3.LUT P4, RZ, R4, 0x4, RZ, 0xc0, !PT ;  /* 0x0000000404ff7812 */ /* 0x000fda000788c0ff */
[----:B------:R-:W0:Y:S01]  /*1be0*/  @P4 LDC.64 R40, c[0x0][0x380] ;  /* 0x0000e000ff284b82 */ /* 0x000e220000000a00 */
[----:B----4-:R-:W-:Y:S02]  /*1bf0*/  @P0 HADD2.F32 R43, -RZ, R42.H0_H0 ;  /* 0x2000002aff2b0230 */ /* 0x010fe40000004100 */
[----:B0-----:R-:W-:-:S06]  /*1c00*/  @P4 IMAD.WIDE R40, R21, 0x2, R40 ;  /* 0x0000000215284825 */ /* 0x001fcc00078e0228 */
[----:B------:R-:W3:Y:S01]  /*1c10*/  @P4 LDG.E.U16 R40, desc[UR10][R40.64] ;  /* 0x0000000a28284981 */ /* 0x000ee2000c1e1500 */
[----:B--2---:R-:W-:-:S05]  /*1c20*/  @P0 HADD2.F32 R44, -RZ, R32.H0_H0 ;  /* 0x20000020ff2c0230 */ /* 0x004fca0000004100 */
[----:B------:R-:W-:Y:S01]  /*1c30*/  @P0 FFMA.FTZ R0, R43, R44, R0 ;  /* 0x0000002c2b000223 */ /* 0x000fe20000010000 */
[----:B------:R-:W-:Y:S02]  /*1c40*/  ISETP.NE.AND P0, PT, R39, RZ, PT ;  /* 0x000000ff2700720c */ /* 0x000fe40003f05270 */
[----:B------:R-:W2:Y:S01]  /*1c50*/  @P4 LDG.E.U16 R39, desc[UR10][R30.64+0x20] ;  /* 0x0000200a1e274981 */ /* 0x000ea2000c1e1500 */
[----:B------:R-:W-:-:S13]  /*1c60*/  LOP3.LUT P5, RZ, R4, 0x2, RZ, 0xc0, !PT ;  /* 0x0000000204ff7812 */ /* 0x000fda00078ac0ff */
[----:B------:R-:W0:Y:S01]  /*1c70*/  @P5 LDC.64 R32, c[0x0][0x380] ;  /* 0x0000e000ff205b82 */ /* 0x000e220000000a00 */
[----:B---3--:R-:W-:Y:S02]  /*1c80*/  @P4 HADD2.F32 R42, -RZ, R40.H0_H0 ;  /* 0x20000028ff2a4230 */ /* 0x008fe40000004100 */
[----:B0-----:R-:W-:-:S06]  /*1c90*/  @P5 IMAD.WIDE R32, R20, 0x2, R32 ;  /* 0x0000000214205825 */ /* 0x001fcc00078e0220 */
[----:B------:R-:W3:Y:S01]  /*1ca0*/  @P5 LDG.E.U16 R32, desc[UR10][R32.64] ;  /* 0x0000000a20205981 */ /* 0x000ee2000c1e1500 */
[----:B--2---:R-:W-:-:S05]  /*1cb0*/  @P4 HADD2.F32 R39, -RZ, R39.H0_H0 ;  /* 0x20000027ff274230 */ /* 0x004fca0000004100 */
[----:B------:R-:W-:Y:S01]  /*1cc0*/  @P4 FFMA.FTZ R0, R39, R42, R0 ;  /* 0x0000002a27004223 */ /* 0x000fe20000010000 */
[----:B------:R-:W-:Y:S02]  /*1cd0*/  ISETP.NE.AND P4, PT, R38, RZ, PT ;  /* 0x000000ff2600720c */ /* 0x000fe40003f85270 */
[----:B------:R-:W2:Y:S01]  /*1ce0*/  @P5 LDG.E.U16 R38, desc[UR10][R30.64+0x22] ;  /* 0x0000220a1e265981 */ /* 0x000ea2000c1e1500 */
[----:B------:R-:W-:Y:S01]  /*1cf0*/  LOP3.LUT P6, RZ, R4, 0x1, RZ, 0xc0, !PT ;  /* 0x0000000104ff7812 */ /* 0x000fe200078cc0ff */
[----:B---3--:R-:W-:Y:S02]  /*1d00*/  @P5 HADD2.F32 R42, -RZ, R32.H0_H0 ;  /* 0x20000020ff2a5230 */ /* 0x008fe40000004100 */
[----:B------:R-:W0:Y:S01]  /*1d10*/  @P3 LDC.64 R32, c[0x0][0x380] ;  /* 0x0000e000ff203b82 */ /* 0x000e220000000a00 */
[----:B--2---:R-:W-:-:S05]  /*1d20*/  @P5 HADD2.F32 R39, -RZ, R38.H0_H0 ;  /* 0x20000026ff275230 */ /* 0x004fca0000004100 */
[----:B------:R-:W-:-:S04]  /*1d30*/  @P5 FFMA.FTZ R0, R39, R42, R0 ;  /* 0x0000002a27005223 */ /* 0x000fc80000010000 */
[----:B------:R-:W1:Y:S01]  /*1d40*/  @P6 LDC.64 R38, c[0x0][0x380] ;  /* 0x0000e000ff266b82 */ /* 0x000e620000000a00 */
[----:B------:R-:W-:Y:S02]  /*1d50*/  ISETP.NE.AND P5, PT, R37, RZ, PT ;  /* 0x000000ff2500720c */ /* 0x000fe40003fa5270 */
[----:B------:R-:W2:Y:S01]  /*1d60*/  @P6 LDG.E.U16 R37, desc[UR10][R30.64+0x24] ;  /* 0x0000240a1e256981 */ /* 0x000ea2000c1e1500 */
[----:B-1----:R-:W-:-:S06]  /*1d70*/  @P6 IMAD.WIDE R38, R19, 0x2, R38 ;  /* 0x0000000213266825 */ /* 0x002fcc00078e0226 */
[----:B------:R-:W3:Y:S01]  /*1d80*/  @P6 LDG.E.U16 R38, desc[UR10][R38.64] ;  /* 0x0000000a26266981 */ /* 0x000ee2000c1e1500 */
[----:B--2---:R-:W-:Y:S02]  /*1d90*/  @P6 HADD2.F32 R37, -RZ, R37.H0_H0 ;  /* 0x20000025ff256230 */ /* 0x004fe40000004100 */
[----:B---3--:R-:W-:-:S05]  /*1da0*/  @P6 HADD2.F32 R40, -RZ, R38.H0_H0 ;  /* 0x20000026ff286230 */ /* 0x008fca0000004100 */
[----:B------:R-:W-:Y:S01]  /*1db0*/  @P6 FFMA.FTZ R0, R37, R40, R0 ;  /* 0x0000002825006223 */ /* 0x000fe20000010000 */
[----:B0-----:R-:W-:Y:S02]  /*1dc0*/  @P3 IMAD.WIDE R40, R7, 0x2, R32 ;  /* 0x0000000207283825 */ /* 0x001fe400078e0220 */
[----:B------:R-:W2:Y:S04]  /*1dd0*/  @P3 LDG.E.U16 R32, desc[UR10][R30.64+0x26] ;  /* 0x0000260a1e203981 */ /* 0x000ea8000c1e1500 */
[----:B------:R-:W3:Y:S01]  /*1de0*/  @P3 LDG.E.U16 R40, desc[UR10][R40.64] ;  /* 0x0000000a28283981 */ /* 0x000ee2000c1e1500 */
[----:B--2---:R-:W-:Y:S02]  /*1df0*/  @P3 HADD2.F32 R33, -RZ, R32.H0_H0 ;  /* 0x20000020ff213230 */ /* 0x004fe40000004100 */
        /* <DEDUP_REMOVED lines=21> */
[----:B---3--:R-:W-:Y:S02]  /*1f50*/  @P0 HADD2.F32 R37, -RZ, R38.H0_H0 ;  /* 0x20000026ff250230 */ /* 0x008fe40000004100 */
        /* <DEDUP_REMOVED lines=8> */
[----:B--2---:R-:W-:Y:S02]  /*1fe0*/  @P4 HADD2.F32 R37, -RZ, R37.H0_H0 ;  /* 0x20000025ff254230 */ /* 0x004fe40000004100 */
[----:B---3--:R-:W-:Y:S02]  /*1ff0*/  @P4 HADD2.F32 R40, -RZ, R32.H0_H0 ;  /* 0x20000020ff284230 */ /* 0x008fe40000004100 */
[----:B------:R-:W0:Y:S03]  /*2000*/  LDC.64 R32, c[0x0][0x410] ;  /* 0x00010400ff207b82 */ /* 0x000e260000000a00 */
[----:B------:R-:W-:Y:S02]  /*2010*/  @P4 FFMA.FTZ R0, R37, R40, R0 ;  /* 0x0000002825004223 */ /* 0x000fe40000010000 */
[----:B------:R-:W2:Y:S01]  /*2020*/  @P5 LDG.E.U16 R37, desc[UR10][R30.64+0x30] ;  /* 0x0000300a1e255981 */ /* 0x000ea2000c1e1500 */
[----:B------:R-:W-:-:S04]  /*2030*/  IADD3 R15, PT, PT, R15, 0x1, RZ ;  /* 0x000000010f0f7810 */ /* 0x000fc80007ffe0ff */
[----:B------:R-:W-:Y:S01]  /*2040*/  ISETP.NE.AND P6, PT, R15, RZ, PT ;  /* 0x000000ff0f00720c */ /* 0x000fe20003fc5270 */
[----:B----4-:R-:W-:Y:S02]  /*2050*/  @P5 HADD2.F32 R40, -RZ, R38.H0_H0 ;  /* 0x20000026ff285230 */ /* 0x010fe40000004100 */
        /* <DEDUP_REMOVED lines=26> */
[----:B--2---:R-:W-:-:S05]  /*2200*/  @P5 HADD2.F32 R37, -RZ, R37.H0_H0 ;  /* 0x20000025ff255230 */ /* 0x004fca0000004100 */
        /* <DEDUP_REMOVED lines=16> */
.L_x_581:
        /* <DEDUP_REMOVED lines=30> */
[----:B------:R-:W-:Y:S01]  /*24f0*/  @P0 IADD3 R6, PT, PT, -R5, R6, RZ ;  /* 0x0000000605060210 */ /* 0x000fe20007ffe1ff */
[----:B------:R-:W-:-:S03]  /*2500*/  @P0 VIADD R9, R9, 0x1 ;  /* 0x0000000109090836 */ /* 0x000fc60000000000 */
[----:B------:R-:W-:-:S13]  /*2510*/  ISETP.GE.U32.AND P1, PT, R6, R5, PT ;  /* 0x000000050600720c */ /* 0x000fda0003f26070 */
[----:B------:R-:W-:Y:S02]  /*2520*/  @P1 IADD3 R9, PT, PT, R9, 0x1, RZ ;  /* 0x0000000109091810 */ /* 0x000fe40007ffe0ff */
[----:B------:R-:W-:-:S05]  /*2530*/  @!P2 LOP3.LUT R9, RZ, R5, RZ, 0x33, !PT ;  /* 0x00000005ff09a212 */ /* 0x000fca00078e33ff */
[----:B------:R-:W-:Y:S01]  /*2540*/  IMAD.MOV.U32 R6, RZ, RZ, R9 ;  /* 0x000000ffff067224 */ /* 0x000fe200078e0009 */
[----:B------:R-:W-:Y:S06]  /*2550*/  BRA `(.L_x_586) ;  /* 0x0000000000107947 */ /* 0x000fec0003800000 */
.L_x_585:
[----:B------:R-:W-:-:S07]  /*2560*/  MOV R4, 0x2580 ;  /* 0x0000258000047802 */ /* 0x000fce0000000f00 */
[----:B------:R-:W-:Y:S05]  /*2570*/  CALL.REL.NOINC `($__internal_23_$__cuda_sm20_div_u64) ;  /* 0x0000000000cc7944 */ /* 0x000fea0003c00000 */
[----:B------:R-:W-:Y:S01]  /*2580*/  IMAD.MOV.U32 R6, RZ, RZ, R8 ;  /* 0x000000ffff067224 */ /* 0x000fe200078e0008 */
[----:B------:R-:W-:-:S07]  /*2590*/  MOV R7, R9 ;  /* 0x0000000900077202 */ /* 0x000fce0000000f00 */
.L_x_586:
[----:B------:R-:W-:Y:S05]  /*25a0*/  BSYNC.RECONVERGENT B0 ;  /* 0x0000000000007941 */ /* 0x000fea0003800200 */
.L_x_584:
        /* <DEDUP_REMOVED lines=14> */
.L_x_589:
        /* <DEDUP_REMOVED lines=10> */
.L_x_588:
[----:B------:R-:W-:Y:S05]  /*2730*/  BSYNC.RECONVERGENT B0 ;  /* 0x0000000000007941 */ /* 0x000fea0003800200 */
.L_x_587:
[----:B------:R-:W-:Y:S05]  /*2740*/  @!P1 EXIT ;  /* 0x000000000000994d */ /* 0x000fea0003800000 */
[----:B------:R-:W-:Y:S01]  /*2750*/  IMAD.SHL.U32 R15, R5, 0x2, RZ ;  /* 0x00000002050f7824 */ /* 0x000fe200078e00ff */
[----:B------:R-:W-:Y:S01]  /*2760*/  SHF.R.U32.HI R17, RZ, 0x1f, R5 ;  /* 0x0000001fff117819 */ /* 0x000fe20000011605 */
[----:B------:R-:W0:Y:S01]  /*2770*/  LDCU UR5, c[0x0][0x3f8] ;  /* 0x00007f00ff0577ac */ /* 0x000e220008000800 */
[----:B------:R-:W1:Y:S05]  /*2780*/  LDCU.64 UR6, c[0x0][0x3a8] ;  /* 0x00007500ff0677ac */ /* 0x000e6a0008000a00 */
.L_x_590:
        /* <DEDUP_REMOVED lines=18> */
        .weak           $__internal_23_$__cuda_sm20_div_u64
        .type           $__internal_23_$__cuda_sm20_div_u64,@function
        .size           $__internal_23_$__cuda_sm20_div_u64,(.L_x_1717 - $__internal_23_$__cuda_sm20_div_u64)
$__internal_23_$__cuda_sm20_div_u64:
        /* <DEDUP_REMOVED lines=69> */
[----:B------:R-:W-:Y:S06]  /*2d00*/  RET.REL.NODEC R6 `(_ZN2at6native51_GLOBAL__N__2c613397_18_DepthwiseConv2d_cu_9959487032conv_depthwise2d_backward_kernelILi5ELi1EN3c104HalfEiEEvNS_27GenericPackedTensorAccessorIKT1_Lm4ENS_16DefaultPtrTraitsEiEENS5_IS6_Lm4ES8_iEES9_T2_iiiiiiiiiiiiiii) ;  /* 0xffffffd006bc7950 */ /* 0x000fec0003c3ffff */
.L_x_591:
        /* <DEDUP_REMOVED lines=15> */
.L_x_1717:


//--------------------- .text._ZN2at6native51_GLOBAL__N__2c613397_18_DepthwiseConv2d_cu_9959487032conv_depthwise2d_backward_kernelILi0ELi0EfiEEvNS_27GenericPackedTensorAccessorIKT1_Lm4ENS_16DefaultPtrTraitsEiEENS3_IS4_Lm4ES6_iEES7_T2_iiiiiiiiiiiiiii --------------------------
	.section	.text._ZN2at6native51_GLOBAL__N__2c613397_18_DepthwiseConv2d_cu_9959487032conv_depthwise2d_backward_kernelILi0ELi0EfiEEvNS_27GenericPackedTensorAccessorIKT1_Lm4ENS_16DefaultPtrTraitsEiEENS3_IS4_Lm4ES6_iEES7_T2_iiiiiiiiiiiiiii,"ax",@progbits
	.align	128
.text._ZN2at6native51_GLOBAL__N__2c613397_18_DepthwiseConv2d_cu_9959487032conv_depthwise2d_backward_kernelILi0ELi0EfiEEvNS_27GenericPackedTensorAccessorIKT1_Lm4ENS_16DefaultPtrTraitsEiEENS3_IS4_Lm4ES6_iEES7_T2_iiiiiiiiiiiiiii:
        .type           _ZN2at6native51_GLOBAL__N__2c613397_18_DepthwiseConv2d_cu_9959487032conv_depthwise2d_backward_kernelILi0ELi0EfiEEvNS_27GenericPackedTensorAccessorIKT1_Lm4ENS_16DefaultPtrTraitsEiEENS3_IS4_Lm4ES6_iEES7_T2_iiiiiiiiiiiiiii,@function
        .size           _ZN2at6native51_GLOBAL__N__2c613397_18_DepthwiseConv2d_cu_9959487032conv_depthwise2d_backward_kernelILi0ELi0EfiEEvNS_27GenericPackedTensorAccessorIKT1_Lm4ENS_16DefaultPtrTraitsEiEENS3_IS4_Lm4ES6_iEES7_T2_iiiiiiiiiiiiiii,(.L_x_1719 - _ZN2at6native51_GLOBAL__N__2c613397_18_DepthwiseConv2d_cu_9959487032conv_depthwise2d_backward_kernelILi0ELi0EfiEEvNS_27GenericPackedTensorAccessorIKT1_Lm4ENS_16DefaultPtrTraitsEiEENS3_IS4_Lm4ES6_iEES7_T2_iiiiiiiiiiiiiii)
        .other          _ZN2at6native51_GLOBAL__N__2c613397_18_DepthwiseConv2d_cu_9959487032conv_depthwise2d_backward_kernelILi0ELi0EfiEEvNS_27GenericPackedTensorAccessorIKT1_Lm4ENS_16DefaultPtrTraitsEiEENS3_IS4_Lm4ES6_iEES7_T2_iiiiiiiiiiiiiii,@"STO_CUDA_ENTRY STV_DEFAULT"
_ZN2at6native51_GLOBAL__N__2c613397_18_DepthwiseConv2d_cu_9959487032conv_depthwise2d_backward_kernelILi0ELi0EfiEEvNS_27GenericPackedTensorAccessorIKT1_Lm4ENS_16DefaultPtrTraitsEiEENS3_IS4_Lm4ES6_iEES7_T2_iiiiiiiiiiiiiii:
        /* <DEDUP_REMOVED lines=14> */
[----:B------:R-:W2:Y:S03]  /*00e0*/  LDCU UR5, c[0x0][0x400] ;  /* 0x00008000ff0577ac */ /* 0x000ea60008000800 */
[----:B------:R1:W-:Y:S01]  /*00f0*/  STL [R1+0x4], R3 ;  /* 0x0000040301007387 */ /* 0x0003e20000100800 */
        /* <DEDUP_REMOVED lines=13> */
.L_x_595:
[----:B------:R-:W2:Y:S04]  /*01d0*/  LDL R5, [R1+0x10] ;  /* 0x0000100001057983 */ /* 0x000ea80000100800 */
[----:B------:R-:W0:Y:S04]  /*01e0*/  LDL.LU R4, [R1] ;  /* 0x0000000001047983 */ /* 0x000e280000300800 */
[----:B-1----:R-:W3:Y:S01]  /*01f0*/  LDL.LU R0, [R1+0x4] ;  /* 0x0000040001007983 */ /* 0x002ee20000300800 */
[----:B0-----:R-:W-:-:S04]  /*0200*/  LEA R2, P0, R4, UR4, 0x2 ;  /* 0x0000000404027c11 */ /* 0x001fc8000f8010ff */
[----:B---3--:R-:W-:Y:S02]  /*0210*/  LEA.HI.X R3, R4, UR5, R0, 0x2, P0 ;  /* 0x0000000504037c11 */ /* 0x008fe400080f1400 */
[----:B--2---:R-:W-:-:S03]  /*0220*/  IADD3 R4, P0, PT, R5, R4, RZ ;  /* 0x0000000405047210 */ /* 0x004fc60007f1e0ff */
[----:B------:R2:W-:Y:S02]  /*0230*/  STG.E desc[UR14][R2.64], RZ ;  /* 0x000000ff02007986 */ /* 0x0005e4000c10190e */
[----:B------:R-:W-:Y:S01]  /*0240*/  IMAD.X R0, RZ, RZ, R0, P0 ;  /* 0x000000ffff007224 */ /* 0x000fe200000e0600 */
[----:B------:R-:W-:Y:S01]  /*0250*/  ISETP.GE.U32.AND P0, PT, R4, UR6, PT ;  /* 0x0000000604007c0c */ /* 0x000fe2000bf06070 */
[----:B------:R2:W-:Y:S03]  /*0260*/  STL [R1], R4 ;  /* 0x0000000401007387 */ /* 0x0005e60000100800 */
[----:B------:R-:W-:Y:S01]  /*0270*/  ISETP.GE.AND.EX P0, PT, R0, UR13, PT, P0 ;  /* 0x0000000d00007c0c */ /* 0x000fe2000bf06300 */
[----:B------:R2:W-:-:S12]  /*0280*/  STL [R1+0x4], R0 ;  /* 0x0000040001007387 */ /* 0x0005d80000100800 */
[----:B--2---:R-:W-:Y:S05]  /*0290*/  @!P0 BRA `(.L_x_595) ;  /* 0xfffffffc00cc8947 */ /* 0x004fea000383ffff */
[----:B------:R-:W-:Y:S05]  /*02a0*/  EXIT ;  /* 0x000000000000794d */ /* 0x000fea0003800000 */
.L_x_594:
        /* <DEDUP_REMOVED lines=14> */
.L_x_615:
[----:B------:R-:W2:Y:S01]  /*0390*/  LDL R8, [R1] ;  /* 0x0000000001087983 */ /* 0x000ea20000100800 */
[----:B------:R-:W3:Y:S01]  /*03a0*/  LDC R20, c[0x0][0x408] ;  /* 0x00010200ff147b82 */ /* 0x000ee20000000800 */
[----:B------:R-:W4:Y:S01]  /*03b0*/  LDCU.64 UR8, c[0x0][0x428] ;  /* 0x00008500ff0877ac */ /* 0x000f220008000a00 */
[----:B------:R-:W-:Y:S01]  /*03c0*/  IMAD.MOV.U32 R29, RZ, RZ, RZ ;  /* 0x000000ffff1d7224 */ /* 0x000fe200078e00ff */
[----:B------:R-:W5:Y:S05]  /*03d0*/  LDCU UR17, c[0x0][0x430] ;  /* 0x00008600ff1177ac */ /* 0x000f6a0008000800 */
[----:B------:R-:W0:Y:S01]  /*03e0*/  LDC R26, c[0x0][0x40c] ;  /* 0x00010300ff1a7b82 */ /* 0x000e220000000800 */
[----:B---3--:R-:W-:-:S04]  /*03f0*/  IABS R5, R20 ;  /* 0x0000001400057213 */ /* 0x008fc80000000000 */
[----:B------:R-:W3:Y:S01]  /*0400*/  I2F.RP R4, R5 ;  /* 0x0000000500047306 */ /* 0x000ee20000209400 */
[----:B0-----:R-:W-:-:S07]  /*0410*/  IABS R6, R26 ;  /* 0x0000001a00067213 */ /* 0x001fce0000000000 */
[----:B---3--:R-:W1:Y:S02]  /*0420*/  MUFU.RCP R4, R4 ;  /* 0x0000000400047308 */ /* 0x008e640000001000 */
[----:B-1----:R-:W-:-:S06]  /*0430*/  VIADD R2, R4, 0xffffffe ;  /* 0x0ffffffe04027836 */ /* 0x002fcc0000000000 */
[----:B------:R0:W1:Y:S02]  /*0440*/  F2I.FTZ.U32.TRUNC.NTZ R3, R2 ;  /* 0x0000000200037305 */ /* 0x000064000021f000 */
[----:B0-----:R-:W-:Y:S02]  /*0450*/  IMAD.MOV.U32 R2, RZ, RZ, RZ ;  /* 0x000000ffff027224 */ /* 0x001fe400078e00ff */
[----:B-1----:R-:W-:-:S04]  /*0460*/  IMAD.MOV R0, RZ, RZ, -R3 ;  /* 0x000000ffff007224 */ /* 0x002fc800078e0a03 */
[----:B------:R-:W-:Y:S02]  /*0470*/  IMAD R7, R0, R5, RZ ;  /* 0x0000000500077224 */ /* 0x000fe400078e02ff */
[----:B------:R-:W-:Y:S02]  /*0480*/  IMAD.MOV.U32 R0, RZ, RZ, R6 ;  /* 0x000000ffff007224 */ /* 0x000fe400078e0006 */
[----:B------:R-:W-:Y:S02]  /*0490*/  IMAD.HI.U32 R3, R3, R7, R2 ;  /* 0x0000000703037227 */ /* 0x000fe400078e0002 */
[----:B------:R-:W0:Y:S08]  /*04a0*/  I2F.RP R6, R0 ;  /* 0x0000000000067306 */ /* 0x000e300000209400 */
[----:B0-----:R-:W0:Y:S01]  /*04b0*/  MUFU.RCP R6, R6 ;  /* 0x0000000600067308 */ /* 0x001e220000001000 */
[----:B--2---:R-:W-:Y:S01]  /*04c0*/  IABS R4, R8 ;  /* 0x0000000800047213 */ /* 0x004fe20000000000 */
[----:B----4-:R-:W-:-:S04]  /*04d0*/  VIADD R13, R8, UR8 ;  /* 0x00000008080d7c36 */ /* 0x010fc80008000000 */
[----:B------:R-:W-:Y:S01]  /*04e0*/  IMAD.HI.U32 R25, R3, R4, RZ ;  /* 0x0000000403197227 */ /* 0x000fe200078e00ff */
[----:B------:R-:W-:-:S04]  /*04f0*/  LOP3.LUT R3, R8, R20, RZ, 0x3c, !PT ;  /* 0x0000001408037212 */ /* 0x000fc800078e3cff */
[----:B------:R-:W-:Y:S02]  /*0500*/  IADD3 R2, PT, PT, -R25, RZ, RZ ;  /* 0x000000ff19027210 */ /* 0x000fe40007ffe1ff */
[----:B------:R-:W-:-:S03]  /*0510*/  ISETP.GE.AND P2, PT, R3, RZ, PT ;  /* 0x000000ff0300720c */ /* 0x000fc60003f46270 */
[----:B------:R-:W-:Y:S02]  /*0520*/  IMAD R2, R5, R2, R4 ;  /* 0x0000000205027224 */ /* 0x000fe400078e0204 */
[----:B0-----:R-:W-:-:S03]  /*0530*/  VIADD R4, R6, 0xffffffe ;  /* 0x0ffffffe06047836 */ /* 0x001fc60000000000 */
[----:B------:R-:W-:-:S13]  /*0540*/  ISETP.GT.U32.AND P1, PT, R5, R2, PT ;  /* 0x000000020500720c */ /* 0x000fda0003f24070 */
[----:B------:R-:W-:Y:S02]  /*0550*/  @!P1 IMAD.IADD R2, R2, 0x1, -R5 ;  /* 0x0000000102029824 */ /* 0x000fe400078e0a05 */
[----:B------:R-:W-:Y:S01]  /*0560*/  @!P1 VIADD R25, R25, 0x1 ;  /* 0x0000000119199836 */ /* 0x000fe20000000000 */
[----:B------:R-:W-:Y:S02]  /*0570*/  ISETP.NE.AND P1, PT, R20, RZ, PT ;  /* 0x000000ff1400720c */ /* 0x000fe40003f25270 */
[----:B------:R-:W-:Y:S02]  /*0580*/  ISETP.GE.U32.AND P0, PT, R2, R5, PT ;  /* 0x000000050200720c */ /* 0x000fe40003f06070 */
[----:B------:R-:W0:Y:S01]  /*0590*/  LDC R2, c[0x0][0x3fc] ;  /* 0x0000ff00ff027b82 */ /* 0x000e220000000800 */
[----:B------:R1:W2:Y:S02]  /*05a0*/  F2I.FTZ.U32.TRUNC.NTZ R5, R4 ;  /* 0x0000000400057305 */ /* 0x0002a4000021f000 */
[----:B-1----:R-:W-:-:S08]  /*05b0*/  IMAD.MOV.U32 R4, RZ, RZ, RZ ;  /* 0x000000ffff047224 */ /* 0x002fd000078e00ff */
[----:B------:R-:W-:Y:S02]  /*05c0*/  @P0 VIADD R25, R25, 0x1 ;  /* 0x0000000119190836 */ /* 0x000fe40000000000 */
[----:B--2---:R-:W-:Y:S02]  /*05d0*/  IMAD.MOV R7, RZ, RZ, -R5 ;  /* 0x000000ffff077224 */ /* 0x004fe400078e0a05 */
[----:B------:R-:W-:Y:S01]  /*05e0*/  @!P2 IMAD.MOV R25, RZ, RZ, -R25 ;  /* 0x000000ffff19a224 */ /* 0x000fe200078e0a19 */
[----:B------:R-:W-:Y:S01]  /*05f0*/  @!P1 LOP3.LUT R25, RZ, R20, RZ, 0x33, !PT ;  /* 0x00000014ff199212 */ /* 0x000fe200078e33ff */
[----:B------:R-:W-:-:S03]  /*0600*/  IMAD R7, R7, R0, RZ ;  /* 0x0000000007077224 */ /* 0x000fc600078e02ff */
[----:B------:R-:W-:Y:S01]  /*0610*/  IABS R6, R25 ;  /* 0x0000001900067213 */ /* 0x000fe20000000000 */
[----:B------:R-:W-:Y:S01]  /*0620*/  IMAD.HI.U32 R4, R5, R7, R4 ;  /* 0x0000000705047227 */ /* 0x000fe200078e0004 */
[----:B0-----:R-:W-:Y:S02]  /*0630*/  IABS R3, R2 ;  /* 0x0000000200037213 */ /* 0x001fe40000000000 */
[----:B------:R-:W-:Y:S01]  /*0640*/  MOV R5, R6 ;  /* 0x0000000600057202 */ /* 0x000fe20000000f00 */
[----:B------:R-:W-:Y:S01]  /*0650*/  IMAD R20, R25, R20, RZ ;  /* 0x0000001419147224 */ /* 0x000fe200078e02ff */
[----:B------:R-:W0:Y:S03]  /*0660*/  I2F.RP R6, R3 ;  /* 0x0000000300067306 */ /* 0x000e260000209400 */
[----:B------:R-:W-:Y:S01]  /*0670*/  IMAD.HI.U32 R4, R4, R5, RZ ;  /* 0x0000000504047227 */ /* 0x000fe200078e00ff */
[----:B-----5:R-:W-:-:S02]  /*0680*/  IADD3 R24, PT, PT, R13, -UR17, -R20 ;  /* 0x800000110d187c10 */ /* 0x020fc4000fffe814 */
[C---:B------:R-:W-:Y:S01]  /*0690*/  IADD3 R23, PT, PT, -R20.reuse, UR12, R8 ;  /* 0x0000000c14177c10 */ /* 0x040fe2000fffe108 */
[----:B------:R-:W-:Y:S01]  /*06a0*/  IMAD.MOV R7, RZ, RZ, -R4 ;  /* 0x000000ffff077224 */ /* 0x000fe200078e0a04 */
[----:B------:R-:W-:Y:S01]  /*06b0*/  IADD3 R22, PT, PT, -R20, UR4, R8 ;  /* 0x0000000414167c10 */ /* 0x000fe2000fffe108 */
[----:B------:R-:W-:Y:S02]  /*06c0*/  IMAD.IADD R21, R13, 0x1, -R20 ;  /* 0x000000010d157824 */ /* 0x000fe400078e0a14 */
        /* <DEDUP_REMOVED lines=9> */
[----:B------:R-:W0:Y:S01]  /*0760*/  F2I.FTZ.U32.TRUNC.NTZ R5, R7 ;  /* 0x0000000700057305 */ /* 0x000e22000021f000 */
[----:B------:R-:W-:Y:S02]  /*0770*/  VIADD R25, R25, UR9 ;  /* 0x0000000919197c36 */ /* 0x000fe40008000000 */
[----:B------:R-:W-:-:S07]  /*0780*/  ISETP.GE.AND P2, PT, R0, RZ, PT ;  /* 0x000000ff0000720c */ /* 0x000fce0003f46270 */
[----:B------:R-:W-:-:S04]  /*0790*/  @P0 VIADD R4, R4, 0x1 ;  /* 0x0000000104040836 */ /* 0x000fc80000000000 */
[----:B------:R-:W-:Y:S02]  /*07a0*/  IMAD.MOV.U32 R9, RZ, RZ, R4 ;  /* 0x000000ffff097224 */ /* 0x000fe400078e0004 */
[----:B0-----:R-:W-:Y:S02]  /*07b0*/  IMAD.MOV R0, RZ, RZ, -R5 ;  /* 0x000000ffff007224 */ /* 0x001fe400078e0a05 */
[----:B------:R-:W-:Y:S01]  /*07c0*/  IMAD.MOV.U32 R4, RZ, RZ, RZ ;  /* 0x000000ffff047224 */ /* 0x000fe200078e00ff */
[----:B------:R-:W-:Y:S01]  /*07d0*/  @!P2 IADD3 R9, PT, PT, -R9, RZ, RZ ;  /* 0x000000ff0909a210 */ /* 0x000fe20007ffe1ff */
[----:B------:R-:W-:Y:S01]  /*07e0*/  IMAD R7, R0, R3, RZ ;  /* 0x0000000300077224 */ /* 0x000fe200078e02ff */
[----:B------:R-:W-:-:S03]  /*07f0*/  @!P1 LOP3.LUT R9, RZ, R26, RZ, 0x33, !PT ;  /* 0x0000001aff099212 */ /* 0x000fc600078e33ff */
[----:B------:R-:W-:Y:S01]  /*0800*/  IMAD.HI.U32 R4, R5, R7, R4 ;  /* 0x0000000705047227 */ /* 0x000fe200078e0004 */
[----:B------:R-:W-:-:S03]  /*0810*/  IABS R0, R9 ;  /* 0x0000000900007213 */ /* 0x000fc60000000000 */
[----:B------:R-:W-:Y:S02]  /*0820*/  IMAD R26, R9, R26, RZ ;  /* 0x0000001a091a7224 */ /* 0x000fe400078e02ff */
        /* <DEDUP_REMOVED lines=8> */
[----:B------:R-:W-:-:S04]  /*08b0*/  LOP3.LUT R0, R9, R2, RZ, 0x3c, !PT ;  /* 0x0000000209007212 */ /* 0x000fc800078e3cff */
[----:B------:R-:W-:-:S07]  /*08c0*/  ISETP.GE.AND P2, PT, R0, RZ, PT ;  /* 0x000000ff0000720c */ /* 0x000fce0003f46270 */
[----:B------:R-:W-:-:S04]  /*08d0*/  @P0 VIADD R4, R4, 0x1 ;  /* 0x0000000104040836 */ /* 0x000fc80000000000 */
[----:B------:R-:W-:-:S04]  /*08e0*/  IMAD.MOV.U32 R10, RZ, RZ, R4 ;  /* 0x000000ffff0a7224 */ /* 0x000fc800078e0004 */
[----:B------:R-:W-:Y:S01]  /*08f0*/  @!P2 IMAD.MOV R10, RZ, RZ, -R10 ;  /* 0x000000ffff0aa224 */ /* 0x000fe200078e0a0a */
[----:B------:R-:W-:-:S04]  /*0900*/  @!P1 LOP3.LUT R10, RZ, R2, RZ, 0x33, !PT ;  /* 0x00000002ff0a9212 */ /* 0x000fc800078e33ff */
[----:B------:R-:W-:Y:S01]  /*0910*/  IADD3 R3, PT, PT, -R10, RZ, RZ ;  /* 0x000000ff0a037210 */ /* 0x000fe20007ffe1ff */
[----:B------:R-:W-:Y:S04]  /*0920*/  STL [R1+0x8], R10 ;  /* 0x0000080a01007387 */ /* 0x000fe80000100800 */
[----:B------:R-:W-:-:S05]  /*0930*/  IMAD R0, R2, R3, R9 ;  /* 0x0000000302007224 */ /* 0x000fca00078e0209 */
[----:B------:R0:W-:Y:S02]  /*0940*/  STL [R1+0xc], R0 ;  /* 0x00000c0001007387 */ /* 0x0001e40000100800 */
[----:B0-----:R-:W-:-:S07]  /*0950*/  IMAD.MOV.U32 R0, RZ, RZ, RZ ;  /* 0x000000ffff007224 */ /* 0x001fce00078e00ff */
.L_x_614:
[----:B------:R-:W2:Y:S01]  /*0960*/  LDL R2, [R1+0xc] ;  /* 0x00000c0001027983 */ /* 0x000ea20000100800 */
        /* <DEDUP_REMOVED lines=8> */
.L_x_613:
[----:B------:R-:W0:Y:S01]  /*09f0*/  LDC R10, c[0x0][0x424] ;  /* 0x00010900ff0a7b82 */ /* 0x000e220000000800 */
[----:B------:R-:W1:Y:S02]  /*0a00*/  LDCU UR8, c[0x0][0x434] ;  /* 0x00008680ff0877ac */ /* 0x000e640008000800 */
[C---:B-1----:R-:W-:Y:S01]  /*0a10*/  IMAD R6, R2.reuse, UR8, R26 ;  /* 0x0000000802067c24 */ /* 0x042fe2000f8e021a */
[----:B------:R-:W1:Y:S01]  /*0a20*/  LDCU.64 UR8, c[0x0][0x418] ;  /* 0x00008300ff0877ac */ /* 0x000e620008000a00 */
[----:B------:R-:W-:Y:S02]  /*0a30*/  VIADD R2, R2, 0x1 ;  /* 0x0000000102027836 */ /* 0x000fe40000000000 */
[----:B------:R-:W-:Y:S01]  /*0a40*/  IMAD.IADD R5, R25, 0x1, -R6 ;  /* 0x0000000119057824 */ /* 0x000fe200078e0a06 */
[----:B0-----:R-:W-:Y:S01]  /*0a50*/  IABS R8, R10 ;  /* 0x0000000a00087213 */ /* 0x001fe20000000000 */
[----:B------:R-:W-:-:S03]  /*0a60*/  IMAD.MOV.U32 R6, RZ, RZ, RZ ;  /* 0x000000ffff067224 */ /* 0x000fc600078e00ff */
[----:B------:R-:W0:Y:S01]  /*0a70*/  I2F.RP R9, R8 ;  /* 0x0000000800097306 */ /* 0x000e220000209400 */
[----:B------:R-:W-:Y:S01]  /*0a80*/  ISETP.GE.AND P4, PT, R5, RZ, PT ;  /* 0x000000ff0500720c */ /* 0x000fe20003f86270 */
[----:B-1----:R-:W-:Y:S01]  /*0a90*/  UISETP.GE.U32.AND UP0, UPT, UR8, 0x4, UPT ;  /* 0x000000040800788c */ /* 0x002fe2000bf06070 */
[----:B------:R-:W-:-:S05]  /*0aa0*/  ISETP.NE.AND P3, PT, R2, UR9, PT ;  /* 0x0000000902007c0c */ /* 0x000fca000bf65270 */
[----:B0-----:R-:W0:Y:S02]  /*0ab0*/  MUFU.RCP R9, R9 ;  /* 0x0000000900097308 */ /* 0x001e240000001000 */
[----:B0-----:R-:W-:Y:S02]  /*0ac0*/  IADD3 R7, PT, PT, R9, 0xffffffe, RZ ;  /* 0x0ffffffe09077810 */ /* 0x001fe40007ffe0ff */
[----:B------:R-:W-:-:S04]  /*0ad0*/  IABS R9, R5 ;  /* 0x0000000500097213 */ /* 0x000fc80000000000 */
[----:B------:R-:W0:Y:S02]  /*0ae0*/  F2I.FTZ.U32.TRUNC.NTZ R7, R7 ;  /* 0x0000000700077305 */ /* 0x000e24000021f000 */
[----:B0-----:R-:W-:-:S04]  /*0af0*/  IMAD.MOV R11, RZ, RZ, -R7 ;  /* 0x000000ffff0b7224 */ /* 0x001fc800078e0a07 */
[----:B------:R-:W-:-:S04]  /*0b00*/  IMAD R11, R11, R8, RZ ;  /* 0x000000080b0b7224 */ /* 0x000fc800078e02ff */
[----:B------:R-:W-:-:S04]  /*0b10*/  IMAD.HI.U32 R6, R7, R11, R6 ;  /* 0x0000000b07067227 */ /* 0x000fc800078e0006 */
[----:B------:R-:W-:Y:S02]  /*0b20*/  IMAD.MOV.U32 R11, RZ, RZ, RZ ;  /* 0x000000ffff0b7224 */ /* 0x000fe400078e00ff */
[----:B------:R-:W-:-:S04]  /*0b30*/  IMAD.HI.U32 R6, R6, R9, RZ ;  /* 0x0000000906067227 */ /* 0x000fc800078e00ff */
[----:B------:R-:W-:Y:S02]  /*0b40*/  IMAD.MOV R6, RZ, RZ, -R6 ;  /* 0x000000ffff067224 */ /* 0x000fe400078e0a06 */
[----:B------:R-:W-:Y:S02]  /*0b50*/  IMAD.MOV.U32 R7, RZ, RZ, R4 ;  /* 0x000000ffff077224 */ /* 0x000fe400078e0004 */
        /* <DEDUP_REMOVED lines=10> */
[----:B------:R-:W-:Y:S01]  /*0c00*/  IMAD.MOV.U32 R8, RZ, RZ, R21 ;  /* 0x000000ffff087224 */ /* 0x000fe200078e0015 */
[----:B------:R-:W-:Y:S01]  /*0c10*/  MOV R7, R4 ;  /* 0x0000000400077202 */ /* 0x000fe20000000f00 */
[----:B------:R-:W-:Y:S02]  /*0c20*/  IMAD.MOV.U32 R9, RZ, RZ, R22 ;  /* 0x000000ffff097224 */ /* 0x000fe400078e0016 */
[----:B------:R-:W-:Y:S02]  /*0c30*/  IMAD.MOV.U32 R10, RZ, RZ, R23 ;  /* 0x000000ffff0a7224 */ /* 0x000fe400078e0017 */
[----:B------:R-:W-:Y:S02]  /*0c40*/  IMAD.MOV.U32 R11, RZ, RZ, R24 ;  /* 0x000000ffff0b7224 */ /* 0x000fe400078e0018 */
[----:B------:R-:W-:-:S07]  /*0c50*/  IMAD.U32 R12, RZ, RZ, UR16 ;  /* 0x00000010ff0c7e24 */ /* 0x000fce000f8e00ff */
.L_x_606:
[----:B------:R-:W-:Y:S01]  /*0c60*/  IMAD.U32 R14, RZ, RZ, UR6 ;  /* 0x00000006ff0e7e24 */ /* 0x000fe2000f8e00ff */
[----:B------:R-:W-:Y:S01]  /*0c70*/  BSSY.RECONVERGENT B1, `(.L_x_598) ;  /* 0x000004d000017945 */ /* 0x000fe20003800200 */
[----:B------:R-:W-:Y:S02]  /*0c80*/  IMAD.U32 R15, RZ, RZ, UR7 ;  /* 0x00000007ff0f7e24 */ /* 0x000fe4000f8e00ff */
[----:B------:R-:W-:Y:S01]  /*0c90*/  IMAD.WIDE R14, R7, 0x4, R14 ;  /* 0x00000004070e7825 */ /* 0x000fe200078e020e */
[----:B------:R-:W-:Y:S06]  /*0ca0*/  @P4 BRA `(.L_x_599) ;  /* 0x0000000400244947 */ /* 0x000fec0003800000 */
        /* <DEDUP_REMOVED lines=54> */
[----:B------:R-:W-:Y:S02]  /*1010*/  ISETP.GE.AND P1, PT, R16, RZ, PT ;  /* 0x000000ff1000720c */ /* 0x000fe40003f26270 */
[----:B------:R-:W0:Y:S05]  /*1020*/  LDC.64 R16, c[0x0][0x410] ;  /* 0x00010400ff107b82 */ /* 0x000e2a0000000a00 */
        /* <DEDUP_REMOVED lines=12> */
[----:B------:R-:W-:-:S04]  /*10f0*/  IMAD R17, R17, R16, R27 ;  /* 0x0000001011117224 */ /* 0x000fc800078e021b */
[----:B0-----:R-:W-:Y:S02]  /*1100*/  IMAD.WIDE R16, R17, 0x4, R18 ;  /* 0x0000000411107825 */ /* 0x001fe400078e0212 */
[----:B------:R-:W2:Y:S04]  /*1110*/  LDG.E R18, desc[UR14][R14.64+-0x8] ;  /* 0xfffff80e0e127981 */ /* 0x000ea8000c1e1900 */
[----:B------:R-:W2:Y:S02]  /*1120*/  LDG.E R16, desc[UR14][R16.64] ;  /* 0x0000000e10107981 */ /* 0x000ea4000c1e1900 */
[----:B--2---:R-:W-:-:S07]  /*1130*/  FFMA.FTZ R0, R18, R16, R0 ;  /* 0x0000001012007223 */ /* 0x004fce0000010000 */
.L_x_599:
[----:B------:R-:W-:Y:S05]  /*1140*/  BSYNC.RECONVERGENT B1 ;  /* 0x0000000000017941 */ /* 0x000fea0003800200 */
.L_x_598:
        /* <DEDUP_REMOVED lines=75> */
.L_x_601:
[----:B------:R-:W-:Y:S05]  /*1600*/  BSYNC.RECONVERGENT B1 ;  /* 0x0000000000017941 */ /* 0x000fea0003800200 */
.L_x_600:
        /* <DEDUP_REMOVED lines=75> */
.L_x_603:
[----:B------:R-:W-:Y:S05]  /*1ac0*/  BSYNC.RECONVERGENT B1 ;  /* 0x0000000000017941 */ /* 0x000fea0003800200 */
.L_x_602:
        /* <DEDUP_REMOVED lines=34> */
[----:B------:R-:W-:-:S05]  /*1cf0*/  IMAD.MOV.U32 R19, RZ, RZ, R16 ;  /* 0x000000ffff137224 */ /* 0x000fca00078e0010 */
[----:B------:R-:W-:Y:S02]  /*1d00*/  @!P6 IADD3 R19, PT, PT, -R19, RZ, RZ ;  /* 0x000000ff1313e210 */ /* 0x000fe40007ffe1ff */
[----:B0-----:R-:W-:Y:S02]  /*1d10*/  IABS R28, R18 ;  /* 0x00000012001c7213 */ /* 0x001fe40000000000 */
[----:B------:R-:W-:Y:S02]  /*1d20*/  SEL R27, R27, R19, !P1 ;  /* 0x000000131b1b7207 */ /* 0x000fe40004800000 */
        /* <DEDUP_REMOVED lines=32> */
[----:B------:R-:W2:Y:S03]  /*1f30*/  LDG.E R15, desc[UR14][R14.64+0x4] ;  /* 0x0000040e0e0f7981 */ /* 0x000ea6000c1e1900 */
[----:B------:R-:W-:-:S04]  /*1f40*/  IMAD R17, R17, R16, R27 ;  /* 0x0000001011117224 */ /* 0x000fc800078e021b */
[----:B0-----:R-:W-:-:S06]  /*1f50*/  IMAD.WIDE R16, R17, 0x4, R18 ;  /* 0x0000000411107825 */ /* 0x001fcc00078e0212 */
[----:B------:R-:W2:Y:S02]  /*1f60*/  LDG.E R16, desc[UR14][R16.64] ;  /* 0x0000000e10107981 */ /* 0x000ea4000c1e1900 */
[----:B--2---:R-:W-:-:S07]  /*1f70*/  FFMA.FTZ R0, R15, R16, R0 ;  /* 0x000000100f007223 */ /* 0x004fce0000010000 */
.L_x_605:
[----:B------:R-:W-:Y:S05]  /*1f80*/  BSYNC.RECONVERGENT B1 ;  /* 0x0000000000017941 */ /* 0x000fea0003800200 */
.L_x_604:
        /* <DEDUP_REMOVED lines=10> */
.L_x_597:
[----:B------:R-:W-:-:S09]  /*2030*/  UISETP.NE.AND UP0, UPT, UR10, URZ, UPT ;  /* 0x000000ff0a00728c */ /* 0x000fd2000bf05270 */
[----:B------:R-:W-:Y:S05]  /*2040*/  BRA.U !UP0, `(.L_x_607) ;  /* 0x0000000d08c07547 */ /* 0x000fea000b800000 */
[----:B------:R-:W0:Y:S01]  /*2050*/  LDC.64 R8, c[0x0][0x3d0] ;  /* 0x0000f400ff087b82 */ /* 0x000e220000000a00 */
[----:B------:R-:W-:Y:S01]  /*2060*/  ISETP.NE.AND P4, PT, R6, RZ, PT ;  /* 0x000000ff0600720c */ /* 0x000fe20003f85270 */
[----:B------:R-:W-:Y:S06]  /*2070*/  BSSY.RECONVERGENT B1, `(.L_x_608) ;  /* 0x000004f000017945 */ /* 0x000fec0003800200 */
[----:B------:R-:W1:Y:S01]  /*2080*/  LDC R10, c[0x0][0x430] ;  /* 0x00010c00ff0a7b82 */ /* 0x000e620000000800 */
[----:B0-----:R-:W-:-:S04]  /*2090*/  IMAD.WIDE R6, R7, 0x4, R8 ;  /* 0x0000000407067825 */ /* 0x001fc800078e0208 */
[----:B-1----:R-:W-:Y:S01]  /*20a0*/  IMAD R11, R11, R10, R20 ;  /* 0x0000000a0b0b7224 */ /* 0x002fe200078e0214 */
[----:B------:R-:W-:Y:S06]  /*20b0*/  @P4 BRA `(.L_x_609) ;  /* 0x0000000400284947 */ /* 0x000fec0003800000 */
[----:B------:R-:W0:Y:S01]  /*20c0*/  LDC R16, c[0x0][0x420] ;  /* 0x00010800ff107b82 */ /* 0x000e220000000800 */
[----:B------:R-:W-:Y:S02]  /*20d0*/  IMAD.IADD R14, R13, 0x1, -R11 ;  /* 0x000000010d0e7824 */ /* 0x000fe400078e0a0b */
[----:B------:R-:W-:-:S03]  /*20e0*/  IMAD.MOV.U32 R8, RZ, RZ, RZ ;  /* 0x000000ffff087224 */ /* 0x000fc600078e00ff */
        /* <DEDUP_REMOVED lines=35> */
[----:B------:R-:W-:-:S04]  /*2320*/  @!P6 IADD3 R14, PT, PT, -R14, RZ, RZ ;  /* 0x000000ff0e0ee210 */ /* 0x000fc80007ffe1ff */
[----:B------:R-:W-:Y:S01]  /*2330*/  SEL R17, R17, R14, !P0 ;  /* 0x0000000e11117207 */ /* 0x000fe20004000000 */
        /* <DEDUP_REMOVED lines=34> */
.L_x_609:
[----:B------:R-:W-:Y:S05]  /*2560*/  BSYNC.RECONVERGENT B1 ;  /* 0x0000000000017941 */ /* 0x000fea0003800200 */
.L_x_608:
[----:B------:R-:W-:Y:S01]  /*2570*/  UISETP.NE.AND UP0, UPT, UR10, 0x1, UPT ;  /* 0x000000010a00788c */ /* 0x000fe2000bf05270 */
[----:B------:R-:W-:Y:S08]  /*2580*/  BSSY.RECONVERGENT B1, `(.L_x_607) ;  /* 0x000009c000017945 */ /* 0x000ff00003800200 */
[----:B------:R-:W-:Y:S05]  /*2590*/  BRA.U !UP0, `(.L_x_610) ;  /* 0x0000000908687547 */ /* 0x000fea000b800000 */
[----:B------:R-:W-:Y:S01]  /*25a0*/  BSSY.RECONVERGENT B2, `(.L_x_611) ;  /* 0x000004d000027945 */ /* 0x000fe20003800200 */
[----:B------:R-:W-:-:S03]  /*25b0*/  IMAD.IADD R11, R11, 0x1, R10 ;  /* 0x000000010b0b7824 */ /* 0x000fc600078e020a */
[----:B------:R-:W-:Y:S05]  /*25c0*/  @P4 BRA `(.L_x_612) ;  /* 0x0000000400284947 */ /* 0x000fea0003800000 */
        /* <DEDUP_REMOVED lines=53> */
[----:B------:R-:W-:Y:S02]  /*2920*/  ISETP.GE.AND P5, PT, R16, RZ, PT ;  /* 0x000000ff1000720c */ /* 0x000fe40003fa6270 */
[----:B------:R-:W-:Y:S02]  /*2930*/  ISETP.GE.U32.AND P1, PT, R8, R19, PT ;  /* 0x000000130800720c */ /* 0x000fe40003f26070 */
[----:B------:R-:W0:Y:S11]  /*2940*/  LDC.64 R8, c[0x0][0x410] ;  /* 0x00010400ff087b82 */ /* 0x000e360000000a00 */
[----:B------:R-:W-:Y:S01]  /*2950*/  @P1 VIADD R15, R15, 0x1 ;  /* 0x000000010f0f1836 */ /* 0x000fe20000000000 */
[----:B------:R-:W-:-:S04]  /*2960*/  ISETP.NE.AND P1, PT, R18, RZ, PT ;  /* 0x000000ff1200720c */ /* 0x000fc80003f25270 */
[----:B------:R-:W-:-:S05]  /*2970*/  MOV R12, R15 ;  /* 0x0000000f000c7202 */ /* 0x000fca0000000f00 */
[----:B------:R-:W-:-:S04]  /*2980*/  @!P5 IMAD.MOV R12, RZ, RZ, -R12 ;  /* 0x000000ffff0cd224 */ /* 0x000fc800078e0a0c */
        /* <DEDUP_REMOVED lines=14> */
.L_x_612:
[----:B------:R-:W-:Y:S05]  /*2a70*/  BSYNC.RECONVERGENT B2 ;  /* 0x0000000000027941 */ /* 0x000fea0003800200 */
.L_x_611:
[----:B------:R-:W-:-:S09]  /*2a80*/  UISETP.NE.AND UP0, UPT, UR10, 0x2, UPT ;  /* 0x000000020a00788c */ /* 0x000fd2000bf05270 */
[----:B------:R-:W-:Y:S05]  /*2a90*/  BRA.U !UP0, `(.L_x_610) ;  /* 0x0000000508287547 */ /* 0x000fea000b800000 */
[----:B------:R-:W-:Y:S01]  /*2aa0*/  IADD3 R14, PT, PT, R13, -R10, -R11 ;  /* 0x8000000a0d0e7210 */ /* 0x000fe20007ffe80b */
[----:B------:R-:W-:Y:S06]  /*2ab0*/  @P4 BRA `(.L_x_610) ;  /* 0x0000000400204947 */ /* 0x000fec0003800000 */
        /* <DEDUP_REMOVED lines=46> */
[----:B------:R-:W-:Y:S02]  /*2da0*/  ISETP.GE.AND P4, PT, R5, RZ, PT ;  /* 0x000000ff0500720c */ /* 0x000fe40003f86270 */
[----:B------:R-:W-:Y:S02]  /*2db0*/  SEL R5, R12, R10, !P0 ;  /* 0x0000000a0c057207 */ /* 0x000fe40004000000 */
        /* <DEDUP_REMOVED lines=24> */
.L_x_610:
[----:B------:R-:W-:Y:S05]  /*2f40*/  BSYNC.RECONVERGENT B1 ;  /* 0x0000000000017941 */ /* 0x000fea0003800200 */
.L_x_607:
[----:B------:R-:W0:Y:S02]  /*2f50*/  LDCU UR8, c[0x0][0x418] ;  /* 0x00008300ff0877ac */ /* 0x000e240008000800 */
[----:B0-----:R-:W-:Y:S01]  /*2f60*/  VIADD R4, R4, UR8 ;  /* 0x0000000804047c36 */ /* 0x001fe20008000000 */
[----:B------:R-:W-:Y:S06]  /*2f70*/  @P3 BRA `(.L_x_613) ;  /* 0xffffffd8009c3947 */ /* 0x000fec000383ffff */
[----:B------:R-:W-:Y:S05]  /*2f80*/  @P2 BRA `(.L_x_614) ;  /* 0xffffffd800742947 */ /* 0x000fea000383ffff */
[----:B------:R-:W2:Y:S01]  /*2f90*/  LDL R7, [R1+0x10] ;  /* 0x0000100001077983 */ /* 0x000ea20000100800 */
[----:B------:R-:W0:Y:S03]  /*2fa0*/  LDCU.64 UR8, c[0x0][0x3a8] ;  /* 0x00007500ff0877ac */ /* 0x000e260008000a00 */
[----:B------:R-:W0:Y:S01]  /*2fb0*/  LDL.LU R6, [R1] ;  /* 0x0000000001067983 */ /* 0x000e220000300800 */
[----:B------:R-:W1:Y:S03]  /*2fc0*/  LDCU UR17, c[0x0][0x3f8] ;  /* 0x00007f00ff1177ac */ /* 0x000e660008000800 */
[----:B------:R-:W3:Y:S01]  /*2fd0*/  LDL.LU R5, [R1+0x4] ;  /* 0x0000040001057983 */ /* 0x000ee20000300800 */
[----:B0-----:R-:W-:-:S04]  /*2fe0*/  LEA R2, P0, R6, UR8, 0x2 ;  /* 0x0000000806027c11 */ /* 0x001fc8000f8010ff */
[----:B---3--:R-:W-:Y:S02]  /*2ff0*/  LEA.HI.X R3, R6, UR9, R5, 0x2, P0 ;  /* 0x0000000906037c11 */ /* 0x008fe400080f1405 */
[----:B--2---:R-:W-:-:S03]  /*3000*/  IADD3 R6, P0, PT, R7, R6, RZ ;  /* 0x0000000607067210 */ /* 0x004fc60007f1e0ff */
[----:B------:R2:W-:Y:S02]  /*3010*/  STG.E desc[UR14][R2.64], R0 ;  /* 0x0000000002007986 */ /* 0x0005e4000c10190e */
[----:B------:R-:W-:Y:S01]  /*3020*/  IMAD.X R5, RZ, RZ, R5, P0 ;  /* 0x000000ffff057224 */ /* 0x000fe200000e0605 */
[----:B-1----:R-:W-:Y:S01]  /*3030*/  ISETP.GE.U32.AND P0, PT, R6, UR17, PT ;  /* 0x0000001106007c0c */ /* 0x002fe2000bf06070 */
[----:B------:R2:W-:Y:S03]  /*3040*/  STL [R1], R6 ;  /* 0x0000000601007387 */ /* 0x0005e60000100800 */
[----:B------:R-:W-:Y:S01]  /*3050*/  ISETP.GE.AND.EX P0, PT, R5, UR13, PT, P0 ;  /* 0x0000000d05007c0c */ /* 0x000fe2000bf06300 */
[----:B------:R2:W-:-:S12]  /*3060*/  STL [R1+0x4], R5 ;  /* 0x0000040501007387 */ /* 0x0005d80000100800 */
[----:B--2---:R-:W-:Y:S05]  /*3070*/  @!P0 BRA `(.L_x_615) ;  /* 0xffffffd000c48947 */ /* 0x004fea000383ffff */
[----:B------:R-:W-:Y:S05]  /*3080*/  BSYNC.RECONVERGENT B0 ;  /* 0x0000000000007941 */ /* 0x000fea0003800200 */
.L_x_596:
[----:B------:R-:W-:Y:S05]  /*3090*/  EXIT ;  /* 0x000000000000794d */ /* 0x000fea0003800000 */
.L_x_593:
[----:B-1----:R-:W2:Y:S04]  /*30a0*/  LDL R3, [R1+0x10] ;  /* 0x0000100001037983 */ /* 0x002ea80000100800 */
[----:B------:R-:W3:Y:S04]  /*30b0*/  LDL R2, [R1] ;  /* 0x0000000001027983 */ /* 0x000ee80000100800 */
[----:B------:R-:W4:Y:S01]  /*30c0*/  LDL R0, [R1+0x4] ;  /* 0x0000040001007983 */ /* 0x000f220000100800 */
[----:B------:R-:W-:Y:S01]  /*30d0*/  BSSY.RECONVERGENT B0, `(.L_x_616) ;  /* 0x0000027000007945 */ /* 0x000fe20003800200 */
[----:B--2---:R-:W-:-:S05]  /*30e0*/  IMAD.MOV.U32 R7, RZ, RZ, R3 ;  /* 0x000000ffff077224 */ /* 0x004fca00078e0003 */
[----:B---3--:R-:W-:-:S04]  /*30f0*/  IADD3 R4, P0, PT, R7, R2, RZ ;  /* 0x0000000207047210 */ /* 0x008fc80007f1e0ff */
[C---:B------:R-:W-:Y:S01]  /*3100*/  ISETP.GT.U32.AND P1, PT, R4.reuse, UR6, PT ;  /* 0x0000000604007c0c */ /* 0x040fe2000bf24070 */
[----:B----4-:R-:W-:Y:S01]  /*3110*/  IMAD.X R5, RZ, RZ, R0, P0 ;  /* 0x000000ffff057224 */ /* 0x010fe200000e0600 */
        /* <DEDUP_REMOVED lines=30> */
.L_x_617:
[----:B------:R-:W-:Y:S01]  /*3300*/  IMAD.MOV.U32 R3, RZ, RZ, R6 ;  /* 0x000000ffff037224 */ /* 0x000fe200078e0006 */
[----:B------:R-:W-:Y:S02]  /*3310*/  MOV R6, R7 ;  /* 0x0000000700067202 */ /* 0x000fe40000000f00 */
[----:B------:R-:W-:-:S07]  /*3320*/  MOV R4, 0x3340 ;  /* 0x0000334000047802 */ /* 0x000fce0000000f00 */
[----:B------:R-:W-:Y:S05]  /*3330*/  CALL.REL.NOINC `($__internal_24_$__cuda_sm20_div_u64) ;  /* 0x00000008007c7944 */ /* 0x000fea0003c00000 */
.L_x_618:
[----:B------:R-:W-:Y:S05]  /*3340*/  BSYNC.RECONVERGENT B0 ;  /* 0x0000000000007941 */ /* 0x000fea0003800200 */
.L_x_616:
        /* <DEDUP_REMOVED lines=14> */
.L_x_621:
[----:B------:R-:W2:Y:S04]  /*3430*/  LDL R8, [R1+0x10] ;  /* 0x0000100001087983 */ /* 0x000ea80000100800 */
[----:B------:R-:W3:Y:S04]  /*3440*/  LDL.LU R7, [R1] ;  /* 0x0000000001077983 */ /* 0x000ee80000300800 */
[----:B------:R-:W4:Y:S01]  /*3450*/  LDL.LU R6, [R1+0x4] ;  /* 0x0000040001067983 */ /* 0x000f220000300800 */
[----:B---3--:R-:W-:-:S04]  /*3460*/  LEA R2, P0, R7, UR4, 0x2 ;  /* 0x0000000407027c11 */ /* 0x008fc8000f8010ff */
[--C-:B----4-:R-:W-:Y:S02]  /*3470*/  LEA.HI.X R3, R7, UR5, R6.reuse, 0x2, P0 ;  /* 0x0000000507037c11 */ /* 0x110fe400080f1406 */
[----:B--2---:R-:W-:Y:S02]  /*3480*/  IADD3 R7, P2, PT, R8, R7, RZ ;  /* 0x0000000708077210 */ /* 0x004fe40007f5e0ff */
[----:B------:R-:W-:Y:S01]  /*3490*/  IADD3 R0, P0, PT, R0, 0x1, RZ ;  /* 0x0000000100007810 */ /* 0x000fe20007f1e0ff */
[----:B------:R0:W-:Y:S02]  /*34a0*/  STG.E desc[UR14][R2.64], RZ ;  /* 0x000000ff02007986 */ /* 0x0001e4000c10190e */
[----:B------:R-:W-:Y:S02]  /*34b0*/  IMAD.X R6, RZ, RZ, R6, P2 ;  /* 0x000000ffff067224 */ /* 0x000fe400010e0606 */
[----:B------:R-:W-:Y:S01]  /*34c0*/  IMAD.X R4, RZ, RZ, R4, P0 ;  /* 0x000000ffff047224 */ /* 0x000fe200000e0604 */
[----:B------:R-:W-:-:S02]  /*34d0*/  ISETP.NE.U32.AND P0, PT, R0, R5, PT ;  /* 0x000000050000720c */ /* 0x000fc40003f05070 */
[----:B------:R0:W-:Y:S02]  /*34e0*/  STL [R1+0x4], R6 ;  /* 0x0000040601007387 */ /* 0x0001e40000100800 */
[----:B------:R-:W-:Y:S02]  /*34f0*/  ISETP.NE.AND.EX P0, PT, R4, RZ, PT, P0 ;  /* 0x000000ff0400720c */ /* 0x000fe40003f05300 */
[----:B------:R0:W-:Y:S11]  /*3500*/  STL [R1], R7 ;  /* 0x0000000701007387 */ /* 0x0001f60000100800 */
[----:B0-----:R-:W-:Y:S05]  /*3510*/  @P0 BRA `(.L_x_621) ;  /* 0xfffffffc00c40947 */ /* 0x001fea000383ffff */
.L_x_620:
[----:B------:R-:W-:Y:S05]  /*3520*/  BSYNC.RECONVERGENT B0 ;  /* 0x0000000000007941 */ /* 0x000fea0003800200 */
.L_x_619:
[----:B------:R-:W-:Y:S05]  /*3530*/  @!P1 EXIT ;  /* 0x000000000000994d */ /* 0x000fea0003800000 */
[----:B------:R-:W2:Y:S01]  /*3540*/  LDL.LU R2, [R1+0x10] ;  /* 0x0000100001027983 */ /* 0x000ea20000300800 */
[----:B------:R-:W0:Y:S01]  /*3550*/  LDCU UR6, c[0x0][0x3f8] ;  /* 0x00007f00ff0677ac */ /* 0x000e220008000800 */
[----:B------:R-:W1:Y:S01]  /*3560*/  LDCU.64 UR4, c[0x0][0x3a8] ;  /* 0x00007500ff0477ac */ /* 0x000e620008000a00 */
[----:B--2---:R-:W-:Y:S02]  /*3570*/  SHF.L.U32 R11, R2, 0x2, RZ ;  /* 0x00000002020b7819 */ /* 0x004fe400000006ff */
[----:B01----:R-:W-:-:S07]  /*3580*/  SHF.R.U32.HI R13, RZ, 0x1e, R2 ;  /* 0x0000001eff0d7819 */ /* 0x003fce0000011602 */
.L_x_622:
[----:B------:R-:W2:Y:S04]  /*3590*/  LDL.LU R10, [R1] ;  /* 0x00000000010a7983 */ /* 0x000ea80000300800 */
[----:B------:R-:W3:Y:S01]  /*35a0*/  LDL.LU R0, [R1+0x4] ;  /* 0x0000040001007983 */ /* 0x000ee20000300800 */
[----:B--2---:R-:W-:-:S04]  /*35b0*/  LEA R8, P0, R10, UR4, 0x2 ;  /* 0x000000040a087c11 */ /* 0x004fc8000f8010ff */
[----:B---3--:R-:W-:Y:S02]  /*35c0*/  LEA.HI.X R9, R10, UR5, R0, 0x2, P0 ;  /* 0x000000050a097c11 */ /* 0x008fe400080f1400 */
[----:B------:R-:W-:-:S03]  /*35d0*/  IADD3 R2, P0, PT, R11, R8, RZ ;  /* 0x000000080b027210 */ /* 0x000fc60007f1e0ff */
[----:B------:R0:W-:Y:S02]  /*35e0*/  STG.E desc[UR14][R8.64], RZ ;  /* 0x000000ff08007986 */ /* 0x0001e4000c10190e */
[----:B------:R-:W-:Y:S01]  /*35f0*/  IMAD.X R3, R13, 0x1, R9, P0 ;  /* 0x000000010d037824 */ /* 0x000fe200000e0609 */
[----:B------:R-:W-:-:S04]  /*3600*/  IADD3 R4, P0, PT, R11, R2, RZ ;  /* 0x000000020b047210 */ /* 0x000fc80007f1e0ff */
[----:B------:R0:W-:Y:S01]  /*3610*/  STG.E desc[UR14][R2.64], RZ ;  /* 0x000000ff02007986 */ /* 0x0001e2000c10190e */
[----:B------:R-:W-:Y:S01]  /*3620*/  IMAD.X R5, R13, 0x1, R3, P0 ;  /* 0x000000010d057824 */ /* 0x000fe200000e0603 */
[----:B------:R-:W-:-:S04]  /*3630*/  IADD3 R6, P0, PT, R11, R4, RZ ;  /* 0x000000040b067210 */ /* 0x000fc80007f1e0ff */
[----:B------:R0:W-:Y:S01]  /*3640*/  STG.E desc[UR14][R4.64], RZ ;  /* 0x000000ff04007986 */ /* 0x0001e2000c10190e */
[----:B------:R-:W-:Y:S01]  /*3650*/  IMAD.X R7, R13, 0x1, R5, P0 ;  /* 0x000000010d077824 */ /* 0x000fe200000e0605 */
[----:B------:R-:W-:-:S04]  /*3660*/  IADD3 R10, P0, PT, R11, R10, RZ ;  /* 0x0000000a0b0a7210 */ /* 0x000fc80007f1e0ff */
[----:B------:R0:W-:Y:S01]  /*3670*/  STG.E desc[UR14][R6.64], RZ ;  /* 0x000000ff06007986 */ /* 0x0001e2000c10190e */
[----:B------:R-:W-:Y:S01]  /*3680*/  IMAD.X R0, R13, 0x1, R0, P0 ;  /* 0x000000010d007824 */ /* 0x000fe200000e0600 */
[----:B------:R-:W-:Y:S02]  /*3690*/  ISETP.GE.U32.AND P0, PT, R10, UR6, PT ;  /* 0x000000060a007c0c */ /* 0x000fe4000bf06070 */
[----:B------:R0:W-:Y:S02]  /*36a0*/  STL [R1], R10 ;  /* 0x0000000a01007387 */ /* 0x0001e40000100800 */
[----:B------:R-:W-:Y:S02]  /*36b0*/  ISETP.GE.AND.EX P0, PT, R0, UR13, PT, P0 ;  /* 0x0000000d00007c0c */ /* 0x000fe4000bf06300 */
[----:B------:R0:W-:Y:S11]  /*36c0*/  STL [R1+0x4], R0 ;  /* 0x0000040001007387 */ /* 0x0001f60000100800 */
[----:B0-----:R-:W-:Y:S05]  /*36d0*/  @!P0 BRA `(.L_x_622) ;  /* 0xfffffffc00ac8947 */ /* 0x001fea000383ffff */
[----:B------:R-:W-:Y:S05]  /*36e0*/  EXIT ;  /* 0x000000000000794d */ /* 0x000fea0003800000 */
.L_x_592:
[----:B-1----:R-:W2:Y:S04]  /*36f0*/  LDL R2, [R1] ;  /* 0x0000000001027983 */ /* 0x002ea80000100800 */
[----:B------:R-:W2:Y:S04]  /*3700*/  LDL R8, [R1+0x10] ;  /* 0x0000100001087983 */ /* 0x000ea80000100800 */
[----:B------:R-:W3:Y:S01]  /*3710*/  LDL R0, [R1+0x4] ;  /* 0x0000040001007983 */ /* 0x000ee20000100800 */
        /* <DEDUP_REMOVED lines=15> */
[----:B------:R-:W-:Y:S01]  /*3810*/  IADD3 R7, PT, PT, RZ, -R8, RZ ;  /* 0x80000008ff077210 */ /* 0x000fe20007ffe0ff */
[----:B------:R-:W-:Y:S01]  /*3820*/  IMAD.MOV.U32 R2, RZ, RZ, RZ ;  /* 0x000000ffff027224 */ /* 0x000fe200078e00ff */
[----:B------:R-:W-:-:S05]  /*3830*/  ISETP.NE.U32.AND P2, PT, R8, RZ, PT ;  /* 0x000000ff0800720c */ /* 0x000fca0003f45070 */
        /* <DEDUP_REMOVED lines=16> */
.L_x_624:
[----:B------:R-:W-:Y:S01]  /*3940*/  MOV R3, R4 ;  /* 0x0000000400037202 */ /* 0x000fe20000000f00 */
[----:B------:R-:W-:Y:S01]  /*3950*/  IMAD.MOV.U32 R6, RZ, RZ, R8 ;  /* 0x000000ffff067224 */ /* 0x000fe200078e0008 */
[----:B------:R-:W-:-:S07]  /*3960*/  MOV R4, 0x3980 ;  /* 0x0000398000047802 */ /* 0x000fce0000000f00 */
[----:B------:R-:W-:Y:S05]  /*3970*/  CALL.REL.NOINC `($__internal_24_$__cuda_sm20_div_u64) ;  /* 0x0000000000ec7944 */ /* 0x000fea0003c00000 */
.L_x_625:
[----:B------:R-:W-:Y:S05]  /*3980*/  BSYNC.RECONVERGENT B0 ;  /* 0x0000000000007941 */ /* 0x000fea0003800200 */
.L_x_623:
        /* <DEDUP_REMOVED lines=14> */
.L_x_628:
[----:B------:R-:W2:Y:S04]  /*3a70*/  LDL R8, [R1+0x10] ;  /* 0x0000100001087983 */ /* 0x000ea80000100800 */
[----:B------:R-:W3:Y:S04]  /*3a80*/  LDL.LU R7, [R1] ;  /* 0x0000000001077983 */ /* 0x000ee80000300800 */
[----:B------:R-:W4:Y:S01]  /*3a90*/  LDL.LU R6, [R1+0x4] ;  /* 0x0000040001067983 */ /* 0x000f220000300800 */
[----:B---3--:R-:W-:-:S04]  /*3aa0*/  LEA R2, P0, R7, UR4, 0x2 ;  /* 0x0000000407027c11 */ /* 0x008fc8000f8010ff */
[----:B----4-:R-:W-:Y:S02]  /*3ab0*/  LEA.HI.X R3, R7, UR5, R6, 0x2, P0 ;  /* 0x0000000507037c11 */ /* 0x010fe400080f1406 */
[----:B--2---:R-:W-:Y:S02]  /*3ac0*/  IADD3 R7, P2, PT, R8, R7, RZ ;  /* 0x0000000708077210 */ /* 0x004fe40007f5e0ff */
[----:B------:R-:W-:Y:S01]  /*3ad0*/  IADD3 R0, P0, PT, R0, 0x1, RZ ;  /* 0x0000000100007810 */ /* 0x000fe20007f1e0ff */
[----:B------:R0:W-:Y:S01]  /*3ae0*/  STG.E desc[UR14][R2.64], RZ ;  /* 0x000000ff02007986 */ /* 0x0001e2000c10190e */
[----:B------:R-:W-:-:S03]  /*3af0*/  IADD3.X R6, PT, PT, RZ, R6, RZ, P2, !PT ;  /* 0x00000006ff067210 */ /* 0x000fc600017fe4ff */
[----:B------:R-:W-:Y:S01]  /*3b00*/  IMAD.X R4, RZ, RZ, R4, P0 ;  /* 0x000000ffff047224 */ /* 0x000fe200000e0604 */
[----:B------:R-:W-:Y:S01]  /*3b10*/  ISETP.NE.U32.AND P0, PT, R0, R5, PT ;  /* 0x000000050000720c */ /* 0x000fe20003f05070 */
[----:B------:R0:W-:Y:S03]  /*3b20*/  STL [R1+0x4], R6 ;  /* 0x0000040601007387 */ /* 0x0001e60000100800 */
[----:B------:R-:W-:Y:S01]  /*3b30*/  ISETP.NE.AND.EX P0, PT, R4, RZ, PT, P0 ;  /* 0x000000ff0400720c */ /* 0x000fe20003f05300 */
[----:B------:R0:W-:-:S12]  /*3b40*/  STL [R1], R7 ;  /* 0x0000000701007387 */ /* 0x0001d80000100800 */
[----:B0-----:R-:W-:Y:S05]  /*3b50*/  @P0 BRA `(.L_x_628) ;  /* 0xfffffffc00c40947 */ /* 0x001fea000383ffff */
.L_x_627:
[----:B------:R-:W-:Y:S05]  /*3b60*/  BSYNC.RECONVERGENT B0 ;  /* 0x0000000000007941 */ /* 0x000fea0003800200 */
.L_x_626:
[----:B------:R-:W-:Y:S05]  /*3b70*/  @!P1 EXIT ;  /* 0x000000000000994d */ /* 0x000fea0003800000 */
[----:B------:R-:W2:Y:S01]  /*3b80*/  LDL.LU R2, [R1+0x10] ;  /* 0x0000100001027983 */ /* 0x000ea20000300800 */
[----:B------:R-:W0:Y:S01]  /*3b90*/  LDCU UR6, c[0x0][0x3f8] ;  /* 0x00007f00ff0677ac */ /* 0x000e220008000800 */
[----:B------:R-:W1:Y:S01]  /*3ba0*/  LDCU.64 UR4, c[0x0][0x3a8] ;  /* 0x00007500ff0477ac */ /* 0x000e620008000a00 */
[----:B--2---:R-:W-:Y:S01]  /*3bb0*/  IMAD.SHL.U32 R11, R2, 0x4, RZ ;  /* 0x00000004020b7824 */ /* 0x004fe200078e00ff */
[----:B01----:R-:W-:-:S07]  /*3bc0*/  SHF.R.U32.HI R13, RZ, 0x1e, R2 ;  /* 0x0000001eff0d7819 */ /* 0x003fce0000011602 */
.L_x_629:
        /* <DEDUP_REMOVED lines=22> */
        .weak           $__internal_24_$__cuda_sm20_div_u64
        .type           $__internal_24_$__cuda_sm20_div_u64,@function
        .size           $__internal_24_$__cuda_sm20_div_u64,(.L_x_1719 - $__internal_24_$__cuda_sm20_div_u64)
$__internal_24_$__cuda_sm20_div_u64:
        /* <DEDUP_REMOVED lines=70> */
[----:B------:R-:W-:Y:S06]  /*4190*/  RET.REL.NODEC R4 `(_ZN2at6native51_GLOBAL__N__2c613397_18_DepthwiseConv2d_cu_9959487032conv_depthwise2d_backward_kernelILi0ELi0EfiEEvNS_27GenericPackedTensorAccessorIKT1_Lm4ENS_16DefaultPtrTraitsEiEENS3_IS4_Lm4ES6_iEES7_T2_iiiiiiiiiiiiiii) ;  /* 0xffffffbc04987950 */ /* 0x000fec0003c3ffff */
.L_x_630:
        /* <DEDUP_REMOVED lines=14> */
.L_x_1719:


//--------------------- .text._ZN2at6native51_GLOBAL__N__2c613397_18_DepthwiseConv2d_cu_9959487032conv_depthwise2d_backward_kernelILi0ELi2EfiEEvNS_27GenericPackedTensorAccessorIKT1_Lm4ENS_16DefaultPtrTraitsEiEENS3_IS4_Lm4ES6_iEES7_T2_iiiiiiiiiiiiiii --------------------------
	.section	.text._ZN2at6native51_GLOBAL__N__2c613397_18_DepthwiseConv2d_cu_9959487032conv_depthwise2d_backward_kernelILi0ELi2EfiEEvNS_27GenericPackedTensorAccessorIKT1_Lm4ENS_16DefaultPtrTraitsEiEENS3_IS4_Lm4ES6_iEES7_T2_iiiiiiiiiiiiiii,"ax",@progbits
	.align	128
.text._ZN2at6native51_GLOBAL__N__2c613397_18_DepthwiseConv2d_cu_9959487032conv_depthwise2d_backward_kernelILi0ELi2EfiEEvNS_27GenericPackedTensorAccessorIKT1_Lm4ENS_16DefaultPtrTraitsEiEENS3_IS4_Lm4ES6_iEES7_T2_iiiiiiiiiiiiiii:
        .type           _ZN2at6native51_GLOBAL__N__2c613397_18_DepthwiseConv2d_cu_9959487032conv_depthwise2d_backward_kernelILi0ELi2EfiEEvNS_27GenericPackedTensorAccessorIKT1_Lm4ENS_16DefaultPtrTraitsEiEENS3_IS4_Lm4ES6_iEES7_T2_iiiiiiiiiiiiiii,@function
        .size           _ZN2at6native51_GLOBAL__N__2c613397_18_DepthwiseConv2d_cu_9959487032conv_depthwise2d_backward_kernelILi0ELi2EfiEEvNS_27GenericPackedTensorAccessorIKT1_Lm4ENS_16DefaultPtrTraitsEiEENS3_IS4_Lm4ES6_iEES7_T2_iiiiiiiiiiiiiii,(.L_x_1721 - _ZN2at6native51_GLOBAL__N__2c613397_18_DepthwiseConv2d_cu_9959487032conv_depthwise2d_backward_kernelILi0ELi2EfiEEvNS_27GenericPackedTensorAccessorIKT1_Lm4ENS_16DefaultPtrTraitsEiEENS3_IS4_Lm4ES6_iEES7_T2_iiiiiiiiiiiiiii)
        .other          _ZN2at6native51_GLOBAL__N__2c613397_18_DepthwiseConv2d_cu_9959487032conv_depthwise2d_backward_kernelILi0ELi2EfiEEvNS_27GenericPackedTensorAccessorIKT1_Lm4ENS_16DefaultPtrTraitsEiEENS3_IS4_Lm4ES6_iEES7_T2_iiiiiiiiiiiiiii,@"STO_CUDA_ENTRY STV_DEFAULT"
_ZN2at6native51_GLOBAL__N__2c613397_18_DepthwiseConv2d_cu_9959487032conv_depthwise2d_backward_kernelILi0ELi2EfiEEvNS_27GenericPackedTensorAccessorIKT1_Lm4ENS_16DefaultPtrTraitsEiEENS3_IS4_Lm4ES6_iEES7_T2_iiiiiiiiiiiiiii:
        /* <DEDUP_REMOVED lines=27> */
.L_x_634:
[----:B0-----:R-:W2:Y:S01]  /*01b0*/  LDL R0, [R1+0x8] ;  /* 0x0000080001007983 */ /* 0x001ea20000100800 */
[----:B-1----:R-:W-:-:S04]  /*01c0*/  LEA R2, P0, R26, UR4, 0x2 ;  /* 0x000000041a027c11 */ /* 0x002fc8000f8010ff */
[----:B------:R-:W-:-:S05]  /*01d0*/  LEA.HI.X R3, R26, UR5, R27, 0x2, P0 ;  /* 0x000000051a037c11 */ /* 0x000fca00080f141b */
[----:B------:R3:W-:Y:S01]  /*01e0*/  STG.E desc[UR14][R2.64], RZ ;  /* 0x000000ff02007986 */ /* 0x0007e2000c10190e */
[----:B--2---:R-:W-:-:S05]  /*01f0*/  IADD3 R26, P0, PT, R0, R26, RZ ;  /* 0x0000001a001a7210 */ /* 0x004fca0007f1e0ff */
[----:B------:R-:W-:Y:S01]  /*0200*/  IMAD.X R27, RZ, RZ, R27, P0 ;  /* 0x000000ffff1b7224 */ /* 0x000fe200000e061b */
[----:B------:R-:W-:-:S04]  /*0210*/  ISETP.GE.U32.AND P0, PT, R26, UR6, PT ;  /* 0x000000061a007c0c */ /* 0x000fc8000bf06070 */
[----:B------:R-:W-:-:S13]  /*0220*/  ISETP.GE.AND.EX P0, PT, R27, UR13, PT, P0 ;  /* 0x0000000d1b007c0c */ /* 0x000fda000bf06300 */
[----:B---3--:R-:W-:Y:S05]  /*0230*/  @!P0 BRA `(.L_x_634) ;  /* 0xfffffffc00dc8947 */ /* 0x008fea000383ffff */
[----:B------:R-:W-:Y:S05]  /*0240*/  EXIT ;  /* 0x000000000000794d */ /* 0x000fea0003800000 */
.L_x_633:
        /* <DEDUP_REMOVED lines=14> */
.L_x_654:
[----:B------:R-:W2:Y:S01]  /*0330*/  LDC R3, c[0x0][0x408] ;  /* 0x00010200ff037b82 */ /* 0x000ea20000000800 */
[----:B------:R-:W3:Y:S01]  /*0340*/  LDCU.64 UR8, c[0x0][0x428] ;  /* 0x00008500ff0877ac */ /* 0x000ee20008000a00 */
[----:B------:R-:W-:Y:S01]  /*0350*/  IMAD.MOV.U32 R12, RZ, RZ, RZ ;  /* 0x000000ffff0c7224 */ /* 0x000fe200078e00ff */
[----:B------:R-:W-:Y:S01]  /*0360*/  MOV R25, RZ ;  /* 0x000000ff00197202 */ /* 0x000fe20000000f00 */
[----:B------:R-:W4:Y:S04]  /*0370*/  LDCU UR17, c[0x0][0x430] ;  /* 0x00008600ff1177ac */ /* 0x000f280008000800 */
[----:B------:R-:W5:Y:S01]  /*0380*/  LDC R24, c[0x0][0x40c] ;  /* 0x00010300ff187b82 */ /* 0x000f620000000800 */
[----:B--2---:R-:W-:-:S04]  /*0390*/  IABS R7, R3 ;  /* 0x0000000300077213 */ /* 0x004fc80000000000 */
[----:B------:R-:W2:Y:S01]  /*03a0*/  I2F.RP R2, R7 ;  /* 0x0000000700027306 */ /* 0x000ea20000209400 */
[----:B-----5:R-:W-:-:S07]  /*03b0*/  IABS R6, R24 ;  /* 0x0000001800067213 */ /* 0x020fce0000000000 */
[----:B--2---:R-:W2:Y:S02]  /*03c0*/  MUFU.RCP R2, R2 ;  /* 0x0000000200027308 */ /* 0x004ea40000001000 */
[----:B--2---:R-:W-:Y:S01]  /*03d0*/  VIADD R4, R2, 0xffffffe ;  /* 0x0ffffffe02047836 */ /* 0x004fe20000000000 */
[----:B------:R-:W-:-:S05]  /*03e0*/  IABS R2, R26 ;  /* 0x0000001a00027213 */ /* 0x000fca0000000000 */
[----:B------:R2:W0:Y:S02]  /*03f0*/  F2I.FTZ.U32.TRUNC.NTZ R5, R4 ;  /* 0x0000000400057305 */ /* 0x000424000021f000 */
[----:B--2---:R-:W-:Y:S02]  /*0400*/  IMAD.MOV.U32 R4, RZ, RZ, RZ ;  /* 0x000000ffff047224 */ /* 0x004fe400078e00ff */
[----:B0-----:R-:W-:-:S04]  /*0410*/  IMAD.MOV R0, RZ, RZ, -R5 ;  /* 0x000000ffff007224 */ /* 0x001fc800078e0a05 */
[----:B------:R-:W-:Y:S02]  /*0420*/  IMAD R9, R0, R7, RZ ;  /* 0x0000000700097224 */ /* 0x000fe400078e02ff */
[----:B------:R-:W-:Y:S02]  /*0430*/  IMAD.MOV.U32 R0, RZ, RZ, R6 ;  /* 0x000000ffff007224 */ /* 0x000fe400078e0006 */
[----:B------:R-:W-:Y:S02]  /*0440*/  IMAD.HI.U32 R5, R5, R9, R4 ;  /* 0x0000000905057227 */ /* 0x000fe400078e0004 */
[----:B------:R-:W0:Y:S04]  /*0450*/  I2F.RP R8, R0 ;  /* 0x0000000000087306 */ /* 0x000e280000209400 */
[----:B------:R-:W-:-:S04]  /*0460*/  IMAD.HI.U32 R23, R5, R2, RZ ;  /* 0x0000000205177227 */ /* 0x000fc800078e00ff */
[----:B------:R-:W-:-:S04]  /*0470*/  IMAD.MOV R4, RZ, RZ, -R23 ;  /* 0x000000ffff047224 */ /* 0x000fc800078e0a17 */
[C---:B------:R-:W-:Y:S01]  /*0480*/  IMAD R2, R7.reuse, R4, R2 ;  /* 0x0000000407027224 */ /* 0x040fe200078e0202 */
[----:B------:R-:W-:Y:S01]  /*0490*/  LOP3.LUT R4, R26, R3, RZ, 0x3c, !PT ;  /* 0x000000031a047212 */ /* 0x000fe200078e3cff */
[----:B0-----:R-:W0:Y:S03]  /*04a0*/  MUFU.RCP R8, R8 ;  /* 0x0000000800087308 */ /* 0x001e260000001000 */
[----:B------:R-:W-:Y:S02]  /*04b0*/  ISETP.GT.U32.AND P1, PT, R7, R2, PT ;  /* 0x000000020700720c */ /* 0x000fe40003f24070 */
[----:B------:R-:W-:-:S11]  /*04c0*/  ISETP.GE.AND P2, PT, R4, RZ, PT ;  /* 0x000000ff0400720c */ /* 0x000fd60003f46270 */
[----:B------:R-:W-:Y:S02]  /*04d0*/  @!P1 IMAD.IADD R2, R2, 0x1, -R7 ;  /* 0x0000000102029824 */ /* 0x000fe400078e0a07 */
[----:B------:R-:W-:Y:S01]  /*04e0*/  @!P1 VIADD R23, R23, 0x1 ;  /* 0x0000000117179836 */ /* 0x000fe20000000000 */
[----:B------:R-:W-:Y:S01]  /*04f0*/  ISETP.NE.AND P1, PT, R3, RZ, PT ;  /* 0x000000ff0300720c */ /* 0x000fe20003f25270 */
[----:B0-----:R-:W-:Y:S01]  /*0500*/  VIADD R6, R8, 0xffffffe ;  /* 0x0ffffffe08067836 */ /* 0x001fe20000000000 */
[----:B------:R-:W-:Y:S02]  /*0510*/  ISETP.GE.U32.AND P0, PT, R2, R7, PT ;  /* 0x000000070200720c */ /* 0x000fe40003f06070 */
[----:B------:R-:W0:Y:S01]  /*0520*/  LDC R2, c[0x0][0x3fc] ;  /* 0x0000ff00ff027b82 */ /* 0x000e220000000800 */
[----:B------:R2:W5:Y:S02]  /*0530*/  F2I.FTZ.U32.TRUNC.NTZ R7, R6 ;  /* 0x0000000600077305 */ /* 0x000564000021f000 */
[----:B--2---:R-:W-:-:S08]  /*0540*/  IMAD.MOV.U32 R6, RZ, RZ, RZ ;  /* 0x000000ffff067224 */ /* 0x004fd000078e00ff */
[----:B------:R-:W-:Y:S01]  /*0550*/  @P0 VIADD R23, R23, 0x1 ;  /* 0x0000000117170836 */ /* 0x000fe20000000000 */
[----:B-----5:R-:W-:-:S03]  /*0560*/  IADD3 R5, PT, PT, RZ, -R7, RZ ;  /* 0x80000007ff057210 */ /* 0x020fc60007ffe0ff */
[----:B------:R-:W-:Y:S01]  /*0570*/  @!P2 IMAD.MOV R23, RZ, RZ, -R23 ;  /* 0x000000ffff17a224 */ /* 0x000fe200078e0a17 */
[----:B------:R-:W-:Y:S01]  /*0580*/  @!P1 LOP3.LUT R23, RZ, R3, RZ, 0x33, !PT ;  /* 0x00000003ff179212 */ /* 0x000fe200078e33ff */
[----:B------:R-:W-:-:S03]  /*0590*/  IMAD R5, R5, R0, RZ ;  /* 0x0000000005057224 */ /* 0x000fc600078e02ff */
[----:B------:R-:W-:Y:S01]  /*05a0*/  IABS R8, R23 ;  /* 0x0000001700087213 */ /* 0x000fe20000000000 */
[----:B------:R-:W-:Y:S01]  /*05b0*/  IMAD R18, R23, R3, RZ ;  /* 0x0000000317127224 */ /* 0x000fe200078e02ff */
[----:B0-----:R-:W-:Y:S01]  /*05c0*/  IABS R4, R2 ;  /* 0x0000000200047213 */ /* 0x001fe20000000000 */
[----:B------:R-:W-:-:S03]  /*05d0*/  IMAD.HI.U32 R6, R7, R5, R6 ;  /* 0x0000000507067227 */ /* 0x000fc600078e0006 */
[C---:B------:R-:W-:Y:S01]  /*05e0*/  IADD3 R21, PT, PT, -R18.reuse, UR12, R26 ;  /* 0x0000000c12157c10 */ /* 0x040fe2000fffe11a */
[----:B------:R-:W-:Y:S01]  /*05f0*/  IMAD.MOV.U32 R5, RZ, RZ, R8 ;  /* 0x000000ffff057224 */ /* 0x000fe200078e0008 */
[----:B------:R-:W-:Y:S01]  /*0600*/  IADD3 R20, PT, PT, -R18, UR4, R26 ;  /* 0x0000000412147c10 */ /* 0x000fe2000fffe11a */
[----:B------:R-:W0:Y:S02]  /*0610*/  I2F.RP R8, R4 ;  /* 0x0000000400087306 */ /* 0x000e240000209400 */
        /* <DEDUP_REMOVED lines=11> */
[----:B---3--:R-:W-:Y:S02]  /*06d0*/  VIADD R23, R23, UR9 ;  /* 0x0000000917177c36 */ /* 0x008fe40008000000 */
[----:B------:R-:W0:Y:S01]  /*06e0*/  F2I.FTZ.U32.TRUNC.NTZ R7, R7 ;  /* 0x0000000700077305 */ /* 0x000e22000021f000 */
[----:B------:R-:W-:-:S07]  /*06f0*/  ISETP.GE.AND P2, PT, R0, RZ, PT ;  /* 0x000000ff0000720c */ /* 0x000fce0003f46270 */
[----:B------:R-:W-:-:S04]  /*0700*/  @P0 VIADD R6, R6, 0x1 ;  /* 0x0000000106060836 */ /* 0x000fc80000000000 */
[----:B------:R-:W-:Y:S02]  /*0710*/  IMAD.MOV.U32 R9, RZ, RZ, R6 ;  /* 0x000000ffff097224 */ /* 0x000fe400078e0006 */
[----:B------:R-:W-:Y:S02]  /*0720*/  HFMA2 R6, -RZ, RZ, 0, 0 ;  /* 0x00000000ff067431 */ /* 0x000fe400000001ff */
[----:B0-----:R-:W-:Y:S02]  /*0730*/  IMAD.MOV R5, RZ, RZ, -R7 ;  /* 0x000000ffff057224 */ /* 0x001fe400078e0a07 */
        /* <DEDUP_REMOVED lines=12> */
[----:B------:R-:W-:Y:S01]  /*0800*/  ISETP.GE.AND P2, PT, R0, RZ, PT ;  /* 0x000000ff0000720c */ /* 0x000fe20003f46270 */
[----:B------:R-:W-:-:S04]  /*0810*/  VIADD R0, R26, UR8 ;  /* 0x000000081a007c36 */ /* 0x000fc80008000000 */
[C-C-:B------:R-:W-:Y:S01]  /*0820*/  IMAD.IADD R19, R0.reuse, 0x1, -R18.reuse ;  /* 0x0000000100137824 */ /* 0x140fe200078e0a12 */
[----:B----4-:R-:W-:-:S05]  /*0830*/  IADD3 R22, PT, PT, R0, -UR17, -R18 ;  /* 0x8000001100167c10 */ /* 0x010fca000fffe812 */
[----:B------:R-:W-:Y:S02]  /*0840*/  @!P1 IMAD.IADD R5, R5, 0x1, -R4 ;  /* 0x0000000105059824 */ /* 0x000fe400078e0a04 */
        /* <DEDUP_REMOVED lines=8> */
[----:B------:R0:W-:Y:S03]  /*08d0*/  STL [R1], R10 ;  /* 0x0000000a01007387 */ /* 0x0001e60000100800 */
[----:B------:R-:W-:-:S05]  /*08e0*/  IMAD R2, R2, R5, R9 ;  /* 0x0000000502027224 */ /* 0x000fca00078e0209 */
[----:B------:R0:W-:Y:S02]  /*08f0*/  STL [R1+0x4], R2 ;  /* 0x0000040201007387 */ /* 0x0001e40000100800 */
.L_x_653:
[----:B------:R-:W2:Y:S01]  /*0900*/  LDL R3, [R1+0x4] ;  /* 0x0000040001037983 */ /* 0x000ea20000100800 */
[----:B------:R-:W2:Y:S03]  /*0910*/  LDCU.64 UR8, c[0x0][0x400] ;  /* 0x00008000ff0877ac */ /* 0x000ea60008000a00 */
[----:B0-----:R-:W3:Y:S01]  /*0920*/  LDL R2, [R1] ;  /* 0x0000000001027983 */ /* 0x001ee20000100800 */
[----:B--2---:R-:W-:Y:S02]  /*0930*/  IMAD R4, R3, UR8, R25 ;  /* 0x0000000803047c24 */ /* 0x004fe4000f8e0219 */
[----:B------:R-:W-:Y:S02]  /*0940*/  VIADD R25, R25, 0x1 ;  /* 0x0000000119197836 */ /* 0x000fe40000000000 */
[----:B---3--:R-:W-:Y:S02]  /*0950*/  IMAD R13, R2, UR9, R4 ;  /* 0x00000009020d7c24 */ /* 0x008fe4000f8e0204 */
[----:B------:R-:W-:Y:S01]  /*0960*/  IMAD.MOV.U32 R3, RZ, RZ, RZ ;  /* 0x000000ffff037224 */ /* 0x000fe200078e00ff */
[----:B------:R-:W-:Y:S01]  /*0970*/  ISETP.NE.AND P2, PT, R25, UR8, PT ;  /* 0x0000000819007c0c */ /* 0x000fe2000bf45270 */
[----:B------:R-:W-:-:S12]  /*0980*/  IMAD R4, R4, UR5, RZ ;  /* 0x0000000504047c24 */ /* 0x000fd8000f8e02ff */
.L_x_652:
[----:B------:R-:W0:Y:S01]  /*0990*/  LDCU UR8, c[0x0][0x434] ;  /* 0x00008680ff0877ac */ /* 0x000e220008000800 */
[----:B------:R-:W-:Y:S02]  /*09a0*/  IMAD.MOV.U32 R11, RZ, RZ, RZ ;  /* 0x000000ffff0b7224 */ /* 0x000fe400078e00ff */
[----:B------:R-:W-:Y:S01]  /*09b0*/  IMAD.MOV.U32 R5, RZ, RZ, R4 ;  /* 0x000000ffff057224 */ /* 0x000fe200078e0004 */
[----:B------:R-:W2:Y:S01]  /*09c0*/  LDCU.64 UR18, c[0x0][0x418] ;  /* 0x00008300ff1277ac */ /* 0x000ea20008000a00 */
[----:B------:R-:W3:Y:S01]  /*09d0*/  LDCU UR9, c[0x0][0x414] ;  /* 0x00008280ff0977ac */ /* 0x000ee20008000800 */
[C---:B0-----:R-:W-:Y:S02]  /*09e0*/  IMAD R2, R3.reuse, UR8, R24 ;  /* 0x0000000803027c24 */ /* 0x041fe4000f8e0218 */
[----:B------:R-:W-:Y:S02]  /*09f0*/  VIADD R3, R3, 0x1 ;  /* 0x0000000103037836 */ /* 0x000fe40000000000 */
[----:B------:R-:W-:Y:S01]  /*0a00*/  IMAD.IADD R2, R23, 0x1, -R2 ;  /* 0x0000000117027824 */ /* 0x000fe200078e0a02 */
[----:B--2---:R-:W-:-:S02]  /*0a10*/  UISETP.GE.U32.AND UP0, UPT, UR18, 0x4, UPT ;  /* 0x000000041200788c */ /* 0x004fc4000bf06070 */
[----:B------:R-:W-:Y:S02]  /*0a20*/  ISETP.NE.AND P3, PT, R3, UR19, PT ;  /* 0x0000001303007c0c */ /* 0x000fe4000bf65270 */
        /* <DEDUP_REMOVED lines=10> */
[----:B------:R-:W-:Y:S02]  /*0ad0*/  IMAD.U32 R2, RZ, RZ, UR16 ;  /* 0x00000010ff027e24 */ /* 0x000fe4000f8e00ff */
[----:B------:R-:W-:-:S07]  /*0ae0*/  IMAD.MOV.U32 R5, RZ, RZ, R4 ;  /* 0x000000ffff057224 */ /* 0x000fce00078e0004 */
.L_x_645:
        /* <DEDUP_REMOVED lines=18> */
[----:B------:R-:W2:Y:S04]  /*0c10*/  LDG.E R28, desc[UR14][R14.64+-0x8] ;  /* 0xfffff80e0e1c7981 */ /* 0x000ea8000c1e1900 */
[----:B------:R-:W2:Y:S02]  /*0c20*/  LDG.E R16, desc[UR14][R16.64] ;  /* 0x0000000e10107981 */ /* 0x000ea4000c1e1900 */
[----:B--2---:R-:W-:-:S07]  /*0c30*/  FFMA.FTZ R12, R28, R16, R12 ;  /* 0x000000101c0c7223 */ /* 0x004fce000001000c */
.L_x_638:
[----:B-1----:R-:W-:Y:S05]  /*0c40*/  BSYNC.RECONVERGENT B1 ;  /* 0x0000000000017941 */ /* 0x002fea0003800200 */
.L_x_637:
        /* <DEDUP_REMOVED lines=14> */
.L_x_640:
[----:B------:R-:W-:Y:S05]  /*0d30*/  BSYNC.RECONVERGENT B1 ;  /* 0x0000000000017941 */ /* 0x000fea0003800200 */
.L_x_639:
        /* <DEDUP_REMOVED lines=14> */
.L_x_642:
[----:B------:R-:W-:Y:S05]  /*0e20*/  BSYNC.RECONVERGENT B1 ;  /* 0x0000000000017941 */ /* 0x000fea0003800200 */
.L_x_641:
        /* <DEDUP_REMOVED lines=10> */
[----:B------:R-:W2:Y:S03]  /*0ed0*/  LDG.E R15, desc[UR14][R14.64+0x4] ;  /* 0x0000040e0e0f7981 */ /* 0x000ea6000c1e1900 */
[----:B0-----:R-:W-:-:S06]  /*0ee0*/  IMAD.WIDE R16, R28, 0x4, R16 ;  /* 0x000000041c107825 */ /* 0x001fcc00078e0210 */
[----:B------:R-:W2:Y:S02]  /*0ef0*/  LDG.E R16, desc[UR14][R16.64] ;  /* 0x0000000e10107981 */ /* 0x000ea4000c1e1900 */
[----:B--2---:R-:W-:-:S07]  /*0f00*/  FFMA.FTZ R12, R15, R16, R12 ;  /* 0x000000100f0c7223 */ /* 0x004fce000001000c */
.L_x_644:
[----:B------:R-:W-:Y:S05]  /*0f10*/  BSYNC.RECONVERGENT B1 ;  /* 0x0000000000017941 */ /* 0x000fea0003800200 */
.L_x_643:
        /* <DEDUP_REMOVED lines=10> */
.L_x_636:
        /* <DEDUP_REMOVED lines=22> */
.L_x_648:
[----:B-1----:R-:W-:Y:S05]  /*1120*/  BSYNC.RECONVERGENT B1 ;  /* 0x0000000000017941 */ /* 0x002fea0003800200 */
.L_x_647:
[----:B------:R-:W-:Y:S01]  /*1130*/  UISETP.NE.AND UP0, UPT, UR10, 0x1, UPT ;  /* 0x000000010a00788c */ /* 0x000fe2000bf05270 */
[----:B------:R-:W-:Y:S08]  /*1140*/  BSSY.RECONVERGENT B1, `(.L_x_646) ;  /* 0x0000025000017945 */ /* 0x000ff00003800200 */
        /* <DEDUP_REMOVED lines=18> */
.L_x_651:
[----:B------:R-:W-:Y:S05]  /*1270*/  BSYNC.RECONVERGENT B2 ;  /* 0x0000000000027941 */ /* 0x000fea0003800200 */
.L_x_650:
[----:B------:R-:W-:-:S09]  /*1280*/  UISETP.NE.AND UP0, UPT, UR10, 0x2, UPT ;  /* 0x000000020a00788c */ /* 0x000fd2000bf05270 */
[----:B------:R-:W-:Y:S05]  /*1290*/  BRA.U !UP0, `(.L_x_649) ;  /* 0x00000001083c7547 */ /* 0x000fea000b800000 */
[----:B------:R-:W-:-:S04]  /*12a0*/  IADD3 R5, PT, PT, R0, -R2, -R5 ;  /* 0x8000000200057210 */ /* 0x000fc80007ffe805 */
        /* <DEDUP_REMOVED lines=14> */
.L_x_649:
[----:B------:R-:W-:Y:S05]  /*1390*/  BSYNC.RECONVERGENT B1 ;  /* 0x0000000000017941 */ /* 0x000fea0003800200 */
.L_x_646:
[----:B------:R-:W0:Y:S02]  /*13a0*/  LDCU UR8, c[0x0][0x418] ;  /* 0x00008300ff0877ac */ /* 0x000e240008000800 */
[----:B0-----:R-:W-:Y:S01]  /*13b0*/  VIADD R4, R4, UR8 ;  /* 0x0000000804047c36 */ /* 0x001fe20008000000 */
[----:B------:R-:W-:Y:S06]  /*13c0*/  @P3 BRA `(.L_x_652) ;  /* 0xfffffff400703947 */ /* 0x000fec000383ffff */
[----:B------:R-:W-:Y:S05]  /*13d0*/  @P2 BRA `(.L_x_653) ;  /* 0xfffffff400482947 */ /* 0x000fea000383ffff */
[----:B------:R-:W2:Y:S01]  /*13e0*/  LDL R5, [R1+0x8] ;  /* 0x0000080001057983 */ /* 0x000ea20000100800 */
[----:B------:R-:W0:Y:S01]  /*13f0*/  LDCU.64 UR8, c[0x0][0x3a8] ;  /* 0x00007500ff0877ac */ /* 0x000e220008000a00 */
[----:B------:R-:W3:Y:S01]  /*1400*/  LDCU UR17, c[0x0][0x3f8] ;  /* 0x00007f00ff1177ac */ /* 0x000ee20008000800 */
[----:B0-----:R-:W-:-:S04]  /*1410*/  LEA R2, P0, R26, UR8, 0x2 ;  /* 0x000000081a027c11 */ /* 0x001fc8000f8010ff */
[----:B------:R-:W-:-:S05]  /*1420*/  LEA.HI.X R3, R26, UR9, R27, 0x2, P0 ;  /* 0x000000091a037c11 */ /* 0x000fca00080f141b */
[----:B------:R4:W-:Y:S01]  /*1430*/  STG.E desc[UR14][R2.64], R12 ;  /* 0x0000000c02007986 */ /* 0x0009e2000c10190e */
[----:B--2---:R-:W-:-:S05]  /*1440*/  IADD3 R26, P0, PT, R5, R26, RZ ;  /* 0x0000001a051a7210 */ /* 0x004fca0007f1e0ff */
[----:B------:R-:W-:Y:S01]  /*1450*/  IMAD.X R27, RZ, RZ, R27, P0 ;  /* 0x000000ffff1b7224 */ /* 0x000fe200000e061b */
[----:B---3--:R-:W-:-:S04]  /*1460*/  ISETP.GE.U32.AND P0, PT, R26, UR17, PT ;  /* 0x000000111a007c0c */ /* 0x008fc8000bf06070 */
[----:B------:R-:W-:-:S13]  /*1470*/  ISETP.GE.AND.EX P0, PT, R27, UR13, PT, P0 ;  /* 0x0000000d1b007c0c */ /* 0x000fda000bf06300 */
[----:B----4-:R-:W-:Y:S05]  /*1480*/  @!P0 BRA `(.L_x_654) ;  /* 0xffffffec00a88947 */ /* 0x010fea000383ffff */
[----:B-1----:R-:W-:Y:S05]  /*1490*/  BSYNC.RECONVERGENT B0 ;  /* 0x0000000000007941 */ /* 0x002fea0003800200 */
.L_x_635:
[----:B------:R-:W-:Y:S05]  /*14a0*/  EXIT ;  /* 0x000000000000794d */ /* 0x000fea0003800000 */
.L_x_632:
        /* <DEDUP_REMOVED lines=35> */
.L_x_656:
[----:B------:R-:W-:Y:S01]  /*16e0*/  IMAD.MOV.U32 R3, RZ, RZ, R6 ;  /* 0x000000ffff037224 */ /* 0x000fe200078e0006 */
[----:B------:R-:W-:Y:S01]  /*16f0*/  MOV R4, 0x1720 ;  /* 0x0000172000047802 */ /* 0x000fe20000000f00 */
[----:B------:R-:W-:-:S07]  /*1700*/  IMAD.MOV.U32 R6, RZ, RZ, R7 ;  /* 0x000000ffff067224 */ /* 0x000fce00078e0007 */
[----:B------:R-:W-:Y:S05]  /*1710*/  CALL.REL.NOINC `($__internal_25_$__cuda_sm20_div_u64) ;  /* 0x0000000800347944 */ /* 0x000fea0003c00000 */
.L_x_657:
[----:B------:R-:W-:Y:S05]  /*1720*/  BSYNC.RECONVERGENT B0 ;  /* 0x0000000000007941 */ /* 0x000fea0003800200 */
.L_x_655:
        /* <DEDUP_REMOVED lines=14> */
.L_x_660:
[----:B------:R-:W2:Y:S01]  /*1810*/  LDL R6, [R1+0x8] ;  /* 0x0000080001067983 */ /* 0x000ea20000100800 */
[----:B------:R-:W-:-:S04]  /*1820*/  LEA R2, P0, R26, UR4, 0x2 ;  /* 0x000000041a027c11 */ /* 0x000fc8000f8010ff */
[----:B------:R-:W-:Y:S02]  /*1830*/  LEA.HI.X R3, R26, UR5, R27, 0x2, P0 ;  /* 0x000000051a037c11 */ /* 0x000fe400080f141b */
[----:B------:R-:W-:-:S03]  /*1840*/  IADD3 R0, P0, PT, R0, 0x1, RZ ;  /* 0x0000000100007810 */ /* 0x000fc60007f1e0ff */
[----:B------:R0:W-:Y:S01]  /*1850*/  STG.E desc[UR14][R2.64], RZ ;  /* 0x000000ff02007986 */ /* 0x0001e2000c10190e */
[----:B------:R-:W-:Y:S02]  /*1860*/  IADD3.X R4, PT, PT, RZ, R4, RZ, P0, !PT ;  /* 0x00000004ff047210 */ /* 0x000fe400007fe4ff */
[----:B------:R-:W-:-:S04]  /*1870*/  ISETP.NE.U32.AND P0, PT, R0, R5, PT ;  /* 0x000000050000720c */ /* 0x000fc80003f05070 */
[----:B------:R-:W-:Y:S02]  /*1880*/  ISETP.NE.AND.EX P0, PT, R4, RZ, PT, P0 ;  /* 0x000000ff0400720c */ /* 0x000fe40003f05300 */
[----:B--2---:R-:W-:-:S05]  /*1890*/  IADD3 R26, P2, PT, R6, R26, RZ ;  /* 0x0000001a061a7210 */ /* 0x004fca0007f5e0ff */
[----:B------:R-:W-:-:S06]  /*18a0*/  IMAD.X R27, RZ, RZ, R27, P2 ;  /* 0x000000ffff1b7224 */ /* 0x000fcc00010e061b */
[----:B0-----:R-:W-:Y:S05]  /*18b0*/  @P0 BRA `(.L_x_660) ;  /* 0xfffffffc00d40947 */ /* 0x001fea000383ffff */
.L_x_659:
[----:B------:R-:W-:Y:S05]  /*18c0*/  BSYNC.RECONVERGENT B0 ;  /* 0x0000000000007941 */ /* 0x000fea0003800200 */
.L_x_658:
[----:B------:R-:W-:Y:S05]  /*18d0*/  @!P1 EXIT ;  /* 0x000000000000994d */ /* 0x000fea0003800000 */
[----:B------:R-:W2:Y:S01]  /*18e0*/  LDL.LU R2, [R1+0x8] ;  /* 0x0000080001027983 */ /* 0x000ea20000300800 */
[----:B------:R-:W0:Y:S01]  /*18f0*/  LDCU UR6, c[0x0][0x3f8] ;  /* 0x00007f00ff0677ac */ /* 0x000e220008000800 */
[----:B------:R-:W1:Y:S01]  /*1900*/  LDCU.64 UR4, c[0x0][0x3a8] ;  /* 0x00007500ff0477ac */ /* 0x000e620008000a00 */
[----:B--2---:R-:W-:Y:S01]  /*1910*/  IMAD.SHL.U32 R11, R2, 0x4, RZ ;  /* 0x00000004020b7824 */ /* 0x004fe200078e00ff */
[----:B01----:R-:W-:-:S07]  /*1920*/  SHF.R.U32.HI R13, RZ, 0x1e, R2 ;  /* 0x0000001eff0d7819 */ /* 0x003fce0000011602 */
.L_x_661:
[----:B------:R-:W-:-:S04]  /*1930*/  LEA R8, P0, R26, UR4, 0x2 ;  /* 0x000000041a087c11 */ /* 0x000fc8000f8010ff */
[----:B------:R-:W-:Y:S02]  /*1940*/  LEA.HI.X R9, R26, UR5, R27, 0x2, P0 ;  /* 0x000000051a097c11 */ /* 0x000fe400080f141b */
        /* <DEDUP_REMOVED lines=12> */
[----:B------:R-:W-:-:S04]  /*1a10*/  ISETP.GE.U32.AND P0, PT, R26, UR6, PT ;  /* 0x000000061a007c0c */ /* 0x000fc8000bf06070 */
[----:B------:R-:W-:-:S13]  /*1a20*/  ISETP.GE.AND.EX P0, PT, R27, UR13, PT, P0 ;  /* 0x0000000d1b007c0c */ /* 0x000fda000bf06300 */
[----:B0-----:R-:W-:Y:S05]  /*1a30*/  @!P0 BRA `(.L_x_661) ;  /* 0xfffffffc00bc8947 */ /* 0x001fea000383ffff */
[----:B------:R-:W-:Y:S05]  /*1a40*/  EXIT ;  /* 0x000000000000794d */ /* 0x000fea0003800000 */
.L_x_631:
        /* <DEDUP_REMOVED lines=35> */
.L_x_663:
[----:B------:R-:W-:Y:S01]  /*1c80*/  IMAD.MOV.U32 R3, RZ, RZ, R4 ;  /* 0x000000ffff037224 */ /* 0x000fe200078e0004 */
[----:B------:R-:W-:Y:S01]  /*1c90*/  MOV R4, 0x1cc0 ;  /* 0x00001cc000047802 */ /* 0x000fe20000000f00 */
[----:B------:R-:W-:-:S07]  /*1ca0*/  IMAD.MOV.U32 R6, RZ, RZ, R8 ;  /* 0x000000ffff067224 */ /* 0x000fce00078e0008 */
[----:B------:R-:W-:Y:S05]  /*1cb0*/  CALL.REL.NOINC `($__internal_25_$__cuda_sm20_div_u64) ;  /* 0x0000000000cc7944 */ /* 0x000fea0003c00000 */
.L_x_664:
[----:B------:R-:W-:Y:S05]  /*1cc0*/  BSYNC.RECONVERGENT B0 ;  /* 0x0000000000007941 */ /* 0x000fea0003800200 */
.L_x_662:
        /* <DEDUP_REMOVED lines=14> */
.L_x_667:
        /* <DEDUP_REMOVED lines=11> */
.L_x_666:
[----:B------:R-:W-:Y:S05]  /*1e60*/  BSYNC.RECONVERGENT B0 ;  /* 0x0000000000007941 */ /* 0x000fea0003800200 */
.L_x_665:
[----:B------:R-:W-:Y:S05]  /*1e70*/  @!P1 EXIT ;  /* 0x000000000000994d */ /* 0x000fea0003800000 */
[----:B------:R-:W2:Y:S01]  /*1e80*/  LDL.LU R2, [R1+0x8] ;  /* 0x0000080001027983 */ /* 0x000ea20000300800 */
[----:B------:R-:W0:Y:S01]  /*1e90*/  LDCU UR6, c[0x0][0x3f8] ;  /* 0x00007f00ff0677ac */ /* 0x000e220008000800 */
[----:B------:R-:W1:Y:S01]  /*1ea0*/  LDCU.64 UR4, c[0x0][0x3a8] ;  /* 0x00007500ff0477ac */ /* 0x000e620008000a00 */
[----:B--2---:R-:W-:Y:S01]  /*1eb0*/  IMAD.SHL.U32 R11, R2, 0x4, RZ ;  /* 0x00000004020b7824 */ /* 0x004fe200078e00ff */
[----:B01----:R-:W-:-:S07]  /*1ec0*/  SHF.R.U32.HI R13, RZ, 0x1e, R2 ;  /* 0x0000001eff0d7819 */ /* 0x003fce0000011602 */
.L_x_668:
        /* <DEDUP_REMOVED lines=18> */
        .weak           $__internal_25_$__cuda_sm20_div_u64
        .type           $__internal_25_$__cuda_sm20_div_u64,@function
        .size           $__internal_25_$__cuda_sm20_div_u64,(.L_x_1721 - $__internal_25_$__cuda_sm20_div_u64)
$__internal_25_$__cuda_sm20_div_u64:
        /* <DEDUP_REMOVED lines=70> */
[----:B------:R-:W-:Y:S06]  /*2450*/  RET.REL.NODEC R4 `(_ZN2at6native51_GLOBAL__N__2c613397_18_DepthwiseConv2d_cu_9959487032conv_depthwise2d_backward_kernelILi0ELi2EfiEEvNS_27GenericPackedTensorAccessorIKT1_Lm4ENS_16DefaultPtrTraitsEiEENS3_IS4_Lm4ES6_iEES7_T2_iiiiiiiiiiiiiii) ;  /* 0xffffffd804e87950 */ /* 0x000fec0003c3ffff */
.L_x_669:
        /* <DEDUP_REMOVED lines=10> */
.L_x_1721:


//--------------------- .text._ZN2at6native51_GLOBAL__N__2c613397_18_DepthwiseConv2d_cu_9959487032conv_depthwise2d_backward_kernelILi0ELi1EfiEEvNS_27GenericPackedTensorAccessorIKT1_Lm4ENS_16DefaultPtrTraitsEiEENS3_IS4_Lm4ES6_iEES7_T2_iiiiiiiiiiiiiii --------------------------
	.section	.text._ZN2at6native51_GLOBAL__N__2c613397_18_DepthwiseConv2d_cu_9959487032conv_depthwise2d_backward_kernelILi0ELi1EfiEEvNS_27GenericPackedTensorAccessorIKT1_Lm4ENS_16DefaultPtrTraitsEiEENS3_IS4_Lm4ES6_iEES7_T2_iiiiiiiiiiiiiii,"ax",@progbits
	.align	128
.text._ZN2at6native51_GLOBAL__N__2c613397_18_DepthwiseConv2d_cu_9959487032conv_depthwise2d_backward_kernelILi0ELi1EfiEEvNS_27GenericPackedTensorAccessorIKT1_Lm4ENS_16DefaultPtrTraitsEiEENS3_IS4_Lm4ES6_iEES7_T2_iiiiiiiiiiiiiii:
        .type           _ZN2at6native51_GLOBAL__N__2c613397_18_DepthwiseConv2d_cu_9959487032conv_depthwise2d_backward_kernelILi0ELi1EfiEEvNS_27GenericPackedTensorAccessorIKT1_Lm4ENS_16DefaultPtrTraitsEiEENS3_IS4_Lm4ES6_iEES7_T2_iiiiiiiiiiiiiii,@function
        .size           _ZN2at6native51_GLOBAL__N__2c613397_18_DepthwiseConv2d_cu_9959487032conv_depthwise2d_backward_kernelILi0ELi1EfiEEvNS_27GenericPackedTensorAccessorIKT1_Lm4ENS_16DefaultPtrTraitsEiEENS3_IS4_Lm4ES6_iEES7_T2_iiiiiiiiiiiiiii,(.L_x_1723 - _ZN2at6native51_GLOBAL__N__2c613397_18_DepthwiseConv2d_cu_9959487032conv_depthwise2d_backward_kernelILi0ELi1EfiEEvNS_27GenericPackedTensorAccessorIKT1_Lm4ENS_16DefaultPtrTraitsEiEENS3_IS4_Lm4ES6_iEES7_T2_iiiiiiiiiiiiiii)
        .other          _ZN2at6native51_GLOBAL__N__2c613397_18_DepthwiseConv2d_cu_9959487032conv_depthwise2d_backward_kernelILi0ELi1EfiEEvNS_27GenericPackedTensorAccessorIKT1_Lm4ENS_16DefaultPtrTraitsEiEENS3_IS4_Lm4ES6_iEES7_T2_iiiiiiiiiiiiiii,@"STO_CUDA_ENTRY STV_DEFAULT"
_ZN2at6native51_GLOBAL__N__2c613397_18_DepthwiseConv2d_cu_9959487032conv_depthwise2d_backward_kernelILi0ELi1EfiEEvNS_27GenericPackedTensorAccessorIKT1_Lm4ENS_16DefaultPtrTraitsEiEENS3_IS4_Lm4ES6_iEES7_T2_iiiiiiiiiiiiiii:
        /* <DEDUP_REMOVED lines=26> */
.L_x_673:
[----:B0-----:R-:W-:-:S04]  /*01a0*/  LEA R6, P0, R0, UR6, 0x2 ;  /* 0x0000000600067c11 */ /* 0x001fc8000f8010ff */
[----:B------:R-:W-:Y:S02]  /*01b0*/  LEA.HI.X R7, R0, UR7, R3, 0x2, P0 ;  /* 0x0000000700077c11 */ /* 0x000fe400080f1403 */
[----:B------:R-:W-:-:S03]  /*01c0*/  IADD3 R0, P0, PT, R5, R0, RZ ;  /* 0x0000000005007210 */ /* 0x000fc60007f1e0ff */
[----:B------:R1:W-:Y:S02]  /*01d0*/  STG.E desc[UR10][R6.64], RZ ;  /* 0x000000ff06007986 */ /* 0x0003e4000c10190a */
[----:B------:R-:W-:Y:S01]  /*01e0*/  IMAD.X R3, RZ, RZ, R3, P0 ;  /* 0x000000ffff037224 */ /* 0x000fe200000e0603 */
[----:B------:R-:W-:-:S04]  /*01f0*/  ISETP.GE.U32.AND P0, PT, R0, UR5, PT ;  /* 0x0000000500007c0c */ /* 0x000fc8000bf06070 */
[----:B------:R-:W-:-:S13]  /*0200*/  ISETP.GE.AND.EX P0, PT, R3, UR19, PT, P0 ;  /* 0x0000001303007c0c */ /* 0x000fda000bf06300 */
[----:B-1----:R-:W-:Y:S05]  /*0210*/  @!P0 BRA `(.L_x_673) ;  /* 0xfffffffc00e08947 */ /* 0x002fea000383ffff */
[----:B------:R-:W-:Y:S05]  /*0220*/  EXIT ;  /* 0x000000000000794d */ /* 0x000fea0003800000 */
.L_x_672:
        /* <DEDUP_REMOVED lines=12> */
.L_x_683:
        /* <DEDUP_REMOVED lines=20> */
[----:B0-----:R-:W-:Y:S02]  /*0430*/  HFMA2 R6, -RZ, RZ, 0, 0 ;  /* 0x00000000ff067431 */ /* 0x001fe400000001ff */
        /* <DEDUP_REMOVED lines=35> */
[----:B0-----:R-:W-:Y:S02]  /*0670*/  IADD3 R7, PT, PT, R4, 0xffffffe, RZ ;  /* 0x0ffffffe04077810 */ /* 0x001fe40007ffe0ff */
[----:B------:R-:W-:Y:S02]  /*0680*/  IADD3 R18, PT, PT, -R9, UR5, R0 ;  /* 0x0000000509127c10 */ /* 0x000fe4000fffe100 */
[----:B------:R-:W-:-:S02]  /*0690*/  ISETP.GT.U32.AND P1, PT, R15, R2, PT ;  /* 0x000000020f00720c */ /* 0x000fc40003f24070 */
[----:B------:R-:W0:Y:S11]  /*06a0*/  F2I.FTZ.U32.TRUNC.NTZ R7, R7 ;  /* 0x0000000700077305 */ /* 0x000e36000021f000 */
        /* <DEDUP_REMOVED lines=9> */
[----:B------:R-:W-:-:S04]  /*0740*/  @P0 VIADD R6, R6, 0x1 ;  /* 0x0000000106060836 */ /* 0x000fc80000000000 */
        /* <DEDUP_REMOVED lines=25> */
[----:B------:R-:W-:-:S05]  /*08e0*/  VIADD R7, R0, UR8 ;  /* 0x0000000800077c36 */ /* 0x000fca0008000000 */
[----:B------:R-:W-:-:S07]  /*08f0*/  IADD3 R12, PT, PT, R7, -UR21, -R9 ;  /* 0x80000015070c7c10 */ /* 0x000fce000fffe809 */
.L_x_682:
        /* <DEDUP_REMOVED lines=9> */
.L_x_681:
[----:B------:R-:W0:Y:S01]  /*0990*/  LDCU UR5, c[0x0][0x434] ;  /* 0x00008680ff0577ac */ /* 0x000e220008000800 */
[----:B------:R-:W-:Y:S02]  /*09a0*/  IMAD.MOV.U32 R22, RZ, RZ, RZ ;  /* 0x000000ffff167224 */ /* 0x000fe400078e00ff */
[----:B------:R-:W-:Y:S01]  /*09b0*/  IMAD.MOV.U32 R38, RZ, RZ, R20 ;  /* 0x000000ffff267224 */ /* 0x000fe200078e0014 */
[----:B------:R-:W1:Y:S01]  /*09c0*/  LDCU.64 UR14, c[0x0][0x418] ;  /* 0x00008300ff0e77ac */ /* 0x000e620008000a00 */
[----:B------:R-:W2:Y:S01]  /*09d0*/  LDCU UR8, c[0x0][0x414] ;  /* 0x00008280ff0877ac */ /* 0x000ea20008000800 */
[C---:B0-----:R-:W-:Y:S01]  /*09e0*/  IMAD R29, R21.reuse, UR5, R4 ;  /* 0x00000005151d7c24 */ /* 0x041fe2000f8e0204 */
[----:B------:R-:W-:Y:S01]  /*09f0*/  IADD3 R21, PT, PT, R21, 0x1, RZ ;  /* 0x0000000115157810 */ /* 0x000fe20007ffe0ff */
[----:B-1----:R-:W-:Y:S02]  /*0a00*/  UISETP.GE.U32.AND UP1, UPT, UR14, 0x8, UPT ;  /* 0x000000080e00788c */ /* 0x002fe4000bf26070 */
[----:B------:R-:W-:Y:S01]  /*0a10*/  IMAD.IADD R24, R8, 0x1, -R29 ;  /* 0x0000000108187824 */ /* 0x000fe200078e0a1d */
[----:B------:R-:W-:-:S03]  /*0a20*/  ISETP.NE.AND P6, PT, R21, UR15, PT ;  /* 0x0000000f15007c0c */ /* 0x000fc6000bfc5270 */
[----:B--2---:R-:W-:Y:S01]  /*0a30*/  IMAD R23, R19, UR8, R24 ;  /* 0x0000000813177c24 */ /* 0x004fe2000f8e0218 */
[----:B------:R-:W-:-:S04]  /*0a40*/  ISETP.GE.AND P0, PT, R24, UR8, PT ;  /* 0x0000000818007c0c */ /* 0x000fc8000bf06270 */
[----:B------:R-:W-:Y:S01]  /*0a50*/  ISETP.GT.AND P0, PT, R24, -0x1, !P0 ;  /* 0xffffffff1800780c */ /* 0x000fe20004704270 */
[----:B------:R-:W-:-:S12]  /*0a60*/  BRA.U !UP1, `(.L_x_675) ;  /* 0x00000005099c7547 */ /* 0x000fd8000b800000 */
[----:B------:R-:W0:Y:S01]  /*0a70*/  LDCU UR5, c[0x0][0x410] ;  /* 0x00008200ff0577ac */ /* 0x000e220008000800 */
[----:B------:R-:W-:Y:S01]  /*0a80*/  IMAD R22, R19, UR8, R8 ;  /* 0x0000000813167c24 */ /* 0x000fe2000f8e0208 */
[----:B------:R-:W-:Y:S01]  /*0a90*/  MOV R38, R20 ;  /* 0x0000001400267202 */ /* 0x000fe20000000f00 */
[----:B------:R-:W-:Y:S02]  /*0aa0*/  IMAD.IADD R36, R7, 0x1, -R9 ;  /* 0x0000000107247824 */ /* 0x000fe400078e0a09 */
[----:B------:R-:W-:Y:S02]  /*0ab0*/  IMAD.IADD R29, R22, 0x1, -R29 ;  /* 0x00000001161d7824 */ /* 0x000fe400078e0a1d */
[----:B------:R-:W-:Y:S02]  /*0ac0*/  IMAD.U32 R40, RZ, RZ, UR20 ;  /* 0x00000014ff287e24 */ /* 0x000fe4000f8e00ff */
[C---:B0-----:R-:W-:Y:S02]  /*0ad0*/  IMAD R22, R29.reuse, UR5, R12 ;  /* 0x000000051d167c24 */ /* 0x041fe4000f8e020c */
[----:B------:R-:W-:-:S02]  /*0ae0*/  IMAD R25, R29, UR5, R13 ;  /* 0x000000051d197c24 */ /* 0x000fc4000f8e020d */
[C---:B------:R-:W-:Y:S02]  /*0af0*/  IMAD R26, R29.reuse, UR5, R14 ;  /* 0x000000051d1a7c24 */ /* 0x040fe4000f8e020e */
[C---:B------:R-:W-:Y:S02]  /*0b00*/  IMAD R27, R29.reuse, UR5, R15 ;  /* 0x000000051d1b7c24 */ /* 0x040fe4000f8e020f */
[C---:B------:R-:W-:Y:S02]  /*0b10*/  IMAD R37, R29.reuse, UR5, R16 ;  /* 0x000000051d257c24 */ /* 0x040fe4000f8e0210 */
[C---:B------:R-:W-:Y:S02]  /*0b20*/  IMAD R39, R29.reuse, UR5, R17 ;  /* 0x000000051d277c24 */ /* 0x040fe4000f8e0211 */
[C---:B------:R-:W-:Y:S02]  /*0b30*/  IMAD R41, R29.reuse, UR5, R18 ;  /* 0x000000051d297c24 */ /* 0x040fe4000f8e0212 */
[----:B------:R-:W-:-:S07]  /*0b40*/  IMAD R24, R29, UR5, R36 ;  /* 0x000000051d187c24 */ /* 0x000fce000f8e0224 */
.L_x_676:
[C---:B------:R-:W-:Y:S01]  /*0b50*/  ISETP.GE.AND P1, PT, R36.reuse, UR22, PT ;  /* 0x0000001624007c0c */ /* 0x040fe2000bf26270 */
[----:B------:R-:W-:Y:S02]  /*0b60*/  IMAD.U32 R28, RZ, RZ, UR6 ;  /* 0x00000006ff1c7e24 */ /* 0x000fe4000f8e00ff */
[----:B------:R-:W-:Y:S01]  /*0b70*/  IMAD.U32 R29, RZ, RZ, UR7 ;  /* 0x00000007ff1d7e24 */ /* 0x000fe2000f8e00ff */
[----:B------:R-:W-:Y:S01]  /*0b80*/  ISETP.GT.AND P1, PT, R36, -0x1, !P1 ;  /* 0xffffffff2400780c */ /* 0x000fe20004f24270 */
[----:B------:R-:W-:-:S03]  /*0b90*/  IMAD.WIDE R28, R38, 0x4, R28 ;  /* 0x00000004261c7825 */ /* 0x000fc600078e021c */
[----:B------:R-:W-:-:S13]  /*0ba0*/  PLOP3.LUT P1, PT, P0, P1, PT, 0x80, 0x8 ;  /* 0x000000000008781c */ /* 0x000fda0000723070 */
[----:B------:R-:W0:Y:S01]  /*0bb0*/  @P1 LDC.64 R30, c[0x0][0x380] ;  /* 0x0000e000ff1e1b82 */ /* 0x000e220000000a00 */
[----:B------:R-:W2:Y:S01]  /*0bc0*/  @P1 LDG.E R33, desc[UR10][R28.64+-0x10] ;  /* 0xfffff00a1c211981 */ /* 0x000ea2000c1e1900 */
[----:B0-----:R-:W-:-:S06]  /*0bd0*/  @P1 IMAD.WIDE R30, R24, 0x4, R30 ;  /* 0x00000004181e1825 */ /* 0x001fcc00078e021e */
[----:B------:R-:W2:Y:S01]  /*0be0*/  @P1 LDG.E R30, desc[UR10][R30.64] ;  /* 0x0000000a1e1e1981 */ /* 0x000ea2000c1e1900 */
[----:B------:R-:W-:-:S04]  /*0bf0*/  VIADD R32, R36, -UR23 ;  /* 0x8000001724207c36 */ /* 0x000fc80008000000 */
[C---:B------:R-:W-:Y:S01]  /*0c00*/  VIADD R34, R32.reuse, -UR23 ;  /* 0x8000001720227c36 */ /* 0x040fe20008000000 */
[----:B------:R-:W-:-:S03]  /*0c10*/  ISETP.GE.AND P2, PT, R32, UR22, PT ;  /* 0x0000001620007c0c */ /* 0x000fc6000bf46270 */
[C---:B------:R-:W-:Y:S01]  /*0c20*/  VIADD R42, R34.reuse, -UR23 ;  /* 0x80000017222a7c36 */ /* 0x040fe20008000000 */
[----:B------:R-:W-:Y:S02]  /*0c30*/  ISETP.GE.AND P3, PT, R34, UR22, PT ;  /* 0x0000001622007c0c */ /* 0x000fe4000bf66270 */
[----:B------:R-:W-:Y:S02]  /*0c40*/  ISETP.GT.AND P2, PT, R32, -0x1, !P2 ;  /* 0xffffffff2000780c */ /* 0x000fe40005744270 */
[----:B------:R-:W-:Y:S02]  /*0c50*/  ISETP.GE.AND P4, PT, R42, UR22, PT ;  /* 0x000000162a007c0c */ /* 0x000fe4000bf86270 */
[----:B------:R-:W-:Y:S02]  /*0c60*/  ISETP.GT.AND P3, PT, R34, -0x1, !P3 ;  /* 0xffffffff2200780c */ /* 0x000fe40005f64270 */
[----:B------:R-:W-:Y:S02]  /*0c70*/  PLOP3.LUT P2, PT, P0, P2, PT, 0x80, 0x8 ;  /* 0x000000000008781c */ /* 0x000fe40000745070 */
[----:B------:R-:W-:-:S02]  /*0c80*/  ISETP.GT.AND P4, PT, R42, -0x1, !P4 ;  /* 0xffffffff2a00780c */ /* 0x000fc40006784270 */
[----:B------:R-:W-:Y:S02]  /*0c90*/  PLOP3.LUT P3, PT, P0, P3, PT, 0x80, 0x8 ;  /* 0x000000000008781c */ /* 0x000fe40000767070 */
[----:B------:R-:W-:-:S07]  /*0ca0*/  PLOP3.LUT P4, PT, P0, P4, PT, 0x80, 0x8 ;  /* 0x000000000008781c */ /* 0x000fce0000789070 */
[----:B------:R-:W3:Y:S04]  /*0cb0*/  @P2 LDG.E R43, desc[UR10][R28.64+-0xc] ;  /* 0xfffff40a1c2b2981 */ /* 0x000ee8000c1e1900 */
[----:B------:R-:W0:Y:S01]  /*0cc0*/  @P3 LDC.64 R34, c[0x0][0x380] ;  /* 0x0000e000ff223b82 */ /* 0x000e220000000a00 */
[----:B------:R-:W4:Y:S04]  /*0cd0*/  @P3 LDG.E R45, desc[UR10][R28.64+-0x8] ;  /* 0xfffff80a1c2d3981 */ /* 0x000f28000c1e1900 */
[----:B------:R-:W5:Y:S01]  /*0ce0*/  @P4 LDG.E R47, desc[UR10][R28.64+-0x4] ;  /* 0xfffffc0a1c2f4981 */ /* 0x000f62000c1e1900 */
[----:B0-----:R-:W-:-:S06]  /*0cf0*/  @P3 IMAD.WIDE R34, R25, 0x4, R34 ;  /* 0x0000000419223825 */ /* 0x001fcc00078e0222 */
[----:B------:R-:W4:Y:S01]  /*0d00*/  @P3 LDG.E R34, desc[UR10][R34.64] ;  /* 0x0000000a22223981 */ /* 0x000f22000c1e1900 */
[----:B--2---:R-:W-:Y:S02]  /*0d10*/  @P1 FFMA.FTZ R10, R33, R30, R10 ;  /* 0x0000001e210a1223 */ /* 0x004fe4000001000a */
[----:B------:R-:W0:Y:S08]  /*0d20*/  @P2 LDC.64 R30, c[0x0][0x380] ;  /* 0x0000e000ff1e2b82 */ /* 0x000e300000000a00 */
[----:B------:R-:W1:Y:S01]  /*0d30*/  @P4 LDC.64 R32, c[0x0][0x380] ;  /* 0x0000e000ff204b82 */ /* 0x000e620000000a00 */
[----:B0-----:R-:W-:-:S06]  /*0d40*/  @P2 IMAD.WIDE R30, R22, 0x4, R30 ;  /* 0x00000004161e2825 */ /* 0x001fcc00078e021e */
[----:B------:R-:W3:Y:S01]  /*0d50*/  @P2 LDG.E R30, desc[UR10][R30.64] ;  /* 0x0000000a1e1e2981 */ /* 0x000ee2000c1e1900 */
[----:B-1----:R-:W-:-:S06]  /*0d60*/  @P4 IMAD.WIDE R32, R26, 0x4, R32 ;  /* 0x000000041a204825 */ /* 0x002fcc00078e0220 */
[----:B------:R-:W5:Y:S01]  /*0d70*/  @P4 LDG.E R32, desc[UR10][R32.64] ;  /* 0x0000000a20204981 */ /* 0x000f62000c1e1900 */
[----:B------:R-:W-:-:S04]  /*0d80*/  IADD3 R42, PT, PT, R42, -UR23, RZ ;  /* 0x800000172a2a7c10 */ /* 0x000fc8000fffe0ff */
[----:B------:R-:W-:-:S04]  /*0d90*/  ISETP.GE.AND P1, PT, R42, UR22, PT ;  /* 0x000000162a007c0c */ /* 0x000fc8000bf26270 */
[----:B------:R-:W-:-:S04]  /*0da0*/  ISETP.GT.AND P1, PT, R42, -0x1, !P1 ;  /* 0xffffffff2a00780c */ /* 0x000fc80004f24270 */
[----:B------:R-:W-:Y:S01]  /*0db0*/  PLOP3.LUT P1, PT, P0, P1, PT, 0x80, 0x8 ;  /* 0x000000000008781c */ /* 0x000fe20000723070 */
[----:B------:R-:W-:Y:S02]  /*0dc0*/  VIADD R42, R42, -UR23 ;  /* 0x800000172a2a7c36 */ /* 0x000fe40008000000 */
[----:B---3--:R-:W-:-:S10]  /*0dd0*/  @P2 FFMA.FTZ R10, R43, R30, R10 ;  /* 0x0000001e2b0a2223 */ /* 0x008fd4000001000a */
[----:B------:R-:W0:Y:S01]  /*0de0*/  @P1 LDC.64 R30, c[0x0][0x380] ;  /* 0x0000e000ff1e1b82 */ /* 0x000e220000000a00 */
[----:B----4-:R-:W-:Y:S02]  /*0df0*/  @P3 FFMA.FTZ R10, R45, R34, R10 ;  /* 0x000000222d0a3223 */ /* 0x010fe4000001000a */
[----:B------:R-:W2:Y:S02]  /*0e00*/  @P1 LDG.E R45, desc[UR10][R28.64] ;  /* 0x0000000a1c2d1981 */ /* 0x000ea4000c1e1900 */
[----:B-----5:R-:W-:Y:S01]  /*0e10*/  @P4 FFMA.FTZ R10, R47, R32, R10 ;  /* 0x000000202f0a4223 */ /* 0x020fe2000001000a */
[C---:B------:R-:W-:Y:S01]  /*0e20*/  VIADD R32, R42.reuse, -UR23 ;  /* 0x800000172a207c36 */ /* 0x040fe20008000000 */
[----:B------:R-:W-:-:S03]  /*0e30*/  ISETP.GE.AND P4, PT, R42, UR22, PT ;  /* 0x000000162a007c0c */ /* 0x000fc6000bf86270 */
[C---:B------:R-:W-:Y:S01]  /*0e40*/  VIADD R33, R32.reuse, -UR23 ;  /* 0x8000001720217c36 */ /* 0x040fe20008000000 */
[----:B------:R-:W-:Y:S02]  /*0e50*/  ISETP.GE.AND P3, PT, R32, UR22, PT ;  /* 0x0000001620007c0c */ /* 0x000fe4000bf66270 */
[----:B------:R-:W-:Y:S02]  /*0e60*/  ISETP.GT.AND P4, PT, R42, -0x1, !P4 ;  /* 0xffffffff2a00780c */ /* 0x000fe40006784270 */
[C---:B------:R-:W-:Y:S02]  /*0e70*/  ISETP.GE.AND P2, PT, R33.reuse, UR22, PT ;  /* 0x0000001621007c0c */ /* 0x040fe4000bf46270 */
[----:B------:R-:W-:Y:S02]  /*0e80*/  ISETP.GT.AND P3, PT, R32, -0x1, !P3 ;  /* 0xffffffff2000780c */ /* 0x000fe40005f64270 */
[----:B------:R-:W-:Y:S02]  /*0e90*/  PLOP3.LUT P4, PT, P0, P4, PT, 0x80, 0x8 ;  /* 0x000000000008781c */ /* 0x000fe40000789070 */
[----:B------:R-:W-:-:S02]  /*0ea0*/  ISETP.GT.AND P2, PT, R33, -0x1, !P2 ;  /* 0xffffffff2100780c */ /* 0x000fc40005744270 */
[----:B------:R-:W-:Y:S02]  /*0eb0*/  PLOP3.LUT P3, PT, P0, P3, PT, 0x80, 0x8 ;  /* 0x000000000008781c */ /* 0x000fe40000767070 */
[----:B------:R-:W-:Y:S01]  /*0ec0*/  PLOP3.LUT P2, PT, P0, P2, PT, 0x80, 0x8 ;  /* 0x000000000008781c */ /* 0x000fe20000745070 */
[----:B0-----:R-:W-:-:S06]  /*0ed0*/  @P1 IMAD.WIDE R42, R27, 0x4, R30 ;  /* 0x000000041b2a1825 */ /* 0x001fcc00078e021e */
[----:B------:R-:W0:Y:S01]  /*0ee0*/  @P4 LDC.64 R30, c[0x0][0x380] ;  /* 0x0000e000ff1e4b82 */ /* 0x000e220000000a00 */
[----:B------:R-:W2:Y:S04]  /*0ef0*/  @P1 LDG.E R42, desc[UR10][R42.64] ;  /* 0x0000000a2a2a1981 */ /* 0x000ea8000c1e1900 */
[----:B------:R-:W3:Y:S03]  /*0f00*/  @P3 LDG.E R47, desc[UR10][R28.64+0x8] ;  /* 0x0000080a1c2f3981 */ /* 0x000ee6000c1e1900 */
[----:B------:R-:W1:Y:S01]  /*0f10*/  @P3 LDC.64 R34, c[0x0][0x380] ;  /* 0x0000e000ff223b82 */ /* 0x000e620000000a00 */
[----:B------:R-:W4:Y:S04]  /*0f20*/  @P2 LDG.E R49, desc[UR10][R28.64+0xc] ;  /* 0x00000c0a1c312981 */ /* 0x000f28000c1e1900 */
[----:B------:R-:W5:Y:S03]  /*0f30*/  @P4 LDG.E R43, desc[UR10][R28.64+0x4] ;  /* 0x0000040a1c2b4981 */ /* 0x000f66000c1e1900 */
[----:B------:R-:W1:Y:S01]  /*0f40*/  @P2 LDC.64 R32, c[0x0][0x380] ;  /* 0x0000e000ff202b82 */ /* 0x000e620000000a00 */
[----:B0-----:R-:W-:-:S06]  /*0f50*/  @P4 IMAD.WIDE R30, R37, 0x4, R30 ;  /* 0x00000004251e4825 */ /* 0x001fcc00078e021e */
[----:B------:R-:W5:Y:S01]  /*0f60*/  @P4 LDG.E R30, desc[UR10][R30.64] ;  /* 0x0000000a1e1e4981 */ /* 0x000f62000c1e1900 */
[----:B-1----:R-:W-:-:S06]  /*0f70*/  @P3 IMAD.WIDE R34, R39, 0x4, R34 ;  /* 0x0000000427223825 */ /* 0x002fcc00078e0222 */
[----:B------:R-:W3:Y:S01]  /*0f80*/  @P3 LDG.E R34, desc[UR10][R34.64] ;  /* 0x0000000a22223981 */ /* 0x000ee2000c1e1900 */
[----:B------:R-:W-:-:S06]  /*0f90*/  @P2 IMAD.WIDE R32, R41, 0x4, R32 ;  /* 0x0000000429202825 */ /* 0x000fcc00078e0220 */
[----:B------:R-:W4:Y:S01]  /*0fa0*/  @P2 LDG.E R32, desc[UR10][R32.64] ;  /* 0x0000000a20202981 */ /* 0x000f22000c1e1900 */
[----:B------:R-:W-:Y:S02]  /*0fb0*/  VIADD R40, R40, 0x8 ;  /* 0x0000000828287836 */ /* 0x000fe40000000000 */
[----:B------:R-:W-:Y:S02]  /*0fc0*/  VIADD R38, R38, 0x8 ;  /* 0x0000000826267836 */ /* 0x000fe40000000000 */
[----:B--2---:R-:W-:Y:S01]  /*0fd0*/  @P1 FFMA.FTZ R10, R45, R42, R10 ;  /* 0x0000002a2d0a1223 */ /* 0x004fe2000001000a */
[----:B------:R-:W-:Y:S01]  /*0fe0*/  ISETP.NE.AND P1, PT, R40, RZ, PT ;  /* 0x000000ff2800720c */ /* 0x000fe20003f25270 */
[----:B------:R-:W-:-:S04]  /*0ff0*/  IMAD R42, RZ, RZ, -UR23 ;  /* 0x80000017ff2a7e24 */ /* 0x000fc8000f8e02ff */
[C---:B------:R-:W-:Y:S01]  /*1000*/  IMAD R24, R42.reuse, 0x8, R24 ;  /* 0x000000082a187824 */ /* 0x040fe200078e0218 */
[C---:B------:R-:W-:Y:S01]  /*1010*/  LEA R36, R42.reuse, R36, 0x3 ;  /* 0x000000242a247211 */ /* 0x040fe200078e18ff */
[C---:B------:R-:W-:Y:S01]  /*1020*/  IMAD R22, R42.reuse, 0x8, R22 ;  /* 0x000000082a167824 */ /* 0x040fe200078e0216 */
[C---:B------:R-:W-:Y:S01]  /*1030*/  LEA R37, R42.reuse, R37, 0x3 ;  /* 0x000000252a257211 */ /* 0x040fe200078e18ff */
[C---:B------:R-:W-:Y:S02]  /*1040*/  IMAD R25, R42.reuse, 0x8, R25 ;  /* 0x000000082a197824 */ /* 0x040fe400078e0219 */
[C---:B------:R-:W-:Y:S02]  /*1050*/  IMAD R26, R42.reuse, 0x8, R26 ;  /* 0x000000082a1a7824 */ /* 0x040fe400078e021a */
[C---:B------:R-:W-:Y:S02]  /*1060*/  IMAD R27, R42.reuse, 0x8, R27 ;  /* 0x000000082a1b7824 */ /* 0x040fe400078e021b */
[----:B------:R-:W-:-:S02]  /*1070*/  IMAD R39, R42, 0x8, R39 ;  /* 0x000000082a277824 */ /* 0x000fc400078e0227 */
[----:B------:R-:W-:Y:S02]  /*1080*/  IMAD R41, R42, 0x8, R41 ;  /* 0x000000082a297824 */ /* 0x000fe400078e0229 */
[----:B-----5:R-:W-:-:S04]  /*1090*/  @P4 FFMA.FTZ R10, R43, R30, R10 ;  /* 0x0000001e2b0a4223 */ /* 0x020fc8000001000a */
[----:B---3--:R-:W-:-:S04]  /*10a0*/  @P3 FFMA.FTZ R10, R47, R34, R10 ;  /* 0x000000222f0a3223 */ /* 0x008fc8000001000a */
[----:B----4-:R-:W-:Y:S01]  /*10b0*/  @P2 FFMA.FTZ R10, R49, R32, R10 ;  /* 0x00000020310a2223 */ /* 0x010fe2000001000a */
[----:B------:R-:W-:Y:S06]  /*10c0*/  @P1 BRA `(.L_x_676) ;  /* 0xfffffff800a01947 */ /* 0x000fec000383ffff */
[----:B------:R-:W-:-:S07]  /*10d0*/  IMAD.U32 R22, RZ, RZ, UR13 ;  /* 0x0000000dff167e24 */ /* 0x000fce000f8e00ff */
.L_x_675:
[----:B------:R-:W-:-:S09]  /*10e0*/  UISETP.NE.AND UP1, UPT, UR12, URZ, UPT ;  /* 0x000000ff0c00728c */ /* 0x000fd2000bf25270 */
[----:B------:R-:W-:Y:S05]  /*10f0*/  BRA.U !UP1, `(.L_x_677) ;  /* 0x0000000509987547 */ /* 0x000fea000b800000 */
[----:B------:R-:W-:Y:S01]  /*1100*/  UISETP.NE.AND UP1, UPT, UR4, URZ, UPT ;  /* 0x000000ff0400728c */ /* 0x000fe2000bf25270 */
[----:B------:R-:W-:Y:S10]  /*1110*/  BRA.U !UP0, `(.L_x_678) ;  /* 0x0000000108c47547 */ /* 0x000ff4000b800000 */
[----:B------:R-:W0:Y:S01]  /*1120*/  LDCU UR5, c[0x0][0x430] ;  /* 0x00008600ff0577ac */ /* 0x000e220008000800 */
[----:B------:R-:W1:Y:S01]  /*1130*/  LDC.64 R32, c[0x0][0x3d0] ;  /* 0x0000f400ff207b82 */ /* 0x000e620000000a00 */
[----:B------:R-:W2:Y:S01]  /*1140*/  LDCU UR8, c[0x0][0x410] ;  /* 0x00008200ff0877ac */ /* 0x000ea20008000800 */
[----:B0-----:R-:W-:-:S04]  /*1150*/  IMAD R24, R22, UR5, R9 ;  /* 0x0000000516187c24 */ /* 0x001fc8000f8e0209 */
[----:B------:R-:W-:Y:S01]  /*1160*/  IMAD.IADD R34, R7, 0x1, -R24 ;  /* 0x0000000107227824 */ /* 0x000fe200078e0a18 */
[----:B------:R-:W-:Y:S01]  /*1170*/  IADD3 R24, PT, PT, R24, UR5, RZ ;  /* 0x0000000518187c10 */ /* 0x000fe2000fffe0ff */
[----:B-1----:R-:W-:-:S03]  /*1180*/  IMAD.WIDE R32, R38, 0x4, R32 ;  /* 0x0000000426207825 */ /* 0x002fc600078e0220 */
[----:B--2---:R-:W-:Y:S01]  /*1190*/  ISETP.GE.AND P1, PT, R34, UR8, PT ;  /* 0x0000000822007c0c */ /* 0x004fe2000bf26270 */
[C---:B------:R-:W-:Y:S02]  /*11a0*/  IMAD.IADD R36, R7.reuse, 0x1, -R24 ;  /* 0x0000000107247824 */ /* 0x040fe400078e0a18 */
[----:B------:R-:W-:Y:S01]  /*11b0*/  VIADD R24, R24, UR5 ;  /* 0x0000000518187c36 */ /* 0x000fe20008000000 */
[----:B------:R-:W-:Y:S02]  /*11c0*/  ISETP.GT.AND P1, PT, R34, -0x1, !P1 ;  /* 0xffffffff2200780c */ /* 0x000fe40004f24270 */
[C---:B------:R-:W-:Y:S01]  /*11d0*/  ISETP.GE.AND P2, PT, R36.reuse, UR8, PT ;  /* 0x0000000824007c0c */ /* 0x040fe2000bf46270 */
[----:B------:R-:W-:Y:S01]  /*11e0*/  IMAD.IADD R40, R7, 0x1, -R24 ;  /* 0x0000000107287824 */ /* 0x000fe200078e0a18 */
[----:B------:R-:W-:Y:S02]  /*11f0*/  PLOP3.LUT P1, PT, P0, P1, PT, 0x80, 0x8 ;  /* 0x000000000008781c */ /* 0x000fe40000723070 */
[----:B------:R-:W-:-:S02]  /*1200*/  ISETP.GT.AND P2, PT, R36, -0x1, !P2 ;  /* 0xffffffff2400780c */ /* 0x000fc40005744270 */
[C---:B------:R-:W-:Y:S02]  /*1210*/  ISETP.GE.AND P4, PT, R40.reuse, UR8, PT ;  /* 0x0000000828007c0c */ /* 0x040fe4000bf86270 */
[----:B------:R-:W-:Y:S02]  /*1220*/  IADD3 R42, PT, PT, R7, -UR5, -R24 ;  /* 0x80000005072a7c10 */ /* 0x000fe4000fffe818 */
[----:B------:R-:W-:Y:S02]  /*1230*/  PLOP3.LUT P2, PT, P0, P2, PT, 0x80, 0x8 ;  /* 0x000000000008781c */ /* 0x000fe40000745070 */
[----:B------:R-:W-:Y:S02]  /*1240*/  ISETP.GT.AND P4, PT, R40, -0x1, !P4 ;  /* 0xffffffff2800780c */ /* 0x000fe40006784270 */
[C---:B------:R-:W-:Y:S01]  /*1250*/  ISETP.GE.AND P3, PT, R42.reuse, UR8, PT ;  /* 0x000000082a007c0c */ /* 0x040fe2000bf66270 */
[----:B------:R-:W0:Y:S01]  /*1260*/  @P1 LDC.64 R30, c[0x0][0x380] ;  /* 0x0000e000ff1e1b82 */ /* 0x000e220000000a00 */
[----:B------:R-:W-:Y:S01]  /*1270*/  PLOP3.LUT P4, PT, P0, P4, PT, 0x80, 0x8 ;  /* 0x000000000008781c */ /* 0x000fe20000789070 */
[----:B------:R-:W-:Y:S01]  /*1280*/  @P1 IMAD R35, R23, UR8, R34 ;  /* 0x0000000817231c24 */ /* 0x000fe2000f8e0222 */
[----:B------:R-:W-:-:S04]  /*1290*/  ISETP.GT.AND P3, PT, R42, -0x1, !P3 ;  /* 0xffffffff2a00780c */ /* 0x000fc80005f64270 */
[----:B------:R-:W-:Y:S01]  /*12a0*/  PLOP3.LUT P3, PT, P0, P3, PT, 0x80, 0x8 ;  /* 0x000000000008781c */ /* 0x000fe20000767070 */
[----:B------:R-:W1:Y:S01]  /*12b0*/  @P2 LDC.64 R28, c[0x0][0x380] ;  /* 0x0000e000ff1c2b82 */ /* 0x000e620000000a00 */
[----:B------:R-:W-:-:S07]  /*12c0*/  @P2 IMAD R37, R23, UR8, R36 ;  /* 0x0000000817252c24 */ /* 0x000fce000f8e0224 */
[----:B------:R-:W2:Y:S04]  /*12d0*/  @P4 LDC.64 R24, c[0x0][0x380] ;  /* 0x0000e000ff184b82 */ /* 0x000ea80000000a00 */
[----:B------:R-:W3:Y:S04]  /*12e0*/  @P3 LDG.E R41, desc[UR10][R32.64+0xc] ;  /* 0x00000c0a20293981 */ /* 0x000ee8000c1e1900 */
[----:B------:R-:W4:Y:S01]  /*12f0*/  @P3 LDC.64 R26, c[0x0][0x380] ;  /* 0x0000e000ff1a3b82 */ /* 0x000f220000000a00 */
[----:B0-----:R-:W-:Y:S02]  /*1300*/  @P1 IMAD.WIDE R30, R35, 0x4, R30 ;  /* 0x00000004231e1825 */ /* 0x001fe400078e021e */
[----:B------:R-:W5:Y:S02]  /*1310*/  @P1 LDG.E R35, desc[UR10][R32.64] ;  /* 0x0000000a20231981 */ /* 0x000f64000c1e1900 */
[----:B------:R-:W-:-:S02]  /*1320*/  @P3 IMAD R39, R23, UR8, R42 ;  /* 0x0000000817273c24 */ /* 0x000fc4000f8e022a */
[----:B------:R-:W5:Y:S01]  /*1330*/  @P1 LDG.E R30, desc[UR10][R30.64] ;  /* 0x0000000a1e1e1981 */ /* 0x000f62000c1e1900 */
[----:B-1----:R-:W-:-:S04]  /*1340*/  @P2 IMAD.WIDE R28, R37, 0x4, R28 ;  /* 0x00000004251c2825 */ /* 0x002fc800078e021c */
[----:B------:R-:W-:Y:S02]  /*1350*/  @P4 IMAD R37, R23, UR8, R40 ;  /* 0x0000000817254c24 */ /* 0x000fe4000f8e0228 */
[----:B------:R-:W3:Y:S02]  /*1360*/  @P2 LDG.E R28, desc[UR10][R28.64] ;  /* 0x0000000a1c1c2981 */ /* 0x000ee4000c1e1900 */
[----:B--2---:R-:W-:Y:S02]  /*1370*/  @P4 IMAD.WIDE R24, R37, 0x4, R24 ;  /* 0x0000000425184825 */ /* 0x004fe400078e0218 */
[----:B------:R-:W3:Y:S04]  /*1380*/  @P2 LDG.E R37, desc[UR10][R32.64+0x4] ;  /* 0x0000040a20252981 */ /* 0x000ee8000c1e1900 */
[----:B------:R-:W2:Y:S01]  /*1390*/  @P4 LDG.E R24, desc[UR10][R24.64] ;  /* 0x0000000a18184981 */ /* 0x000ea2000c1e1900 */
[----:B----4-:R-:W-:-:S03]  /*13a0*/  @P3 IMAD.WIDE R26, R39, 0x4, R26 ;  /* 0x00000004271a3825 */ /* 0x010fc600078e021a */
[----:B------:R-:W2:Y:S04]  /*13b0*/  @P4 LDG.E R39, desc[UR10][R32.64+0x8] ;  /* 0x0000080a20274981 */ /* 0x000ea8000c1e1900 */
[----:B------:R-:W4:Y:S01]  /*13c0*/  @P3 LDG.E R26, desc[UR10][R26.64] ;  /* 0x0000000a1a1a3981 */ /* 0x000f22000c1e1900 */
[----:B------:R-:W-:Y:S01]  /*13d0*/  VIADD R22, R22, 0x4 ;  /* 0x0000000416167836 */ /* 0x000fe20000000000 */
[----:B------:R-:W-:Y:S01]  /*13e0*/  IADD3 R38, PT, PT, R38, 0x4, RZ ;  /* 0x0000000426267810 */ /* 0x000fe20007ffe0ff */
[----:B-----5:R-:W-:-:S04]  /*13f0*/  @P1 FFMA.FTZ R10, R35, R30, R10 ;  /* 0x0000001e230a1223 */ /* 0x020fc8000001000a */
[----:B---3--:R-:W-:-:S04]  /*1400*/  @P2 FFMA.FTZ R10, R37, R28, R10 ;  /* 0x0000001c250a2223 */ /* 0x008fc8000001000a */
[----:B--2---:R-:W-:-:S04]  /*1410*/  @P4 FFMA.FTZ R10, R39, R24, R10 ;  /* 0x00000018270a4223 */ /* 0x004fc8000001000a */
[----:B----4-:R-:W-:-:S07]  /*1420*/  @P3 FFMA.FTZ R10, R41, R26, R10 ;  /* 0x0000001a290a3223 */ /* 0x010fce000001000a */
.L_x_678:
[----:B------:R-:W-:Y:S04]  /*1430*/  BSSY.RECONVERGENT B1, `(.L_x_677) ;  /* 0x0000032000017945 */ /* 0x000fe80003800200 */
[----:B------:R-:W-:Y:S05]  /*1440*/  BRA.U !UP1, `(.L_x_679) ;  /* 0x0000000109c07547 */ /* 0x000fea000b800000 */
[----:B------:R-:W0:Y:S01]  /*1450*/  LDCU UR5, c[0x0][0x418] ;  /* 0x00008300ff0577ac */ /* 0x000e220008000800 */
[----:B------:R-:W-:Y:S02]  /*1460*/  UISETP.NE.AND UP1, UPT, UR4, 0x1, UPT ;  /* 0x000000010400788c */ /* 0x000fe4000bf25270 */
[----:B0-----:R-:W-:-:S07]  /*1470*/  ULOP3.LUT UP2, URZ, UR5, 0x1, URZ, 0xc0, !UPT ;  /* 0x0000000105ff7892 */ /* 0x001fce000f84c0ff */
[----:B------:R-:W-:Y:S05]  /*1480*/  BRA.U !UP1, `(.L_x_680) ;  /* 0x00000001096c7547 */ /* 0x000fea000b800000 */
[----:B------:R-:W0:Y:S01]  /*1490*/  LDCU UR5, c[0x0][0x430] ;  /* 0x00008600ff0577ac */ /* 0x000e220008000800 */
[----:B------:R-:W1:Y:S01]  /*14a0*/  LDC.64 R24, c[0x0][0x3d0] ;  /* 0x0000f400ff187b82 */ /* 0x000e620000000a00 */
[----:B------:R-:W2:Y:S01]  /*14b0*/  LDCU UR8, c[0x0][0x410] ;  /* 0x00008200ff0877ac */ /* 0x000ea20008000800 */
[----:B0-----:R-:W-:-:S04]  /*14c0*/  IMAD R32, R22, UR5, R9 ;  /* 0x0000000516207c24 */ /* 0x001fc8000f8e0209 */
[C-C-:B------:R-:W-:Y:S01]  /*14d0*/  IMAD.IADD R30, R7.reuse, 0x1, -R32.reuse ;  /* 0x00000001071e7824 */ /* 0x140fe200078e0a20 */
[----:B------:R-:W-:Y:S01]  /*14e0*/  IADD3 R32, PT, PT, R7, -UR5, -R32 ;  /* 0x8000000507207c10 */ /* 0x000fe2000fffe820 */
[----:B-1----:R-:W-:-:S03]  /*14f0*/  IMAD.WIDE R24, R38, 0x4, R24 ;  /* 0x0000000426187825 */ /* 0x002fc600078e0218 */
[----:B--2---:R-:W-:Y:S02]  /*1500*/  ISETP.GE.AND P1, PT, R30, UR8, PT ;  /* 0x000000081e007c0c */ /* 0x004fe4000bf26270 */
[----:B------:R-:W-:Y:S02]  /*1510*/  ISETP.GE.AND P2, PT, R32, UR8, PT ;  /* 0x0000000820007c0c */ /* 0x000fe4000bf46270 */
[----:B------:R-:W-:Y:S02]  /*1520*/  ISETP.GT.AND P1, PT, R30, -0x1, !P1 ;  /* 0xffffffff1e00780c */ /* 0x000fe40004f24270 */
[----:B------:R-:W-:Y:S02]  /*1530*/  ISETP.GT.AND P2, PT, R32, -0x1, !P2 ;  /* 0xffffffff2000780c */ /* 0x000fe40005744270 */
[----:B------:R-:W-:Y:S02]  /*1540*/  PLOP3.LUT P1, PT, P0, P1, PT, 0x80, 0x8 ;  /* 0x000000000008781c */ /* 0x000fe40000723070 */
[----:B------:R-:W-:-:S11]  /*1550*/  PLOP3.LUT P2, PT, P0, P2, PT, 0x80, 0x8 ;  /* 0x000000000008781c */ /* 0x000fd60000745070 */
[----:B------:R-:W0:Y:S01]  /*1560*/  @P1 LDC.64 R28, c[0x0][0x380] ;  /* 0x0000e000ff1c1b82 */ /* 0x000e220000000a00 */
[C---:B------:R-:W-:Y:S02]  /*1570*/  @P1 IMAD R31, R23.reuse, UR8, R30 ;  /* 0x00000008171f1c24 */ /* 0x040fe4000f8e021e */
[----:B------:R-:W-:-:S05]  /*1580*/  @P2 IMAD R33, R23, UR8, R32 ;  /* 0x0000000817212c24 */ /* 0x000fca000f8e0220 */
[----:B------:R-:W1:Y:S01]  /*1590*/  @P2 LDC.64 R26, c[0x0][0x380] ;  /* 0x0000e000ff1a2b82 */ /* 0x000e620000000a00 */
[----:B0-----:R-:W-:Y:S02]  /*15a0*/  @P1 IMAD.WIDE R28, R31, 0x4, R28 ;  /* 0x000000041f1c1825 */ /* 0x001fe400078e021c */
[----:B------:R-:W2:Y:S04]  /*15b0*/  @P1 LDG.E R31, desc[UR10][R24.64] ;  /* 0x0000000a181f1981 */ /* 0x000ea8000c1e1900 */
[----:B------:R-:W2:Y:S01]  /*15c0*/  @P1 LDG.E R28, desc[UR10][R28.64] ;  /* 0x0000000a1c1c1981 */ /* 0x000ea2000c1e1900 */
[----:B-1----:R-:W-:-:S03]  /*15d0*/  @P2 IMAD.WIDE R26, R33, 0x4, R26 ;  /* 0x00000004211a2825 */ /* 0x002fc600078e021a */
[----:B------:R-:W3:Y:S04]  /*15e0*/  @P2 LDG.E R33, desc[UR10][R24.64+0x4] ;  /* 0x0000040a18212981 */ /* 0x000ee8000c1e1900 */
[----:B------:R-:W3:Y:S01]  /*15f0*/  @P2 LDG.E R26, desc[UR10][R26.64] ;  /* 0x0000000a1a1a2981 */ /* 0x000ee2000c1e1900 */
[----:B------:R-:W-:Y:S02]  /*1600*/  VIADD R22, R22, 0x2 ;  /* 0x0000000216167836 */ /* 0x000fe40000000000 */
[----:B------:R-:W-:Y:S02]  /*1610*/  VIADD R38, R38, 0x2 ;  /* 0x0000000226267836 */ /* 0x000fe40000000000 */
[----:B--2---:R-:W-:-:S04]  /*1620*/  @P1 FFMA.FTZ R10, R31, R28, R10 ;  /* 0x0000001c1f0a1223 */ /* 0x004fc8000001000a */
[----:B---3--:R-:W-:-:S07]  /*1630*/  @P2 FFMA.FTZ R10, R33, R26, R10 ;  /* 0x0000001a210a2223 */ /* 0x008fce000001000a */
.L_x_680:
[----:B------:R-:W-:Y:S05]  /*1640*/  BRA.U !UP2, `(.L_x_679) ;  /* 0x000000010a407547 */ /* 0x000fea000b800000 */
[----:B------:R-:W0:Y:S01]  /*1650*/  LDCU UR5, c[0x0][0x430] ;  /* 0x00008600ff0577ac */ /* 0x000e220008000800 */
[----:B------:R-:W1:Y:S01]  /*1660*/  LDC R29, c[0x0][0x410] ;  /* 0x00010400ff1d7b82 */ /* 0x000e620000000800 */
        /* <DEDUP_REMOVED lines=10> */
[----:B------:R-:W2:Y:S01]  /*1710*/  LDG.E R23, desc[UR10][R22.64] ;  /* 0x0000000a16177981 */ /* 0x000ea2000c1e1900 */
[----:B-1----:R-:W-:-:S06]  /*1720*/  IMAD.WIDE R24, R29, 0x4, R26 ;  /* 0x000000041d187825 */ /* 0x002fcc00078e021a */
[----:B------:R-:W2:Y:S02]  /*1730*/  LDG.E R24, desc[UR10][R24.64] ;  /* 0x0000000a18187981 */ /* 0x000ea4000c1e1900 */
[----:B--2---:R-:W-:-:S07]  /*1740*/  FFMA.FTZ R10, R23, R24, R10 ;  /* 0x00000018170a7223 */ /* 0x004fce000001000a */
.L_x_679:
[----:B------:R-:W-:Y:S05]  /*1750*/  BSYNC.RECONVERGENT B1 ;  /* 0x0000000000017941 */ /* 0x000fea0003800200 */
.L_x_677:
[----:B------:R-:W0:Y:S02]  /*1760*/  LDCU UR5, c[0x0][0x418] ;  /* 0x00008300ff0577ac */ /* 0x000e240008000800 */
[----:B0-----:R-:W-:Y:S01]  /*1770*/  IADD3 R20, PT, PT, R20, UR5, RZ ;  /* 0x0000000514147c10 */ /* 0x001fe2000fffe0ff */
[----:B------:R-:W-:Y:S06]  /*1780*/  @P6 BRA `(.L_x_681) ;  /* 0xfffffff000806947 */ /* 0x000fec000383ffff */
[----:B------:R-:W-:Y:S05]  /*1790*/  @P5 BRA `(.L_x_682) ;  /* 0xfffffff000585947 */ /* 0x000fea000383ffff */
[----:B------:R-:W0:Y:S01]  /*17a0*/  LDCU.64 UR8, c[0x0][0x3a8] ;  /* 0x00007500ff0877ac */ /* 0x000e220008000a00 */
[----:B------:R-:W1:Y:S01]  /*17b0*/  LDCU UR5, c[0x0][0x3f8] ;  /* 0x00007f00ff0577ac */ /* 0x000e620008000800 */
[----:B0-----:R-:W-:-:S04]  /*17c0*/  LEA R6, P0, R0, UR8, 0x2 ;  /* 0x0000000800067c11 */ /* 0x001fc8000f8010ff */
[----:B------:R-:W-:Y:S02]  /*17d0*/  LEA.HI.X R7, R0, UR9, R3, 0x2, P0 ;  /* 0x0000000900077c11 */ /* 0x000fe400080f1403 */
[----:B------:R-:W-:-:S03]  /*17e0*/  IADD3 R0, P0, PT, R5, R0, RZ ;  /* 0x0000000005007210 */ /* 0x000fc60007f1e0ff */
[----:B------:R0:W-:Y:S02]  /*17f0*/  STG.E desc[UR10][R6.64], R10 ;  /* 0x0000000a06007986 */ /* 0x0001e4000c10190a */
[----:B------:R-:W-:Y:S01]  /*1800*/  IMAD.X R3, RZ, RZ, R3, P0 ;  /* 0x000000ffff037224 */ /* 0x000fe200000e0603 */
[----:B-1----:R-:W-:-:S04]  /*1810*/  ISETP.GE.U32.AND P0, PT, R0, UR5, PT ;  /* 0x0000000500007c0c */ /* 0x002fc8000bf06070 */
[----:B------:R-:W-:-:S13]  /*1820*/  ISETP.GE.AND.EX P0, PT, R3, UR19, PT, P0 ;  /* 0x0000001303007c0c */ /* 0x000fda000bf06300 */
[----:B0-----:R-:W-:Y:S05]  /*1830*/  @!P0 BRA `(.L_x_683) ;  /* 0xffffffe800ac8947 */ /* 0x001fea000383ffff */
[----:B------:R-:W-:Y:S05]  /*1840*/  BSYNC.RECONVERGENT B0 ;  /* 0x0000000000007941 */ /* 0x000fea0003800200 */
.L_x_674:
[----:B------:R-:W-:Y:S05]  /*1850*/  EXIT ;  /* 0x000000000000794d */ /* 0x000fea0003800000 */
.L_x_671:
        /* <DEDUP_REMOVED lines=23> */
[----:B------:R-:W-:Y:S01]  /*19d0*/  IMAD.HI.U32 R6, R7, R10, RZ ;  /* 0x0000000a07067227 */ /* 0x000fe200078e00ff */
[----:B------:R-:W-:-:S03]  /*19e0*/  MOV R7, RZ ;  /* 0x000000ff00077202 */ /* 0x000fc60000000f00 */
[----:B------:R-:W-:-:S04]  /*19f0*/  IMAD.MOV R8, RZ, RZ, -R6 ;  /* 0x000000ffff087224 */ /* 0x000fc800078e0a06 */
        /* <DEDUP_REMOVED lines=8> */
.L_x_685:
[----:B------:R-:W-:Y:S01]  /*1a80*/  IMAD.MOV.U32 R6, RZ, RZ, R10 ;  /* 0x000000ffff067224 */ /* 0x000fe200078e000a */
[----:B------:R-:W-:-:S07]  /*1a90*/  MOV R4, 0x1ab0 ;  /* 0x00001ab000047802 */ /* 0x000fce0000000f00 */
[----:B------:R-:W-:Y:S05]  /*1aa0*/  CALL.REL.NOINC `($__internal_26_$__cuda_sm20_div_u64) ;  /* 0x00000008002c7944 */ /* 0x000fea0003c00000 */
[----:B------:R-:W-:Y:S02]  /*1ab0*/  IMAD.MOV.U32 R6, RZ, RZ, R8 ;  /* 0x000000ffff067224 */ /* 0x000fe400078e0008 */
[----:B------:R-:W-:-:S07]  /*1ac0*/  IMAD.MOV.U32 R7, RZ, RZ, R9 ;  /* 0x000000ffff077224 */ /* 0x000fce00078e0009 */
.L_x_686:
[----:B------:R-:W-:Y:S05]  /*1ad0*/  BSYNC.RECONVERGENT B0 ;  /* 0x0000000000007941 */ /* 0x000fea0003800200 */
.L_x_684:
        /* <DEDUP_REMOVED lines=14> */
.L_x_689:
[----:B------:R-:W-:-:S04]  /*1bc0*/  LEA R6, P0, R0, UR4, 0x2 ;  /* 0x0000000400067c11 */ /* 0x000fc8000f8010ff */
[--C-:B------:R-:W-:Y:S02]  /*1bd0*/  LEA.HI.X R7, R0, UR5, R3.reuse, 0x2, P0 ;  /* 0x0000000500077c11 */ /* 0x100fe400080f1403 */
[----:B------:R-:W-:Y:S02]  /*1be0*/  IADD3 R2, P0, PT, R2, 0x1, RZ ;  /* 0x0000000102027810 */ /* 0x000fe40007f1e0ff */
[----:B------:R-:W-:Y:S01]  /*1bf0*/  IADD3 R0, P2, PT, R5, R0, RZ ;  /* 0x0000000005007210 */ /* 0x000fe20007f5e0ff */
[----:B------:R0:W-:Y:S02]  /*1c00*/  STG.E desc[UR10][R6.64], RZ ;  /* 0x000000ff06007986 */ /* 0x0001e4000c10190a */
[----:B------:R-:W-:Y:S01]  /*1c10*/  IMAD.X R4, RZ, RZ, R4, P0 ;  /* 0x000000ffff047224 */ /* 0x000fe200000e0604 */
[----:B------:R-:W-:Y:S01]  /*1c20*/  ISETP.NE.U32.AND P0, PT, R2, R9, PT ;  /* 0x000000090200720c */ /* 0x000fe20003f05070 */
[----:B------:R-:W-:-:S03]  /*1c30*/  IMAD.X R3, RZ, RZ, R3, P2 ;  /* 0x000000ffff037224 */ /* 0x000fc600010e0603 */
[----:B------:R-:W-:-:S13]  /*1c40*/  ISETP.NE.AND.EX P0, PT, R4, RZ, PT, P0 ;  /* 0x000000ff0400720c */ /* 0x000fda0003f05300 */
[----:B0-----:R-:W-:Y:S05]  /*1c50*/  @P0 BRA `(.L_x_689) ;  /* 0xfffffffc00d80947 */ /* 0x001fea000383ffff */
.L_x_688:
[----:B------:R-:W-:Y:S05]  /*1c60*/  BSYNC.RECONVERGENT B0 ;  /* 0x0000000000007941 */ /* 0x000fea0003800200 */
.L_x_687:
[----:B------:R-:W-:Y:S05]  /*1c70*/  @!P1 EXIT ;  /* 0x000000000000994d */ /* 0x000fea0003800000 */
[----:B------:R-:W-:Y:S01]  /*1c80*/  SHF.L.U32 R13, R5, 0x2, RZ ;  /* 0x00000002050d7819 */ /* 0x000fe200000006ff */
[----:B------:R-:W0:Y:S01]  /*1c90*/  LDCU UR6, c[0x0][0x3f8] ;  /* 0x00007f00ff0677ac */ /* 0x000e220008000800 */
[----:B------:R-:W-:Y:S01]  /*1ca0*/  SHF.R.U32.HI R15, RZ, 0x1e, R5 ;  /* 0x0000001eff0f7819 */ /* 0x000fe20000011605 */
[----:B------:R-:W1:Y:S06]  /*1cb0*/  LDCU.64 UR4, c[0x0][0x3a8] ;  /* 0x00007500ff0477ac */ /* 0x000e6c0008000a00 */
.L_x_690:
[----:B-1----:R-:W-:-:S04]  /*1cc0*/  LEA R10, P0, R0, UR4, 0x2 ;  /* 0x00000004000a7c11 */ /* 0x002fc8000f8010ff */
        /* <DEDUP_REMOVED lines=13> */
[----:B0-----:R-:W-:-:S04]  /*1da0*/  ISETP.GE.U32.AND P0, PT, R0, UR6, PT ;  /* 0x0000000600007c0c */ /* 0x001fc8000bf06070 */
[----:B------:R-:W-:-:S13]  /*1db0*/  ISETP.GE.AND.EX P0, PT, R3, UR19, PT, P0 ;  /* 0x0000001303007c0c */ /* 0x000fda000bf06300 */
[----:B--2---:R-:W-:Y:S05]  /*1dc0*/  @!P0 BRA `(.L_x_690) ;  /* 0xfffffffc00bc8947 */ /* 0x004fea000383ffff */
[----:B------:R-:W-:Y:S05]  /*1dd0*/  EXIT ;  /* 0x000000000000794d */ /* 0x000fea0003800000 */
.L_x_670:
        /* <DEDUP_REMOVED lines=34> */
.L_x_692:
[----:B------:R-:W-:Y:S01]  /*2000*/  IMAD.MOV.U32 R6, RZ, RZ, R8 ;  /* 0x000000ffff067224 */ /* 0x000fe200078e0008 */
[----:B------:R-:W-:-:S07]  /*2010*/  MOV R4, 0x2030 ;  /* 0x0000203000047802 */ /* 0x000fce0000000f00 */
[----:B------:R-:W-:Y:S05]  /*2020*/  CALL.REL.NOINC `($__internal_26_$__cuda_sm20_div_u64) ;  /* 0x0000000000cc7944 */ /* 0x000fea0003c00000 */
[----:B------:R-:W-:Y:S01]  /*2030*/  MOV R6, R8 ;  /* 0x0000000800067202 */ /* 0x000fe20000000f00 */
[----:B------:R-:W-:-:S07]  /*2040*/  IMAD.MOV.U32 R7, RZ, RZ, R9 ;  /* 0x000000ffff077224 */ /* 0x000fce00078e0009 */
.L_x_693:
[----:B------:R-:W-:Y:S05]  /*2050*/  BSYNC.RECONVERGENT B0 ;  /* 0x0000000000007941 */ /* 0x000fea0003800200 */
.L_x_691:
        /* <DEDUP_REMOVED lines=14> */
.L_x_696:
        /* <DEDUP_REMOVED lines=10> */
.L_x_695:
[----:B------:R-:W-:Y:S05]  /*21e0*/  BSYNC.RECONVERGENT B0 ;  /* 0x0000000000007941 */ /* 0x000fea0003800200 */
.L_x_694:
[----:B------:R-:W-:Y:S05]  /*21f0*/  @!P1 EXIT ;  /* 0x000000000000994d */ /* 0x000fea0003800000 */
[----:B------:R-:W-:Y:S01]  /*2200*/  IMAD.SHL.U32 R13, R5, 0x4, RZ ;  /* 0x00000004050d7824 */ /* 0x000fe200078e00ff */
[----:B------:R-:W-:Y:S01]  /*2210*/  SHF.R.U32.HI R15, RZ, 0x1e, R5 ;  /* 0x0000001eff0f7819 */ /* 0x000fe20000011605 */
[----:B------:R-:W0:Y:S01]  /*2220*/  LDCU UR6, c[0x0][0x3f8] ;  /* 0x00007f00ff0677ac */ /* 0x000e220008000800 */
[----:B------:R-:W1:Y:S05]  /*2230*/  LDCU.64 UR4, c[0x0][0x3a8] ;  /* 0x00007500ff0477ac */ /* 0x000e6a0008000a00 */
.L_x_697:
[----:B-1----:R-:W-:-:S04]  /*2240*/  LEA R4, P0, R0, UR4, 0x2 ;  /* 0x0000000400047c11 */ /* 0x002fc8000f8010ff */
[----:B------:R-:W-:Y:S02]  /*2250*/  LEA.HI.X R5, R0, UR5, R3, 0x2, P0 ;  /* 0x0000000500057c11 */ /* 0x000fe400080f1403 */
[----:B------:R-:W-:-:S03]  /*2260*/  IADD3 R6, P0, PT, R13, R4, RZ ;  /* 0x000000040d067210 */ /* 0x000fc60007f1e0ff */
[----:B------:R2:W-:Y:S02]  /*2270*/  STG.E desc[UR10][R4.64], RZ ;  /* 0x000000ff04007986 */ /* 0x0005e4000c10190a */
[----:B------:R-:W-:Y:S01]  /*2280*/  IMAD.X R7, R15, 0x1, R5, P0 ;  /* 0x000000010f077824 */ /* 0x000fe200000e0605 */
[----:B------:R-:W-:-:S04]  /*2290*/  IADD3 R8, P0, PT, R13, R6, RZ ;  /* 0x000000060d087210 */ /* 0x000fc80007f1e0ff */
[----:B------:R-:W-:Y:S01]  /*22a0*/  IADD3.X R9, PT, PT, R15, R7, RZ, P0, !PT ;  /* 0x000000070f097210 */ /* 0x000fe200007fe4ff */
[----:B------:R2:W-:Y:S01]  /*22b0*/  STG.E desc[UR10][R6.64], RZ ;  /* 0x000000ff06007986 */ /* 0x0005e2000c10190a */
[----:B------:R-:W-:-:S03]  /*22c0*/  IADD3 R10, P0, PT, R13, R8, RZ ;  /* 0x000000080d0a7210 */ /* 0x000fc60007f1e0ff */
[----:B------:R2:W-:Y:S02]  /*22d0*/  STG.E desc[UR10][R8.64], RZ ;  /* 0x000000ff08007986 */ /* 0x0005e4000c10190a */
        /* <DEDUP_REMOVED lines=8> */
        .weak           $__internal_26_$__cuda_sm20_div_u64
        .type           $__internal_26_$__cuda_sm20_div_u64,@function
        .size           $__internal_26_$__cuda_sm20_div_u64,(.L_x_1723 - $__internal_26_$__cuda_sm20_div_u64)
$__internal_26_$__cuda_sm20_div_u64:
        /* <DEDUP_REMOVED lines=51> */
[----:B------:R-:W-:Y:S02]  /*2690*/  IADD3 R8, P1, PT, -R5, R12, RZ ;  /* 0x0000000c05087210 */ /* 0x000fe40007f3e1ff */
[----:B------:R-:W-:Y:S02]  /*26a0*/  IADD3 R6, P2, PT, R11, 0x1, RZ ;  /* 0x000000010b067810 */ /* 0x000fe40007f5e0ff */
[C---:B------:R-:W-:Y:S02]  /*26b0*/  ISETP.GE.U32.AND.EX P0, PT, R14.reuse, UR4, PT, P0 ;  /* 0x000000040e007c0c */ /* 0x040fe4000bf06100 */
[----:B------:R-:W-:Y:S02]  /*26c0*/  IADD3.X R9, PT, PT, R14, ~UR4, RZ, P1, !PT ;  /* 0x800000040e097c10 */ /* 0x000fe40008ffe4ff */
[----:B------:R-:W-:Y:S02]  /*26d0*/  IADD3.X R7, PT, PT, RZ, R10, RZ, P2, !PT ;  /* 0x0000000aff077210 */ /* 0x000fe400017fe4ff */
        /* <DEDUP_REMOVED lines=10> */
[----:B------:R-:W-:Y:S01]  /*2780*/  ISETP.NE.AND.EX P1, PT, RZ, UR4, PT, P1 ;  /* 0x00000004ff007c0c */ /* 0x000fe2000bf25310 */
[----:B------:R-:W-:Y:S01]  /*2790*/  IMAD.MOV.U32 R6, RZ, RZ, R4 ;  /* 0x000000ffff067224 */ /* 0x000fe200078e0004 */
[----:B------:R-:W-:Y:S02]  /*27a0*/  SEL R8, R8, R11, P0 ;  /* 0x0000000b08087207 */ /* 0x000fe40000000000 */
[----:B------:R-:W-:Y:S02]  /*27b0*/  SEL R9, R9, R10, P0 ;  /* 0x0000000a09097207 */ /* 0x000fe40000000000 */
[----:B------:R-:W-:Y:S02]  /*27c0*/  SEL R8, R8, 0xffffffff, P1 ;  /* 0xffffffff08087807 */ /* 0x000fe40000800000 */
[----:B------:R-:W-:Y:S01]  /*27d0*/  SEL R9, R9, 0xffffffff, P1 ;  /* 0xffffffff09097807 */ /* 0x000fe20000800000 */
[----:B------:R-:W-:Y:S06]  /*27e0*/  RET.REL.NODEC R6 `(_ZN2at6native51_GLOBAL__N__2c613397_18_DepthwiseConv2d_cu_9959487032conv_depthwise2d_backward_kernelILi0ELi1EfiEEvNS_27GenericPackedTensorAccessorIKT1_Lm4ENS_16DefaultPtrTraitsEiEENS3_IS4_Lm4ES6_iEES7_T2_iiiiiiiiiiiiiii) ;  /* 0xffffffd806047950 */ /* 0x000fec0003c3ffff */
.L_x_698:
        /* <DEDUP_REMOVED lines=9> */
.L_x_1723:


//--------------------- .text._ZN2at6native51_GLOBAL__N__2c613397_18_DepthwiseConv2d_cu_9959487032conv_depthwise2d_backward_kernelILi1ELi0EfiEEvNS_27GenericPackedTensorAccessorIKT1_Lm4ENS_16DefaultPtrTraitsEiEENS3_IS4_Lm4ES6_iEES7_T2_iiiiiiiiiiiiiii --------------------------
	.section	.text._ZN2at6native51_GLOBAL__N__2c613397_18_DepthwiseConv2d_cu_9959487032conv_depthwise2d_backward_kernelILi1ELi0EfiEEvNS_27GenericPackedTensorAccessorIKT1_Lm4ENS_16DefaultPtrTraitsEiEENS3_IS4_Lm4ES6_iEES7_T2_iiiiiiiiiiiiiii,"ax",@progbits
	.align	128
.text._ZN2at6native51_GLOBAL__N__2c613397_18_DepthwiseConv2d_cu_9959487032conv_depthwise2d_backward_kernelILi1ELi0EfiEEvNS_27GenericPackedTensorAccessorIKT1_Lm4ENS_16DefaultPtrTraitsEiEENS3_IS4_Lm4ES6_iEES7_T2_iiiiiiiiiiiiiii:
        .type           _ZN2at6native51_GLOBAL__N__2c613397_18_DepthwiseConv2d_cu_9959487032conv_depthwise2d_backward_kernelILi1ELi0EfiEEvNS_27GenericPackedTensorAccessorIKT1_Lm4ENS_16DefaultPtrTraitsEiEENS3_IS4_Lm4ES6_iEES7_T2_iiiiiiiiiiiiiii,@function
        .size           _ZN2at6native51_GLOBAL__N__2c613397_18_DepthwiseConv2d_cu_9959487032conv_depthwise2d_backward_kernelILi1ELi0EfiEEvNS_27GenericPackedTensorAccessorIKT1_Lm4ENS_16DefaultPtrTraitsEiEENS3_IS4_Lm4ES6_iEES7_T2_iiiiiiiiiiiiiii,(.L_x_1725 - _ZN2at6native51_GLOBAL__N__2c613397_18_DepthwiseConv2d_cu_9959487032conv_depthwise2d_backward_kernelILi1ELi0EfiEEvNS_27GenericPackedTensorAccessorIKT1_Lm4ENS_16DefaultPtrTraitsEiEENS3_IS4_Lm4ES6_iEES7_T2_iiiiiiiiiiiiiii)
        .other          _ZN2at6native51_GLOBAL__N__2c613397_18_DepthwiseConv2d_cu_9959487032conv_depthwise2d_backward_kernelILi1ELi0EfiEEvNS_27GenericPackedTensorAccessorIKT1_Lm4ENS_16DefaultPtrTraitsEiEENS3_IS4_Lm4ES6_iEES7_T2_iiiiiiiiiiiiiii,@"STO_CUDA_ENTRY STV_DEFAULT"
_ZN2at6native51_GLOBAL__N__2c613397_18_DepthwiseConv2d_cu_9959487032conv_depthwise2d_backward_kernelILi1ELi0EfiEEvNS_27GenericPackedTensorAccessorIKT1_Lm4ENS_16DefaultPtrTraitsEiEENS3_IS4_Lm4ES6_iEES7_T2_iiiiiiiiiiiiiii:
        /* <DEDUP_REMOVED lines=26> */
.L_x_724:
        /* <DEDUP_REMOVED lines=19> */
[----:B------:R-:W-:-:S04]  /*02d0*/  IMAD.HI.U32 R12, R11, R2, RZ ;  /* 0x000000020b0c7227 */ /* 0x000fc800078e00ff */
[----:B------:R-:W-:-:S04]  /*02e0*/  IMAD.MOV R4, RZ, RZ, -R12 ;  /* 0x000000ffff047224 */ /* 0x000fc800078e0a0c */
[C---:B------:R-:W-:Y:S01]  /*02f0*/  IMAD R2, R13.reuse, R4, R2 ;  /* 0x000000040d027224 */ /* 0x040fe200078e0202 */
[----:B------:R-:W-:Y:S01]  /*0300*/  LOP3.LUT R4, R0, R9, RZ, 0x3c, !PT ;  /* 0x0000000900047212 */ /* 0x000fe200078e3cff */
[----:B0-----:R-:W0:Y:S03]  /*0310*/  MUFU.RCP R7, R7 ;  /* 0x0000000700077308 */ /* 0x001e260000001000 */
[----:B------:R-:W-:Y:S02]  /*0320*/  ISETP.GT.U32.AND P1, PT, R13, R2, PT ;  /* 0x000000020d00720c */ /* 0x000fe40003f24070 */
[----:B------:R-:W-:Y:S02]  /*0330*/  ISETP.GE.AND P2, PT, R4, RZ, PT ;  /* 0x000000ff0400720c */ /* 0x000fe40003f46270 */
[----:B--2---:R-:W-:-:S09]  /*0340*/  IABS R8, R10 ;  /* 0x0000000a00087213 */ /* 0x004fd20000000000 */
[-C--:B------:R-:W-:Y:S01]  /*0350*/  @!P1 IADD3 R2, PT, PT, R2, -R13.reuse, RZ ;  /* 0x8000000d02029210 */ /* 0x080fe20007ffe0ff */
[----:B------:R-:W-:Y:S01]  /*0360*/  @!P1 VIADD R12, R12, 0x1 ;  /* 0x000000010c0c9836 */ /* 0x000fe20000000000 */
[----:B------:R-:W-:Y:S01]  /*0370*/  ISETP.NE.AND P1, PT, R9, RZ, PT ;  /* 0x000000ff0900720c */ /* 0x000fe20003f25270 */
[----:B0-----:R-:W-:Y:S01]  /*0380*/  VIADD R14, R7, 0xffffffe ;  /* 0x0ffffffe070e7836 */ /* 0x001fe20000000000 */
[----:B------:R-:W-:Y:S02]  /*0390*/  ISETP.GE.U32.AND P0, PT, R2, R13, PT ;  /* 0x0000000d0200720c */ /* 0x000fe40003f06070 */
[----:B------:R-:W0:Y:S01]  /*03a0*/  LDC R2, c[0x0][0x424] ;  /* 0x00010900ff027b82 */ /* 0x000e220000000800 */
[----:B------:R2:W3:Y:S08]  /*03b0*/  F2I.FTZ.U32.TRUNC.NTZ R15, R14 ;  /* 0x0000000e000f7305 */ /* 0x0004f0000021f000 */
[----:B------:R-:W4:Y:S01]  /*03c0*/  I2F.RP R13, R8 ;  /* 0x00000008000d7306 */ /* 0x000f220000209400 */
[----:B--2---:R-:W-:-:S02]  /*03d0*/  IMAD.MOV.U32 R14, RZ, RZ, RZ ;  /* 0x000000ffff0e7224 */ /* 0x004fc400078e00ff */
[----:B------:R-:W-:Y:S02]  /*03e0*/  @P0 VIADD R12, R12, 0x1 ;  /* 0x000000010c0c0836 */ /* 0x000fe40000000000 */
[----:B---3--:R-:W-:Y:S02]  /*03f0*/  IMAD.MOV R7, RZ, RZ, -R15 ;  /* 0x000000ffff077224 */ /* 0x008fe400078e0a0f */
[----:B------:R-:W-:Y:S01]  /*0400*/  @!P2 IMAD.MOV R12, RZ, RZ, -R12 ;  /* 0x000000ffff0ca224 */ /* 0x000fe200078e0a0c */
[----:B------:R-:W-:Y:S01]  /*0410*/  @!P1 LOP3.LUT R12, RZ, R9, RZ, 0x33, !PT ;  /* 0x00000009ff0c9212 */ /* 0x000fe200078e33ff */
[----:B------:R-:W-:-:S03]  /*0420*/  IMAD R7, R7, R6, RZ ;  /* 0x0000000607077224 */ /* 0x000fc600078e02ff */
[----:B------:R-:W-:Y:S01]  /*0430*/  IABS R4, R12 ;  /* 0x0000000c00047213 */ /* 0x000fe20000000000 */
[----:B------:R-:W-:Y:S01]  /*0440*/  IMAD.HI.U32 R14, R15, R7, R14 ;  /* 0x000000070f0e7227 */ /* 0x000fe200078e000e */
[----:B0-----:R-:W-:Y:S01]  /*0450*/  IABS R11, R2 ;  /* 0x00000002000b7213 */ /* 0x001fe20000000000 */
[----:B----4-:R-:W0:Y:S01]  /*0460*/  MUFU.RCP R13, R13 ;  /* 0x0000000d000d7308 */ /* 0x010e220000001000 */
[----:B------:R-:W-:-:S03]  /*0470*/  MOV R7, R4 ;  /* 0x0000000400077202 */ /* 0x000fc60000000f00 */
[----:B------:R-:W-:Y:S02]  /*0480*/  IMAD.MOV.U32 R4, RZ, RZ, R11 ;  /* 0x000000ffff047224 */ /* 0x000fe400078e000b */
[----:B------:R-:W-:Y:S02]  /*0490*/  IMAD.HI.U32 R11, R14, R7, RZ ;  /* 0x000000070e0b7227 */ /* 0x000fe400078e00ff */
[----:B------:R-:W2:Y:S02]  /*04a0*/  I2F.RP R16, R4 ;  /* 0x0000000400107306 */ /* 0x000ea40000209400 */
[----:B------:R-:W-:-:S04]  /*04b0*/  IMAD.MOV R14, RZ, RZ, -R11 ;  /* 0x000000ffff0e7224 */ /* 0x000fc800078e0a0b */
[----:B------:R-:W-:Y:S02]  /*04c0*/  IMAD R7, R6, R14, R7 ;  /* 0x0000000e06077224 */ /* 0x000fe400078e0207 */
[----:B0-----:R-:W-:-:S03]  /*04d0*/  VIADD R14, R13, 0xffffffe ;  /* 0x0ffffffe0d0e7836 */ /* 0x001fc60000000000 */
[----:B------:R-:W-:Y:S01]  /*04e0*/  ISETP.GT.U32.AND P1, PT, R6, R7, PT ;  /* 0x000000070600720c */ /* 0x000fe20003f24070 */
[----:B------:R0:W3:Y:S08]  /*04f0*/  F2I.FTZ.U32.TRUNC.NTZ R15, R14 ;  /* 0x0000000e000f7305 */ /* 0x0000f0000021f000 */
[----:B--2---:R-:W2:Y:S01]  /*0500*/  MUFU.RCP R16, R16 ;  /* 0x0000001000107308 */ /* 0x004ea20000001000 */
[----:B0-----:R-:W-:-:S03]  /*0510*/  IMAD.MOV.U32 R14, RZ, RZ, RZ ;  /* 0x000000ffff0e7224 */ /* 0x001fc600078e00ff */
[----:B------:R-:W-:Y:S02]  /*0520*/  @!P1 IMAD.IADD R7, R7, 0x1, -R6 ;  /* 0x0000000107079824 */ /* 0x000fe400078e0a06 */
[----:B------:R-:W-:Y:S01]  /*0530*/  @!P1 VIADD R11, R11, 0x1 ;  /* 0x000000010b0b9836 */ /* 0x000fe20000000000 */
[----:B------:R-:W-:Y:S02]  /*0540*/  ISETP.NE.AND P1, PT, R5, RZ, PT ;  /* 0x000000ff0500720c */ /* 0x000fe40003f25270 */
[----:B------:R-:W-:Y:S02]  /*0550*/  ISETP.GE.U32.AND P0, PT, R7, R6, PT ;  /* 0x000000060700720c */ /* 0x000fe40003f06070 */
[----:B------:R-:W-:Y:S02]  /*0560*/  LOP3.LUT R6, R12, R5, RZ, 0x3c, !PT ;  /* 0x000000050c067212 */ /* 0x000fe400078e3cff */
[----:B---3--:R-:W-:Y:S02]  /*0570*/  IADD3 R13, PT, PT, RZ, -R15, RZ ;  /* 0x8000000fff0d7210 */ /* 0x008fe40007ffe0ff */
[----:B------:R-:W-:-:S03]  /*0580*/  ISETP.GE.AND P2, PT, R6, RZ, PT ;  /* 0x000000ff0600720c */ /* 0x000fc60003f46270 */
[----:B------:R-:W-:Y:S02]  /*0590*/  IMAD R13, R13, R8, RZ ;  /* 0x000000080d0d7224 */ /* 0x000fe400078e02ff */
[----:B--2---:R-:W-:Y:S02]  /*05a0*/  VIADD R16, R16, 0xffffffe ;  /* 0x0ffffffe10107836 */ /* 0x004fe40000000000 */
[----:B------:R-:W-:Y:S02]  /*05b0*/  @P0 VIADD R11, R11, 0x1 ;  /* 0x000000010b0b0836 */ /* 0x000fe40000000000 */
[----:B------:R-:W0:Y:S01]  /*05c0*/  F2I.FTZ.U32.TRUNC.NTZ R7, R16 ;  /* 0x0000001000077305 */ /* 0x000e22000021f000 */
[----:B------:R-:W-:-:S04]  /*05d0*/  IMAD.HI.U32 R14, R15, R13, R14 ;  /* 0x0000000d0f0e7227 */ /* 0x000fc800078e000e */
[----:B------:R-:W-:Y:S01]  /*05e0*/  @!P2 IMAD.MOV R11, RZ, RZ, -R11 ;  /* 0x000000ffff0ba224 */ /* 0x000fe200078e0a0b */
[----:B------:R-:W-:-:S04]  /*05f0*/  @!P1 LOP3.LUT R11, RZ, R5, RZ, 0x33, !PT ;  /* 0x00000005ff0b9212 */ /* 0x000fc800078e33ff */
[----:B------:R-:W-:Y:S01]  /*0600*/  IABS R6, R11 ;  /* 0x0000000b00067213 */ /* 0x000fe20000000000 */
[----:B------:R-:W-:-:S04]  /*0610*/  IMAD.MOV R17, RZ, RZ, -R11 ;  /* 0x000000ffff117224 */ /* 0x000fc800078e0a0b */
[----:B------:R-:W-:Y:S01]  /*0620*/  IMAD.MOV.U32 R13, RZ, RZ, R6 ;  /* 0x000000ffff0d7224 */ /* 0x000fe200078e0006 */
[----:B-1----:R-:W-:Y:S01]  /*0630*/  IADD3 R6, PT, PT, R12, UR15, RZ ;  /* 0x0000000f0c067c10 */ /* 0x002fe2000fffe0ff */
[----:B0-----:R-:W-:Y:S02]  /*0640*/  IMAD.MOV R18, RZ, RZ, -R7 ;  /* 0x000000ffff127224 */ /* 0x001fe400078e0a07 */
[----:B------:R-:W-:-:S04]  /*0650*/  IMAD.HI.U32 R14, R14, R13, RZ ;  /* 0x0000000d0e0e7227 */ /* 0x000fc800078e00ff */
[----:B------:R-:W-:Y:S02]  /*0660*/  IMAD.MOV R15, RZ, RZ, -R14 ;  /* 0x000000ffff0f7224 */ /* 0x000fe400078e0a0e */
[----:B------:R-:W-:Y:S02]  /*0670*/  IMAD R5, R5, R17, R6 ;  /* 0x0000001105057224 */ /* 0x000fe400078e0206 */
[C---:B------:R-:W-:Y:S02]  /*0680*/  IMAD R13, R8.reuse, R15, R13 ;  /* 0x0000000f080d7224 */ /* 0x040fe400078e020d */
[----:B------:R-:W-:Y:S01]  /*0690*/  IMAD.MOV.U32 R15, RZ, RZ, R18 ;  /* 0x000000ffff0f7224 */ /* 0x000fe200078e0012 */
[----:B------:R-:W-:Y:S01]  /*06a0*/  IABS R16, R5 ;  /* 0x0000000500107213 */ /* 0x000fe20000000000 */
[----:B------:R-:W-:Y:S01]  /*06b0*/  IMAD.MOV.U32 R6, RZ, RZ, RZ ;  /* 0x000000ffff067224 */ /* 0x000fe200078e00ff */
[----:B------:R-:W-:Y:S01]  /*06c0*/  ISETP.GT.U32.AND P1, PT, R8, R13, PT ;  /* 0x0000000d0800720c */ /* 0x000fe20003f24070 */
[----:B------:R-:W-:Y:S01]  /*06d0*/  IMAD R15, R15, R4, RZ ;  /* 0x000000040f0f7224 */ /* 0x000fe200078e02ff */
[----:B------:R-:W-:-:S03]  /*06e0*/  ISETP.GE.AND P4, PT, R5, RZ, PT ;  /* 0x000000ff0500720c */ /* 0x000fc60003f86270 */
[----:B------:R-:W-:-:S04]  /*06f0*/  IMAD.HI.U32 R6, R7, R15, R6 ;  /* 0x0000000f07067227 */ /* 0x000fc800078e0006 */
[----:B------:R-:W-:-:S04]  /*0700*/  IMAD.MOV.U32 R7, RZ, RZ, R16 ;  /* 0x000000ffff077224 */ /* 0x000fc800078e0010 */
[----:B------:R-:W-:Y:S01]  /*0710*/  IMAD.HI.U32 R6, R6, R7, RZ ;  /* 0x0000000706067227 */ /* 0x000fe200078e00ff */
[----:B------:R-:W-:-:S03]  /*0720*/  @!P1 IADD3 R14, PT, PT, R14, 0x1, RZ ;  /* 0x000000010e0e9810 */ /* 0x000fc60007ffe0ff */
[----:B------:R-:W-:Y:S01]  /*0730*/  @!P1 IMAD.IADD R13, R13, 0x1, -R8 ;  /* 0x000000010d0d9824 */ /* 0x000fe200078e0a08 */
[----:B------:R-:W-:Y:S01]  /*0740*/  ISETP.NE.AND P1, PT, R10, RZ, PT ;  /* 0x000000ff0a00720c */ /* 0x000fe20003f25270 */
[----:B------:R-:W-:-:S03]  /*0750*/  IMAD.MOV R15, RZ, RZ, -R6 ;  /* 0x000000ffff0f7224 */ /* 0x000fc600078e0a06 */
[----:B------:R-:W-:Y:S01]  /*0760*/  ISETP.GE.U32.AND P0, PT, R13, R8, PT ;  /* 0x000000080d00720c */ /* 0x000fe20003f06070 */
[----:B------:R-:W-:Y:S01]  /*0770*/  IMAD R7, R4, R15, R7 ;  /* 0x0000000f04077224 */ /* 0x000fe200078e0207 */
[----:B------:R-:W-:Y:S01]  /*0780*/  LOP3.LUT R8, R11, R10, RZ, 0x3c, !PT ;  /* 0x0000000a0b087212 */ /* 0x000fe200078e3cff */
[----:B------:R-:W-:-:S03]  /*0790*/  IMAD.MOV R13, RZ, RZ, -R12 ;  /* 0x000000ffff0d7224 */ /* 0x000fc600078e0a0c */
[----:B------:R-:W-:Y:S02]  /*07a0*/  ISETP.GT.U32.AND P2, PT, R4, R7, PT ;  /* 0x000000070400720c */ /* 0x000fe40003f44070 */
[----:B------:R-:W-:-:S05]  /*07b0*/  ISETP.GE.AND P3, PT, R8, RZ, PT ;  /* 0x000000ff0800720c */ /* 0x000fca0003f66270 */
[----:B------:R-:W-:-:S04]  /*07c0*/  @P0 VIADD R14, R14, 0x1 ;  /* 0x000000010e0e0836 */ /* 0x000fc80000000000 */
        /* <DEDUP_REMOVED lines=89> */
[----:B------:R-:W2:Y:S01]  /*0d60*/  LDG.E R15, desc[UR12][R14.64] ;  /* 0x0000000c0e0f7981 */ /* 0x000ea2000c1e1900 */
[----:B-1----:R-:W-:-:S06]  /*0d70*/  IMAD.WIDE R16, R19, 0x4, R16 ;  /* 0x0000000413107825 */ /* 0x002fcc00078e0210 */
[----:B------:R-:W2:Y:S02]  /*0d80*/  LDG.E R16, desc[UR12][R16.64] ;  /* 0x0000000c10107981 */ /* 0x000ea4000c1e1900 */
[----:B--2---:R-:W-:-:S07]  /*0d90*/  FFMA.FTZ R26, R16, R15, RZ ;  /* 0x0000000f101a7223 */ /* 0x004fce00000100ff */
.L_x_704:
[----:B------:R-:W-:Y:S05]  /*0da0*/  BSYNC.RECONVERGENT B1 ;  /* 0x0000000000017941 */ /* 0x000fea0003800200 */
.L_x_703:
        /* <DEDUP_REMOVED lines=38> */
[----:B------:R-:W-:-:S04]  /*1010*/  @!P1 IADD3 R14, PT, PT, -R14, RZ, RZ ;  /* 0x000000ff0e0e9210 */ /* 0x000fc80007ffe1ff */
[----:B------:R-:W-:-:S04]  /*1020*/  SEL R27, R15, R14, !P0 ;  /* 0x0000000e0f1b7207 */ /* 0x000fc80004000000 */
        /* <DEDUP_REMOVED lines=13> */
[----:B------:R-:W2:Y:S01]  /*1100*/  LDG.E R16, desc[UR12][R16.64] ;  /* 0x0000000c10107981 */ /* 0x000ea2000c1e1900 */
[----:B0-----:R-:W-:-:S06]  /*1110*/  IMAD.WIDE R14, R20, 0x4, R14 ;  /* 0x00000004140e7825 */ /* 0x001fcc00078e020e */
[----:B------:R-:W2:Y:S02]  /*1120*/  LDG.E R15, desc[UR12][R14.64] ;  /* 0x0000000c0e0f7981 */ /* 0x000ea4000c1e1900 */
[----:B--2---:R-:W-:-:S07]  /*1130*/  FFMA.FTZ R26, R15, R16, R26 ;  /* 0x000000100f1a7223 */ /* 0x004fce000001001a */
.L_x_702:
[----:B------:R-:W-:Y:S05]  /*1140*/  BSYNC.RECONVERGENT B0 ;  /* 0x0000000000007941 */ /* 0x000fea0003800200 */
.L_x_701:
        /* <DEDUP_REMOVED lines=60> */
.L_x_708:
[----:B------:R-:W-:Y:S05]  /*1510*/  BSYNC.RECONVERGENT B1 ;  /* 0x0000000000017941 */ /* 0x000fea0003800200 */
.L_x_707:
        /* <DEDUP_REMOVED lines=36> */
[----:B------:R-:W-:Y:S02]  /*1760*/  @P1 VIADD R6, R6, 0x1 ;  /* 0x0000000106061836 */ /* 0x000fe40000000000 */
[----:B------:R-:W-:-:S06]  /*1770*/  @P5 VIADD R14, R14, 0x1 ;  /* 0x000000010e0e5836 */ /* 0x000fcc0000000000 */
[----:B------:R-:W-:Y:S02]  /*1780*/  @!P6 IMAD.MOV R6, RZ, RZ, -R6 ;  /* 0x000000ffff06e224 */ /* 0x000fe400078e0a06 */
[----:B------:R-:W-:-:S03]  /*1790*/  @!P2 IADD3 R14, PT, PT, -R14, RZ, RZ ;  /* 0x000000ff0e0ea210 */ /* 0x000fc60007ffe1ff */
        /* <DEDUP_REMOVED lines=13> */
[----:B------:R-:W2:Y:S01]  /*1870*/  LDG.E R15, desc[UR12][R14.64] ;  /* 0x0000000c0e0f7981 */ /* 0x000ea2000c1e1900 */
[----:B-1----:R-:W-:-:S06]  /*1880*/  IMAD.WIDE R6, R17, 0x4, R6 ;  /* 0x0000000411067825 */ /* 0x002fcc00078e0206 */
[----:B------:R-:W2:Y:S02]  /*1890*/  LDG.E R6, desc[UR12][R6.64] ;  /* 0x0000000c06067981 */ /* 0x000ea4000c1e1900 */
[----:B--2---:R-:W-:-:S07]  /*18a0*/  FFMA.FTZ R26, R15, R6, R26 ;  /* 0x000000060f1a7223 */ /* 0x004fce000001001a */
.L_x_706:
[----:B------:R-:W-:Y:S05]  /*18b0*/  BSYNC.RECONVERGENT B0 ;  /* 0x0000000000007941 */ /* 0x000fea0003800200 */
.L_x_705:
[----:B------:R-:W-:Y:S01]  /*18c0*/  UIADD3 UR10, UPT, UPT, -UR9, 0x4, URZ ;  /* 0x00000004090a7890 */ /* 0x000fe2000fffe1ff */
[----:B------:R-:W-:Y:S02]  /*18d0*/  IMAD.U32 R2, RZ, RZ, UR4 ;  /* 0x00000004ff027e24 */ /* 0x000fe4000f8e00ff */
[----:B------:R-:W-:Y:S01]  /*18e0*/  IMAD.U32 R7, RZ, RZ, UR4 ;  /* 0x00000004ff077e24 */ /* 0x000fe2000f8e00ff */
[----:B------:R-:W-:Y:S01]  /*18f0*/  UISETP.NE.AND UP0, UPT, UR10, URZ, UPT ;  /* 0x000000ff0a00728c */ /* 0x000fe2000bf05270 */
[----:B------:R-:W-:Y:S01]  /*1900*/  IMAD.U32 R10, RZ, RZ, UR4 ;  /* 0x00000004ff0a7e24 */ /* 0x000fe2000f8e00ff */
[----:B------:R-:W-:Y:S01]  /*1910*/  LEA R17, R2, R19, 0x2 ;  /* 0x0000001302117211 */ /* 0x000fe200078e10ff */
[C---:B------:R-:W-:Y:S02]  /*1920*/  IMAD R4, R7.reuse, 0x4, R20 ;  /* 0x0000000407047824 */ /* 0x040fe400078e0214 */
[----:B------:R-:W-:Y:S02]  /*1930*/  IMAD R10, R10, 0x4, R23 ;  /* 0x000000040a0a7824 */ /* 0x000fe400078e0217 */
[----:B------:R-:W-:-:S02]  /*1940*/  IMAD R16, R7, 0x4, R22 ;  /* 0x0000000407107824 */ /* 0x000fc400078e0216 */
[----:B------:R-:W-:Y:S01]  /*1950*/  IMAD.U32 R14, RZ, RZ, UR9 ;  /* 0x00000009ff0e7e24 */ /* 0x000fe2000f8e00ff */
[----:B------:R-:W-:Y:S06]  /*1960*/  BRA.U !UP0, `(.L_x_700) ;  /* 0x0000001508187547 */ /* 0x000fec000b800000 */
[----:B------:R-:W-:Y:S02]  /*1970*/  IMAD.U32 R18, RZ, RZ, UR10 ;  /* 0x0000000aff127e24 */ /* 0x000fe4000f8e00ff */
[----:B------:R-:W-:-:S07]  /*1980*/  IMAD.U32 R2, RZ, RZ, UR5 ;  /* 0x00000005ff027e24 */ /* 0x000fce000f8e00ff */
.L_x_717:
        /* <DEDUP_REMOVED lines=73> */
[----:B------:R-:W2:Y:S01]  /*1e20*/  LDG.E R23, desc[UR12][R22.64] ;  /* 0x0000000c16177981 */ /* 0x000ea2000c1e1900 */
[----:B-1----:R-:W-:-:S06]  /*1e30*/  IMAD.WIDE R14, R7, 0x4, R14 ;  /* 0x00000004070e7825 */ /* 0x002fcc00078e020e */
[----:B------:R-:W2:Y:S02]  /*1e40*/  LDG.E R14, desc[UR12][R14.64] ;  /* 0x0000000c0e0e7981 */ /* 0x000ea4000c1e1900 */
[----:B--2---:R-:W-:-:S07]  /*1e50*/  FFMA.FTZ R26, R23, R14, R26 ;  /* 0x0000000e171a7223 */ /* 0x004fce000001001a */
.L_x_710:
[----:B------:R-:W-:Y:S05]  /*1e60*/  BSYNC.RECONVERGENT B0 ;  /* 0x0000000000007941 */ /* 0x000fea0003800200 */
.L_x_709:
        /* <DEDUP_REMOVED lines=74> */
[----:B------:R-:W2:Y:S01]  /*2310*/  LDG.E R23, desc[UR12][R22.64] ;  /* 0x0000000c16177981 */ /* 0x000ea2000c1e1900 */
[----:B-1----:R-:W-:-:S06]  /*2320*/  IMAD.WIDE R14, R7, 0x4, R14 ;  /* 0x00000004070e7825 */ /* 0x002fcc00078e020e */
[----:B------:R-:W2:Y:S02]  /*2330*/  LDG.E R14, desc[UR12][R14.64] ;  /* 0x0000000c0e0e7981 */ /* 0x000ea4000c1e1900 */
[----:B--2---:R-:W-:-:S07]  /*2340*/  FFMA.FTZ R26, R23, R14, R26 ;  /* 0x0000000e171a7223 */ /* 0x004fce000001001a */
.L_x_714:
[----:B------:R-:W-:Y:S05]  /*2350*/  BSYNC.RECONVERGENT B1 ;  /* 0x0000000000017941 */ /* 0x000fea0003800200 */
.L_x_713:
        /* <DEDUP_REMOVED lines=75> */
.L_x_712:
[----:B------:R-:W-:Y:S05]  /*2810*/  BSYNC.RECONVERGENT B0 ;  /* 0x0000000000007941 */ /* 0x000fea0003800200 */
.L_x_711:
        /* <DEDUP_REMOVED lines=77> */
.L_x_716:
[----:B------:R-:W-:Y:S05]  /*2cf0*/  BSYNC.RECONVERGENT B0 ;  /* 0x0000000000007941 */ /* 0x000fea0003800200 */
.L_x_715:
        /* <DEDUP_REMOVED lines=13> */
.L_x_700:
        /* <DEDUP_REMOVED lines=81> */
[----:B------:R-:W3:Y:S02]  /*32e0*/  LDG.E R15, desc[UR12][R14.64] ;  /* 0x0000000c0e0f7981 */ /* 0x000ee4000c1e1900 */
[----:B--2---:R-:W-:-:S06]  /*32f0*/  IMAD.WIDE R10, R7, 0x4, R10 ;  /* 0x00000004070a7825 */ /* 0x004fcc00078e020a */
[----:B------:R-:W3:Y:S02]  /*3300*/  LDG.E R10, desc[UR12][R10.64] ;  /* 0x0000000c0a0a7981 */ /* 0x000ee4000c1e1900 */
[----:B---3--:R-:W-:-:S07]  /*3310*/  FFMA.FTZ R26, R15, R10, R26 ;  /* 0x0000000a0f1a7223 */ /* 0x008fce000001001a */
.L_x_720:
[----:B------:R-:W-:Y:S05]  /*3320*/  BSYNC.RECONVERGENT B0 ;  /* 0x0000000000007941 */ /* 0x000fea0003800200 */
.L_x_719:
        /* <DEDUP_REMOVED lines=83> */
[----:B------:R-:W2:Y:S04]  /*3860*/  LDG.E R15, desc[UR12][R14.64] ;  /* 0x0000000c0e0f7981 */ /* 0x000ea8000c1e1900 */
[----:B------:R-:W2:Y:S02]  /*3870*/  LDG.E R10, desc[UR12][R10.64] ;  /* 0x0000000c0a0a7981 */ /* 0x000ea4000c1e1900 */
[----:B--2---:R-:W-:-:S07]  /*3880*/  FFMA.FTZ R26, R15, R10, R26 ;  /* 0x0000000a0f1a7223 */ /* 0x004fce000001001a */
.L_x_723:
[----:B------:R-:W-:Y:S05]  /*3890*/  BSYNC.RECONVERGENT B1 ;  /* 0x0000000000017941 */ /* 0x000fea0003800200 */
.L_x_722:
[----:B------:R-:W-:-:S04]  /*38a0*/  MOV R2, UR8 ;  /* 0x0000000800027c02 */ /* 0x000fc80008000f00 */
        /* <DEDUP_REMOVED lines=78> */
[----:B------:R-:W3:Y:S02]  /*3d90*/  LDG.E R11, desc[UR12][R10.64] ;  /* 0x0000000c0a0b7981 */ /* 0x000ee4000c1e1900 */
[----:B--2---:R-:W-:-:S06]  /*3da0*/  IMAD.WIDE R4, R7, 0x4, R4 ;  /* 0x0000000407047825 */ /* 0x004fcc00078e0204 */
[----:B------:R-:W3:Y:S02]  /*3db0*/  LDG.E R4, desc[UR12][R4.64] ;  /* 0x0000000c04047981 */ /* 0x000ee4000c1e1900 */
[----:B---3--:R-:W-:-:S07]  /*3dc0*/  FFMA.FTZ R26, R11, R4, R26 ;  /* 0x000000040b1a7223 */ /* 0x008fce000001001a */
.L_x_721:
[----:B------:R-:W-:Y:S05]  /*3dd0*/  BSYNC.RECONVERGENT B0 ;  /* 0x0000000000007941 */ /* 0x000fea0003800200 */
.L_x_718:
[----:B------:R-:W0:Y:S01]  /*3de0*/  LDCU.64 UR14, c[0x0][0x3a8] ;  /* 0x00007500ff0e77ac */ /* 0x000e220008000a00 */
[----:B------:R-:W1:Y:S01]  /*3df0*/  LDCU UR10, c[0x0][0x3f8] ;  /* 0x00007f00ff0a77ac */ /* 0x000e620008000800 */
[----:B0-----:R-:W-:-:S04]  /*3e00*/  LEA R4, P0, R0, UR14, 0x2 ;  /* 0x0000000e00047c11 */ /* 0x001fc8000f8010ff */
[C---:B------:R-:W-:Y:S02]  /*3e10*/  LEA.HI.X R5, R0.reuse, UR15, R3, 0x2, P0 ;  /* 0x0000000f00057c11 */ /* 0x040fe400080f1403 */
[----:B------:R-:W-:-:S03]  /*3e20*/  IADD3 R0, P0, PT, R0, UR6, RZ ;  /* 0x0000000600007c10 */ /* 0x000fc6000ff1e0ff */
[----:B------:R0:W-:Y:S02]  /*3e30*/  STG.E desc[UR12][R4.64], R26 ;  /* 0x0000001a04007986 */ /* 0x0001e4000c10190c */
[----:B------:R-:W-:Y:S01]  /*3e40*/  IMAD.X R3, RZ, RZ, R3, P0 ;  /* 0x000000ffff037224 */ /* 0x000fe200000e0603 */
[----:B-1----:R-:W-:-:S04]  /*3e50*/  ISETP.GE.U32.AND P0, PT, R0, UR10, PT ;  /* 0x0000000a00007c0c */ /* 0x002fc8000bf06070 */
[----:B------:R-:W-:-:S13]  /*3e60*/  ISETP.GE.AND.EX P0, PT, R3, UR11, PT, P0 ;  /* 0x0000000b03007c0c */ /* 0x000fda000bf06300 */
[----:B0-----:R-:W-:Y:S05]  /*3e70*/  @!P0 BRA `(.L_x_724) ;  /* 0xffffffc000c88947 */ /* 0x001fea000383ffff */
[----:B------:R-:W-:Y:S05]  /*3e80*/  EXIT ;  /* 0x000000000000794d */ /* 0x000fea0003800000 */
.L_x_699:
[----:B------:R-:W-:Y:S01]  /*3e90*/  IADD3 R4, P0, PT, R0, UR6, RZ ;  /* 0x0000000600047c10 */ /* 0x000fe2000ff1e0ff */
        /* <DEDUP_REMOVED lines=27> */
[----:B------:R-:W-:Y:S01]  /*4050*/  @P0 VIADD R4, R4, -UR6 ;  /* 0x8000000604040c36 */ /* 0x000fe20008000000 */
[----:B------:R-:W-:-:S04]  /*4060*/  @P0 IADD3 R7, PT, PT, R7, 0x1, RZ ;  /* 0x0000000107070810 */ /* 0x000fc80007ffe0ff */
[----:B------:R-:W-:-:S13]  /*4070*/  ISETP.GE.U32.AND P1, PT, R4, UR6, PT ;  /* 0x0000000604007c0c */ /* 0x000fda000bf26070 */
[----:B------:R-:W-:Y:S01]  /*4080*/  @P1 VIADD R7, R7, 0x1 ;  /* 0x0000000107071836 */ /* 0x000fe20000000000 */
[----:B------:R-:W-:-:S05]  /*4090*/  @!P2 LOP3.LUT R7, RZ, UR6, RZ, 0x33, !PT ;  /* 0x00000006ff07ac12 */ /* 0x000fca000f8e33ff */
[----:B------:R-:W-:Y:S01]  /*40a0*/  IMAD.MOV.U32 R4, RZ, RZ, R7 ;  /* 0x000000ffff047224 */ /* 0x000fe200078e0007 */
[----:B------:R-:W-:Y:S06]  /*40b0*/  BRA `(.L_x_727) ;  /* 0x0000000000087947 */ /* 0x000fec0003800000 */
.L_x_726:
[----:B------:R-:W-:-:S07]  /*40c0*/  MOV R6, 0x40e0 ;  /* 0x000040e000067802 */ /* 0x000fce0000000f00 */
[----:B------:R-:W-:Y:S05]  /*40d0*/  CALL.REL.NOINC `($__internal_27_$__cuda_sm20_div_u64) ;  /* 0x0000000000c47944 */ /* 0x000fea0003c00000 */
.L_x_727:
[----:B------:R-:W-:Y:S05]  /*40e0*/  BSYNC.RECONVERGENT B0 ;  /* 0x0000000000007941 */ /* 0x000fea0003800200 */
.L_x_725:
        /* <DEDUP_REMOVED lines=14> */
.L_x_730:
[----:B------:R-:W-:-:S04]  /*41d0*/  LEA R4, P0, R0, UR4, 0x2 ;  /* 0x0000000400047c11 */ /* 0x000fc8000f8010ff */
[--C-:B------:R-:W-:Y:S02]  /*41e0*/  LEA.HI.X R5, R0, UR5, R3.reuse, 0x2, P0 ;  /* 0x0000000500057c11 */ /* 0x100fe400080f1403 */
[----:B------:R-:W-:Y:S02]  /*41f0*/  IADD3 R2, P0, PT, R2, 0x1, RZ ;  /* 0x0000000102027810 */ /* 0x000fe40007f1e0ff */
[----:B------:R-:W-:Y:S01]  /*4200*/  IADD3 R0, P2, PT, R0, UR6, RZ ;  /* 0x0000000600007c10 */ /* 0x000fe2000ff5e0ff */
[----:B------:R0:W-:Y:S02]  /*4210*/  STG.E desc[UR12][R4.64], RZ ;  /* 0x000000ff04007986 */ /* 0x0001e4000c10190c */
[----:B------:R-:W-:Y:S01]  /*4220*/  IMAD.X R6, RZ, RZ, R6, P0 ;  /* 0x000000ffff067224 */ /* 0x000fe200000e0606 */
[----:B------:R-:W-:Y:S01]  /*4230*/  ISETP.NE.U32.AND P0, PT, R2, R7, PT ;  /* 0x000000070200720c */ /* 0x000fe20003f05070 */
[----:B------:R-:W-:-:S03]  /*4240*/  IMAD.X R3, RZ, RZ, R3, P2 ;  /* 0x000000ffff037224 */ /* 0x000fc600010e0603 */
[----:B------:R-:W-:-:S13]  /*4250*/  ISETP.NE.AND.EX P0, PT, R6, RZ, PT, P0 ;  /* 0x000000ff0600720c */ /* 0x000fda0003f05300 */
[----:B0-----:R-:W-:Y:S05]  /*4260*/  @P0 BRA `(.L_x_730) ;  /* 0xfffffffc00d80947 */ /* 0x001fea000383ffff */
.L_x_729:
[----:B------:R-:W-:Y:S05]  /*4270*/  BSYNC.RECONVERGENT B0 ;  /* 0x0000000000007941 */ /* 0x000fea0003800200 */
.L_x_728:
[----:B------:R-:W-:Y:S05]  /*4280*/  @!P1 EXIT ;  /* 0x000000000000994d */ /* 0x000fea0003800000 */
[----:B------:R-:W-:Y:S01]  /*4290*/  USHF.L.U32 UR4, UR6, 0x2, URZ ;  /* 0x0000000206047899 */ /* 0x000fe200080006ff */
[----:B------:R-:W0:Y:S01]  /*42a0*/  LDCU UR5, c[0x0][0x3f8] ;  /* 0x00007f00ff0577ac */ /* 0x000e220008000800 */
[----:B------:R-:W1:Y:S01]  /*42b0*/  LDCU.64 UR8, c[0x0][0x3a8] ;  /* 0x00007500ff0877ac */ /* 0x000e620008000a00 */
[----:B------:R-:W-:-:S12]  /*42c0*/  USHF.R.U32.HI UR6, URZ, 0x1e, UR6 ;  /* 0x0000001eff067899 */ /* 0x000fd80008011606 */
.L_x_731:
[----:B-1----:R-:W-:-:S04]  /*42d0*/  LEA R10, P0, R0, UR8, 0x2 ;  /* 0x00000008000a7c11 */ /* 0x002fc8000f8010ff */
[----:B------:R-:W-:Y:S02]  /*42e0*/  LEA.HI.X R11, R0, UR9, R3, 0x2, P0 ;  /* 0x00000009000b7c11 */ /* 0x000fe400080f1403 */
[----:B------:R-:W-:-:S03]  /*42f0*/  IADD3 R4, P0, PT, R10, UR4, RZ ;  /* 0x000000040a047c10 */ /* 0x000fc6000ff1e0ff */
[----:B------:R2:W-:Y:S01]  /*4300*/  STG.E desc[UR12][R10.64], RZ ;  /* 0x000000ff0a007986 */ /* 0x0005e2000c10190c */
[----:B------:R-:W-:Y:S02]  /*4310*/  IADD3.X R5, PT, PT, R11, UR6, RZ, P0, !PT ;  /* 0x000000060b057c10 */ /* 0x000fe400087fe4ff */
        /* <DEDUP_REMOVED lines=9> */
[----:B0-----:R-:W-:-:S04]  /*43b0*/  ISETP.GE.U32.AND P0, PT, R0, UR5, PT ;  /* 0x0000000500007c0c */ /* 0x001fc8000bf06070 */
[----:B------:R-:W-:-:S13]  /*43c0*/  ISETP.GE.AND.EX P0, PT, R3, UR11, PT, P0 ;  /* 0x0000000b03007c0c */ /* 0x000fda000bf06300 */
[----:B--2---:R-:W-:Y:S05]  /*43d0*/  @!P0 BRA `(.L_x_731) ;  /* 0xfffffffc00bc8947 */ /* 0x004fea000383ffff */
[----:B------:R-:W-:Y:S05]  /*43e0*/  EXIT ;  /* 0x000000000000794d */ /* 0x000fea0003800000 */
        .weak           $__internal_27_$__cuda_sm20_div_u64
        .type           $__internal_27_$__cuda_sm20_div_u64,@function
        .size           $__internal_27_$__cuda_sm20_div_u64,(.L_x_1725 - $__internal_27_$__cuda_sm20_div_u64)
$__internal_27_$__cuda_sm20_div_u64:
        /* <DEDUP_REMOVED lines=68> */
[----:B------:R-:W-:Y:S06]  /*4830*/  RET.REL.NODEC R6 `(_ZN2at6native51_GLOBAL__N__2c613397_18_DepthwiseConv2d_cu_9959487032conv_depthwise2d_backward_kernelILi1ELi0EfiEEvNS_27GenericPackedTensorAccessorIKT1_Lm4ENS_16DefaultPtrTraitsEiEENS3_IS4_Lm4ES6_iEES7_T2_iiiiiiiiiiiiiii) ;  /* 0xffffffb406f07950 */ /* 0x000fec0003c3ffff */
.L_x_732:
        /* <DEDUP_REMOVED lines=12> */
.L_x_1725:


//--------------------- .text._ZN2at6native51_GLOBAL__N__2c613397_18_DepthwiseConv2d_cu_9959487032conv_depthwise2d_backward_kernelILi1ELi2EfiEEvNS_27GenericPackedTensorAccessorIKT1_Lm4ENS_16DefaultPtrTraitsEiEENS3_IS4_Lm4ES6_iEES7_T2_iiiiiiiiiiiiiii --------------------------
	.section	.text._ZN2at6native51_GLOBAL__N__2c613397_18_DepthwiseConv2d_cu_9959487032conv_depthwise2d_backward_kernelILi1ELi2EfiEEvNS_27GenericPackedTensorAccessorIKT1_Lm4ENS_16DefaultPtrTraitsEiEENS3_IS4_Lm4ES6_iEES7_T2_iiiiiiiiiiiiiii,"ax",@progbits
	.align	128
.text._ZN2at6native51_GLOBAL__N__2c613397_18_DepthwiseConv2d_cu_9959487032conv_depthwise2d_backward_kernelILi1ELi2EfiEEvNS_27GenericPackedTensorAccessorIKT1_Lm4ENS_16DefaultPtrTraitsEiEENS3_IS4_Lm4ES6_iEES7_T2_iiiiiiiiiiiiiii:
        .type           _ZN2at6native51_GLOBAL__N__2c613397_18_DepthwiseConv2d_cu_9959487032conv_depthwise2d_backward_kernelILi1ELi2EfiEEvNS_27GenericPackedTensorAccessorIKT1_Lm4ENS_16DefaultPtrTraitsEiEENS3_IS4_Lm4ES6_iEES7_T2_iiiiiiiiiiiiiii,@function
        .size           _ZN2at6native51_GLOBAL__N__2c613397_18_DepthwiseConv2d_cu_9959487032conv_depthwise2d_backward_kernelILi1ELi2EfiEEvNS_27GenericPackedTensorAccessorIKT1_Lm4ENS_16DefaultPtrTraitsEiEENS3_IS4_Lm4ES6_iEES7_T2_iiiiiiiiiiiiiii,(.L_x_1727 - _ZN2at6native51_GLOBAL__N__2c613397_18_DepthwiseConv2d_cu_9959487032conv_depthwise2d_backward_kernelILi1ELi2EfiEEvNS_27GenericPackedTensorAccessorIKT1_Lm4ENS_16DefaultPtrTraitsEiEENS3_IS4_Lm4ES6_iEES7_T2_iiiiiiiiiiiiiii)
        .other          _ZN2at6native51_GLOBAL__N__2c613397_18_DepthwiseConv2d_cu_9959487032conv_depthwise2d_backward_kernelILi1ELi2EfiEEvNS_27GenericPackedTensorAccessorIKT1_Lm4ENS_16DefaultPtrTraitsEiEENS3_IS4_Lm4ES6_iEES7_T2_iiiiiiiiiiiiiii,@"STO_CUDA_ENTRY STV_DEFAULT"
_ZN2at6native51_GLOBAL__N__2c613397_18_DepthwiseConv2d_cu_9959487032conv_depthwise2d_backward_kernelILi1ELi2EfiEEvNS_27GenericPackedTensorAccessorIKT1_Lm4ENS_16DefaultPtrTraitsEiEENS3_IS4_Lm4ES6_iEES7_T2_iiiiiiiiiiiiiii:
        /* <DEDUP_REMOVED lines=11> */
[----:B------:R-:W0:Y:S01]  /*00b0*/  LDCU UR4, c[0x0][0x400] ;  /* 0x00008000ff0477ac */ /* 0x000e220008000800 */
[----:B------:R-:W1:Y:S01]  /*00c0*/  LDC.64 R6, c[0x0][0x418] ;  /* 0x00010600ff067b82 */ /* 0x000e620000000a00 */
[----:B------:R-:W-:Y:S01]  /*00d0*/  MOV R0, R2 ;  /* 0x0000000200007202 */ /* 0x000fe20000000f00 */
[----:B------:R-:W-:Y:S01]  /*00e0*/  IMAD.MOV.U32 R2, RZ, RZ, R3 ;  /* 0x000000ffff027224 */ /* 0x000fe200078e0003 */
[----:B------:R-:W2:Y:S01]  /*00f0*/  LDCU UR5, c[0x0][0x370] ;  /* 0x00006e00ff0577ac */ /* 0x000ea20008000800 */
[----:B------:R-:W3:Y:S01]  /*0100*/  LDCU.64 UR6, c[0x0][0x358] ;  /* 0x00006b00ff0677ac */ /* 0x000ee20008000a00 */
[----:B0-----:R-:W-:Y:S01]  /*0110*/  UISETP.GE.AND UP0, UPT, UR4, 0x1, UPT ;  /* 0x000000010400788c */ /* 0x001fe2000bf06270 */
[----:B--2---:R-:W-:Y:S02]  /*0120*/  IMAD R4, R5, UR5, RZ ;  /* 0x0000000505047c24 */ /* 0x004fe4000f8e02ff */
[----:B-1----:R-:W-:-:S06]  /*0130*/  IMAD R3, R7, R6, RZ ;  /* 0x0000000607037224 */ /* 0x002fcc00078e02ff */
[----:B---3--:R-:W-:Y:S05]  /*0140*/  BRA.U !UP0, `(.L_x_733) ;  /* 0x0000001d08f87547 */ /* 0x008fea000b800000 */
[----:B------:R-:W0:Y:S01]  /*0150*/  LDC.64 R6, c[0x0][0x410] ;  /* 0x00010400ff067b82 */ /* 0x000e220000000a00 */
[----:B------:R-:W-:Y:S01]  /*0160*/  ULOP3.LUT UR4, UR4, 0x7ffffffc, URZ, 0xc0, !UPT ;  /* 0x7ffffffc04047892 */ /* 0x000fe2000f8ec0ff */
[----:B0-----:R-:W-:-:S11]  /*0170*/  IMAD R5, R7, R6, RZ ;  /* 0x0000000607057224 */ /* 0x001fd600078e02ff */
.L_x_742:
[----:B------:R-:W0:Y:S01]  /*0180*/  LDC R7, c[0x0][0x408] ;  /* 0x00010200ff077b82 */ /* 0x000e220000000800 */
[----:B------:R-:W1:Y:S01]  /*0190*/  LDCU.64 UR10, c[0x0][0x428] ;  /* 0x00008500ff0a77ac */ /* 0x000e620008000a00 */
[----:B------:R-:W2:Y:S06]  /*01a0*/  LDCU UR5, c[0x0][0x400] ;  /* 0x00008000ff0577ac */ /* 0x000eac0008000800 */
[----:B------:R-:W3:Y:S01]  /*01b0*/  LDC R6, c[0x0][0x40c] ;  /* 0x00010300ff067b82 */ /* 0x000ee20000000800 */
[----:B--2---:R-:W-:Y:S01]  /*01c0*/  UISETP.GE.U32.AND UP0, UPT, UR5, 0x4, UPT ;  /* 0x000000040500788c */ /* 0x004fe2000bf06070 */
[----:B0-----:R-:W-:-:S04]  /*01d0*/  IABS R14, R7 ;  /* 0x00000007000e7213 */ /* 0x001fc80000000000 */
[----:B------:R-:W0:Y:S01]  /*01e0*/  I2F.RP R9, R14 ;  /* 0x0000000e00097306 */ /* 0x000e220000209400 */
[----:B---3--:R-:W-:-:S07]  /*01f0*/  IABS R8, R6 ;  /* 0x0000000600087213 */ /* 0x008fce0000000000 */
[----:B------:R-:W2:Y:S08]  /*0200*/  I2F.RP R12, R8 ;  /* 0x00000008000c7306 */ /* 0x000eb00000209400 */
[----:B0-----:R-:W0:Y:S08]  /*0210*/  MUFU.RCP R9, R9 ;  /* 0x0000000900097308 */ /* 0x001e300000001000 */
[----:B--2---:R-:W-:Y:S01]  /*0220*/  MUFU.RCP R12, R12 ;  /* 0x0000000c000c7308 */ /* 0x004fe20000001000 */
[----:B0-----:R-:W-:-:S02]  /*0230*/  IADD3 R10, PT, PT, R9, 0xffffffe, RZ ;  /* 0x0ffffffe090a7810 */ /* 0x001fc40007ffe0ff */
[----:B------:R-:W-:-:S05]  /*0240*/  IABS R9, R0 ;  /* 0x0000000000097213 */ /* 0x000fca0000000000 */
[----:B------:R0:W2:Y:S02]  /*0250*/  F2I.FTZ.U32.TRUNC.NTZ R11, R10 ;  /* 0x0000000a000b7305 */ /* 0x0000a4000021f000 */
[----:B0-----:R-:W-:Y:S01]  /*0260*/  IMAD.MOV.U32 R10, RZ, RZ, RZ ;  /* 0x000000ffff0a7224 */ /* 0x001fe200078e00ff */
[----:B--2---:R-:W-:-:S05]  /*0270*/  IADD3 R13, PT, PT, RZ, -R11, RZ ;  /* 0x8000000bff0d7210 */ /* 0x004fca0007ffe0ff */
[----:B------:R-:W-:-:S04]  /*0280*/  IMAD R13, R13, R14, RZ ;  /* 0x0000000e0d0d7224 */ /* 0x000fc800078e02ff */
[----:B------:R-:W-:-:S06]  /*0290*/  IMAD.HI.U32 R11, R11, R13, R10 ;  /* 0x0000000d0b0b7227 */ /* 0x000fcc00078e000a */
[----:B------:R-:W-:-:S04]  /*02a0*/  IMAD.HI.U32 R15, R11, R9, RZ ;  /* 0x000000090b0f7227 */ /* 0x000fc800078e00ff */
[----:B------:R-:W-:Y:S01]  /*02b0*/  VIADD R11, R12, 0xffffffe ;  /* 0x0ffffffe0c0b7836 */ /* 0x000fe20000000000 */
[----:B------:R-:W-:-:S05]  /*02c0*/  IADD3 R10, PT, PT, -R15, RZ, RZ ;  /* 0x000000ff0f0a7210 */ /* 0x000fca0007ffe1ff */
[----:B------:R-:W-:Y:S01]  /*02d0*/  IMAD R9, R14, R10, R9 ;  /* 0x0000000a0e097224 */ /* 0x000fe200078e0209 */
[----:B------:R-:W-:Y:S01]  /*02e0*/  LOP3.LUT R10, R0, R7, RZ, 0x3c, !PT ;  /* 0x00000007000a7212 */ /* 0x000fe200078e3cff */
[----:B------:R-:W0:Y:S03]  /*02f0*/  F2I.FTZ.U32.TRUNC.NTZ R11, R11 ;  /* 0x0000000b000b7305 */ /* 0x000e26000021f000 */
[----:B------:R-:W-:Y:S02]  /*0300*/  ISETP.GT.U32.AND P1, PT, R14, R9, PT ;  /* 0x000000090e00720c */ /* 0x000fe40003f24070 */
[----:B------:R-:W-:Y:S02]  /*0310*/  ISETP.GE.AND P2, PT, R10, RZ, PT ;  /* 0x000000ff0a00720c */ /* 0x000fe40003f46270 */
[----:B------:R-:W-:Y:S01]  /*0320*/  MOV R10, RZ ;  /* 0x000000ff000a7202 */ /* 0x000fe20000000f00 */
[----:B0-----:R-:W-:-:S08]  /*0330*/  IMAD.MOV R13, RZ, RZ, -R11 ;  /* 0x000000ffff0d7224 */ /* 0x001fd000078e0a0b */
[----:B------:R-:W-:Y:S02]  /*0340*/  @!P1 IADD3 R9, PT, PT, R9, -R14, RZ ;  /* 0x8000000e09099210 */ /* 0x000fe40007ffe0ff */
[----:B------:R-:W-:Y:S01]  /*0350*/  @!P1 IADD3 R15, PT, PT, R15, 0x1, RZ ;  /* 0x000000010f0f9810 */ /* 0x000fe20007ffe0ff */
[----:B------:R-:W-:Y:S01]  /*0360*/  IMAD R13, R13, R8, RZ ;  /* 0x000000080d0d7224 */ /* 0x000fe200078e02ff */
[----:B------:R-:W-:Y:S02]  /*0370*/  ISETP.GE.U32.AND P0, PT, R9, R14, PT ;  /* 0x0000000e0900720c */ /* 0x000fe40003f06070 */
[----:B------:R-:W0:Y:S01]  /*0380*/  LDC R9, c[0x0][0x3fc] ;  /* 0x0000ff00ff097b82 */ /* 0x000e220000000800 */
[----:B------:R-:W-:Y:S01]  /*0390*/  ISETP.NE.AND P1, PT, R7, RZ, PT ;  /* 0x000000ff0700720c */ /* 0x000fe20003f25270 */
[----:B------:R-:W-:-:S09]  /*03a0*/  IMAD.HI.U32 R10, R11, R13, R10 ;  /* 0x0000000d0b0a7227 */ /* 0x000fd200078e000a */
[----:B------:R-:W-:-:S04]  /*03b0*/  @P0 IADD3 R15, PT, PT, R15, 0x1, RZ ;  /* 0x000000010f0f0810 */ /* 0x000fc80007ffe0ff */
[----:B------:R-:W-:Y:S02]  /*03c0*/  @!P2 IADD3 R15, PT, PT, -R15, RZ, RZ ;  /* 0x000000ff0f0fa210 */ /* 0x000fe40007ffe1ff */
[----:B------:R-:W-:-:S04]  /*03d0*/  @!P1 LOP3.LUT R15, RZ, R7, RZ, 0x33, !PT ;  /* 0x00000007ff0f9212 */ /* 0x000fc800078e33ff */
[----:B------:R-:W-:Y:S02]  /*03e0*/  IABS R12, R15 ;  /* 0x0000000f000c7213 */ /* 0x000fe40000000000 */
[----:B0-----:R-:W-:-:S03]  /*03f0*/  IABS R14, R9 ;  /* 0x00000009000e7213 */ /* 0x001fc60000000000 */
[----:B------:R-:W-:Y:S02]  /*0400*/  IMAD.MOV.U32 R11, RZ, RZ, R12 ;  /* 0x000000ffff0b7224 */ /* 0x000fe400078e000c */
[----:B------:R-:W0:Y:S02]  /*0410*/  I2F.RP R12, R14 ;  /* 0x0000000e000c7306 */ /* 0x000e240000209400 */
[----:B------:R-:W-:-:S05]  /*0420*/  IMAD.HI.U32 R16, R10, R11, RZ ;  /* 0x0000000b0a107227 */ /* 0x000fca00078e00ff */
[----:B------:R-:W-:-:S05]  /*0430*/  IADD3 R10, PT, PT, -R16, RZ, RZ ;  /* 0x000000ff100a7210 */ /* 0x000fca0007ffe1ff */
[C---:B------:R-:W-:Y:S01]  /*0440*/  IMAD R11, R8.reuse, R10, R11 ;  /* 0x0000000a080b7224 */ /* 0x040fe200078e020b */
[----:B0-----:R-:W0:Y:S04]  /*0450*/  MUFU.RCP R12, R12 ;  /* 0x0000000c000c7308 */ /* 0x001e280000001000 */
[----:B------:R-:W-:-:S13]  /*0460*/  ISETP.GT.U32.AND P1, PT, R8, R11, PT ;  /* 0x0000000b0800720c */ /* 0x000fda0003f24070 */
[-C--:B------:R-:W-:Y:S02]  /*0470*/  @!P1 IADD3 R11, PT, PT, R11, -R8.reuse, RZ ;  /* 0x800000080b0b9210 */ /* 0x080fe40007ffe0ff */
[----:B------:R-:W-:Y:S01]  /*0480*/  @!P1 IADD3 R16, PT, PT, R16, 0x1, RZ ;  /* 0x0000000110109810 */ /* 0x000fe20007ffe0ff */
[----:B0-----:R-:W-:Y:S01]  /*0490*/  VIADD R10, R12, 0xffffffe ;  /* 0x0ffffffe0c0a7836 */ /* 0x001fe20000000000 */
[----:B------:R-:W-:Y:S02]  /*04a0*/  ISETP.GE.U32.AND P0, PT, R11, R8, PT ;  /* 0x000000080b00720c */ /* 0x000fe40003f06070 */
[----:B------:R-:W-:Y:S01]  /*04b0*/  LOP3.LUT R8, R15, R6, RZ, 0x3c, !PT ;  /* 0x000000060f087212 */ /* 0x000fe200078e3cff */
[----:B------:R0:W2:Y:S01]  /*04c0*/  F2I.FTZ.U32.TRUNC.NTZ R11, R10 ;  /* 0x0000000a000b7305 */ /* 0x0000a2000021f000 */
[----:B------:R-:W-:Y:S02]  /*04d0*/  ISETP.NE.AND P1, PT, R6, RZ, PT ;  /* 0x000000ff0600720c */ /* 0x000fe40003f25270 */
[----:B------:R-:W-:Y:S01]  /*04e0*/  ISETP.GE.AND P2, PT, R8, RZ, PT ;  /* 0x000000ff0800720c */ /* 0x000fe20003f46270 */
[----:B0-----:R-:W-:-:S06]  /*04f0*/  HFMA2 R10, -RZ, RZ, 0, 0 ;  /* 0x00000000ff0a7431 */ /* 0x001fcc00000001ff */
[----:B------:R-:W-:Y:S01]  /*0500*/  @P0 IADD3 R16, PT, PT, R16, 0x1, RZ ;  /* 0x0000000110100810 */ /* 0x000fe20007ffe0ff */
[----:B--2---:R-:W-:-:S05]  /*0510*/  IMAD.MOV R13, RZ, RZ, -R11 ;  /* 0x000000ffff0d7224 */ /* 0x004fca00078e0a0b */
[----:B------:R-:W-:Y:S02]  /*0520*/  @!P2 IADD3 R16, PT, PT, -R16, RZ, RZ ;  /* 0x000000ff1010a210 */ /* 0x000fe40007ffe1ff */
[----:B------:R-:W-:Y:S01]  /*0530*/  @!P1 LOP3.LUT R16, RZ, R6, RZ, 0x33, !PT ;  /* 0x00000006ff109212 */ /* 0x000fe200078e33ff */
[----:B------:R-:W-:Y:S01]  /*0540*/  IMAD R13, R13, R14, RZ ;  /* 0x0000000e0d0d7224 */ /* 0x000fe200078e02ff */
[----:B------:R-:W-:Y:S02]  /*0550*/  ISETP.NE.AND P2, PT, R9, RZ, PT ;  /* 0x000000ff0900720c */ /* 0x000fe40003f45270 */
[----:B------:R-:W-:Y:S01]  /*0560*/  IABS R8, R16 ;  /* 0x0000001000087213 */ /* 0x000fe20000000000 */
[----:B------:R-:W-:Y:S02]  /*0570*/  IMAD.HI.U32 R10, R11, R13, R10 ;  /* 0x0000000d0b0a7227 */ /* 0x000fe400078e000a */
[----:B------:R-:W0:Y:S02]  /*0580*/  LDC.64 R12, c[0x0][0x410] ;  /* 0x00010400ff0c7b82 */ /* 0x000e240000000a00 */
[----:B------:R-:W-:-:S04]  /*0590*/  IMAD.MOV.U32 R11, RZ, RZ, R8 ;  /* 0x000000ffff0b7224 */ /* 0x000fc800078e0008 */
[----:B------:R-:W-:-:S05]  /*05a0*/  IMAD.HI.U32 R10, R10, R11, RZ ;  /* 0x0000000b0a0a7227 */ /* 0x000fca00078e00ff */
[----:B------:R-:W-:-:S05]  /*05b0*/  IADD3 R8, PT, PT, -R10, RZ, RZ ;  /* 0x000000ff0a087210 */ /* 0x000fca0007ffe1ff */
[----:B------:R-:W-:Y:S01]  /*05c0*/  IMAD R11, R14, R8, R11 ;  /* 0x000000080e0b7224 */ /* 0x000fe200078e020b */
[----:B------:R-:W-:-:S04]  /*05d0*/  LOP3.LUT R8, R16, R9, RZ, 0x3c, !PT ;  /* 0x0000000910087212 */ /* 0x000fc800078e3cff */
[----:B------:R-:W-:Y:S02]  /*05e0*/  ISETP.GT.U32.AND P1, PT, R14, R11, PT ;  /* 0x0000000b0e00720c */ /* 0x000fe40003f24070 */
[----:B------:R-:W-:Y:S01]  /*05f0*/  ISETP.GE.AND P3, PT, R8, RZ, PT ;  /* 0x000000ff0800720c */ /* 0x000fe20003f66270 */
[----:B-1----:R-:W-:-:S10]  /*0600*/  VIADD R8, R0, UR10 ;  /* 0x0000000a00087c36 */ /* 0x002fd40008000000 */
[-C--:B------:R-:W-:Y:S02]  /*0610*/  @!P1 IADD3 R11, PT, PT, R11, -R14.reuse, RZ ;  /* 0x8000000e0b0b9210 */ /* 0x080fe40007ffe0ff */
[----:B------:R-:W-:Y:S02]  /*0620*/  @!P1 IADD3 R10, PT, PT, R10, 0x1, RZ ;  /* 0x000000010a0a9810 */ /* 0x000fe40007ffe0ff */
[----:B------:R-:W-:Y:S01]  /*0630*/  ISETP.GE.U32.AND P0, PT, R11, R14, PT ;  /* 0x0000000e0b00720c */ /* 0x000fe20003f06070 */
[----:B------:R-:W-:Y:S01]  /*0640*/  IMAD.MOV R11, RZ, RZ, -R16 ;  /* 0x000000ffff0b7224 */ /* 0x000fe200078e0a10 */
[C---:B------:R-:W-:Y:S02]  /*0650*/  IADD3 R14, PT, PT, -R15.reuse, RZ, RZ ;  /* 0x000000ff0f0e7210 */ /* 0x040fe40007ffe1ff */
[----:B------:R-:W-:-:S03]  /*0660*/  IADD3 R15, PT, PT, R15, UR11, RZ ;  /* 0x0000000b0f0f7c10 */ /* 0x000fc6000fffe0ff */
[----:B------:R-:W-:Y:S02]  /*0670*/  IMAD R14, R7, R14, R8 ;  /* 0x0000000e070e7224 */ /* 0x000fe400078e0208 */
[----:B------:R-:W-:-:S03]  /*0680*/  IMAD R15, R6, R11, R15 ;  /* 0x0000000b060f7224 */ /* 0x000fc600078e020f */
[----:B------:R-:W-:Y:S02]  /*0690*/  SHF.R.S32.HI R7, RZ, 0x1, R14 ;  /* 0x00000001ff077819 */ /* 0x000fe4000001140e */
[----:B------:R-:W-:Y:S02]  /*06a0*/  @P0 IADD3 R10, PT, PT, R10, 0x1, RZ ;  /* 0x000000010a0a0810 */ /* 0x000fe40007ffe0ff */
[----:B------:R-:W-:Y:S02]  /*06b0*/  SHF.R.S32.HI R8, RZ, 0x1, R15 ;  /* 0x00000001ff087819 */ /* 0x000fe4000001140f */
[C---:B0-----:R-:W-:Y:S01]  /*06c0*/  ISETP.GE.AND P1, PT, R7.reuse, R12, PT ;  /* 0x0000000c0700720c */ /* 0x041fe20003f26270 */
[----:B------:R-:W-:Y:S01]  /*06d0*/  IMAD.MOV.U32 R6, RZ, RZ, R10 ;  /* 0x000000ffff067224 */ /* 0x000fe200078e000a */
[----:B------:R-:W-:Y:S02]  /*06e0*/  ISETP.GE.AND P0, PT, R8, R13, PT ;  /* 0x0000000d0800720c */ /* 0x000fe40003f06270 */
[----:B------:R-:W-:-:S02]  /*06f0*/  ISETP.LT.OR P1, PT, R7, RZ, P1 ;  /* 0x000000ff0700720c */ /* 0x000fc40000f21670 */
[----:B------:R-:W-:Y:S02]  /*0700*/  @!P3 IADD3 R6, PT, PT, -R6, RZ, RZ ;  /* 0x000000ff0606b210 */ /* 0x000fe40007ffe1ff */
[----:B------:R-:W-:Y:S02]  /*0710*/  @!P2 LOP3.LUT R6, RZ, R9, RZ, 0x33, !PT ;  /* 0x00000009ff06a212 */ /* 0x000fe400078e33ff */
[----:B------:R-:W-:Y:S02]  /*0720*/  ISETP.LT.OR P0, PT, R8, RZ, P0 ;  /* 0x000000ff0800720c */ /* 0x000fe40000701670 */
[----:B------:R-:W-:Y:S02]  /*0730*/  IADD3 R10, PT, PT, -R6, RZ, RZ ;  /* 0x000000ff060a7210 */ /* 0x000fe40007ffe1ff */
[----:B------:R-:W-:-:S03]  /*0740*/  PLOP3.LUT P1, PT, P0, P1, PT, 0xf8, 0x8f ;  /* 0x00000000008f781c */ /* 0x000fc60000723f70 */
[----:B------:R-:W-:Y:S01]  /*0750*/  IMAD R18, R9, R10, R16 ;  /* 0x0000000a09127224 */ /* 0x000fe200078e0210 */
[----:B------:R-:W-:Y:S01]  /*0760*/  LOP3.LUT R9, R15, 0x1, R14, 0xc8, !PT ;  /* 0x000000010f097812 */ /* 0x000fe200078ec80e */
[----:B------:R-:W-:Y:S01]  /*0770*/  IMAD.MOV.U32 R10, RZ, RZ, RZ ;  /* 0x000000ffff0a7224 */ /* 0x000fe200078e00ff */
[----:B------:R-:W-:Y:S01]  /*0780*/  MOV R16, RZ ;  /* 0x000000ff00107202 */ /* 0x000fe20000000f00 */
[----:B------:R-:W-:Y:S01]  /*0790*/  IMAD R11, R18, UR5, RZ ;  /* 0x00000005120b7c24 */ /* 0x000fe2000f8e02ff */
[----:B------:R-:W-:Y:S06]  /*07a0*/  BRA.U !UP0, `(.L_x_734) ;  /* 0x0000001508607547 */ /* 0x000fec000b800000 */
[----:B------:R-:W-:Y:S01]  /*07b0*/  ISETP.EQ.U32.OR P2, PT, R9, 0x1, P1 ;  /* 0x000000010900780c */ /* 0x000fe20000f42470 */
[----:B------:R-:W0:Y:S01]  /*07c0*/  LDCU UR5, c[0x0][0x404] ;  /* 0x00008080ff0577ac */ /* 0x000e220008000800 */
[----:B------:R-:W1:Y:S11]  /*07d0*/  LDCU UR9, c[0x0][0x400] ;  /* 0x00008000ff0977ac */ /* 0x000e760008000800 */
[----:B------:R-:W2:Y:S01]  /*07e0*/  @!P2 LDC.64 R14, c[0x0][0x380] ;  /* 0x0000e000ff0eab82 */ /* 0x000ea20000000a00 */
[----:B0-----:R-:W-:-:S07]  /*07f0*/  IMAD R20, R6, UR5, R11 ;  /* 0x0000000506147c24 */ /* 0x001fce000f8e020b */
[----:B------:R-:W0:Y:S01]  /*0800*/  @!P2 LDC.64 R16, c[0x0][0x3d0] ;  /* 0x0000f400ff10ab82 */ /* 0x000e220000000a00 */
[----:B------:R-:W-:Y:S02]  /*0810*/  IMAD R19, R20, R13, R8 ;  /* 0x0000000d14137224 */ /* 0x000fe400078e0208 */
[----:B-1----:R-:W-:Y:S02]  /*0820*/  IMAD R21, R3, UR9, RZ ;  /* 0x0000000903157c24 */ /* 0x002fe4000f8e02ff */
[----:B------:R-:W-:Y:S02]  /*0830*/  IMAD R19, R19, R12, R7 ;  /* 0x0000000c13137224 */ /* 0x000fe400078e0207 */
[----:B------:R-:W-:Y:S01]  /*0840*/  IMAD R18, R21, R18, RZ ;  /* 0x0000001215127224 */ /* 0x000fe200078e02ff */
[----:B------:R-:W-:Y:S01]  /*0850*/  MOV R10, RZ ;  /* 0x000000ff000a7202 */ /* 0x000fe20000000f00 */
[----:B------:R-:W1:Y:S01]  /*0860*/  @!P2 LDC.64 R26, c[0x0][0x3d0] ;  /* 0x0000f400ff1aab82 */ /* 0x000e620000000a00 */
[----:B--2---:R-:W-:-:S06]  /*0870*/  @!P2 IMAD.WIDE R14, R19, 0x4, R14 ;  /* 0x00000004130ea825 */ /* 0x004fcc00078e020e */
[----:B------:R-:W2:Y:S01]  /*0880*/  @!P2 LDG.E R14, desc[UR6][R14.64] ;  /* 0x000000060e0ea981 */ /* 0x000ea2000c1e1900 */
[----:B0-----:R-:W-:-:S05]  /*0890*/  @!P2 IMAD.WIDE R16, R18, 0x4, R16 ;  /* 0x000000041210a825 */ /* 0x001fca00078e0210 */
[----:B------:R0:W2:Y:S01]  /*08a0*/  @!P2 LDG.E R21, desc[UR6][R16.64] ;  /* 0x000000061015a981 */ /* 0x0000a2000c1e1900 */
[C---:B------:R-:W-:Y:S01]  /*08b0*/  IMAD R23, R20.reuse, R13, R13 ;  /* 0x0000000d14177224 */ /* 0x040fe200078e020d */
[----:B------:R-:W-:-:S03]  /*08c0*/  IADD3 R24, PT, PT, R20, 0x3, RZ ;  /* 0x0000000314187810 */ /* 0x000fc60007ffe0ff */
[----:B------:R-:W-:Y:S01]  /*08d0*/  IMAD.IADD R23, R8, 0x1, R23 ;  /* 0x0000000108177824 */ /* 0x000fe200078e0217 */
[----:B0-----:R-:W0:Y:S01]  /*08e0*/  @!P2 LDC.64 R16, c[0x0][0x380] ;  /* 0x0000e000ff10ab82 */ /* 0x001e220000000a00 */
[----:B------:R-:W-:-:S04]  /*08f0*/  IMAD R22, R3, R11, R3 ;  /* 0x0000000b03167224 */ /* 0x000fc800078e0203 */
[----:B-1----:R-:W-:-:S06]  /*0900*/  @!P2 IMAD.WIDE R26, R22, 0x4, R26 ;  /* 0x00000004161aa825 */ /* 0x002fcc00078e021a */
[----:B------:R-:W3:Y:S01]  /*0910*/  @!P2 LDG.E R26, desc[UR6][R26.64] ;  /* 0x000000061a1aa981 */ /* 0x000ee2000c1e1900 */
[----:B------:R-:W-:Y:S01]  /*0920*/  IADD3 R28, PT, PT, R11, 0x3, RZ ;  /* 0x000000030b1c7810 */ /* 0x000fe20007ffe0ff */
[----:B--2---:R-:W-:Y:S01]  /*0930*/  @!P2 FFMA.FTZ R10, R21, R14, RZ ;  /* 0x0000000e150aa223 */ /* 0x004fe200000100ff */
[----:B------:R-:W-:Y:S01]  /*0940*/  IADD3 R21, PT, PT, R20, 0x2, RZ ;  /* 0x0000000214157810 */ /* 0x000fe20007ffe0ff */
[-CC-:B------:R-:W-:Y:S01]  /*0950*/  IMAD R20, R23, R12.reuse, R7.reuse ;  /* 0x0000000c17147224 */ /* 0x180fe200078e0207 */
[----:B------:R-:W1:Y:S01]  /*0960*/  @!P2 LDC.64 R14, c[0x0][0x3d0] ;  /* 0x0000f400ff0eab82 */ /* 0x000e620000000a00 */
[-CC-:B------:R-:W-:Y:S02]  /*0970*/  IMAD R23, R24, R13.reuse, R8.reuse ;  /* 0x0000000d18177224 */ /* 0x180fe400078e0208 */
[----:B------:R-:W-:Y:S02]  /*0980*/  IMAD R21, R21, R13, R8 ;  /* 0x0000000d15157224 */ /* 0x000fe400078e0208 */
[----:B------:R-:W-:-:S02]  /*0990*/  IMAD R23, R23, R12, R7 ;  /* 0x0000000c17177224 */ /* 0x000fc400078e0207 */
[----:B------:R-:W-:Y:S02]  /*09a0*/  IMAD R21, R21, R12, R7 ;  /* 0x0000000c15157224 */ /* 0x000fe400078e0207 */
[----:B------:R-:W2:Y:S01]  /*09b0*/  @!P2 LDC.64 R12, c[0x0][0x380] ;  /* 0x0000e000ff0cab82 */ /* 0x000ea20000000a00 */
[----:B0-----:R-:W-:-:S05]  /*09c0*/  @!P2 IMAD.WIDE R16, R20, 0x4, R16 ;  /* 0x000000041410a825 */ /* 0x001fca00078e0210 */
[----:B------:R0:W3:Y:S01]  /*09d0*/  @!P2 LDG.E R25, desc[UR6][R16.64] ;  /* 0x000000061019a981 */ /* 0x0000e2000c1e1900 */
[----:B------:R-:W-:Y:S01]  /*09e0*/  VIADD R24, R11, 0x2 ;  /* 0x000000020b187836 */ /* 0x000fe20000000000 */
[----:B0-----:R-:W0:Y:S01]  /*09f0*/  @!P2 LDC.64 R16, c[0x0][0x3d0] ;  /* 0x0000f400ff10ab82 */ /* 0x001e220000000a00 */
[----:B--2---:R-:W-:-:S05]  /*0a00*/  @!P2 IMAD.WIDE R12, R21, 0x4, R12 ;  /* 0x00000004150ca825 */ /* 0x004fca00078e020c */
[----:B------:R2:W4:Y:S01]  /*0a10*/  @!P2 LDG.E R27, desc[UR6][R12.64] ;  /* 0x000000060c1ba981 */ /* 0x000522000c1e1900 */
[----:B------:R-:W-:Y:S01]  /*0a20*/  IMAD R24, R3, R24, RZ ;  /* 0x0000001803187224 */ /* 0x000fe200078e02ff */
[----:B--2---:R-:W2:Y:S03]  /*0a30*/  @!P2 LDC.64 R12, c[0x0][0x380] ;  /* 0x0000e000ff0cab82 */ /* 0x004ea60000000a00 */
[----:B-1----:R-:W-:-:S06]  /*0a40*/  @!P2 IMAD.WIDE R14, R24, 0x4, R14 ;  /* 0x00000004180ea825 */ /* 0x002fcc00078e020e */
[----:B------:R1:W4:Y:S02]  /*0a50*/  @!P2 LDG.E R15, desc[UR6][R14.64] ;  /* 0x000000060e0fa981 */ /* 0x000324000c1e1900 */
[----:B-1----:R-:W-:-:S04]  /*0a60*/  IMAD R14, R3, R28, RZ ;  /* 0x0000001c030e7224 */ /* 0x002fc800078e02ff */
[----:B0-----:R-:W-:-:S04]  /*0a70*/  @!P2 IMAD.WIDE R16, R14, 0x4, R16 ;  /* 0x000000040e10a825 */ /* 0x001fc800078e0210 */
[----:B--2---:R-:W-:Y:S02]  /*0a80*/  @!P2 IMAD.WIDE R12, R23, 0x4, R12 ;  /* 0x00000004170ca825 */ /* 0x004fe400078e020c */
[----:B------:R0:W2:Y:S04]  /*0a90*/  @!P2 LDG.E R17, desc[UR6][R16.64] ;  /* 0x000000061011a981 */ /* 0x0000a8000c1e1900 */
[----:B------:R1:W2:Y:S01]  /*0aa0*/  @!P2 LDG.E R28, desc[UR6][R12.64] ;  /* 0x000000060c1ca981 */ /* 0x0002a2000c1e1900 */
[----:B------:R-:W-:-:S04]  /*0ab0*/  UIADD3 UR5, UPT, UPT, -UR4, 0x4, URZ ;  /* 0x0000000404057890 */ /* 0x000fc8000fffe1ff */
[----:B------:R-:W-:Y:S01]  /*0ac0*/  UISETP.NE.AND UP0, UPT, UR5, URZ, UPT ;  /* 0x000000ff0500728c */ /* 0x000fe2000bf05270 */
[----:B0-----:R-:W-:Y:S02]  /*0ad0*/  MOV R16, UR4 ;  /* 0x0000000400107c02 */ /* 0x001fe40008000f00 */
[----:B------:R-:W-:Y:S01]  /*0ae0*/  LEA R24, R3, R24, 0x2 ;  /* 0x0000001803187211 */ /* 0x000fe200078e10ff */
[----:B-1----:R-:W-:Y:S02]  /*0af0*/  IMAD R12, R5, 0x4, R21 ;  /* 0x00000004050c7824 */ /* 0x002fe400078e0215 */
[----:B---3--:R-:W-:Y:S01]  /*0b00*/  @!P2 FFMA.FTZ R10, R26, R25, R10 ;  /* 0x000000191a0aa223 */ /* 0x008fe2000001000a */
[----:B------:R-:W-:Y:S01]  /*0b10*/  IMAD R25, R3, 0x4, R22 ;  /* 0x0000000403197824 */ /* 0x000fe200078e0216 */
[----:B------:R-:W-:Y:S02]  /*0b20*/  LEA R22, R5, R20, 0x2 ;  /* 0x0000001405167211 */ /* 0x000fe400078e10ff */
[----:B----4-:R-:W-:Y:S01]  /*0b30*/  @!P2 FFMA.FTZ R10, R15, R27, R10 ;  /* 0x0000001b0f0aa223 */ /* 0x010fe2000001000a */
[C---:B------:R-:W-:Y:S01]  /*0b40*/  LEA R15, R3.reuse, R14, 0x2 ;  /* 0x0000000e030f7211 */ /* 0x040fe200078e10ff */
[----:B------:R-:W-:Y:S01]  /*0b50*/  IMAD R14, R3, 0x4, R18 ;  /* 0x00000004030e7824 */ /* 0x000fe200078e0212 */
[----:B------:R-:W-:Y:S01]  /*0b60*/  LEA R18, R5, R19, 0x2 ;  /* 0x0000001305127211 */ /* 0x000fe200078e10ff */
[----:B--2---:R-:W-:Y:S01]  /*0b70*/  @!P2 FFMA.FTZ R10, R17, R28, R10 ;  /* 0x0000001c110aa223 */ /* 0x004fe2000001000a */
[----:B------:R-:W-:Y:S01]  /*0b80*/  LEA R17, R5, R23, 0x2 ;  /* 0x0000001705117211 */ /* 0x000fe200078e10ff */
[----:B------:R-:W-:Y:S06]  /*0b90*/  BRA.U !UP0, `(.L_x_734) ;  /* 0x0000001108647547 */ /* 0x000fec000b800000 */
[----:B------:R-:W-:Y:S01]  /*0ba0*/  MOV R13, UR5 ;  /* 0x00000005000d7c02 */ /* 0x000fe20008000f00 */
[----:B------:R-:W-:Y:S01]  /*0bb0*/  IMAD.MOV.U32 R21, RZ, RZ, R25 ;  /* 0x000000ffff157224 */ /* 0x000fe200078e0019 */
[----:B------:R-:W-:Y:S01]  /*0bc0*/  MOV R23, R12 ;  /* 0x0000000c00177202 */ /* 0x000fe20000000f00 */
[----:B------:R-:W-:Y:S01]  /*0bd0*/  IMAD.MOV.U32 R19, RZ, RZ, R15 ;  /* 0x000000ffff137224 */ /* 0x000fe200078e000f */
[----:B------:R-:W-:Y:S02]  /*0be0*/  ISETP.GE.AND P0, PT, R13, RZ, PT ;  /* 0x000000ff0d00720c */ /* 0x000fe40003f06270 */
[----:B------:R-:W-:Y:S02]  /*0bf0*/  MOV R12, R17 ;  /* 0x00000011000c7202 */ /* 0x000fe40000000f00 */
[----:B------:R-:W-:-:S09]  /*0c00*/  MOV R20, R14 ;  /* 0x0000000e00147202 */ /* 0x000fd20000000f00 */
[----:B------:R-:W-:Y:S05]  /*0c10*/  @P0 BRA `(.L_x_735) ;  /* 0x0000000c00a40947 */ /* 0x000fea0003800000 */
[----:B------:R-:W-:Y:S02]  /*0c20*/  IADD3 R14, PT, PT, -R13, RZ, RZ ;  /* 0x000000ff0d0e7210 */ /* 0x000fe40007ffe1ff */
[----:B------:R-:W-:Y:S02]  /*0c30*/  PLOP3.LUT P0, PT, PT, PT, PT, 0x80, 0x8 ;  /* 0x000000000008781c */ /* 0x000fe40003f0f070 */
[----:B------:R-:W-:-:S13]  /*0c40*/  ISETP.GT.AND P3, PT, R14, 0xc, PT ;  /* 0x0000000c0e00780c */ /* 0x000fda0003f64270 */
[----:B------:R-:W-:Y:S05]  /*0c50*/  @!P3 BRA `(.L_x_736) ;  /* 0x000000080054b947 */ /* 0x000fea0003800000 */
[----:B------:R-:W-:-:S13]  /*0c60*/  PLOP3.LUT P0, PT, PT, PT, PT, 0x8, 0x80 ;  /* 0x000000000080781c */ /* 0x000fda0003f0e170 */
.L_x_737:
[----:B------:R-:W0:Y:S08]  /*0c70*/  @!P2 LDC.64 R16, c[0x0][0x3d0] ;  /* 0x0000f400ff10ab82 */ /* 0x000e300000000a00 */
[----:B------:R-:W1:Y:S08]  /*0c80*/  @!P2 LDC.64 R14, c[0x0][0x380] ;  /* 0x0000e000ff0eab82 */ /* 0x000e700000000a00 */
[----:B------:R-:W2:Y:S01]  /*0c90*/  @!P2 LDC.64 R26, c[0x0][0x3d0] ;  /* 0x0000f400ff1aab82 */ /* 0x000ea20000000a00 */
[----:B0-----:R-:W-:-:S06]  /*0ca0*/  @!P2 IMAD.WIDE R16, R20, 0x4, R16 ;  /* 0x000000041410a825 */ /* 0x001fcc00078e0210 */
[----:B------:R-:W3:Y:S01]  /*0cb0*/  @!P2 LDG.E R17, desc[UR6][R16.64] ;  /* 0x000000061011a981 */ /* 0x000ee2000c1e1900 */
[----:B-1----:R-:W-:-:S05]  /*0cc0*/  @!P2 IMAD.WIDE R14, R18, 0x4, R14 ;  /* 0x00000004120ea825 */ /* 0x002fca00078e020e */
[----:B------:R0:W3:Y:S02]  /*0cd0*/  @!P2 LDG.E R16, desc[UR6][R14.64] ;  /* 0x000000060e10a981 */ /* 0x0000e4000c1e1900 */
[----:B0-----:R-:W0:Y:S01]  /*0ce0*/  @!P2 LDC.64 R14, c[0x0][0x380] ;  /* 0x0000e000ff0eab82 */ /* 0x001e220000000a00 */
[----:B--2---:R-:W-:-:S06]  /*0cf0*/  @!P2 IMAD.WIDE R26, R21, 0x4, R26 ;  /* 0x00000004151aa825 */ /* 0x004fcc00078e021a */
[----:B------:R-:W2:Y:S01]  /*0d00*/  @!P2 LDG.E R26, desc[UR6][R26.64] ;  /* 0x000000061a1aa981 */ /* 0x000ea2000c1e1900 */
[----:B0-----:R-:W-:-:S05]  /*0d10*/  @!P2 IMAD.WIDE R14, R22, 0x4, R14 ;  /* 0x00000004160ea825 */ /* 0x001fca00078e020e */
[----:B------:R0:W2:Y:S02]  /*0d20*/  @!P2 LDG.E R25, desc[UR6][R14.64] ;  /* 0x000000060e19a981 */ /* 0x0000a4000c1e1900 */
[----:B0-----:R-:W0:Y:S02]  /*0d30*/  @!P2 LDC.64 R14, c[0x0][0x380] ;  /* 0x0000e000ff0eab82 */ /* 0x001e240000000a00 */
[----:B0-----:R-:W-:-:S04]  /*0d40*/  @!P2 IMAD.WIDE R14, R23, 0x4, R14 ;  /* 0x00000004170ea825 */ /* 0x001fc800078e020e */
[----:B---3--:R-:W-:Y:S02]  /*0d50*/  @!P2 FFMA.FTZ R10, R17, R16, R10 ;  /* 0x00000010110aa223 */ /* 0x008fe4000001000a */
[----:B------:R-:W0:Y:S02]  /*0d60*/  @!P2 LDC.64 R16, c[0x0][0x3d0] ;  /* 0x0000f400ff10ab82 */ /* 0x000e240000000a00 */
[----:B0-----:R-:W-:-:S06]  /*0d70*/  @!P2 IMAD.WIDE R16, R24, 0x4, R16 ;  /* 0x000000041810a825 */ /* 0x001fcc00078e0210 */
[----:B------:R-:W3:Y:S04]  /*0d80*/  @!P2 LDG.E R17, desc[UR6][R16.64] ;  /* 0x000000061011a981 */ /* 0x000ee8000c1e1900 */
[----:B------:R0:W3:Y:S01]  /*0d90*/  @!P2 LDG.E R16, desc[UR6][R14.64] ;  /* 0x000000060e10a981 */ /* 0x0000e2000c1e1900 */
[----:B--2---:R-:W-:Y:S02]  /*0da0*/  @!P2 FFMA.FTZ R10, R26, R25, R10 ;  /* 0x000000191a0aa223 */ /* 0x004fe4000001000a */
[----:B------:R-:W1:Y:S08]  /*0db0*/  @!P2 LDC.64 R26, c[0x0][0x3d0] ;  /* 0x0000f400ff1aab82 */ /* 0x000e700000000a00 */
[----:B0-----:R-:W0:Y:S01]  /*0dc0*/  @!P2 LDC.64 R14, c[0x0][0x380] ;  /* 0x0000e000ff0eab82 */ /* 0x001e220000000a00 */
[----:B-1----:R-:W-:-:S06]  /*0dd0*/  @!P2 IMAD.WIDE R26, R19, 0x4, R26 ;  /* 0x00000004131aa825 */ /* 0x002fcc00078e021a */
[----:B------:R-:W2:Y:S01]  /*0de0*/  @!P2 LDG.E R26, desc[UR6][R26.64] ;  /* 0x000000061a1aa981 */ /* 0x000ea2000c1e1900 */
[----:B0-----:R-:W-:-:S05]  /*0df0*/  @!P2 IMAD.WIDE R14, R12, 0x4, R14 ;  /* 0x000000040c0ea825 */ /* 0x001fca00078e020e */
[----:B------:R0:W2:Y:S02]  /*0e00*/  @!P2 LDG.E R25, desc[UR6][R14.64] ;  /* 0x000000060e19a981 */ /* 0x0000a4000c1e1900 */
[----:B0-----:R-:W0:Y:S01]  /*0e10*/  @!P2 LDC.64 R14, c[0x0][0x380] ;  /* 0x0000e000ff0eab82 */ /* 0x001e220000000a00 */
[----:B------:R-:W-:Y:S01]  /*0e20*/  IMAD R20, R3, 0x4, R20 ;  /* 0x0000000403147824 */ /* 0x000fe200078e0214 */
[----:B------:R-:W-:-:S05]  /*0e30*/  LEA R18, R5, R18, 0x2 ;  /* 0x0000001205127211 */ /* 0x000fca00078e10ff */
[----:B0-----:R-:W-:Y:S01]  /*0e40*/  @!P2 IMAD.WIDE R14, R18, 0x4, R14 ;  /* 0x00000004120ea825 */ /* 0x001fe200078e020e */
[----:B------:R-:W-:-:S03]  /*0e50*/  LEA R21, R3, R21, 0x2 ;  /* 0x0000001503157211 */ /* 0x000fc600078e10ff */
[----:B------:R-:W-:Y:S02]  /*0e60*/  IMAD R22, R5, 0x4, R22 ;  /* 0x0000000405167824 */ /* 0x000fe400078e0216 */
        /* <DEDUP_REMOVED lines=8> */
[----:B-1----:R-:W-:-:S05]  /*0ef0*/  @!P2 IMAD.WIDE R26, R21, 0x4, R26 ;  /* 0x00000004151aa825 */ /* 0x002fca00078e021a */
[----:B------:R-:W2:Y:S01]  /*0f00*/  @!P2 LDG.E R25, desc[UR6][R26.64] ;  /* 0x000000061a19a981 */ /* 0x000ea2000c1e1900 */
[----:B0-----:R-:W-:-:S05]  /*0f10*/  @!P2 IMAD.WIDE R14, R22, 0x4, R14 ;  /* 0x00000004160ea825 */ /* 0x001fca00078e020e */
[----:B------:R0:W2:Y:S02]  /*0f20*/  @!P2 LDG.E R26, desc[UR6][R14.64] ;  /* 0x000000060e1aa981 */ /* 0x0000a4000c1e1900 */
[----:B0-----:R-:W0:Y:S01]  /*0f30*/  @!P2 LDC.64 R14, c[0x0][0x380] ;  /* 0x0000e000ff0eab82 */ /* 0x001e220000000a00 */
[----:B------:R-:W-:Y:S02]  /*0f40*/  LEA R24, R3, R24, 0x2 ;  /* 0x0000001803187211 */ /* 0x000fe400078e10ff */
[----:B------:R-:W-:-:S05]  /*0f50*/  LEA R23, R5, R23, 0x2 ;  /* 0x0000001705177211 */ /* 0x000fca00078e10ff */
[----:B0-----:R-:W-:-:S05]  /*0f60*/  @!P2 IMAD.WIDE R14, R23, 0x4, R14 ;  /* 0x00000004170ea825 */ /* 0x001fca00078e020e */
[----:B------:R0:W4:Y:S02]  /*0f70*/  @!P2 LDG.E R28, desc[UR6][R14.64] ;  /* 0x000000060e1ca981 */ /* 0x000124000c1e1900 */
[----:B0-----:R-:W0:Y:S01]  /*0f80*/  @!P2 LDC.64 R14, c[0x0][0x380] ;  /* 0x0000e000ff0eab82 */ /* 0x001e220000000a00 */
[----:B------:R-:W-:Y:S01]  /*0f90*/  LEA R12, R5, R12, 0x2 ;  /* 0x0000000c050c7211 */ /* 0x000fe200078e10ff */
[----:B------:R-:W-:-:S04]  /*0fa0*/  IMAD R19, R3, 0x4, R19 ;  /* 0x0000000403137824 */ /* 0x000fc800078e0213 */
[----:B0-----:R-:W-:-:S04]  /*0fb0*/  @!P2 IMAD.WIDE R14, R12, 0x4, R14 ;  /* 0x000000040c0ea825 */ /* 0x001fc800078e020e */
[----:B---3--:R-:W-:Y:S02]  /*0fc0*/  @!P2 FFMA.FTZ R10, R17, R16, R10 ;  /* 0x00000010110aa223 */ /* 0x008fe4000001000a */
[----:B------:R-:W0:Y:S02]  /*0fd0*/  @!P2 LDC.64 R16, c[0x0][0x3d0] ;  /* 0x0000f400ff10ab82 */ /* 0x000e240000000a00 */
[----:B0-----:R-:W-:-:S05]  /*0fe0*/  @!P2 IMAD.WIDE R16, R24, 0x4, R16 ;  /* 0x000000041810a825 */ /* 0x001fca00078e0210 */
[----:B------:R0:W4:Y:S02]  /*0ff0*/  @!P2 LDG.E R27, desc[UR6][R16.64] ;  /* 0x00000006101ba981 */ /* 0x000124000c1e1900 */
[----:B0-----:R-:W0:Y:S01]  /*1000*/  @!P2 LDC.64 R16, c[0x0][0x3d0] ;  /* 0x0000f400ff10ab82 */ /* 0x001e220000000a00 */
[----:B--2---:R-:W-:Y:S02]  /*1010*/  @!P2 FFMA.FTZ R10, R25, R26, R10 ;  /* 0x0000001a190aa223 */ /* 0x004fe4000001000a */
[----:B------:R1:W2:Y:S05]  /*1020*/  @!P2 LDG.E R26, desc[UR6][R14.64] ;  /* 0x000000060e1aa981 */ /* 0x0002aa000c1e1900 */
[----:B-1----:R-:W1:Y:S01]  /*1030*/  @!P2 LDC.64 R14, c[0x0][0x380] ;  /* 0x0000e000ff0eab82 */ /* 0x002e620000000a00 */
[----:B0-----:R-:W-:-:S05]  /*1040*/  @!P2 IMAD.WIDE R16, R19, 0x4, R16 ;  /* 0x000000041310a825 */ /* 0x001fca00078e0210 */
[----:B------:R0:W2:Y:S02]  /*1050*/  @!P2 LDG.E R25, desc[UR6][R16.64] ;  /* 0x000000061019a981 */ /* 0x0000a4000c1e1900 */
[----:B0-----:R-:W0:Y:S01]  /*1060*/  @!P2 LDC.64 R16, c[0x0][0x3d0] ;  /* 0x0000f400ff10ab82 */ /* 0x001e220000000a00 */
[----:B------:R-:W-:Y:S01]  /*1070*/  LEA R20, R3, R20, 0x2 ;  /* 0x0000001403147211 */ /* 0x000fe200078e10ff */
[----:B------:R-:W-:-:S04]  /*1080*/  IMAD R18, R5, 0x4, R18 ;  /* 0x0000000405127824 */ /* 0x000fc800078e0212 */
[----:B-1----:R-:W-:-:S04]  /*1090*/  @!P2 IMAD.WIDE R14, R18, 0x4, R14 ;  /* 0x00000004120ea825 */ /* 0x002fc800078e020e */
[----:B0-----:R-:W-:Y:S01]  /*10a0*/  @!P2 IMAD.WIDE R16, R20, 0x4, R16 ;  /* 0x000000041410a825 */ /* 0x001fe200078e0210 */
[----:B------:R-:W-:Y:S02]  /*10b0*/  LEA R21, R3, R21, 0x2 ;  /* 0x0000001503157211 */ /* 0x000fe400078e10ff */
[----:B------:R-:W-:Y:S01]  /*10c0*/  LEA R22, R5, R22, 0x2 ;  /* 0x0000001605167211 */ /* 0x000fe200078e10ff */
[----:B----4-:R-:W-:Y:S02]  /*10d0*/  @!P2 FFMA.FTZ R10, R27, R28, R10 ;  /* 0x0000001c1b0aa223 */ /* 0x010fe4000001000a */
[----:B------:R0:W3:Y:S04]  /*10e0*/  @!P2 LDG.E R27, desc[UR6][R16.64] ;  /* 0x00000006101ba981 */ /* 0x0000e8000c1e1900 */
[----:B------:R1:W3:Y:S01]  /*10f0*/  @!P2 LDG.E R28, desc[UR6][R14.64] ;  /* 0x000000060e1ca981 */ /* 0x0002e2000c1e1900 */
[----:B0-----:R-:W0:Y:S08]  /*1100*/  @!P2 LDC.64 R16, c[0x0][0x3d0] ;  /* 0x0000f400ff10ab82 */ /* 0x001e300000000a00 */
[----:B-1----:R-:W1:Y:S01]  /*1110*/  @!P2 LDC.64 R14, c[0x0][0x380] ;  /* 0x0000e000ff0eab82 */ /* 0x002e620000000a00 */
[----:B0-----:R-:W-:-:S04]  /*1120*/  @!P2 IMAD.WIDE R16, R21, 0x4, R16 ;  /* 0x000000041510a825 */ /* 0x001fc800078e0210 */
[----:B--2---:R-:W-:Y:S02]  /*1130*/  @!P2 FFMA.FTZ R10, R25, R26, R10 ;  /* 0x0000001a190aa223 */ /* 0x004fe4000001000a */
[----:B------:R0:W2:Y:S01]  /*1140*/  @!P2 LDG.E R25, desc[UR6][R16.64] ;  /* 0x000000061019a981 */ /* 0x0000a2000c1e1900 */
[----:B-1----:R-:W-:-:S05]  /*1150*/  @!P2 IMAD.WIDE R14, R22, 0x4, R14 ;  /* 0x00000004160ea825 */ /* 0x002fca00078e020e */
[----:B------:R1:W2:Y:S01]  /*1160*/  @!P2 LDG.E R26, desc[UR6][R14.64] ;  /* 0x000000060e1aa981 */ /* 0x0002a2000c1e1900 */
[----:B0-----:R-:W0:Y:S08]  /*1170*/  @!P2 LDC.64 R16, c[0x0][0x3d0] ;  /* 0x0000f400ff10ab82 */ /* 0x001e300000000a00 */
[----:B-1----:R-:W1:Y:S01]  /*1180*/  @!P2 LDC.64 R14, c[0x0][0x380] ;  /* 0x0000e000ff0eab82 */ /* 0x002e620000000a00 */
[----:B------:R-:W-:Y:S01]  /*1190*/  LEA R23, R5, R23, 0x2 ;  /* 0x0000001705177211 */ /* 0x000fe200078e10ff */
[----:B------:R-:W-:-:S04]  /*11a0*/  IMAD R24, R3, 0x4, R24 ;  /* 0x0000000403187824 */ /* 0x000fc800078e0218 */
[----:B0-----:R-:W-:-:S04]  /*11b0*/  @!P2 IMAD.WIDE R16, R24, 0x4, R16 ;  /* 0x000000041810a825 */ /* 0x001fc800078e0210 */
[----:B-1----:R-:W-:Y:S01]  /*11c0*/  @!P2 IMAD.WIDE R14, R23, 0x4, R14 ;  /* 0x00000004170ea825 */ /* 0x002fe200078e020e */
[----:B------:R-:W-:-:S03]  /*11d0*/  LEA R19, R3, R19, 0x2 ;  /* 0x0000001303137211 */ /* 0x000fc600078e10ff */
[----:B------:R-:W-:Y:S02]  /*11e0*/  IMAD R12, R5, 0x4, R12 ;  /* 0x00000004050c7824 */ /* 0x000fe400078e020c */
[----:B---3--:R-:W-:Y:S02]  /*11f0*/  @!P2 FFMA.FTZ R10, R27, R28, R10 ;  /* 0x0000001c1b0aa223 */ /* 0x008fe4000001000a */
[----:B------:R0:W3:Y:S04]  /*1200*/  @!P2 LDG.E R27, desc[UR6][R16.64] ;  /* 0x00000006101ba981 */ /* 0x0000e8000c1e1900 */
[----:B------:R1:W3:Y:S01]  /*1210*/  @!P2 LDG.E R28, desc[UR6][R14.64] ;  /* 0x000000060e1ca981 */ /* 0x0002e2000c1e1900 */
[----:B0-----:R-:W0:Y:S08]  /*1220*/  @!P2 LDC.64 R16, c[0x0][0x3d0] ;  /* 0x0000f400ff10ab82 */ /* 0x001e300000000a00 */
[----:B-1----:R-:W1:Y:S01]  /*1230*/  @!P2 LDC.64 R14, c[0x0][0x380] ;  /* 0x0000e000ff0eab82 */ /* 0x002e620000000a00 */
[----:B0-----:R-:W-:-:S04]  /*1240*/  @!P2 IMAD.WIDE R16, R19, 0x4, R16 ;  /* 0x000000041310a825 */ /* 0x001fc800078e0210 */
[----:B-1----:R-:W-:-:S04]  /*1250*/  @!P2 IMAD.WIDE R14, R12, 0x4, R14 ;  /* 0x000000040c0ea825 */ /* 0x002fc800078e020e */
[----:B--2---:R-:W-:Y:S02]  /*1260*/  @!P2 FFMA.FTZ R10, R25, R26, R10 ;  /* 0x0000001a190aa223 */ /* 0x004fe4000001000a */
[----:B------:R0:W2:Y:S04]  /*1270*/  @!P2 LDG.E R25, desc[UR6][R16.64] ;  /* 0x000000061019a981 */ /* 0x0000a8000c1e1900 */
[----:B------:R1:W2:Y:S01]  /*1280*/  @!P2 LDG.E R26, desc[UR6][R14.64] ;  /* 0x000000060e1aa981 */ /* 0x0002a2000c1e1900 */
[----:B0-----:R-:W0:Y:S08]  /*1290*/  @!P2 LDC.64 R16, c[0x0][0x3d0] ;  /* 0x0000f400ff10ab82 */ /* 0x001e300000000a00 */
[----:B-1----:R-:W1:Y:S01]  /*12a0*/  @!P2 LDC.64 R14, c[0x0][0x380] ;  /* 0x0000e000ff0eab82 */ /* 0x002e620000000a00 */
[----:B------:R-:W-:-:S02]  /*12b0*/  LEA R20, R3, R20, 0x2 ;  /* 0x0000001403147211 */ /* 0x000fc400078e10ff */
[----:B------:R-:W-:-:S03]  /*12c0*/  LEA R18, R5, R18, 0x2 ;  /* 0x0000001205127211 */ /* 0x000fc600078e10ff */
        /* <DEDUP_REMOVED lines=16> */
[----:B------:R-:W-:Y:S01]  /*13d0*/  LEA R24, R3, R24, 0x2 ;  /* 0x0000001803187211 */ /* 0x000fe200078e10ff */
[----:B------:R-:W-:-:S04]  /*13e0*/  IMAD R23, R5, 0x4, R23 ;  /* 0x0000000405177824 */ /* 0x000fc800078e0217 */
[----:B0-----:R-:W-:-:S04]  /*13f0*/  @!P2 IMAD.WIDE R16, R23, 0x4, R16 ;  /* 0x000000041710a825 */ /* 0x001fc800078e0210 */
[----:B-1----:R-:W-:Y:S01]  /*1400*/  @!P2 IMAD.WIDE R14, R24, 0x4, R14 ;  /* 0x00000004180ea825 */ /* 0x002fe200078e020e */
[----:B------:R-:W-:Y:S02]  /*1410*/  LEA R19, R3, R19, 0x2 ;  /* 0x0000001303137211 */ /* 0x000fe400078e10ff */
[----:B------:R-:W-:Y:S01]  /*1420*/  LEA R12, R5, R12, 0x2 ;  /* 0x0000000c050c7211 */ /* 0x000fe200078e10ff */
        /* <DEDUP_REMOVED lines=8> */
[----:B------:R-:W2:Y:S04]  /*14b0*/  @!P2 LDG.E R25, desc[UR6][R14.64] ;  /* 0x000000060e19a981 */ /* 0x000ea8000c1e1900 */
[----:B------:R-:W2:Y:S01]  /*14c0*/  @!P2 LDG.E R26, desc[UR6][R16.64] ;  /* 0x00000006101aa981 */ /* 0x000ea2000c1e1900 */
[----:B------:R-:W-:-:S05]  /*14d0*/  VIADD R13, R13, 0x10 ;  /* 0x000000100d0d7836 */ /* 0x000fca0000000000 */
[----:B------:R-:W-:Y:S01]  /*14e0*/  ISETP.GE.AND P3, PT, R13, -0xc, PT ;  /* 0xfffffff40d00780c */ /* 0x000fe20003f66270 */
[C---:B------:R-:W-:Y:S01]  /*14f0*/  IMAD R21, R3.reuse, 0x4, R21 ;  /* 0x0000000403157824 */ /* 0x040fe200078e0215 */
[----:B------:R-:W-:Y:S01]  /*1500*/  LEA R20, R3, R20, 0x2 ;  /* 0x0000001403147211 */ /* 0x000fe200078e10ff */
[C---:B------:R-:W-:Y:S01]  /*1510*/  IMAD R23, R5.reuse, 0x4, R23 ;  /* 0x0000000405177824 */ /* 0x040fe200078e0217 */
[C---:B------:R-:W-:Y:S02]  /*1520*/  LEA R18, R5.reuse, R18, 0x2 ;  /* 0x0000001205127211 */ /* 0x040fe400078e10ff */
[----:B------:R-:W-:Y:S02]  /*1530*/  LEA R22, R5, R22, 0x2 ;  /* 0x0000001605167211 */ /* 0x000fe400078e10ff */
[C---:B------:R-:W-:Y:S02]  /*1540*/  LEA R24, R3.reuse, R24, 0x2 ;  /* 0x0000001803187211 */ /* 0x040fe400078e10ff */
[----:B------:R-:W-:-:S02]  /*1550*/  LEA R19, R3, R19, 0x2 ;  /* 0x0000001303137211 */ /* 0x000fc400078e10ff */
[----:B------:R-:W-:Y:S01]  /*1560*/  LEA R12, R5, R12, 0x2 ;  /* 0x0000000c050c7211 */ /* 0x000fe200078e10ff */
[----:B---3--:R-:W-:-:S04]  /*1570*/  @!P2 FFMA.FTZ R10, R28, R27, R10 ;  /* 0x0000001b1c0aa223 */ /* 0x008fc8000001000a */
[----:B--2---:R-:W-:Y:S01]  /*1580*/  @!P2 FFMA.FTZ R10, R25, R26, R10 ;  /* 0x0000001a190aa223 */ /* 0x004fe2000001000a */
[----:B------:R-:W-:Y:S06]  /*1590*/  @!P3 BRA `(.L_x_737) ;  /* 0xfffffff400b4b947 */ /* 0x000fec000383ffff */
[----:B------:R-:W-:-:S07]  /*15a0*/  IMAD.U32 R16, RZ, RZ, UR4 ;  /* 0x00000004ff107e24 */ /* 0x000fce000f8e00ff */
.L_x_736:
[----:B------:R-:W-:-:S04]  /*15b0*/  IADD3 R14, PT, PT, -R13, RZ, RZ ;  /* 0x000000ff0d0e7210 */ /* 0x000fc80007ffe1ff */
[----:B------:R-:W-:-:S13]  /*15c0*/  ISETP.GT.AND P3, PT, R14, 0x4, PT ;  /* 0x000000040e00780c */ /* 0x000fda0003f64270 */
[----:B------:R-:W-:Y:S05]  /*15d0*/  @!P3 BRA `(.L_x_738) ;  /* 0x00000004002cb947 */ /* 0x000fea0003800000 */
[----:B------:R-:W0:Y:S08]  /*15e0*/  @!P2 LDC.64 R14, c[0x0][0x3d0] ;  /* 0x0000f400ff0eab82 */ /* 0x000e300000000a00 */
[----:B------:R-:W1:Y:S01]  /*15f0*/  @!P2 LDC.64 R26, c[0x0][0x380] ;  /* 0x0000e000ff1aab82 */ /* 0x000e620000000a00 */
[----:B0-----:R-:W-:-:S05]  /*1600*/  @!P2 IMAD.WIDE R14, R20, 0x4, R14 ;  /* 0x00000004140ea825 */ /* 0x001fca00078e020e */
[----:B------:R0:W2:Y:S01]  /*1610*/  @!P2 LDG.E R17, desc[UR6][R14.64] ;  /* 0x000000060e11a981 */ /* 0x0000a2000c1e1900 */
[----:B-1----:R-:W-:-:S06]  /*1620*/  @!P2 IMAD.WIDE R26, R18, 0x4, R26 ;  /* 0x00000004121aa825 */ /* 0x002fcc00078e021a */
[----:B------:R-:W2:Y:S01]  /*1630*/  @!P2 LDG.E R26, desc[UR6][R26.64] ;  /* 0x000000061a1aa981 */ /* 0x000ea2000c1e1900 */
[----:B0-----:R-:W0:Y:S02]  /*1640*/  @!P2 LDC.64 R14, c[0x0][0x3d0] ;  /* 0x0000f400ff0eab82 */ /* 0x001e240000000a00 */
[----:B0-----:R-:W-:-:S05]  /*1650*/  @!P2 IMAD.WIDE R14, R21, 0x4, R14 ;  /* 0x00000004150ea825 */ /* 0x001fca00078e020e */
[----:B------:R0:W3:Y:S02]  /*1660*/  @!P2 LDG.E R25, desc[UR6][R14.64] ;  /* 0x000000060e19a981 */ /* 0x0000e4000c1e1900 */
[----:B0-----:R-:W0:Y:S02]  /*1670*/  @!P2 LDC.64 R14, c[0x0][0x380] ;  /* 0x0000e000ff0eab82 */ /* 0x001e240000000a00 */
[----:B0-----:R-:W-:-:S05]  /*1680*/  @!P2 IMAD.WIDE R14, R22, 0x4, R14 ;  /* 0x00000004160ea825 */ /* 0x001fca00078e020e */
[----:B------:R0:W3:Y:S02]  /*1690*/  @!P2 LDG.E R27, desc[UR6][R14.64] ;  /* 0x000000060e1ba981 */ /* 0x0000e4000c1e1900 */
[----:B0-----:R-:W0:Y:S02]  /*16a0*/  @!P2 LDC.64 R14, c[0x0][0x3d0] ;  /* 0x0000f400ff0eab82 */ /* 0x001e240000000a00 */
[----:B0-----:R-:W-:-:S04]  /*16b0*/  @!P2 IMAD.WIDE R14, R24, 0x4, R14 ;  /* 0x00000004180ea825 */ /* 0x001fc800078e020e */
[----:B--2---:R-:W-:Y:S02]  /*16c0*/  @!P2 FFMA.FTZ R10, R17, R26, R10 ;  /* 0x0000001a110aa223 */ /* 0x004fe4000001000a */
[----:B------:R0:W2:Y:S02]  /*16d0*/  @!P2 LDG.E R17, desc[UR6][R14.64] ;  /* 0x000000060e11a981 */ /* 0x0000a4000c1e1900 */
[----:B0-----:R-:W0:Y:S02]  /*16e0*/  @!P2 LDC.64 R14, c[0x0][0x3d0] ;  /* 0x0000f400ff0eab82 */ /* 0x001e240000000a00 */
[----:B0-----:R-:W-:-:S04]  /*16f0*/  @!P2 IMAD.WIDE R14, R19, 0x4, R14 ;  /* 0x00000004130ea825 */ /* 0x001fc800078e020e */
[----:B---3--:R-:W-:Y:S02]  /*1700*/  @!P2 FFMA.FTZ R10, R25, R27, R10 ;  /* 0x0000001b190aa223 */ /* 0x008fe4000001000a */
[----:B------:R-:W0:Y:S01]  /*1710*/  @!P2 LDC.64 R26, c[0x0][0x380] ;  /* 0x0000e000ff1aab82 */ /* 0x000e220000000a00 */
[----:B------:R1:W3:Y:S07]  /*1720*/  @!P2 LDG.E R25, desc[UR6][R14.64] ;  /* 0x000000060e19a981 */ /* 0x0002ee000c1e1900 */
[----:B-1----:R-:W1:Y:S01]  /*1730*/  @!P2 LDC.64 R14, c[0x0][0x380] ;  /* 0x0000e000ff0eab82 */ /* 0x002e620000000a00 */
[----:B0-----:R-:W-:-:S06]  /*1740*/  @!P2 IMAD.WIDE R26, R23, 0x4, R26 ;  /* 0x00000004171aa825 */ /* 0x001fcc00078e021a */
[----:B------:R-:W2:Y:S01]  /*1750*/  @!P2 LDG.E R26, desc[UR6][R26.64] ;  /* 0x000000061a1aa981 */ /* 0x000ea2000c1e1900 */
[----:B-1----:R-:W-:-:S05]  /*1760*/  @!P2 IMAD.WIDE R14, R12, 0x4, R14 ;  /* 0x000000040c0ea825 */ /* 0x002fca00078e020e */
[----:B------:R0:W3:Y:S02]  /*1770*/  @!P2 LDG.E R27, desc[UR6][R14.64] ;  /* 0x000000060e1ba981 */ /* 0x0000e4000c1e1900 */
[----:B0-----:R-:W0:Y:S01]  /*1780*/  @!P2 LDC.64 R14, c[0x0][0x3d0] ;  /* 0x0000f400ff0eab82 */ /* 0x001e220000000a00 */
[----:B------:R-:W-:-:S05]  /*1790*/  LEA R20, R3, R20, 0x2 ;  /* 0x0000001403147211 */ /* 0x000fca00078e10ff */
[----:B0-----:R-:W-:Y:S01]  /*17a0*/  @!P2 IMAD.WIDE R14, R20, 0x4, R14 ;  /* 0x00000004140ea825 */ /* 0x001fe200078e020e */
[----:B------:R-:W-:-:S03]  /*17b0*/  LEA R21, R3, R21, 0x2 ;  /* 0x0000001503157211 */ /* 0x000fc600078e10ff */
[C---:B------:R-:W-:Y:S01]  /*17c0*/  IMAD R18, R5.reuse, 0x4, R18 ;  /* 0x0000000405127824 */ /* 0x040fe200078e0212 */
[----:B------:R-:W-:Y:S01]  /*17d0*/  LEA R22, R5, R22, 0x2 ;  /* 0x0000001605167211 */ /* 0x000fe200078e10ff */
[----:B--2---:R-:W-:Y:S02]  /*17e0*/  @!P2 FFMA.FTZ R10, R17, R26, R10 ;  /* 0x0000001a110aa223 */ /* 0x004fe4000001000a */
[----:B------:R0:W2:Y:S02]  /*17f0*/  @!P2 LDG.E R17, desc[UR6][R14.64] ;  /* 0x000000060e11a981 */ /* 0x0000a4000c1e1900 */
[----:B---3--:R-:W-:Y:S01]  /*1800*/  @!P2 FFMA.FTZ R10, R25, R27, R10 ;  /* 0x0000001b190aa223 */ /* 0x008fe2000001000a */
[----:B0-----:R-:W0:Y:S08]  /*1810*/  @!P2 LDC.64 R14, c[0x0][0x3d0] ;  /* 0x0000f400ff0eab82 */ /* 0x001e300000000a00 */
[----:B------:R-:W1:Y:S01]  /*1820*/  @!P2 LDC.64 R26, c[0x0][0x380] ;  /* 0x0000e000ff1aab82 */ /* 0x000e620000000a00 */
[----:B0-----:R-:W-:-:S05]  /*1830*/  @!P2 IMAD.WIDE R14, R21, 0x4, R14 ;  /* 0x00000004150ea825 */ /* 0x001fca00078e020e */
[----:B------:R0:W3:Y:S01]  /*1840*/  @!P2 LDG.E R25, desc[UR6][R14.64] ;  /* 0x000000060e19a981 */ /* 0x0000e2000c1e1900 */
[----:B-1----:R-:W-:-:S06]  /*1850*/  @!P2 IMAD.WIDE R26, R18, 0x4, R26 ;  /* 0x00000004121aa825 */ /* 0x002fcc00078e021a */
[----:B------:R-:W2:Y:S01]  /*1860*/  @!P2 LDG.E R26, desc[UR6][R26.64] ;  /* 0x000000061a1aa981 */ /* 0x000ea2000c1e1900 */
[----:B0-----:R-:W0:Y:S02]  /*1870*/  @!P2 LDC.64 R14, c[0x0][0x380] ;  /* 0x0000e000ff0eab82 */ /* 0x001e240000000a00 */
[----:B0-----:R-:W-:-:S05]  /*1880*/  @!P2 IMAD.WIDE R14, R22, 0x4, R14 ;  /* 0x00000004160ea825 */ /* 0x001fca00078e020e */
[----:B------:R0:W3:Y:S02]  /*1890*/  @!P2 LDG.E R27, desc[UR6][R14.64] ;  /* 0x000000060e1ba981 */ /* 0x0000e4000c1e1900 */
[----:B0-----:R-:W0:Y:S01]  /*18a0*/  @!P2 LDC.64 R14, c[0x0][0x3d0] ;  /* 0x0000f400ff0eab82 */ /* 0x001e220000000a00 */
[----:B------:R-:W-:-:S04]  /*18b0*/  IMAD R24, R3, 0x4, R24 ;  /* 0x0000000403187824 */ /* 0x000fc800078e0218 */
[----:B0-----:R-:W-:Y:S01]  /*18c0*/  @!P2 IMAD.WIDE R14, R24, 0x4, R14 ;  /* 0x00000004180ea825 */ /* 0x001fe200078e020e */
[----:B------:R-:W-:Y:S02]  /*18d0*/  LEA R19, R3, R19, 0x2 ;  /* 0x0000001303137211 */ /* 0x000fe400078e10ff */
[C---:B------:R-:W-:Y:S01]  /*18e0*/  LEA R23, R5.reuse, R23, 0x2 ;  /* 0x0000001705177211 */ /* 0x040fe200078e10ff */
[----:B------:R-:W-:Y:S02]  /*18f0*/  IMAD R12, R5, 0x4, R12 ;  /* 0x00000004050c7824 */ /* 0x000fe400078e020c */
[----:B--2---:R-:W-:Y:S02]  /*1900*/  @!P2 FFMA.FTZ R10, R17, R26, R10 ;  /* 0x0000001a110aa223 */ /* 0x004fe4000001000a */
[----:B------:R0:W2:Y:S02]  /*1910*/  @!P2 LDG.E R17, desc[UR6][R14.64] ;  /* 0x000000060e11a981 */ /* 0x0000a4000c1e1900 */
[----:B0-----:R-:W0:Y:S01]  /*1920*/  @!P2 LDC.64 R14, c[0x0][0x3d0] ;  /* 0x0000f400ff0eab82 */ /* 0x001e220000000a00 */
[----:B---3--:R-:W-:-:S07]  /*1930*/  @!P2 FFMA.FTZ R10, R25, R27, R10 ;  /* 0x0000001b190aa223 */ /* 0x008fce000001000a */
[----:B------:R-:W1:Y:S01]  /*1940*/  @!P2 LDC.64 R26, c[0x0][0x380] ;  /* 0x0000e000ff1aab82 */ /* 0x000e620000000a00 */
[----:B0-----:R-:W-:-:S05]  /*1950*/  @!P2 IMAD.WIDE R14, R19, 0x4, R14 ;  /* 0x00000004130ea825 */ /* 0x001fca00078e020e */
[----:B------:R0:W3:Y:S02]  /*1960*/  @!P2 LDG.E R25, desc[UR6][R14.64] ;  /* 0x000000060e19a981 */ /* 0x0000e4000c1e1900 */
[----:B0-----:R-:W0:Y:S01]  /*1970*/  @!P2 LDC.64 R14, c[0x0][0x380] ;  /* 0x0000e000ff0eab82 */ /* 0x001e220000000a00 */
[----:B-1----:R-:W-:-:S06]  /*1980*/  @!P2 IMAD.WIDE R26, R23, 0x4, R26 ;  /* 0x00000004171aa825 */ /* 0x002fcc00078e021a */
[----:B------:R-:W2:Y:S01]  /*1990*/  @!P2 LDG.E R26, desc[UR6][R26.64] ;  /* 0x000000061a1aa981 */ /* 0x000ea2000c1e1900 */
[----:B0-----:R-:W-:-:S05]  /*19a0*/  @!P2 IMAD.WIDE R14, R12, 0x4, R14 ;  /* 0x000000040c0ea825 */ /* 0x001fca00078e020e */
[----:B------:R-:W3:Y:S01]  /*19b0*/  @!P2 LDG.E R28, desc[UR6][R14.64] ;  /* 0x000000060e1ca981 */ /* 0x000ee2000c1e1900 */
[----:B------:R-:W-:Y:S01]  /*19c0*/  IADD3 R13, PT, PT, R13, 0x4, RZ ;  /* 0x000000040d0d7810 */ /* 0x000fe20007ffe0ff */
[----:B------:R-:W-:Y:S01]  /*19d0*/  IMAD R20, R3, 0x4, R20 ;  /* 0x0000000403147824 */ /* 0x000fe200078e0214 */
[----:B------:R-:W-:Y:S01]  /*19e0*/  PLOP3.LUT P0, PT, PT, PT, PT, 0x8, 0x80 ;  /* 0x000000000080781c */ /* 0x000fe20003f0e170 */
[----:B------:R-:W-:Y:S01]  /*19f0*/  IMAD R22, R5, 0x4, R22 ;  /* 0x0000000405167824 */ /* 0x000fe200078e0216 */
[----:B------:R-:W-:Y:S01]  /*1a00*/  IADD3 R13, PT, PT, R13, 0x4, RZ ;  /* 0x000000040d0d7810 */ /* 0x000fe20007ffe0ff */
[----:B------:R-:W-:Y:S01]  /*1a10*/  IMAD R19, R3, 0x4, R19 ;  /* 0x0000000403137824 */ /* 0x000fe200078e0213 */
[----:B------:R-:W-:Y:S02]  /*1a20*/  LEA R18, R5, R18, 0x2 ;  /* 0x0000001205127211 */ /* 0x000fe400078e10ff */
[C---:B------:R-:W-:Y:S02]  /*1a30*/  LEA R21, R3.reuse, R21, 0x2 ;  /* 0x0000001503157211 */ /* 0x040fe400078e10ff */
[----:B------:R-:W-:-:S02]  /*1a40*/  LEA R24, R3, R24, 0x2 ;  /* 0x0000001803187211 */ /* 0x000fc400078e10ff */
[C---:B------:R-:W-:Y:S02]  /*1a50*/  LEA R23, R5.reuse, R23, 0x2 ;  /* 0x0000001705177211 */ /* 0x040fe400078e10ff */
[----:B------:R-:W-:Y:S01]  /*1a60*/  LEA R12, R5, R12, 0x2 ;  /* 0x0000000c050c7211 */ /* 0x000fe200078e10ff */
[----:B--2---:R-:W-:-:S04]  /*1a70*/  @!P2 FFMA.FTZ R10, R17, R26, R10 ;  /* 0x0000001a110aa223 */ /* 0x004fc8000001000a */
[----:B---3--:R-:W-:-:S07]  /*1a80*/  @!P2 FFMA.FTZ R10, R25, R28, R10 ;  /* 0x0000001c190aa223 */ /* 0x008fce000001000a */
.L_x_738:
[----:B------:R-:W-:-:S13]  /*1a90*/  ISETP.EQ.AND P3, PT, R13, RZ, PT ;  /* 0x000000ff0d00720c */ /* 0x000fda0003f62270 */
[----:B------:R-:W-:Y:S05]  /*1aa0*/  @!P0 BRA P3, `(.L_x_734) ;  /* 0x0000000000a08947 */ /* 0x000fea0001800000 */
.L_x_735:
        /* <DEDUP_REMOVED lines=8> */
[----:B--2---:R-:W-:-:S05]  /*1b30*/  @!P2 IMAD.WIDE R16, R21, 0x4, R16 ;  /* 0x000000041510a825 */ /* 0x004fca00078e0210 */
[----:B------:R1:W2:Y:S02]  /*1b40*/  @!P2 LDG.E R27, desc[UR6][R16.64] ;  /* 0x00000006101ba981 */ /* 0x0002a4000c1e1900 */
[----:B-1----:R-:W1:Y:S01]  /*1b50*/  @!P2 LDC.64 R16, c[0x0][0x3d0] ;  /* 0x0000f400ff10ab82 */ /* 0x002e620000000a00 */
[----:B0-----:R-:W-:-:S05]  /*1b60*/  @!P2 IMAD.WIDE R14, R22, 0x4, R14 ;  /* 0x00000004160ea825 */ /* 0x001fca00078e020e */
[----:B------:R0:W2:Y:S02]  /*1b70*/  @!P2 LDG.E R28, desc[UR6][R14.64] ;  /* 0x000000060e1ca981 */ /* 0x0000a4000c1e1900 */
[----:B0-----:R-:W0:Y:S01]  /*1b80*/  @!P2 LDC.64 R14, c[0x0][0x380] ;  /* 0x0000e000ff0eab82 */ /* 0x001e220000000a00 */
[----:B-1----:R-:W-:-:S04]  /*1b90*/  @!P2 IMAD.WIDE R16, R24, 0x4, R16 ;  /* 0x000000041810a825 */ /* 0x002fc800078e0210 */
[----:B0-----:R-:W-:-:S04]  /*1ba0*/  @!P2 IMAD.WIDE R14, R23, 0x4, R14 ;  /* 0x00000004170ea825 */ /* 0x001fc800078e020e */
[----:B---3--:R-:W-:Y:S02]  /*1bb0*/  @!P2 FFMA.FTZ R10, R26, R25, R10 ;  /* 0x000000191a0aa223 */ /* 0x008fe4000001000a */
[----:B------:R0:W3:Y:S04]  /*1bc0*/  @!P2 LDG.E R25, desc[UR6][R16.64] ;  /* 0x000000061019a981 */ /* 0x0000e8000c1e1900 */
[----:B------:R1:W3:Y:S01]  /*1bd0*/  @!P2 LDG.E R26, desc[UR6][R14.64] ;  /* 0x000000060e1aa981 */ /* 0x0002e2000c1e1900 */
[----:B0-----:R-:W0:Y:S08]  /*1be0*/  @!P2 LDC.64 R16, c[0x0][0x3d0] ;  /* 0x0000f400ff10ab82 */ /* 0x001e300000000a00 */
[----:B-1----:R-:W1:Y:S01]  /*1bf0*/  @!P2 LDC.64 R14, c[0x0][0x380] ;  /* 0x0000e000ff0eab82 */ /* 0x002e620000000a00 */
[----:B0-----:R-:W-:-:S04]  /*1c00*/  @!P2 IMAD.WIDE R16, R19, 0x4, R16 ;  /* 0x000000041310a825 */ /* 0x001fc800078e0210 */
[----:B--2---:R-:W-:Y:S02]  /*1c10*/  @!P2 FFMA.FTZ R10, R27, R28, R10 ;  /* 0x0000001c1b0aa223 */ /* 0x004fe4000001000a */
[----:B------:R-:W2:Y:S01]  /*1c20*/  @!P2 LDG.E R27, desc[UR6][R16.64] ;  /* 0x00000006101ba981 */ /* 0x000ea2000c1e1900 */
[----:B-1----:R-:W-:-:S05]  /*1c30*/  @!P2 IMAD.WIDE R14, R12, 0x4, R14 ;  /* 0x000000040c0ea825 */ /* 0x002fca00078e020e */
[----:B------:R-:W2:Y:S01]  /*1c40*/  @!P2 LDG.E R28, desc[UR6][R14.64] ;  /* 0x000000060e1ca981 */ /* 0x000ea2000c1e1900 */
[----:B------:R-:W-:-:S04]  /*1c50*/  IADD3 R13, PT, PT, R13, 0x4, RZ ;  /* 0x000000040d0d7810 */ /* 0x000fc80007ffe0ff */
[----:B------:R-:W-:Y:S01]  /*1c60*/  ISETP.NE.AND P0, PT, R13, RZ, PT ;  /* 0x000000ff0d00720c */ /* 0x000fe20003f05270 */
[----:B------:R-:W-:Y:S01]  /*1c70*/  IMAD R20, R3, 0x4, R20 ;  /* 0x0000000403147824 */ /* 0x000fe200078e0214 */
[C---:B------:R-:W-:Y:S01]  /*1c80*/  LEA R18, R5.reuse, R18, 0x2 ;  /* 0x0000001205127211 */ /* 0x040fe200078e10ff */
[----:B------:R-:W-:Y:S01]  /*1c90*/  IMAD R22, R5, 0x4, R22 ;  /* 0x0000000405167824 */ /* 0x000fe200078e0216 */
[C---:B------:R-:W-:Y:S01]  /*1ca0*/  LEA R21, R3.reuse, R21, 0x2 ;  /* 0x0000001503157211 */ /* 0x040fe200078e10ff */
[C---:B------:R-:W-:Y:S01]  /*1cb0*/  IMAD R19, R3.reuse, 0x4, R19 ;  /* 0x0000000403137824 */ /* 0x040fe200078e0213 */
[----:B------:R-:W-:Y:S02]  /*1cc0*/  LEA R24, R3, R24, 0x2 ;  /* 0x0000001803187211 */ /* 0x000fe400078e10ff */
[C---:B------:R-:W-:Y:S02]  /*1cd0*/  LEA R23, R5.reuse, R23, 0x2 ;  /* 0x0000001705177211 */ /* 0x040fe400078e10ff */
[----:B------:R-:W-:Y:S01]  /*1ce0*/  LEA R12, R5, R12, 0x2 ;  /* 0x0000000c050c7211 */ /* 0x000fe200078e10ff */
[----:B---3--:R-:W-:-:S04]  /*1cf0*/  @!P2 FFMA.FTZ R10, R25, R26, R10 ;  /* 0x0000001a190aa223 */ /* 0x008fc8000001000a */
[----:B--2---:R-:W-:Y:S01]  /*1d00*/  @!P2 FFMA.FTZ R10, R27, R28, R10 ;  /* 0x0000001c1b0aa223 */ /* 0x004fe2000001000a */
[----:B------:R-:W-:Y:S06]  /*1d10*/  @P0 BRA `(.L_x_735) ;  /* 0xfffffffc00640947 */ /* 0x000fec000383ffff */
[----:B------:R-:W-:-:S07]  /*1d20*/  MOV R16, UR4 ;  /* 0x0000000400107c02 */ /* 0x000fce0008000f00 */
.L_x_734:
[----:B------:R-:W0:Y:S02]  /*1d30*/  LDC R12, c[0x0][0x400] ;  /* 0x00010000ff0c7b82 */ /* 0x000e240000000800 */
[----:B0-----:R-:W-:-:S04]  /*1d40*/  LOP3.LUT R18, R12, 0x3, RZ, 0xc0, !PT ;  /* 0x000000030c127812 */ /* 0x001fc800078ec0ff */
        /* <DEDUP_REMOVED lines=16> */
[----:B------:R-:W2:Y:S02]  /*1e50*/  LDG.E R15, desc[UR6][R14.64] ;  /* 0x000000060e0f7981 */ /* 0x000ea4000c1e1900 */
[----:B---3--:R-:W-:-:S06]  /*1e60*/  IMAD.WIDE R12, R9, 0x4, R12 ;  /* 0x00000004090c7825 */ /* 0x008fcc00078e020c */
[----:B------:R-:W2:Y:S02]  /*1e70*/  LDG.E R12, desc[UR6][R12.64] ;  /* 0x000000060c0c7981 */ /* 0x000ea4000c1e1900 */
[----:B--2---:R-:W-:-:S07]  /*1e80*/  FFMA.FTZ R10, R15, R12, R10 ;  /* 0x0000000c0f0a7223 */ /* 0x004fce000001000a */
.L_x_741:
[----:B------:R-:W-:Y:S05]  /*1e90*/  BSYNC.RECONVERGENT B0 ;  /* 0x0000000000007941 */ /* 0x000fea0003800200 */
.L_x_740:
[----:B------:R-:W-:Y:S05]  /*1ea0*/  @!P0 BRA `(.L_x_739) ;  /* 0x0000000000748947 */ /* 0x000fea0003800000 */
[----:B------:R-:W-:Y:S01]  /*1eb0*/  ISETP.EQ.OR P0, PT, R18, 0x2, P1 ;  /* 0x000000021200780c */ /* 0x000fe20000f02670 */
[----:B------:R-:W0:Y:S08]  /*1ec0*/  @!P1 LDC R9, c[0x0][0x404] ;  /* 0x00010100ff099b82 */ /* 0x000e300000000800 */
[----:B------:R-:W1:Y:S08]  /*1ed0*/  @!P1 LDC.64 R12, c[0x0][0x410] ;  /* 0x00010400ff0c9b82 */ /* 0x000e700000000a00 */
[----:B------:R-:W2:Y:S08]  /*1ee0*/  @!P0 LDC R25, c[0x0][0x404] ;  /* 0x00010100ff198b82 */ /* 0x000eb00000000800 */
[----:B------:R-:W3:Y:S01]  /*1ef0*/  @!P0 LDC.64 R14, c[0x0][0x410] ;  /* 0x00010400ff0e8b82 */ /* 0x000ee20000000a00 */
[----:B0-----:R-:W-:Y:S01]  /*1f00*/  @!P1 IMAD R24, R6, R9, R11 ;  /* 0x0000000906189224 */ /* 0x001fe200078e020b */
[----:B------:R-:W-:Y:S01]  /*1f10*/  @!P0 IADD3 R9, PT, PT, R11, 0x2, RZ ;  /* 0x000000020b098810 */ /* 0x000fe20007ffe0ff */
[----:B------:R-:W-:-:S05]  /*1f20*/  @!P1 IMAD R11, R3, R11, R3 ;  /* 0x0000000b030b9224 */ /* 0x000fca00078e0203 */
[----:B------:R-:W0:Y:S01]  /*1f30*/  @!P1 LDC.64 R22, c[0x0][0x3d0] ;  /* 0x0000f400ff169b82 */ /* 0x000e220000000a00 */
[----:B-1----:R-:W-:-:S05]  /*1f40*/  @!P1 IMAD R13, R24, R13, R13 ;  /* 0x0000000d180d9224 */ /* 0x002fca00078e020d */
[----:B------:R-:W-:Y:S02]  /*1f50*/  @!P1 IADD3 R13, PT, PT, R8, R13, RZ ;  /* 0x0000000d080d9210 */ /* 0x000fe40007ffe0ff */
[----:B------:R-:W1:Y:S01]  /*1f60*/  @!P1 LDC.64 R16, c[0x0][0x380] ;  /* 0x0000e000ff109b82 */ /* 0x000e620000000a00 */
[----:B--2---:R-:W-:Y:S02]  /*1f70*/  @!P0 IMAD R6, R6, R25, R9 ;  /* 0x0000001906068224 */ /* 0x004fe400078e0209 */
[----:B------:R-:W-:Y:S02]  /*1f80*/  @!P1 IMAD R13, R13, R12, R7 ;  /* 0x0000000c0d0d9224 */ /* 0x000fe400078e0207 */
[----:B------:R-:W-:-:S03]  /*1f90*/  @!P0 IMAD R9, R3, R9, RZ ;  /* 0x0000000903098224 */ /* 0x000fc600078e02ff */
[----:B------:R-:W2:Y:S01]  /*1fa0*/  @!P0 LDC.64 R18, c[0x0][0x3d0] ;  /* 0x0000f400ff128b82 */ /* 0x000ea20000000a00 */
[----:B---3--:R-:W-:-:S04]  /*1fb0*/  @!P0 IMAD R6, R6, R15, R8 ;  /* 0x0000000f06068224 */ /* 0x008fc800078e0208 */
[----:B------:R-:W-:-:S03]  /*1fc0*/  @!P0 IMAD R7, R6, R14, R7 ;  /* 0x0000000e06078224 */ /* 0x000fc600078e0207 */
[----:B------:R-:W3:Y:S01]  /*1fd0*/  @!P0 LDC.64 R20, c[0x0][0x380] ;  /* 0x0000e000ff148b82 */ /* 0x000ee20000000a00 */
[----:B0-----:R-:W-:-:S06]  /*1fe0*/  @!P1 IMAD.WIDE R22, R11, 0x4, R22 ;  /* 0x000000040b169825 */ /* 0x001fcc00078e0216 */
[----:B------:R-:W4:Y:S01]  /*1ff0*/  @!P1 LDG.E R23, desc[UR6][R22.64] ;  /* 0x0000000616179981 */ /* 0x000f22000c1e1900 */
[----:B-1----:R-:W-:-:S06]  /*2000*/  @!P1 IMAD.WIDE R16, R13, 0x4, R16 ;  /* 0x000000040d109825 */ /* 0x002fcc00078e0210 */
[----:B------:R-:W4:Y:S01]  /*2010*/  @!P1 LDG.E R16, desc[UR6][R16.64] ;  /* 0x0000000610109981 */ /* 0x000f22000c1e1900 */
[----:B--2---:R-:W-:-:S06]  /*2020*/  @!P0 IMAD.WIDE R18, R9, 0x4, R18 ;  /* 0x0000000409128825 */ /* 0x004fcc00078e0212 */
[----:B------:R-:W2:Y:S01]  /*2030*/  @!P0 LDG.E R19, desc[UR6][R18.64] ;  /* 0x0000000612138981 */ /* 0x000ea2000c1e1900 */
[----:B---3--:R-:W-:-:S06]  /*2040*/  @!P0 IMAD.WIDE R20, R7, 0x4, R20 ;  /* 0x0000000407148825 */ /* 0x008fcc00078e0214 */
[----:B------:R-:W2:Y:S01]  /*2050*/  @!P0 LDG.E R20, desc[UR6][R20.64] ;  /* 0x0000000614148981 */ /* 0x000ea2000c1e1900 */
[----:B----4-:R-:W-:-:S04]  /*2060*/  @!P1 FFMA.FTZ R10, R23, R16, R10 ;  /* 0x00000010170a9223 */ /* 0x010fc8000001000a */
[----:B--2---:R-:W-:-:S07]  /*2070*/  @!P0 FFMA.FTZ R10, R19, R20, R10 ;  /* 0x00000014130a8223 */ /* 0x004fce000001000a */
.L_x_739:
        /* <DEDUP_REMOVED lines=10> */
[----:B------:R-:W-:Y:S05]  /*2120*/  EXIT ;  /* 0x000000000000794d */ /* 0x000fea0003800000 */
.L_x_733:
        /* <DEDUP_REMOVED lines=25> */
[----:B------:R-:W-:Y:S02]  /*22c0*/  IMAD R5, R4, R7, R5 ;  /* 0x0000000704057224 */ /* 0x000fe400078e0205 */
[----:B------:R-:W-:-:S03]  /*22d0*/  IMAD.MOV.U32 R7, RZ, RZ, RZ ;  /* 0x000000ffff077224 */ /* 0x000fc600078e00ff */
[----:B------:R-:W-:-:S13]  /*22e0*/  ISETP.GE.U32.AND P0, PT, R5, R4, PT ;  /* 0x000000040500720c */ /* 0x000fda0003f06070 */
[----:B------:R-:W-:Y:S01]  /*22f0*/  @P0 IMAD.IADD R5, R5, 0x1, -R4 ;  /* 0x0000000105050824 */ /* 0x000fe200078e0a04 */
[----:B------:R-:W-:-:S04]  /*2300*/  @P0 IADD3 R6, PT, PT, R6, 0x1, RZ ;  /* 0x0000000106060810 */ /* 0x000fc80007ffe0ff */
[----:B------:R-:W-:-:S13]  /*2310*/  ISETP.GE.U32.AND P1, PT, R5, R4, PT ;  /* 0x000000040500720c */ /* 0x000fda0003f26070 */
[----:B------:R-:W-:Y:S02]  /*2320*/  @P1 IADD3 R6, PT, PT, R6, 0x1, RZ ;  /* 0x0000000106061810 */ /* 0x000fe40007ffe0ff */
[----:B------:R-:W-:Y:S01]  /*2330*/  @!P2 LOP3.LUT R6, RZ, R4, RZ, 0x33, !PT ;  /* 0x00000004ff06a212 */ /* 0x000fe200078e33ff */
[----:B------:R-:W-:Y:S06]  /*2340*/  BRA `(.L_x_745) ;  /* 0x0000000000107947 */ /* 0x000fec0003800000 */
.L_x_744:
[----:B------:R-:W-:-:S07]  /*2350*/  MOV R6, 0x2370 ;  /* 0x0000237000067802 */ /* 0x000fce0000000f00 */
[----:B------:R-:W-:Y:S05]  /*2360*/  CALL.REL.NOINC `($__internal_28_$__cuda_sm20_div_u64) ;  /* 0x0000000000cc7944 */ /* 0x000fea0003c00000 */
[----:B------:R-:W-:Y:S02]  /*2370*/  MOV R6, R5 ;  /* 0x0000000500067202 */ /* 0x000fe40000000f00 */
[----:B------:R-:W-:-:S07]  /*2380*/  MOV R7, R8 ;  /* 0x0000000800077202 */ /* 0x000fce0000000f00 */
.L_x_745:
[----:B------:R-:W-:Y:S05]  /*2390*/  BSYNC.RECONVERGENT B0 ;  /* 0x0000000000007941 */ /* 0x000fea0003800200 */
.L_x_743:
        /* <DEDUP_REMOVED lines=14> */
.L_x_748:
[----:B------:R-:W-:-:S04]  /*2480*/  LEA R6, P1, R0, UR4, 0x2 ;  /* 0x0000000400067c11 */ /* 0x000fc8000f8210ff */
[----:B------:R-:W-:Y:S02]  /*2490*/  LEA.HI.X R7, R0, UR5, R2, 0x2, P1 ;  /* 0x0000000500077c11 */ /* 0x000fe400088f1402 */
[----:B------:R-:W-:Y:S02]  /*24a0*/  IADD3 R3, P1, PT, R3, 0x1, RZ ;  /* 0x0000000103037810 */ /* 0x000fe40007f3e0ff */
[----:B------:R-:W-:Y:S01]  /*24b0*/  IADD3 R0, P2, PT, R4, R0, RZ ;  /* 0x0000000004007210 */ /* 0x000fe20007f5e0ff */
[----:B------:R0:W-:Y:S01]  /*24c0*/  STG.E desc[UR6][R6.64], RZ ;  /* 0x000000ff06007986 */ /* 0x0001e2000c101906 */
[----:B------:R-:W-:Y:S02]  /*24d0*/  IADD3.X R5, PT, PT, RZ, R5, RZ, P1, !PT ;  /* 0x00000005ff057210 */ /* 0x000fe40000ffe4ff */
[----:B------:R-:W-:Y:S02]  /*24e0*/  ISETP.NE.U32.AND P1, PT, R3, R8, PT ;  /* 0x000000080300720c */ /* 0x000fe40003f25070 */
[----:B------:R-:W-:-:S02]  /*24f0*/  IADD3.X R2, PT, PT, RZ, R2, RZ, P2, !PT ;  /* 0x00000002ff027210 */ /* 0x000fc400017fe4ff */
[----:B------:R-:W-:-:S13]  /*2500*/  ISETP.NE.AND.EX P1, PT, R5, RZ, PT, P1 ;  /* 0x000000ff0500720c */ /* 0x000fda0003f25310 */
[----:B0-----:R-:W-:Y:S05]  /*2510*/  @P1 BRA `(.L_x_748) ;  /* 0xfffffffc00d81947 */ /* 0x001fea000383ffff */
.L_x_747:
[----:B------:R-:W-:Y:S05]  /*2520*/  BSYNC.RECONVERGENT B0 ;  /* 0x0000000000007941 */ /* 0x000fea0003800200 */
.L_x_746:
[----:B------:R-:W-:Y:S05]  /*2530*/  @!P0 EXIT ;  /* 0x000000000000894d */ /* 0x000fea0003800000 */
[----:B------:R-:W-:Y:S01]  /*2540*/  IMAD.SHL.U32 R3, R4, 0x4, RZ ;  /* 0x0000000404037824 */ /* 0x000fe200078e00ff */
[----:B------:R-:W-:Y:S01]  /*2550*/  SHF.R.U32.HI R13, RZ, 0x1e, R4 ;  /* 0x0000001eff0d7819 */ /* 0x000fe20000011604 */
[----:B------:R-:W0:Y:S01]  /*2560*/  LDCU UR9, c[0x0][0x3f8] ;  /* 0x00007f00ff0977ac */ /* 0x000e220008000800 */
[----:B------:R-:W1:Y:S05]  /*2570*/  LDCU.64 UR4, c[0x0][0x3a8] ;  /* 0x00007500ff0477ac */ /* 0x000e6a0008000a00 */
.L_x_749:
[----:B-1----:R-:W-:-:S04]  /*2580*/  LEA R10, P0, R0, UR4, 0x2 ;  /* 0x00000004000a7c11 */ /* 0x002fc8000f8010ff */
[----:B------:R-:W-:Y:S02]  /*2590*/  LEA.HI.X R11, R0, UR5, R2, 0x2, P0 ;  /* 0x00000005000b7c11 */ /* 0x000fe400080f1402 */
[----:B------:R-:W-:-:S03]  /*25a0*/  IADD3 R4, P0, PT, R3, R10, RZ ;  /* 0x0000000a03047210 */ /* 0x000fc60007f1e0ff */
[----:B------:R2:W-:Y:S01]  /*25b0*/  STG.E desc[UR6][R10.64], RZ ;  /* 0x000000ff0a007986 */ /* 0x0005e2000c101906 */
[----:B------:R-:W-:Y:S02]  /*25c0*/  IADD3.X R5, PT, PT, R13, R11, RZ, P0, !PT ;  /* 0x0000000b0d057210 */ /* 0x000fe400007fe4ff */
[----:B------:R-:W-:-:S03]  /*25d0*/  IADD3 R6, P0, PT, R3, R4, RZ ;  /* 0x0000000403067210 */ /* 0x000fc60007f1e0ff */
[----:B------:R2:W-:Y:S01]  /*25e0*/  STG.E desc[UR6][R4.64], RZ ;  /* 0x000000ff04007986 */ /* 0x0005e2000c101906 */
[----:B------:R-:W-:Y:S02]  /*25f0*/  IADD3.X R7, PT, PT, R13, R5, RZ, P0, !PT ;  /* 0x000000050d077210 */ /* 0x000fe400007fe4ff */
[----:B------:R-:W-:-:S03]  /*2600*/  IADD3 R8, P0, PT, R3, R6, RZ ;  /* 0x0000000603087210 */ /* 0x000fc60007f1e0ff */
[----:B------:R2:W-:Y:S01]  /*2610*/  STG.E desc[UR6][R6.64], RZ ;  /* 0x000000ff06007986 */ /* 0x0005e2000c101906 */
[----:B------:R-:W-:Y:S02]  /*2620*/  IADD3.X R9, PT, PT, R13, R7, RZ, P0, !PT ;  /* 0x000000070d097210 */ /* 0x000fe400007fe4ff */
[----:B------:R-:W-:-:S03]  /*2630*/  IADD3 R0, P0, PT, R3, R0, RZ ;  /* 0x0000000003007210 */ /* 0x000fc60007f1e0ff */
[----:B------:R2:W-:Y:S02]  /*2640*/  STG.E desc[UR6][R8.64], RZ ;  /* 0x000000ff08007986 */ /* 0x0005e4000c101906 */
[----:B------:R-:W-:Y:S01]  /*2650*/  IMAD.X R2, R13, 0x1, R2, P0 ;  /* 0x000000010d027824 */ /* 0x000fe200000e0602 */
[----:B0-----:R-:W-:-:S04]  /*2660*/  ISETP.GE.U32.AND P0, PT, R0, UR9, PT ;  /* 0x0000000900007c0c */ /* 0x001fc8000bf06070 */
[----:B------:R-:W-:-:S13]  /*2670*/  ISETP.GE.AND.EX P0, PT, R2, UR8, PT, P0 ;  /* 0x0000000802007c0c */ /* 0x000fda000bf06300 */
[----:B--2---:R-:W-:Y:S05]  /*2680*/  @!P0 BRA `(.L_x_749) ;  /* 0xfffffffc00bc8947 */ /* 0x004fea000383ffff */
[----:B------:R-:W-:Y:S05]  /*2690*/  EXIT ;  /* 0x000000000000794d */ /* 0x000fea0003800000 */
        .weak           $__internal_28_$__cuda_sm20_div_u64
        .type           $__internal_28_$__cuda_sm20_div_u64,@function
        .size           $__internal_28_$__cuda_sm20_div_u64,(.L_x_1727 - $__internal_28_$__cuda_sm20_div_u64)
$__internal_28_$__cuda_sm20_div_u64:
[----:B------:R-:W-:Y:S01]  /*26a0*/  MOV R12, R4 ;  /* 0x00000004000c7202 */ /* 0x000fe20000000f00 */
[----:B------:R-:W-:-:S05]  /*26b0*/  HFMA2 R13, -RZ, RZ, 0, 0 ;  /* 0x00000000ff0d7431 */ /* 0x000fca00000001ff */
        /* <DEDUP_REMOVED lines=57> */
[----:B------:R-:W-:Y:S02]  /*2a50*/  ISETP.NE.U32.AND P1, PT, R4, RZ, PT ;  /* 0x000000ff0400720c */ /* 0x000fe40003f25070 */
[----:B------:R-:W-:Y:S02]  /*2a60*/  ISETP.GE.U32.AND.EX P0, PT, R7, RZ, PT, P0 ;  /* 0x000000ff0700720c */ /* 0x000fe40003f06100 */
[----:B------:R-:W-:Y:S02]  /*2a70*/  IADD3.X R8, PT, PT, RZ, R13, RZ, P2, !PT ;  /* 0x0000000dff087210 */ /* 0x000fe400017fe4ff */
[----:B------:R-:W-:Y:S02]  /*2a80*/  MOV R7, 0x0 ;  /* 0x0000000000077802 */ /* 0x000fe40000000f00 */
[----:B------:R-:W-:Y:S02]  /*2a90*/  ISETP.NE.AND.EX P1, PT, RZ, RZ, PT, P1 ;  /* 0x000000ffff00720c */ /* 0x000fe40003f25310 */
[----:B------:R-:W-:-:S02]  /*2aa0*/  SEL R5, R5, R10, P0 ;  /* 0x0000000a05057207 */ /* 0x000fc40000000000 */
[----:B------:R-:W-:Y:S02]  /*2ab0*/  SEL R8, R8, R13, P0 ;  /* 0x0000000d08087207 */ /* 0x000fe40000000000 */
[----:B------:R-:W-:Y:S02]  /*2ac0*/  SEL R5, R5, 0xffffffff, P1 ;  /* 0xffffffff05057807 */ /* 0x000fe40000800000 */
[----:B------:R-:W-:Y:S01]  /*2ad0*/  SEL R8, R8, 0xffffffff, P1 ;  /* 0xffffffff08087807 */ /* 0x000fe20000800000 */
[----:B------:R-:W-:Y:S06]  /*2ae0*/  RET.REL.NODEC R6 `(_ZN2at6native51_GLOBAL__N__2c613397_18_DepthwiseConv2d_cu_9959487032conv_depthwise2d_backward_kernelILi1ELi2EfiEEvNS_27GenericPackedTensorAccessorIKT1_Lm4ENS_16DefaultPtrTraitsEiEENS3_IS4_Lm4ES6_iEES7_T2_iiiiiiiiiiiiiii) ;  /* 0xffffffd406447950 */ /* 0x000fec0003c3ffff */
.L_x_750:
        /* <DEDUP_REMOVED lines=9> */
.L_x_1727:


//--------------------- .text._ZN2at6native51_GLOBAL__N__2c613397_18_DepthwiseConv2d_cu_9959487032conv_depthwise2d_backward_kernelILi1ELi1EfiEEvNS_27GenericPackedTensorAccessorIKT1_Lm4ENS_16DefaultPtrTraitsEiEENS3_IS4_Lm4ES6_iEES7_T2_iiiiiiiiiiiiiii --------------------------
	.section	.text._ZN2at6native51_GLOBAL__N__2c613397_18_DepthwiseConv2d_cu_9959487032conv_depthwise2d_backward_kernelILi1ELi1EfiEEvNS_27GenericPackedTensorAccessorIKT1_Lm4ENS_16DefaultPtrTraitsEiEENS3_IS4_Lm4ES6_iEES7_T2_iiiiiiiiiiiiiii,"ax",@progbits
	.align	128
.text._ZN2at6native51_GLOBAL__N__2c613397_18_DepthwiseConv2d_cu_9959487032conv_depthwise2d_backward_kernelILi1ELi1EfiEEvNS_27GenericPackedTensorAccessorIKT1_Lm4ENS_16DefaultPtrTraitsEiEENS3_IS4_Lm4ES6_iEES7_T2_iiiiiiiiiiiiiii:
        .type           _ZN2at6native51_GLOBAL__N__2c613397_18_DepthwiseConv2d_cu_9959487032conv_depthwise2d_backward_kernelILi1ELi1EfiEEvNS_27GenericPackedTensorAccessorIKT1_Lm4ENS_16DefaultPtrTraitsEiEENS3_IS4_Lm4ES6_iEES7_T2_iiiiiiiiiiiiiii,@function
        .size           _ZN2at6native51_GLOBAL__N__2c613397_18_DepthwiseConv2d_cu_9959487032conv_depthwise2d_backward_kernelILi1ELi1EfiEEvNS_27GenericPackedTensorAccessorIKT1_Lm4ENS_16DefaultPtrTraitsEiEENS3_IS4_Lm4ES6_iEES7_T2_iiiiiiiiiiiiiii,(.L_x_1729 - _ZN2at6native51_GLOBAL__N__2c613397_18_DepthwiseConv2d_cu_9959487032conv_depthwise2d_backward_kernelILi1ELi1EfiEEvNS_27GenericPackedTensorAccessorIKT1_Lm4ENS_16DefaultPtrTraitsEiEENS3_IS4_Lm4ES6_iEES7_T2_iiiiiiiiiiiiiii)
        .other          _ZN2at6native51_GLOBAL__N__2c613397_18_DepthwiseConv2d_cu_9959487032conv_depthwise2d_backward_kernelILi1ELi1EfiEEvNS_27GenericPackedTensorAccessorIKT1_Lm4ENS_16DefaultPtrTraitsEiEENS3_IS4_Lm4ES6_iEES7_T2_iiiiiiiiiiiiiii,@"STO_CUDA_ENTRY STV_DEFAULT"
_ZN2at6native51_GLOBAL__N__2c613397_18_DepthwiseConv2d_cu_9959487032conv_depthwise2d_backward_kernelILi1ELi1EfiEEvNS_27GenericPackedTensorAccessorIKT1_Lm4ENS_16DefaultPtrTraitsEiEENS3_IS4_Lm4ES6_iEES7_T2_iiiiiiiiiiiiiii:
        /* <DEDUP_REMOVED lines=16> */
[----:B--2---:R-:W-:Y:S02]  /*0100*/  IMAD R5, R5, UR5, RZ ;  /* 0x0000000505057c24 */ /* 0x004fe4000f8e02ff */
[----:B-1----:R-:W-:-:S06]  /*0110*/  IMAD R4, R7, R6, RZ ;  /* 0x0000000607047224 */ /* 0x002fcc00078e02ff */
[----:B---3--:R-:W-:Y:S05]  /*0120*/  BRA.U !UP0, `(.L_x_751) ;  /* 0x0000001d083c7547 */ /* 0x008fea000b800000 */
[----:B------:R-:W0:Y:S01]  /*0130*/  LDC.64 R6, c[0x0][0x410] ;  /* 0x00010400ff067b82 */ /* 0x000e220000000a00 */
[----:B------:R-:W-:-:S04]  /*0140*/  ULOP3.LUT UR4, UR4, 0x7, URZ, 0xc0, !UPT ;  /* 0x0000000704047892 */ /* 0x000fc8000f8ec0ff */
[----:B------:R-:W-:-:S04]  /*0150*/  UIADD3 UR4, UPT, UPT, UR4, -0x1, URZ ;  /* 0xffffffff04047890 */ /* 0x000fc8000fffe0ff */
[----:B------:R-:W-:Y:S01]  /*0160*/  UISETP.GE.U32.AND UP0, UPT, UR4, 0x3, UPT ;  /* 0x000000030400788c */ /* 0x000fe2000bf06070 */
[----:B0-----:R-:W-:-:S10]  /*0170*/  IMAD R6, R7, R6, RZ ;  /* 0x0000000607067224 */ /* 0x001fd400078e02ff */
.L_x_758:
[----:B------:R-:W0:Y:S01]  /*0180*/  LDC R23, c[0x0][0x408] ;  /* 0x00010200ff177b82 */ /* 0x000e220000000800 */
[----:B------:R-:W-:Y:S01]  /*0190*/  IABS R10, R2 ;  /* 0x00000002000a7213 */ /* 0x000fe20000000000 */
[----:B------:R-:W1:Y:S01]  /*01a0*/  LDCU.64 UR8, c[0x0][0x428] ;  /* 0x00008500ff0877ac */ /* 0x000e620008000a00 */
[----:B------:R-:W2:Y:S05]  /*01b0*/  LDCU UR4, c[0x0][0x400] ;  /* 0x00008000ff0477ac */ /* 0x000eaa0008000800 */
[----:B------:R-:W3:Y:S08]  /*01c0*/  LDC R21, c[0x0][0x40c] ;  /* 0x00010300ff157b82 */ /* 0x000ef00000000800 */
[----:B------:R-:W4:Y:S01]  /*01d0*/  LDC.64 R14, c[0x0][0x410] ;  /* 0x00010400ff0e7b82 */ /* 0x000f220000000a00 */
[----:B0-----:R-:W-:Y:S01]  /*01e0*/  IABS R12, R23 ;  /* 0x00000017000c7213 */ /* 0x001fe20000000000 */
[----:B--2---:R-:W-:-:S03]  /*01f0*/  UISETP.GE.U32.AND UP1, UPT, UR4, 0x8, UPT ;  /* 0x000000080400788c */ /* 0x004fc6000bf26070 */
[----:B------:R-:W0:Y:S01]  /*0200*/  I2F.RP R0, R12 ;  /* 0x0000000c00007306 */ /* 0x000e220000209400 */
[----:B---3--:R-:W-:-:S07]  /*0210*/  IABS R11, R21 ;  /* 0x00000015000b7213 */ /* 0x008fce0000000000 */
[----:B0-----:R-:W0:Y:S02]  /*0220*/  MUFU.RCP R0, R0 ;  /* 0x0000000000007308 */ /* 0x001e240000001000 */
[----:B0-----:R-:W-:-:S06]  /*0230*/  IADD3 R8, PT, PT, R0, 0xffffffe, RZ ;  /* 0x0ffffffe00087810 */ /* 0x001fcc0007ffe0ff */
[----:B------:R0:W2:Y:S02]  /*0240*/  F2I.FTZ.U32.TRUNC.NTZ R9, R8 ;  /* 0x0000000800097305 */ /* 0x0000a4000021f000 */
[----:B0-----:R-:W-:Y:S01]  /*0250*/  IMAD.MOV.U32 R8, RZ, RZ, RZ ;  /* 0x000000ffff087224 */ /* 0x001fe200078e00ff */
[----:B--2---:R-:W-:-:S05]  /*0260*/  IADD3 R7, PT, PT, RZ, -R9, RZ ;  /* 0x80000009ff077210 */ /* 0x004fca0007ffe0ff */
[----:B------:R-:W-:-:S04]  /*0270*/  IMAD R7, R7, R12, RZ ;  /* 0x0000000c07077224 */ /* 0x000fc800078e02ff */
[----:B------:R-:W-:Y:S01]  /*0280*/  IMAD.HI.U32 R9, R9, R7, R8 ;  /* 0x0000000709097227 */ /* 0x000fe200078e0008 */
[----:B------:R-:W-:Y:S02]  /*0290*/  MOV R7, R10 ;  /* 0x0000000a00077202 */ /* 0x000fe40000000f00 */
[----:B------:R-:W0:Y:S03]  /*02a0*/  I2F.RP R10, R11 ;  /* 0x0000000b000a7306 */ /* 0x000e260000209400 */
[----:B------:R-:W-:-:S05]  /*02b0*/  IMAD.HI.U32 R0, R9, R7, RZ ;  /* 0x0000000709007227 */ /* 0x000fca00078e00ff */
[----:B------:R-:W-:-:S05]  /*02c0*/  IADD3 R8, PT, PT, -R0, RZ, RZ ;  /* 0x000000ff00087210 */ /* 0x000fca0007ffe1ff */
[C---:B------:R-:W-:Y:S01]  /*02d0*/  IMAD R7, R12.reuse, R8, R7 ;  /* 0x000000080c077224 */ /* 0x040fe200078e0207 */
[----:B0-----:R-:W0:Y:S04]  /*02e0*/  MUFU.RCP R10, R10 ;  /* 0x0000000a000a7308 */ /* 0x001e280000001000 */
[----:B------:R-:W-:-:S13]  /*02f0*/  ISETP.GT.U32.AND P2, PT, R12, R7, PT ;  /* 0x000000070c00720c */ /* 0x000fda0003f44070 */
[-C--:B------:R-:W-:Y:S01]  /*0300*/  @!P2 IADD3 R7, PT, PT, R7, -R12.reuse, RZ ;  /* 0x8000000c0707a210 */ /* 0x080fe20007ffe0ff */
[----:B0-----:R-:W-:Y:S01]  /*0310*/  VIADD R8, R10, 0xffffffe ;  /* 0x0ffffffe0a087836 */ /* 0x001fe20000000000 */
[----:B------:R-:W-:Y:S01]  /*0320*/  @!P2 IADD3 R0, PT, PT, R0, 0x1, RZ ;  /* 0x000000010000a810 */ /* 0x000fe20007ffe0ff */
[----:B------:R-:W-:Y:S01]  /*0330*/  HFMA2 R10, -RZ, RZ, 0, 0 ;  /* 0x00000000ff0a7431 */ /* 0x000fe200000001ff */
[----:B------:R-:W-:Y:S01]  /*0340*/  ISETP.GE.U32.AND P0, PT, R7, R12, PT ;  /* 0x0000000c0700720c */ /* 0x000fe20003f06070 */
[----:B------:R0:W2:Y:S01]  /*0350*/  F2I.FTZ.U32.TRUNC.NTZ R9, R8 ;  /* 0x0000000800097305 */ /* 0x0000a2000021f000 */
[----:B------:R-:W3:Y:S01]  /*0360*/  LDC R12, c[0x0][0x3fc] ;  /* 0x0000ff00ff0c7b82 */ /* 0x000ee20000000800 */
[----:B------:R-:W-:Y:S02]  /*0370*/  LOP3.LUT R7, R2, R23, RZ, 0x3c, !PT ;  /* 0x0000001702077212 */ /* 0x000fe400078e3cff */
[----:B------:R-:W-:Y:S02]  /*0380*/  ISETP.NE.AND P2, PT, R23, RZ, PT ;  /* 0x000000ff1700720c */ /* 0x000fe40003f45270 */
[----:B------:R-:W-:Y:S01]  /*0390*/  ISETP.GE.AND P1, PT, R7, RZ, PT ;  /* 0x000000ff0700720c */ /* 0x000fe20003f26270 */
[----:B0-----:R-:W-:-:S05]  /*03a0*/  HFMA2 R8, -RZ, RZ, 0, 0 ;  /* 0x00000000ff087431 */ /* 0x001fca00000001ff */
[----:B------:R-:W-:-:S04]  /*03b0*/  @P0 IADD3 R0, PT, PT, R0, 0x1, RZ ;  /* 0x0000000100000810 */ /* 0x000fc80007ffe0ff */
[----:B------:R-:W-:Y:S01]  /*03c0*/  MOV R16, R0 ;  /* 0x0000000000107202 */ /* 0x000fe20000000f00 */
[----:B--2---:R-:W-:-:S03]  /*03d0*/  IMAD.MOV R0, RZ, RZ, -R9 ;  /* 0x000000ffff007224 */ /* 0x004fc600078e0a09 */
[----:B------:R-:W-:Y:S01]  /*03e0*/  @!P1 IADD3 R16, PT, PT, -R16, RZ, RZ ;  /* 0x000000ff10109210 */ /* 0x000fe20007ffe1ff */
[----:B------:R-:W-:Y:S01]  /*03f0*/  IMAD R7, R0, R11, RZ ;  /* 0x0000000b00077224 */ /* 0x000fe200078e02ff */
[----:B------:R-:W-:Y:S02]  /*0400*/  @!P2 LOP3.LUT R16, RZ, R23, RZ, 0x33, !PT ;  /* 0x00000017ff10a212 */ /* 0x000fe400078e33ff */
[----:B---3--:R-:W-:Y:S01]  /*0410*/  IABS R13, R12 ;  /* 0x0000000c000d7213 */ /* 0x008fe20000000000 */
[----:B------:R-:W-:Y:S01]  /*0420*/  IMAD.HI.U32 R8, R9, R7, R8 ;  /* 0x0000000709087227 */ /* 0x000fe200078e0008 */
[----:B------:R-:W-:Y:S02]  /*0430*/  IABS R0, R16 ;  /* 0x0000001000007213 */ /* 0x000fe40000000000 */
[----:B------:R-:W0:Y:S01]  /*0440*/  I2F.RP R7, R13 ;  /* 0x0000000d00077306 */ /* 0x000e220000209400 */
[----:B-1----:R-:W-:Y:S02]  /*0450*/  VIADD R20, R16, UR9 ;  /* 0x0000000910147c36 */ /* 0x002fe40008000000 */
[----:B------:R-:W-:-:S05]  /*0460*/  IMAD.HI.U32 R8, R8, R0, RZ ;  /* 0x0000000008087227 */ /* 0x000fca00078e00ff */
[----:B------:R-:W-:-:S05]  /*0470*/  IADD3 R9, PT, PT, -R8, RZ, RZ ;  /* 0x000000ff08097210 */ /* 0x000fca0007ffe1ff */
[C---:B------:R-:W-:Y:S01]  /*0480*/  IMAD R0, R11.reuse, R9, R0 ;  /* 0x000000090b007224 */ /* 0x040fe200078e0200 */
[----:B0-----:R-:W0:Y:S04]  /*0490*/  MUFU.RCP R7, R7 ;  /* 0x0000000700077308 */ /* 0x001e280000001000 */
[----:B------:R-:W-:-:S13]  /*04a0*/  ISETP.GT.U32.AND P2, PT, R11, R0, PT ;  /* 0x000000000b00720c */ /* 0x000fda0003f44070 */
[----:B------:R-:W-:Y:S01]  /*04b0*/  @!P2 IMAD.IADD R0, R0, 0x1, -R11 ;  /* 0x000000010000a824 */ /* 0x000fe200078e0a0b */
[----:B------:R-:W-:Y:S02]  /*04c0*/  @!P2 IADD3 R8, PT, PT, R8, 0x1, RZ ;  /* 0x000000010808a810 */ /* 0x000fe40007ffe0ff */
[----:B0-----:R-:W-:Y:S02]  /*04d0*/  IADD3 R9, PT, PT, R7, 0xffffffe, RZ ;  /* 0x0ffffffe07097810 */ /* 0x001fe40007ffe0ff */
[----:B------:R-:W-:Y:S02]  /*04e0*/  ISETP.GE.U32.AND P0, PT, R0, R11, PT ;  /* 0x0000000b0000720c */ /* 0x000fe40003f06070 */
[----:B------:R-:W-:Y:S02]  /*04f0*/  LOP3.LUT R0, R16, R21, RZ, 0x3c, !PT ;  /* 0x0000001510007212 */ /* 0x000fe400078e3cff */
[----:B------:R-:W0:Y:S01]  /*0500*/  F2I.FTZ.U32.TRUNC.NTZ R9, R9 ;  /* 0x0000000900097305 */ /* 0x000e22000021f000 */
[----:B------:R-:W-:-:S02]  /*0510*/  ISETP.NE.AND P2, PT, R21, RZ, PT ;  /* 0x000000ff1500720c */ /* 0x000fc40003f45270 */
[----:B------:R-:W-:Y:S02]  /*0520*/  ISETP.GE.AND P1, PT, R0, RZ, PT ;  /* 0x000000ff0000720c */ /* 0x000fe40003f26270 */
[----:B------:R-:W-:-:S04]  /*0530*/  IADD3 R16, PT, PT, -R16, RZ, RZ ;  /* 0x000000ff10107210 */ /* 0x000fc80007ffe1ff */
[----:B------:R-:W-:-:S05]  /*0540*/  @P0 IADD3 R8, PT, PT, R8, 0x1, RZ ;  /* 0x0000000108080810 */ /* 0x000fca0007ffe0ff */
[----:B------:R-:W-:Y:S01]  /*0550*/  IMAD.MOV.U32 R17, RZ, RZ, R8 ;  /* 0x000000ffff117224 */ /* 0x000fe200078e0008 */
[----:B0-----:R-:W-:Y:S02]  /*0560*/  IADD3 R0, PT, PT, RZ, -R9, RZ ;  /* 0x80000009ff007210 */ /* 0x001fe40007ffe0ff */
[----:B------:R-:W-:Y:S02]  /*0570*/  MOV R8, RZ ;  /* 0x000000ff00087202 */ /* 0x000fe40000000f00 */
[----:B------:R-:W-:Y:S01]  /*0580*/  @!P1 IADD3 R17, PT, PT, -R17, RZ, RZ ;  /* 0x000000ff11119210 */ /* 0x000fe20007ffe1ff */
[----:B------:R-:W-:Y:S01]  /*0590*/  IMAD R7, R0, R13, RZ ;  /* 0x0000000d00077224 */ /* 0x000fe200078e02ff */
[----:B------:R-:W-:-:S03]  /*05a0*/  @!P2 LOP3.LUT R17, RZ, R21, RZ, 0x33, !PT ;  /* 0x00000015ff11a212 */ /* 0x000fc600078e33ff */
[----:B------:R-:W-:Y:S01]  /*05b0*/  IMAD.HI.U32 R8, R9, R7, R8 ;  /* 0x0000000709087227 */ /* 0x000fe200078e0008 */
[----:B------:R-:W-:Y:S02]  /*05c0*/  IABS R0, R17 ;  /* 0x0000001100007213 */ /* 0x000fe40000000000 */
[----:B------:R-:W-:Y:S02]  /*05d0*/  IADD3 R9, PT, PT, R2, UR8, RZ ;  /* 0x0000000802097c10 */ /* 0x000fe4000fffe0ff */
[----:B------:R-:W-:Y:S01]  /*05e0*/  IADD3 R18, PT, PT, -R17, RZ, RZ ;  /* 0x000000ff11127210 */ /* 0x000fe20007ffe1ff */
[----:B------:R-:W-:-:S04]  /*05f0*/  IMAD.HI.U32 R7, R8, R0, RZ ;  /* 0x0000000008077227 */ /* 0x000fc800078e00ff */
[----:B------:R-:W-:Y:S02]  /*0600*/  IMAD.MOV R8, RZ, RZ, -R7 ;  /* 0x000000ffff087224 */ /* 0x000fe400078e0a07 */
[----:B------:R-:W-:Y:S02]  /*0610*/  IMAD R9, R23, R16, R9 ;  /* 0x0000001017097224 */ /* 0x000fe400078e0209 */
[----:B------:R-:W-:Y:S02]  /*0620*/  IMAD R0, R13, R8, R0 ;  /* 0x000000080d007224 */ /* 0x000fe400078e0200 */
[----:B------:R-:W-:-:S03]  /*0630*/  IMAD R8, R21, R18, R20 ;  /* 0x0000001215087224 */ /* 0x000fc600078e0214 */
[----:B------:R-:W-:-:S13]  /*0640*/  ISETP.GT.U32.AND P2, PT, R13, R0, PT ;  /* 0x000000000d00720c */ /* 0x000fda0003f44070 */
[-C--:B------:R-:W-:Y:S02]  /*0650*/  @!P2 IADD3 R0, PT, PT, R0, -R13.reuse, RZ ;  /* 0x8000000d0000a210 */ /* 0x080fe40007ffe0ff */
[----:B------:R-:W-:Y:S02]  /*0660*/  @!P2 IADD3 R7, PT, PT, R7, 0x1, RZ ;  /* 0x000000010707a810 */ /* 0x000fe40007ffe0ff */
[----:B------:R-:W-:Y:S02]  /*0670*/  ISETP.GE.U32.AND P0, PT, R0, R13, PT ;  /* 0x0000000d0000720c */ /* 0x000fe40003f06070 */
[----:B------:R-:W-:Y:S02]  /*0680*/  LOP3.LUT R0, R17, R12, RZ, 0x3c, !PT ;  /* 0x0000000c11007212 */ /* 0x000fe400078e3cff */
[----:B------:R-:W-:Y:S02]  /*0690*/  ISETP.NE.AND P2, PT, R12, RZ, PT ;  /* 0x000000ff0c00720c */ /* 0x000fe40003f45270 */
[----:B------:R-:W-:-:S02]  /*06a0*/  ISETP.GE.AND P1, PT, R0, RZ, PT ;  /* 0x000000ff0000720c */ /* 0x000fc40003f26270 */
[----:B------:R-:W-:-:S05]  /*06b0*/  MOV R0, RZ ;  /* 0x000000ff00007202 */ /* 0x000fca0000000f00 */
        /* <DEDUP_REMOVED lines=8> */
[----:B------:R-:W-:-:S03]  /*0740*/  IMAD R32, R12, R11, R17 ;  /* 0x0000000b0c207224 */ /* 0x000fc600078e0211 */
        /* <DEDUP_REMOVED lines=10> */
[----:B------:R-:W4:Y:S01]  /*07f0*/  LDCU UR11, c[0x0][0x408] ;  /* 0x00008100ff0b77ac */ /* 0x000f220008000800 */
        /* <DEDUP_REMOVED lines=10> */
[----:B------:R-:W-:-:S02]  /*08a0*/  IMAD R15, R21, R18, R15 ;  /* 0x00000012150f7224 */ /* 0x000fc400078e020f */
[----:B------:R-:W-:Y:S02]  /*08b0*/  IMAD.IADD R19, R17, 0x1, R2 ;  /* 0x0000000111137824 */ /* 0x000fe400078e0202 */
[----:B------:R-:W-:Y:S02]  /*08c0*/  IMAD R17, R33, R32, RZ ;  /* 0x0000002021117224 */ /* 0x000fe400078e02ff */
[----:B------:R-:W-:Y:S02]  /*08d0*/  IMAD R19, R16, UR11, R19 ;  /* 0x0000000b10137c24 */ /* 0x000fe4000f8e0213 */
[----:B------:R-:W-:Y:S02]  /*08e0*/  IMAD R15, R15, R14, UR8 ;  /* 0x000000080f0f7e24 */ /* 0x000fe4000f8e020e */
[----:B---3--:R-:W-:-:S04]  /*08f0*/  @P0 IMAD.WIDE R30, R17, 0x4, R30 ;  /* 0x00000004111e0825 */ /* 0x008fc800078e021e */
[----:B------:R-:W-:Y:S01]  /*0900*/  @P0 IMAD.WIDE R28, R19, 0x4, R28 ;  /* 0x00000004131c0825 */ /* 0x000fe200078e021c */
[----:B------:R-:W-:Y:S01]  /*0910*/  IADD3 R15, PT, PT, R15, R2, RZ ;  /* 0x000000020f0f7210 */ /* 0x000fe20007ffe0ff */
[----:B------:R-:W2:Y:S04]  /*0920*/  @P0 LDG.E R0, desc[UR6][R30.64] ;  /* 0x000000061e000981 */ /* 0x000ea8000c1e1900 */
[----:B------:R3:W2:Y:S01]  /*0930*/  @P0 LDG.E R33, desc[UR6][R28.64] ;  /* 0x000000061c210981 */ /* 0x0006a2000c1e1900 */
[----:B------:R-:W-:Y:S02]  /*0940*/  IMAD R21, R4, R11, R4 ;  /* 0x0000000b04157224 */ /* 0x000fe400078e0204 */
[----:B------:R-:W-:Y:S02]  /*0950*/  IMAD R23, R23, R16, R15 ;  /* 0x0000001017177224 */ /* 0x000fe400078e020f */
[----:B-1----:R-:W-:Y:S01]  /*0960*/  @P0 IMAD.WIDE R26, R21, 0x4, R26 ;  /* 0x00000004151a0825 */ /* 0x002fe200078e021a */
[----:B------:R-:W1:Y:S03]  /*0970*/  @P0 LDC.64 R14, c[0x0][0x3d0] ;  /* 0x0000f400ff0e0b82 */ /* 0x000e660000000a00 */
[----:B0-----:R-:W-:Y:S01]  /*0980*/  @P0 IMAD.WIDE R24, R23, 0x4, R24 ;  /* 0x0000000417180825 */ /* 0x001fe200078e0218 */
[----:B------:R0:W4:Y:S04]  /*0990*/  @P0 LDG.E R43, desc[UR6][R26.64] ;  /* 0x000000061a2b0981 */ /* 0x000128000c1e1900 */
[----:B------:R5:W4:Y:S01]  /*09a0*/  @P0 LDG.E R34, desc[UR6][R24.64] ;  /* 0x0000000618220981 */ /* 0x000b22000c1e1900 */
[C---:B---3--:R-:W-:Y:S01]  /*09b0*/  IADD3 R28, PT, PT, R22.reuse, 0x3, RZ ;  /* 0x00000003161c7810 */ /* 0x048fe20007ffe0ff */
[C---:B------:R-:W-:Y:S01]  /*09c0*/  VIADD R39, R22.reuse, 0x6 ;  /* 0x0000000616277836 */ /* 0x040fe20000000000 */
[C---:B------:R-:W-:Y:S01]  /*09d0*/  IADD3 R45, PT, PT, R22.reuse, 0x4, RZ ;  /* 0x00000004162d7810 */ /* 0x040fe20007ffe0ff */
[C---:B------:R-:W-:Y:S01]  /*09e0*/  VIADD R29, R22.reuse, 0x2 ;  /* 0x00000002161d7836 */ /* 0x040fe20000000000 */
[C---:B------:R-:W-:Y:S01]  /*09f0*/  IADD3 R37, PT, PT, R22.reuse, 0x5, RZ ;  /* 0x0000000516257810 */ /* 0x040fe20007ffe0ff */
[----:B0-----:R-:W0:Y:S01]  /*0a00*/  @P0 LDC.64 R26, c[0x0][0x380] ;  /* 0x0000e000ff1a0b82 */ /* 0x001e220000000a00 */
[----:B------:R-:W-:Y:S01]  /*0a10*/  IADD3 R41, PT, PT, R22, 0x7, RZ ;  /* 0x0000000716297810 */ /* 0x000fe20007ffe0ff */
[-CC-:B------:R-:W-:Y:S01]  /*0a20*/  IMAD R35, R28, R13.reuse, R20.reuse ;  /* 0x0000000d1c237224 */ /* 0x180fe200078e0214 */
[----:B------:R-:W-:Y:S01]  /*0a30*/  MOV R10, RZ ;  /* 0x000000ff000a7202 */ /* 0x000fe20000000f00 */
[----:B------:R-:W-:-:S02]  /*0a40*/  IMAD R45, R45, R13, R20 ;  /* 0x0000000d2d2d7224 */ /* 0x000fc400078e0214 */
[-CC-:B------:R-:W-:Y:S02]  /*0a50*/  IMAD R37, R37, R13.reuse, R20.reuse ;  /* 0x0000000d25257224 */ /* 0x180fe400078e0214 */
[----:B-----5:R-:W3:Y:S01]  /*0a60*/  @P0 LDC.64 R24, c[0x0][0x3d0] ;  /* 0x0000f400ff180b82 */ /* 0x020ee20000000a00 */
[-CC-:B------:R-:W-:Y:S02]  /*0a70*/  IMAD R39, R39, R13.reuse, R20.reuse ;  /* 0x0000000d27277224 */ /* 0x180fe400078e0214 */
[--C-:B------:R-:W-:Y:S01]  /*0a80*/  IMAD R41, R41, R13, R20.reuse ;  /* 0x0000000d29297224 */ /* 0x100fe200078e0214 */
[----:B------:R-:W-:Y:S01]  /*0a90*/  IADD3 R13, PT, PT, R11, 0x2, RZ ;  /* 0x000000020b0d7810 */ /* 0x000fe20007ffe0ff */
[----:B------:R-:W-:-:S04]  /*0aa0*/  IMAD R29, R29, UR5, R20 ;  /* 0x000000051d1d7c24 */ /* 0x000fc8000f8e0214 */
[----:B------:R-:W-:Y:S02]  /*0ab0*/  IMAD R13, R4, R13, RZ ;  /* 0x0000000d040d7224 */ /* 0x000fe400078e02ff */
[C---:B------:R-:W-:Y:S01]  /*0ac0*/  IMAD R29, R18.reuse, UR9, R29 ;  /* 0x00000009121d7c24 */ /* 0x040fe2000f8e021d */
[----:B------:R-:W-:Y:S01]  /*0ad0*/  IADD3 R47, PT, PT, R11, 0x3, RZ ;  /* 0x000000030b2f7810 */ /* 0x000fe20007ffe0ff */
[----:B------:R-:W-:Y:S02]  /*0ae0*/  IMAD R35, R18, UR9, R35 ;  /* 0x0000000912237c24 */ /* 0x000fe4000f8e0223 */
[-C--:B------:R-:W-:Y:S02]  /*0af0*/  IMAD R29, R29, R12.reuse, UR10 ;  /* 0x0000000a1d1d7e24 */ /* 0x080fe4000f8e020c */
[----:B------:R-:W-:Y:S02]  /*0b00*/  IMAD R49, R35, R12, UR10 ;  /* 0x0000000a23317e24 */ /* 0x000fe4000f8e020c */
[----:B------:R-:W-:-:S02]  /*0b10*/  IMAD.IADD R31, R29, 0x1, R2 ;  /* 0x000000011d1f7824 */ /* 0x000fc400078e0202 */
[----:B------:R-:W-:Y:S02]  /*0b20*/  IMAD R29, R4, R47, RZ ;  /* 0x0000002f041d7224 */ /* 0x000fe400078e02ff */
[----:B------:R-:W-:Y:S01]  /*0b30*/  IMAD R31, R16, UR11, R31 ;  /* 0x0000000b101f7c24 */ /* 0x000fe2000f8e021f */
[----:B------:R-:W-:Y:S01]  /*0b40*/  IADD3 R49, PT, PT, R49, R2, RZ ;  /* 0x0000000231317210 */ /* 0x000fe20007ffe0ff */
[----:B---3--:R-:W-:Y:S02]  /*0b50*/  @P0 IMAD.WIDE R46, R29, 0x4, R24 ;  /* 0x000000041d2e0825 */ /* 0x008fe400078e0218 */
[----:B------:R-:W3:Y:S04]  /*0b60*/  @P0 LDC.64 R24, c[0x0][0x3d0] ;  /* 0x0000f400ff180b82 */ /* 0x000ee80000000a00 */
[----:B------:R-:W5:Y:S01]  /*0b70*/  @P0 LDG.E R47, desc[UR6][R46.64] ;  /* 0x000000062e2f0981 */ /* 0x000f62000c1e1900 */
[----:B--2---:R-:W-:Y:S01]  /*0b80*/  @P0 FFMA.FTZ R10, R0, R33, RZ ;  /* 0x00000021000a0223 */ /* 0x004fe200000100ff */
[----:B-1----:R-:W-:-:S02]  /*0b90*/  @P0 IMAD.WIDE R32, R13, 0x4, R14 ;  /* 0x000000040d200825 */ /* 0x002fc400078e020e */
[----:B------:R-:W1:Y:S02]  /*0ba0*/  @P0 LDC.64 R14, c[0x0][0x380] ;  /* 0x0000e000ff0e0b82 */ /* 0x000e640000000a00 */
[----:B----4-:R-:W-:Y:S01]  /*0bb0*/  @P0 FFMA.FTZ R10, R43, R34, R10 ;  /* 0x000000222b0a0223 */ /* 0x010fe2000001000a */
[----:B0-----:R-:W-:Y:S01]  /*0bc0*/  @P0 IMAD.WIDE R34, R31, 0x4, R26 ;  /* 0x000000041f220825 */ /* 0x001fe200078e021a */
[----:B------:R0:W2:Y:S04]  /*0bd0*/  @P0 LDG.E R43, desc[UR6][R32.64] ;  /* 0x00000006202b0981 */ /* 0x0000a8000c1e1900 */
[----:B------:R-:W4:Y:S01]  /*0be0*/  @P0 LDC.64 R26, c[0x0][0x380] ;  /* 0x0000e000ff1a0b82 */ /* 0x000f220000000a00 */
[----:B------:R3:W2:Y:S01]  /*0bf0*/  @P0 LDG.E R34, desc[UR6][R34.64] ;  /* 0x0000000622220981 */ /* 0x0006a2000c1e1900 */
[----:B0-----:R-:W-:-:S02]  /*0c00*/  IMAD R33, R16, UR11, R49 ;  /* 0x0000000b10217c24 */ /* 0x001fc4000f8e0231 */
[----:B------:R-:W-:-:S04]  /*0c10*/  IMAD R49, R18, UR9, R45 ;  /* 0x0000000912317c24 */ /* 0x000fc8000f8e022d */
[----:B------:R-:W-:Y:S02]  /*0c20*/  IMAD R49, R49, R12, UR10 ;  /* 0x0000000a31317e24 */ /* 0x000fe4000f8e020c */
[----:B-1----:R-:W-:-:S03]  /*0c30*/  @P0 IMAD.WIDE R44, R33, 0x4, R14 ;  /* 0x00000004212c0825 */ /* 0x002fc600078e020e */
[----:B------:R-:W-:Y:S02]  /*0c40*/  IADD3 R15, PT, PT, R49, R2, RZ ;  /* 0x00000002310f7210 */ /* 0x000fe40007ffe0ff */
[----:B------:R-:W-:Y:S01]  /*0c50*/  IADD3 R49, PT, PT, R11, 0x4, RZ ;  /* 0x000000040b317810 */ /* 0x000fe20007ffe0ff */
[----:B------:R-:W5:Y:S02]  /*0c60*/  @P0 LDG.E R44, desc[UR6][R44.64] ;  /* 0x000000062c2c0981 */ /* 0x000f64000c1e1900 */
[----:B------:R-:W-:Y:S02]  /*0c70*/  IMAD R15, R16, UR11, R15 ;  /* 0x0000000b100f7c24 */ /* 0x000fe4000f8e020f */
[----:B---3--:R-:W-:Y:S02]  /*0c80*/  IMAD R35, R4, R49, RZ ;  /* 0x0000003104237224 */ /* 0x008fe400078e02ff */
[----:B----4-:R-:W-:-:S04]  /*0c90*/  @P0 IMAD.WIDE R26, R15, 0x4, R26 ;  /* 0x000000040f1a0825 */ /* 0x010fc800078e021a */
[----:B------:R-:W-:Y:S01]  /*0ca0*/  @P0 IMAD.WIDE R24, R35, 0x4, R24 ;  /* 0x0000000423180825 */ /* 0x000fe200078e0218 */
[----:B------:R0:W3:Y:S05]  /*0cb0*/  @P0 LDG.E R0, desc[UR6][R26.64] ;  /* 0x000000061a000981 */ /* 0x0000ea000c1e1900 */
[----:B------:R-:W3:Y:S01]  /*0cc0*/  @P0 LDG.E R25, desc[UR6][R24.64] ;  /* 0x0000000618190981 */ /* 0x000ee2000c1e1900 */
[----:B0-----:R-:W0:Y:S01]  /*0cd0*/  @P0 LDC.64 R26, c[0x0][0x3d0] ;  /* 0x0000f400ff1a0b82 */ /* 0x001e220000000a00 */
[C---:B------:R-:W-:Y:S02]  /*0ce0*/  IMAD R39, R18.reuse, UR9, R39 ;  /* 0x0000000912277c24 */ /* 0x040fe4000f8e0227 */
[----:B------:R-:W-:-:S02]  /*0cf0*/  IMAD R37, R18, UR9, R37 ;  /* 0x0000000912257c24 */ /* 0x000fc4000f8e0225 */
[----:B------:R-:W-:Y:S02]  /*0d00*/  IMAD R45, R18, UR9, R41 ;  /* 0x00000009122d7c24 */ /* 0x000fe4000f8e0229 */
[-C--:B------:R-:W-:Y:S02]  /*0d10*/  IMAD R41, R37, R12.reuse, UR10 ;  /* 0x0000000a25297e24 */ /* 0x080fe4000f8e020c */
[----:B------:R-:W-:Y:S01]  /*0d20*/  VIADD R53, R11, 0x6 ;  /* 0x000000060b357836 */ /* 0x000fe20000000000 */
[----:B------:R-:W1:Y:S01]  /*0d30*/  @P0 LDC.64 R36, c[0x0][0x380] ;  /* 0x0000e000ff240b82 */ /* 0x000e620000000a00 */
[----:B------:R-:W-:Y:S02]  /*0d40*/  IMAD R45, R45, R12, UR10 ;  /* 0x0000000a2d2d7e24 */ /* 0x000fe4000f8e020c */
[----:B------:R-:W-:Y:S02]  /*0d50*/  IMAD.IADD R41, R41, 0x1, R2 ;  /* 0x0000000129297824 */ /* 0x000fe400078e0202 */
[----:B------:R-:W-:Y:S01]  /*0d60*/  IMAD R53, R4, R53, RZ ;  /* 0x0000003504357224 */ /* 0x000fe200078e02ff */
[----:B------:R-:W-:Y:S01]  /*0d70*/  IADD3 R49, PT, PT, R45, R2, RZ ;  /* 0x000000022d317210 */ /* 0x000fe20007ffe0ff */
[----:B------:R-:W-:-:S02]  /*0d80*/  IMAD R45, R16, UR11, R41 ;  /* 0x0000000b102d7c24 */ /* 0x000fc4000f8e0229 */
[----:B------:R-:W4:Y:S01]  /*0d90*/  @P0 LDC.64 R40, c[0x0][0x3d0] ;  /* 0x0000f400ff280b82 */ /* 0x000f220000000a00 */
[C---:B------:R-:W-:Y:S02]  /*0da0*/  IADD3 R51, PT, PT, R11.reuse, 0x5, RZ ;  /* 0x000000050b337810 */ /* 0x040fe40007ffe0ff */
[----:B------:R-:W-:-:S03]  /*0db0*/  IADD3 R55, PT, PT, R11, 0x7, RZ ;  /* 0x000000070b377810 */ /* 0x000fc60007ffe0ff */
[----:B------:R-:W-:Y:S02]  /*0dc0*/  IMAD R51, R4, R51, RZ ;  /* 0x0000003304337224 */ /* 0x000fe400078e02ff */
[----:B------:R-:W-:Y:S02]  /*0dd0*/  IMAD R49, R16, UR11, R49 ;  /* 0x0000000b10317c24 */ /* 0x000fe4000f8e0231 */
[----:B------:R-:W-:Y:S02]  /*0de0*/  IMAD R55, R4, R55, RZ ;  /* 0x0000003704377224 */ /* 0x000fe400078e02ff */
[----:B-1----:R-:W-:-:S06]  /*0df0*/  @P0 IMAD.WIDE R36, R45, 0x4, R36 ;  /* 0x000000042d240825 */ /* 0x002fcc00078e0224 */
[----:B------:R-:W3:Y:S01]  /*0e00*/  @P0 LDG.E R36, desc[UR6][R36.64] ;  /* 0x0000000624240981 */ /* 0x000ee2000c1e1900 */
[----:B----4-:R-:W-:-:S06]  /*0e10*/  @P0 IMAD.WIDE R40, R55, 0x4, R40 ;  /* 0x0000000437280825 */ /* 0x010fcc00078e0228 */
[----:B------:R-:W4:Y:S01]  /*0e20*/  @P0 LDG.E R41, desc[UR6][R40.64] ;  /* 0x0000000628290981 */ /* 0x000f22000c1e1900 */
[----:B--2---:R-:W-:Y:S01]  /*0e30*/  @P0 FFMA.FTZ R10, R43, R34, R10 ;  /* 0x000000222b0a0223 */ /* 0x004fe2000001000a */
[----:B------:R-:W-:Y:S02]  /*0e40*/  IMAD R43, R39, R12, UR10 ;  /* 0x0000000a272b7e24 */ /* 0x000fe4000f8e020c */
[----:B------:R-:W1:Y:S03]  /*0e50*/  @P0 LDC.64 R38, c[0x0][0x3d0] ;  /* 0x0000f400ff260b82 */ /* 0x000e660000000a00 */
[----:B------:R-:W-:Y:S01]  /*0e60*/  IADD3 R43, PT, PT, R43, R2, RZ ;  /* 0x000000022b2b7210 */ /* 0x000fe20007ffe0ff */
[----:B-----5:R-:W-:-:S04]  /*0e70*/  @P0 FFMA.FTZ R10, R47, R44, R10 ;  /* 0x0000002c2f0a0223 */ /* 0x020fc8000001000a */
[----:B------:R-:W-:Y:S02]  /*0e80*/  IMAD R47, R16, UR11, R43 ;  /* 0x0000000b102f7c24 */ /* 0x000fe4000f8e022b */
[----:B0-----:R-:W-:Y:S02]  /*0e90*/  @P0 IMAD.WIDE R42, R53, 0x4, R26 ;  /* 0x00000004352a0825 */ /* 0x001fe400078e021a */
[----:B------:R-:W0:Y:S02]  /*0ea0*/  @P0 LDC.64 R26, c[0x0][0x380] ;  /* 0x0000e000ff1a0b82 */ /* 0x000e240000000a00 */
[----:B-1----:R-:W-:Y:S02]  /*0eb0*/  @P0 IMAD.WIDE R38, R51, 0x4, R38 ;  /* 0x0000000433260825 */ /* 0x002fe400078e0226 */
[----:B------:R-:W2:Y:S04]  /*0ec0*/  @P0 LDG.E R43, desc[UR6][R42.64] ;  /* 0x000000062a2b0981 */ /* 0x000ea8000c1e1900 */
[----:B------:R-:W5:Y:S01]  /*0ed0*/  @P0 LDG.E R39, desc[UR6][R38.64] ;  /* 0x0000000626270981 */ /* 0x000f62000c1e1900 */
[----:B---3--:R-:W-:-:S02]  /*0ee0*/  @P0 FFMA.FTZ R10, R25, R0, R10 ;  /* 0x00000000190a0223 */ /* 0x008fc4000001000a */
[----:B------:R-:W1:Y:S01]  /*0ef0*/  @P0 LDC.64 R24, c[0x0][0x380] ;  /* 0x0000e000ff180b82 */ /* 0x000e620000000a00 */
[----:B0-----:R-:W-:-:S06]  /*0f00*/  @P0 IMAD.WIDE R26, R49, 0x4, R26 ;  /* 0x00000004311a0825 */ /* 0x001fcc00078e021a */
[----:B------:R-:W4:Y:S01]  /*0f10*/  @P0 LDG.E R26, desc[UR6][R26.64] ;  /* 0x000000061a1a0981 */ /* 0x000f22000c1e1900 */
[----:B-1----:R-:W-:-:S06]  /*0f20*/  @P0 IMAD.WIDE R24, R47, 0x4, R24 ;  /* 0x000000042f180825 */ /* 0x002fcc00078e0218 */
[----:B------:R0:W2:Y:S01]  /*0f30*/  @P0 LDG.E R24, desc[UR6][R24.64] ;  /* 0x0000000618180981 */ /* 0x0000a2000c1e1900 */
[----:B------:R-:W-:-:S04]  /*0f40*/  ULOP3.LUT UR4, UR4, 0x7ffffff8, URZ, 0xc0, !UPT ;  /* 0x7ffffff804047892 */ /* 0x000fc8000f8ec0ff */
[----:B------:R-:W-:-:S04]  /*0f50*/  UIADD3 UR5, UPT, UPT, -UR4, 0x8, URZ ;  /* 0x0000000804057890 */ /* 0x000fc8000fffe1ff */
[----:B------:R-:W-:Y:S01]  /*0f60*/  UISETP.NE.AND UP1, UPT, UR5, URZ, UPT ;  /* 0x000000ff0500728c */ /* 0x000fe2000bf25270 */
[C---:B------:R-:W-:Y:S01]  /*0f70*/  IMAD R14, R4.reuse, 0x8, R29 ;  /* 0x00000008040e7824 */ /* 0x040fe200078e021d */
[----:B------:R-:W-:Y:S01]  /*0f80*/  LEA R12, R4, R21, 0x3 ;  /* 0x00000015040c7211 */ /* 0x000fe200078e18ff */
[----:B0-----:R-:W-:Y:S01]  /*0f90*/  IMAD R25, R6, 0x8, R31 ;  /* 0x0000000806197824 */ /* 0x001fe200078e021f */
[----:B------:R-:W-:Y:S02]  /*0fa0*/  LEA R27, R4, R35, 0x3 ;  /* 0x00000023041b7211 */ /* 0x000fe400078e18ff */
[----:B------:R-:W-:Y:S02]  /*0fb0*/  LEA R29, R6, R33, 0x3 ;  /* 0x00000021061d7211 */ /* 0x000fe400078e18ff */
[C---:B------:R-:W-:Y:S02]  /*0fc0*/  LEA R13, R4.reuse, R13, 0x3 ;  /* 0x0000000d040d7211 */ /* 0x040fe400078e18ff */
[----:B------:R-:W-:-:S02]  /*0fd0*/  LEA R51, R4, R51, 0x3 ;  /* 0x0000003304337211 */ /* 0x000fc400078e18ff */
[C---:B------:R-:W-:Y:S02]  /*0fe0*/  LEA R35, R4.reuse, R53, 0x3 ;  /* 0x0000003504237211 */ /* 0x040fe400078e18ff */
[----:B------:R-:W-:Y:S02]  /*0ff0*/  MOV R0, UR4 ;  /* 0x0000000400007c02 */ /* 0x000fe40008000f00 */
[----:B------:R-:W-:Y:S02]  /*1000*/  LEA R17, R4, R17, 0x3 ;  /* 0x0000001104117211 */ /* 0x000fe400078e18ff */
[C---:B------:R-:W-:Y:S02]  /*1010*/  LEA R16, R6.reuse, R19, 0x3 ;  /* 0x0000001306107211 */ /* 0x040fe400078e18ff */
[C---:B------:R-:W-:Y:S02]  /*1020*/  LEA R21, R6.reuse, R23, 0x3 ;  /* 0x0000001706157211 */ /* 0x040fe400078e18ff */
[----:B------:R-:W-:-:S02]  /*1030*/  LEA R33, R6, R15, 0x3 ;  /* 0x0000000f06217211 */ /* 0x000fc400078e18ff */
[----:B------:R-:W-:Y:S01]  /*1040*/  LEA R37, R6, R45, 0x3 ;  /* 0x0000002d06257211 */ /* 0x000fe200078e18ff */
[----:B-----5:R-:W-:Y:S01]  /*1050*/  @P0 FFMA.FTZ R10, R39, R36, R10 ;  /* 0x00000024270a0223 */ /* 0x020fe2000001000a */
[----:B------:R-:W-:-:S03]  /*1060*/  IMAD R39, R4, 0x8, R55 ;  /* 0x0000000804277824 */ /* 0x000fc600078e0237 */
[----:B--2---:R-:W-:Y:S01]  /*1070*/  @P0 FFMA.FTZ R10, R43, R24, R10 ;  /* 0x000000182b0a0223 */ /* 0x004fe2000001000a */
[----:B------:R-:W-:-:S03]  /*1080*/  IMAD R43, R6, 0x8, R49 ;  /* 0x00000008062b7824 */ /* 0x000fc600078e0231 */
[----:B----4-:R-:W-:Y:S01]  /*1090*/  @P0 FFMA.FTZ R10, R41, R26, R10 ;  /* 0x0000001a290a0223 */ /* 0x010fe2000001000a */
[----:B------:R-:W-:Y:S01]  /*10a0*/  LEA R41, R6, R47, 0x3 ;  /* 0x0000002f06297211 */ /* 0x000fe200078e18ff */
[----:B------:R-:W-:Y:S06]  /*10b0*/  BRA.U !UP1, `(.L_x_752) ;  /* 0x0000000509547547 */ /* 0x000fec000b800000 */
[----:B------:R-:W-:Y:S01]  /*10c0*/  MOV R45, R12 ;  /* 0x0000000c002d7202 */ /* 0x000fe20000000f00 */
[----:B------:R-:W-:Y:S01]  /*10d0*/  IMAD.MOV.U32 R47, RZ, RZ, R16 ;  /* 0x000000ffff2f7224 */ /* 0x000fe200078e0010 */
[----:B------:R-:W-:Y:S02]  /*10e0*/  MOV R19, R13 ;  /* 0x0000000d00137202 */ /* 0x000fe40000000f00 */
[----:B------:R-:W-:Y:S02]  /*10f0*/  MOV R23, R14 ;  /* 0x0000000e00177202 */ /* 0x000fe40000000f00 */
[----:B------:R-:W-:Y:S02]  /*1100*/  MOV R31, R51 ;  /* 0x00000033001f7202 */ /* 0x000fe40000000f00 */
[----:B------:R-:W-:Y:S02]  /*1110*/  MOV R49, R17 ;  /* 0x0000001100317202 */ /* 0x000fe40000000f00 */
[----:B------:R-:W-:-:S07]  /*1120*/  MOV R0, UR5 ;  /* 0x0000000500007c02 */ /* 0x000fce0008000f00 */
.L_x_753:
[----:B------:R-:W0:Y:S08]  /*1130*/  @P0 LDC.64 R54, c[0x0][0x3d0] ;  /* 0x0000f400ff360b82 */ /* 0x000e300000000a00 */
[----:B------:R-:W1:Y:S08]  /*1140*/  @P0 LDC.64 R16, c[0x0][0x380] ;  /* 0x0000e000ff100b82 */ /* 0x000e700000000a00 */
[----:B------:R-:W2:Y:S01]  /*1150*/  @P0 LDC.64 R12, c[0x0][0x3d0] ;  /* 0x0000f400ff0c0b82 */ /* 0x000ea20000000a00 */
[----:B0-----:R-:W-:-:S07]  /*1160*/  @P0 IMAD.WIDE R54, R49, 0x4, R54 ;  /* 0x0000000431360825 */ /* 0x001fce00078e0236 */
[----:B------:R-:W0:Y:S01]  /*1170*/  @P0 LDC.64 R14, c[0x0][0x380] ;  /* 0x0000e000ff0e0b82 */ /* 0x000e220000000a00 */
[----:B------:R-:W3:Y:S01]  /*1180*/  @P0 LDG.E R55, desc[UR6][R54.64] ;  /* 0x0000000636370981 */ /* 0x000ee2000c1e1900 */
[----:B-1----:R-:W-:-:S06]  /*1190*/  @P0 IMAD.WIDE R50, R47, 0x4, R16 ;  /* 0x000000042f320825 */ /* 0x002fcc00078e0210 */
[----:B------:R-:W1:Y:S01]  /*11a0*/  @P0 LDC.64 R16, c[0x0][0x380] ;  /* 0x0000e000ff100b82 */ /* 0x000e620000000a00 */
[----:B------:R-:W3:Y:S01]  /*11b0*/  @P0 LDG.E R50, desc[UR6][R50.64] ;  /* 0x0000000632320981 */ /* 0x000ee2000c1e1900 */
[----:B--2---:R-:W-:-:S06]  /*11c0*/  @P0 IMAD.WIDE R52, R45, 0x4, R12 ;  /* 0x000000042d340825 */ /* 0x004fcc00078e020c */
[----:B------:R-:W2:Y:S01]  /*11d0*/  @P0 LDC.64 R12, c[0x0][0x3d0] ;  /* 0x0000f400ff0c0b82 */ /* 0x000ea20000000a00 */
[----:B------:R-:W4:Y:S01]  /*11e0*/  @P0 LDG.E R53, desc[UR6][R52.64] ;  /* 0x0000000634350981 */ /* 0x000f22000c1e1900 */
[----:B0-----:R-:W-:-:S06]  /*11f0*/  @P0 IMAD.WIDE R56, R21, 0x4, R14 ;  /* 0x0000000415380825 */ /* 0x001fcc00078e020e */
[----:B------:R-:W0:Y:S01]  /*1200*/  @P0 LDC.64 R14, c[0x0][0x3d0] ;  /* 0x0000f400ff0e0b82 */ /* 0x000e220000000a00 */
[----:B------:R-:W4:Y:S01]  /*1210*/  @P0 LDG.E R56, desc[UR6][R56.64] ;  /* 0x0000000638380981 */ /* 0x000f22000c1e1900 */
[----:B-1----:R-:W-:-:S06]  /*1220*/  @P0 IMAD.WIDE R16, R25, 0x4, R16 ;  /* 0x0000000419100825 */ /* 0x002fcc00078e0210 */
[----:B------:R-:W5:Y:S01]  /*1230*/  @P0 LDG.E R16, desc[UR6][R16.64] ;  /* 0x0000000610100981 */ /* 0x000f62000c1e1900 */
[----:B0-----:R-:W-:-:S06]  /*1240*/  @P0 IMAD.WIDE R14, R19, 0x4, R14 ;  /* 0x00000004130e0825 */ /* 0x001fcc00078e020e */
[----:B------:R-:W5:Y:S01]  /*1250*/  @P0 LDG.E R15, desc[UR6][R14.64] ;  /* 0x000000060e0f0981 */ /* 0x000f62000c1e1900 */
[----:B---3--:R-:W-:Y:S01]  /*1260*/  @P0 FFMA.FTZ R10, R55, R50, R10 ;  /* 0x00000032370a0223 */ /* 0x008fe2000001000a */
[----:B--2---:R-:W-:Y:S01]  /*1270*/  @P0 IMAD.WIDE R54, R23, 0x4, R12 ;  /* 0x0000000417360825 */ /* 0x004fe200078e020c */
[----:B------:R-:W0:Y:S05]  /*1280*/  @P0 LDC.64 R50, c[0x0][0x380] ;  /* 0x0000e000ff320b82 */ /* 0x000e2a0000000a00 */
[----:B------:R-:W2:Y:S03]  /*1290*/  @P0 LDG.E R55, desc[UR6][R54.64] ;  /* 0x0000000636370981 */ /* 0x000ea6000c1e1900 */
[----:B------:R-:W1:Y:S01]  /*12a0*/  @P0 LDC.64 R12, c[0x0][0x3d0] ;  /* 0x0000f400ff0c0b82 */ /* 0x000e620000000a00 */
[----:B----4-:R-:W-:Y:S01]  /*12b0*/  @P0 FFMA.FTZ R10, R53, R56, R10 ;  /* 0x00000038350a0223 */ /* 0x010fe2000001000a */
[----:B-1----:R-:W-:-:S06]  /*12c0*/  @P0 IMAD.WIDE R52, R27, 0x4, R12 ;  /* 0x000000041b340825 */ /* 0x002fcc00078e020c */
[----:B------:R-:W1:Y:S01]  /*12d0*/  @P0 LDC.64 R12, c[0x0][0x380] ;  /* 0x0000e000ff0c0b82 */ /* 0x000e620000000a00 */
[----:B0-----:R-:W-:Y:S01]  /*12e0*/  @P0 IMAD.WIDE R50, R29, 0x4, R50 ;  /* 0x000000041d320825 */ /* 0x001fe200078e0232 */
[----:B------:R-:W3:Y:S05]  /*12f0*/  @P0 LDG.E R53, desc[UR6][R52.64] ;  /* 0x0000000634350981 */ /* 0x000eea000c1e1900 */
[----:B------:R-:W2:Y:S01]  /*1300*/  @P0 LDG.E R50, desc[UR6][R50.64] ;  /* 0x0000000632320981 */ /* 0x000ea2000c1e1900 */
[----:B-1----:R-:W-:Y:S02]  /*1310*/  @P0 IMAD.WIDE R56, R33, 0x4, R12 ;  /* 0x0000000421380825 */ /* 0x002fe400078e020c */
[----:B------:R-:W0:Y:S04]  /*1320*/  @P0 LDC.64 R12, c[0x0][0x3d0] ;  /* 0x0000f400ff0c0b82 */ /* 0x000e280000000a00 */
[----:B------:R-:W3:Y:S01]  /*1330*/  @P0 LDG.E R56, desc[UR6][R56.64] ;  /* 0x0000000638380981 */ /* 0x000ee2000c1e1900 */
[----:B-----5:R-:W-:-:S03]  /*1340*/  @P0 FFMA.FTZ R10, R15, R16, R10 ;  /* 0x000000100f0a0223 */ /* 0x020fc6000001000a */
[----:B------:R-:W1:Y:S08]  /*1350*/  @P0 LDC.64 R14, c[0x0][0x3d0] ;  /* 0x0000f400ff0e0b82 */ /* 0x000e700000000a00 */
[----:B------:R-:W4:Y:S01]  /*1360*/  @P0 LDC.64 R16, c[0x0][0x380] ;  /* 0x0000e000ff100b82 */ /* 0x000f220000000a00 */
[----:B-1----:R-:W-:-:S06]  /*1370*/  @P0 IMAD.WIDE R14, R31, 0x4, R14 ;  /* 0x000000041f0e0825 */ /* 0x002fcc00078e020e */
[----:B------:R-:W5:Y:S01]  /*1380*/  @P0 LDG.E R15, desc[UR6][R14.64] ;  /* 0x000000060e0f0981 */ /* 0x000f62000c1e1900 */
[----:B----4-:R-:W-:-:S06]  /*1390*/  @P0 IMAD.WIDE R16, R37, 0x4, R16 ;  /* 0x0000000425100825 */ /* 0x010fcc00078e0210 */
[----:B------:R-:W5:Y:S01]  /*13a0*/  @P0 LDG.E R16, desc[UR6][R16.64] ;  /* 0x0000000610100981 */ /* 0x000f62000c1e1900 */
[----:B--2---:R-:W-:Y:S02]  /*13b0*/  @P0 FFMA.FTZ R10, R55, R50, R10 ;  /* 0x00000032370a0223 */ /* 0x004fe4000001000a */
[----:B------:R-:W1:Y:S01]  /*13c0*/  @P0 LDC.64 R50, c[0x0][0x380] ;  /* 0x0000e000ff320b82 */ /* 0x000e620000000a00 */
[----:B0-----:R-:W-:-:S06]  /*13d0*/  @P0 IMAD.WIDE R54, R35, 0x4, R12 ;  /* 0x0000000423360825 */ /* 0x001fcc00078e020c */
[----:B------:R-:W2:Y:S01]  /*13e0*/  @P0 LDG.E R55, desc[UR6][R54.64] ;  /* 0x0000000636370981 */ /* 0x000ea2000c1e1900 */
[----:B------:R-:W0:Y:S01]  /*13f0*/  @P0 LDC.64 R12, c[0x0][0x3d0] ;  /* 0x0000f400ff0c0b82 */ /* 0x000e220000000a00 */
[----:B---3--:R-:W-:-:S07]  /*1400*/  @P0 FFMA.FTZ R10, R53, R56, R10 ;  /* 0x00000038350a0223 */ /* 0x008fce000001000a */
[----:B------:R-:W3:Y:S01]  /*1410*/  @P0 LDC.64 R52, c[0x0][0x380] ;  /* 0x0000e000ff340b82 */ /* 0x000ee20000000a00 */
[----:B-1----:R-:W-:-:S06]  /*1420*/  @P0 IMAD.WIDE R50, R41, 0x4, R50 ;  /* 0x0000000429320825 */ /* 0x002fcc00078e0232 */
[----:B------:R-:W2:Y:S01]  /*1430*/  @P0 LDG.E R50, desc[UR6][R50.64] ;  /* 0x0000000632320981 */ /* 0x000ea2000c1e1900 */
[----:B0-----:R-:W-:-:S06]  /*1440*/  @P0 IMAD.WIDE R12, R39, 0x4, R12 ;  /* 0x00000004270c0825 */ /* 0x001fcc00078e020c */
[----:B------:R-:W4:Y:S01]  /*1450*/  @P0 LDG.E R13, desc[UR6][R12.64] ;  /* 0x000000060c0d0981 */ /* 0x000f22000c1e1900 */
[----:B---3--:R-:W-:-:S06]  /*1460*/  @P0 IMAD.WIDE R52, R43, 0x4, R52 ;  /* 0x000000042b340825 */ /* 0x008fcc00078e0234 */
[----:B------:R-:W4:Y:S01]  /*1470*/  @P0 LDG.E R52, desc[UR6][R52.64] ;  /* 0x0000000634340981 */ /* 0x000f22000c1e1900 */
[----:B------:R-:W-:-:S04]  /*1480*/  IADD3 R0, PT, PT, R0, 0x8, RZ ;  /* 0x0000000800007810 */ /* 0x000fc80007ffe0ff */
[----:B------:R-:W-:Y:S01]  /*1490*/  ISETP.NE.AND P1, PT, R0, RZ, PT ;  /* 0x000000ff0000720c */ /* 0x000fe20003f25270 */
[----:B-----5:R-:W-:Y:S01]  /*14a0*/  @P0 FFMA.FTZ R10, R15, R16, R10 ;  /* 0x000000100f0a0223 */ /* 0x020fe2000001000a */
[----:B------:R-:W-:Y:S01]  /*14b0*/  LEA R49, R4, R49, 0x3 ;  /* 0x0000003104317211 */ /* 0x000fe200078e18ff */
[----:B------:R-:W-:Y:S01]  /*14c0*/  IMAD R47, R6, 0x8, R47 ;  /* 0x00000008062f7824 */ /* 0x000fe200078e022f */
[C---:B------:R-:W-:Y:S01]  /*14d0*/  LEA R45, R4.reuse, R45, 0x3 ;  /* 0x0000002d042d7211 */ /* 0x040fe200078e18ff */
[----:B------:R-:W-:Y:S01]  /*14e0*/  IMAD R23, R4, 0x8, R23 ;  /* 0x0000000804177824 */ /* 0x000fe200078e0217 */
[C---:B------:R-:W-:Y:S01]  /*14f0*/  LEA R21, R6.reuse, R21, 0x3 ;  /* 0x0000001506157211 */ /* 0x040fe200078e18ff */
[----:B------:R-:W-:Y:S01]  /*1500*/  IMAD R37, R6, 0x8, R37 ;  /* 0x0000000806257824 */ /* 0x000fe200078e0225 */
[----:B------:R-:W-:Y:S02]  /*1510*/  LEA R19, R4, R19, 0x3 ;  /* 0x0000001304137211 */ /* 0x000fe400078e18ff */
[----:B------:R-:W-:-:S02]  /*1520*/  LEA R25, R6, R25, 0x3 ;  /* 0x0000001906197211 */ /* 0x000fc400078e18ff */
[----:B------:R-:W-:Y:S02]  /*1530*/  LEA R29, R6, R29, 0x3 ;  /* 0x0000001d061d7211 */ /* 0x000fe400078e18ff */
[----:B------:R-:W-:Y:S02]  /*1540*/  LEA R27, R4, R27, 0x3 ;  /* 0x0000001b041b7211 */ /* 0x000fe400078e18ff */
[----:B------:R-:W-:Y:S02]  /*1550*/  LEA R33, R6, R33, 0x3 ;  /* 0x0000002106217211 */ /* 0x000fe400078e18ff */
[C---:B------:R-:W-:Y:S02]  /*1560*/  LEA R31, R4.reuse, R31, 0x3 ;  /* 0x0000001f041f7211 */ /* 0x040fe400078e18ff */
[----:B------:R-:W-:Y:S02]  /*1570*/  LEA R35, R4, R35, 0x3 ;  /* 0x0000002304237211 */ /* 0x000fe400078e18ff */
[----:B------:R-:W-:-:S02]  /*1580*/  LEA R41, R6, R41, 0x3 ;  /* 0x0000002906297211 */ /* 0x000fc400078e18ff */
[----:B------:R-:W-:Y:S02]  /*1590*/  LEA R39, R4, R39, 0x3 ;  /* 0x0000002704277211 */ /* 0x000fe400078e18ff */
[----:B------:R-:W-:Y:S01]  /*15a0*/  LEA R43, R6, R43, 0x3 ;  /* 0x0000002b062b7211 */ /* 0x000fe200078e18ff */
[----:B--2---:R-:W-:-:S04]  /*15b0*/  @P0 FFMA.FTZ R10, R55, R50, R10 ;  /* 0x00000032370a0223 */ /* 0x004fc8000001000a */
[----:B----4-:R-:W-:Y:S01]  /*15c0*/  @P0 FFMA.FTZ R10, R13, R52, R10 ;  /* 0x000000340d0a0223 */ /* 0x010fe2000001000a */
[----:B------:R-:W-:Y:S06]  /*15d0*/  @P1 BRA `(.L_x_753) ;  /* 0xfffffff800d41947 */ /* 0x000fec000383ffff */
[----:B------:R-:W0:Y:S02]  /*15e0*/  LDCU UR4, c[0x0][0x400] ;  /* 0x00008000ff0477ac */ /* 0x000e240008000800 */
[----:B0-----:R-:W-:-:S06]  /*15f0*/  ULOP3.LUT UR4, UR4, 0x7ffffff8, URZ, 0xc0, !UPT ;  /* 0x7ffffff804047892 */ /* 0x001fcc000f8ec0ff */
[----:B------:R-:W-:-:S07]  /*1600*/  IMAD.U32 R0, RZ, RZ, UR4 ;  /* 0x00000004ff007e24 */ /* 0x000fce000f8e00ff */
.L_x_752:
        /* <DEDUP_REMOVED lines=8> */
[----:B------:R-:W-:-:S07]  /*1690*/  IADD3 R34, PT, PT, R11, R0, RZ ;  /* 0x000000000b227210 */ /* 0x000fce0007ffe0ff */
[----:B------:R-:W1:Y:S08]  /*16a0*/  @P0 LDC.64 R18, c[0x0][0x410] ;  /* 0x00010400ff120b82 */ /* 0x000e700000000a00 */
[----:B------:R-:W2:Y:S08]  /*16b0*/  @P0 LDC.64 R28, c[0x0][0x3d0] ;  /* 0x0000f400ff1c0b82 */ /* 0x000eb00000000a00 */
[----:B------:R-:W3:Y:S01]  /*16c0*/  @P0 LDC R20, c[0x0][0x404] ;  /* 0x00010100ff140b82 */ /* 0x000ee20000000800 */
[----:B0-----:R-:W-:-:S07]  /*16d0*/  @P0 IMAD R14, R7, R14, R34 ;  /* 0x0000000e070e0224 */ /* 0x001fce00078e0222 */
[----:B------:R-:W0:Y:S01]  /*16e0*/  @P0 LDC.64 R12, c[0x0][0x410] ;  /* 0x00010400ff0c0b82 */ /* 0x000e220000000a00 */
[----:B-1----:R-:W-:Y:S02]  /*16f0*/  @P0 IMAD R16, R14, R19, R8 ;  /* 0x000000130e100224 */ /* 0x002fe400078e0208 */
[----:B------:R-:W-:Y:S02]  /*1700*/  @P0 IMAD R19, R4, R34, RZ ;  /* 0x0000002204130224 */ /* 0x000fe400078e02ff */
[----:B------:R-:W-:-:S03]  /*1710*/  @P0 IMAD R17, R16, R18, R9 ;  /* 0x0000001210110224 */ /* 0x000fc600078e0209 */
[----:B------:R-:W1:Y:S01]  /*1720*/  @P0 LDC.64 R30, c[0x0][0x380] ;  /* 0x0000e000ff1e0b82 */ /* 0x000e620000000a00 */
[----:B--2---:R-:W-:-:S07]  /*1730*/  @P0 IMAD.WIDE R28, R19, 0x4, R28 ;  /* 0x00000004131c0825 */ /* 0x004fce00078e021c */
[----:B------:R-:W2:Y:S01]  /*1740*/  @P0 LDC R36, c[0x0][0x404] ;  /* 0x00010100ff240b82 */ /* 0x000ea20000000800 */
[----:B---3--:R-:W-:-:S07]  /*1750*/  @P0 IMAD R20, R7, R20, R34 ;  /* 0x0000001407140224 */ /* 0x008fce00078e0222 */
[----:B------:R-:W3:Y:S08]  /*1760*/  @P0 LDC R37, c[0x0][0x404] ;  /* 0x00010100ff250b82 */ /* 0x000ef00000000800 */
[----:B------:R-:W4:Y:S01]  /*1770*/  @P0 LDC.64 R14, c[0x0][0x3d0] ;  /* 0x0000f400ff0e0b82 */ /* 0x000f220000000a00 */
[----:B0-----:R-:W-:Y:S01]  /*1780*/  @P0 IMAD R13, R20, R13, R13 ;  /* 0x0000000d140d0224 */ /* 0x001fe200078e020d */
[----:B------:R-:W-:Y:S01]  /*1790*/  @P0 IADD3 R32, PT, PT, R34, 0x2, RZ ;  /* 0x0000000222200810 */ /* 0x000fe20007ffe0ff */
[----:B-1----:R-:W-:Y:S01]  /*17a0*/  @P0 IMAD.WIDE R30, R17, 0x4, R30 ;  /* 0x00000004111e0825 */ /* 0x002fe200078e021e */
[----:B------:R4:W5:Y:S04]  /*17b0*/  @P0 LDG.E R27, desc[UR6][R28.64] ;  /* 0x000000061c1b0981 */ /* 0x000968000c1e1900 */
[----:B------:R-:W0:Y:S01]  /*17c0*/  @P0 LDC.64 R18, c[0x0][0x410] ;  /* 0x00010400ff120b82 */ /* 0x000e220000000a00 */
[----:B------:R-:W-:Y:S01]  /*17d0*/  @P0 IADD3 R13, PT, PT, R8, R13, RZ ;  /* 0x0000000d080d0210 */ /* 0x000fe20007ffe0ff */
[----:B------:R-:W-:Y:S01]  /*17e0*/  @P0 IMAD R35, R4, R34, R4 ;  /* 0x0000002204230224 */ /* 0x000fe200078e0204 */
[----:B------:R2:W5:Y:S05]  /*17f0*/  @P0 LDG.E R26, desc[UR6][R30.64] ;  /* 0x000000061e1a0981 */ /* 0x00056a000c1e1900 */
[----:B------:R-:W1:Y:S01]  /*1800*/  @P0 LDC.64 R24, c[0x0][0x380] ;  /* 0x0000e000ff180b82 */ /* 0x000e620000000a00 */
[----:B------:R-:W-:-:S07]  /*1810*/  @P0 IMAD R33, R13, R12, R9 ;  /* 0x0000000c0d210224 */ /* 0x000fce00078e0209 */
[----:B------:R-:W1:Y:S01]  /*1820*/  @P0 LDC.64 R16, c[0x0][0x410] ;  /* 0x00010400ff100b82 */ /* 0x000e620000000a00 */
[----:B----4-:R-:W-:-:S07]  /*1830*/  @P0 IMAD.WIDE R28, R35, 0x4, R14 ;  /* 0x00000004231c0825 */ /* 0x010fce00078e020e */
[----:B------:R-:W4:Y:S01]  /*1840*/  @P0 LDC.64 R20, c[0x0][0x380] ;  /* 0x0000e000ff140b82 */ /* 0x000f220000000a00 */
[----:B--2---:R-:W-:Y:S01]  /*1850*/  @P0 IMAD R30, R7, R36, R32 ;  /* 0x00000024071e0224 */ /* 0x004fe200078e0220 */
[----:B------:R-:W2:Y:S06]  /*1860*/  @P0 LDG.E R29, desc[UR6][R28.64] ;  /* 0x000000061c1d0981 */ /* 0x000eac000c1e1900 */
[----:B------:R-:W4:Y:S01]  /*1870*/  @P0 LDC.64 R22, c[0x0][0x3d0] ;  /* 0x0000f400ff160b82 */ /* 0x000f220000000a00 */
[----:B0-----:R-:W-:-:S07]  /*1880*/  @P0 IMAD R19, R30, R19, R8 ;  /* 0x000000131e130224 */ /* 0x001fce00078e0208 */
[----:B------:R-:W0:Y:S01]  /*1890*/  @P0 LDC.64 R14, c[0x0][0x3d0] ;  /* 0x0000f400ff0e0b82 */ /* 0x000e220000000a00 */
[----:B------:R-:W-:-:S07]  /*18a0*/  @P0 IADD3 R30, PT, PT, R34, 0x3, RZ ;  /* 0x00000003221e0810 */ /* 0x000fce0007ffe0ff */
[----:B------:R-:W0:Y:S01]  /*18b0*/  @P0 LDC.64 R12, c[0x0][0x380] ;  /* 0x0000e000ff0c0b82 */ /* 0x000e220000000a00 */
[----:B------:R-:W-:Y:S02]  /*18c0*/  @P0 IMAD R19, R19, R18, R9 ;  /* 0x0000001213130224 */ /* 0x000fe400078e0209 */
[----:B---3--:R-:W-:Y:S02]  /*18d0*/  @P0 IMAD R18, R7, R37, R30 ;  /* 0x0000002507120224 */ /* 0x008fe400078e021e */
[----:B------:R-:W-:Y:S02]  /*18e0*/  @P0 IMAD R31, R4, R32, RZ ;  /* 0x00000020041f0224 */ /* 0x000fe400078e02ff */
[----:B-1----:R-:W-:-:S04]  /*18f0*/  @P0 IMAD.WIDE R24, R33, 0x4, R24 ;  /* 0x0000000421180825 */ /* 0x002fc800078e0218 */
[----:B------:R-:W-:Y:S02]  /*1900*/  @P0 IMAD R17, R18, R17, R8 ;  /* 0x0000001112110224 */ /* 0x000fe400078e0208 */
[----:B----4-:R-:W-:Y:S01]  /*1910*/  @P0 IMAD.WIDE R20, R19, 0x4, R20 ;  /* 0x0000000413140825 */ /* 0x010fe200078e0214 */
[----:B------:R-:W2:Y:S03]  /*1920*/  @P0 LDG.E R24, desc[UR6][R24.64] ;  /* 0x0000000618180981 */ /* 0x000ea6000c1e1900 */
[----:B------:R-:W-:Y:S02]  /*1930*/  @P0 IMAD.WIDE R22, R31, 0x4, R22 ;  /* 0x000000041f160825 */ /* 0x000fe400078e0216 */
[----:B------:R-:W3:Y:S02]  /*1940*/  @P0 LDG.E R20, desc[UR6][R20.64] ;  /* 0x0000000614140981 */ /* 0x000ee4000c1e1900 */
[----:B------:R-:W-:-:S02]  /*1950*/  @P0 IMAD R19, R4, R30, RZ ;  /* 0x0000001e04130224 */ /* 0x000fc400078e02ff */
[----:B------:R-:W-:Y:S01]  /*1960*/  @P0 IMAD R17, R17, R16, R9 ;  /* 0x0000001011110224 */ /* 0x000fe200078e0209 */
[----:B------:R-:W3:Y:S01]  /*1970*/  @P0 LDG.E R23, desc[UR6][R22.64] ;  /* 0x0000000616170981 */ /* 0x000ee2000c1e1900 */
[----:B0-----:R-:W-:-:S04]  /*1980*/  @P0 IMAD.WIDE R14, R19, 0x4, R14 ;  /* 0x00000004130e0825 */ /* 0x001fc800078e020e */
[----:B------:R-:W-:Y:S02]  /*1990*/  @P0 IMAD.WIDE R12, R17, 0x4, R12 ;  /* 0x00000004110c0825 */ /* 0x000fe400078e020c */
[----:B------:R-:W4:Y:S04]  /*19a0*/  @P0 LDG.E R15, desc[UR6][R14.64] ;  /* 0x000000060e0f0981 */ /* 0x000f28000c1e1900 */
[----:B------:R-:W4:Y:S01]  /*19b0*/  @P0 LDG.E R12, desc[UR6][R12.64] ;  /* 0x000000060c0c0981 */ /* 0x000f22000c1e1900 */
[----:B------:R-:W-:Y:S02]  /*19c0*/  VIADD R0, R0, 0x4 ;  /* 0x0000000400007836 */ /* 0x000fe40000000000 */
[----:B-----5:R-:W-:-:S04]  /*19d0*/  @P0 FFMA.FTZ R10, R27, R26, R10 ;  /* 0x0000001a1b0a0223 */ /* 0x020fc8000001000a */
[----:B--2---:R-:W-:-:S04]  /*19e0*/  @P0 FFMA.FTZ R10, R29, R24, R10 ;  /* 0x000000181d0a0223 */ /* 0x004fc8000001000a */
[----:B---3--:R-:W-:-:S04]  /*19f0*/  @P0 FFMA.FTZ R10, R23, R20, R10 ;  /* 0x00000014170a0223 */ /* 0x008fc8000001000a */
[----:B----4-:R-:W-:-:S07]  /*1a00*/  @P0 FFMA.FTZ R10, R15, R12, R10 ;  /* 0x0000000c0f0a0223 */ /* 0x010fce000001000a */
.L_x_755:
        /* <DEDUP_REMOVED lines=16> */
[----:B--2---:R-:W-:-:S04]  /*1b10*/  @P0 IMAD R20, R20, R25, R8 ;  /* 0x0000001914140224 */ /* 0x004fc800078e0208 */
[----:B------:R-:W-:-:S03]  /*1b20*/  @P0 IMAD R21, R20, R24, R9 ;  /* 0x0000001814150224 */ /* 0x000fc600078e0209 */
[----:B------:R-:W2:Y:S01]  /*1b30*/  @P0 LDC.64 R14, c[0x0][0x380] ;  /* 0x0000e000ff0e0b82 */ /* 0x000ea20000000a00 */
[----:B---3--:R-:W-:-:S05]  /*1b40*/  @P0 IMAD R25, R26, R29, R29 ;  /* 0x0000001d1a190224 */ /* 0x008fca00078e021d */
[----:B------:R-:W-:Y:S02]  /*1b50*/  @P0 IADD3 R25, PT, PT, R8, R25, RZ ;  /* 0x0000001908190210 */ /* 0x000fe40007ffe0ff */
[----:B------:R-:W3:Y:S01]  /*1b60*/  @P0 LDC.64 R12, c[0x0][0x3d0] ;  /* 0x0000f400ff0c0b82 */ /* 0x000ee20000000a00 */
[----:B0-----:R-:W-:-:S04]  /*1b70*/  @P0 IMAD.WIDE R18, R21, 0x4, R18 ;  /* 0x0000000415120825 */ /* 0x001fc800078e0212 */
[----:B------:R-:W-:Y:S02]  /*1b80*/  @P0 IMAD R25, R25, R28, R9 ;  /* 0x0000001c19190224 */ /* 0x000fe400078e0209 */
[----:B------:R-:W-:Y:S01]  /*1b90*/  @P0 IMAD R21, R4, R22, R4 ;  /* 0x0000001604150224 */ /* 0x000fe200078e0204 */
[----:B------:R-:W4:Y:S01]  /*1ba0*/  @P0 LDG.E R18, desc[UR6][R18.64] ;  /* 0x0000000612120981 */ /* 0x000f22000c1e1900 */
[----:B-1----:R-:W-:-:S06]  /*1bb0*/  @P0 IMAD.WIDE R16, R23, 0x4, R16 ;  /* 0x0000000417100825 */ /* 0x002fcc00078e0210 */
[----:B------:R-:W4:Y:S01]  /*1bc0*/  @P0 LDG.E R17, desc[UR6][R16.64] ;  /* 0x0000000610110981 */ /* 0x000f22000c1e1900 */
[----:B--2---:R-:W-:-:S06]  /*1bd0*/  @P0 IMAD.WIDE R14, R25, 0x4, R14 ;  /* 0x00000004190e0825 */ /* 0x004fcc00078e020e */
[----:B------:R-:W2:Y:S01]  /*1be0*/  @P0 LDG.E R14, desc[UR6][R14.64] ;  /* 0x000000060e0e0981 */ /* 0x000ea2000c1e1900 */
[----:B---3--:R-:W-:-:S06]  /*1bf0*/  @P0 IMAD.WIDE R12, R21, 0x4, R12 ;  /* 0x00000004150c0825 */ /* 0x008fcc00078e020c */
[----:B------:R-:W2:Y:S01]  /*1c00*/  @P0 LDG.E R13, desc[UR6][R12.64] ;  /* 0x000000060c0d0981 */ /* 0x000ea2000c1e1900 */
[----:B------:R-:W-:Y:S01]  /*1c10*/  IADD3 R0, PT, PT, R0, 0x2, RZ ;  /* 0x0000000200007810 */ /* 0x000fe20007ffe0ff */
[----:B----4-:R-:W-:-:S04]  /*1c20*/  @P0 FFMA.FTZ R10, R17, R18, R10 ;  /* 0x00000012110a0223 */ /* 0x010fc8000001000a */
[----:B--2---:R-:W-:-:S07]  /*1c30*/  @P0 FFMA.FTZ R10, R13, R14, R10 ;  /* 0x0000000e0d0a0223 */ /* 0x004fce000001000a */
.L_x_757:
[----:B------:R-:W-:Y:S05]  /*1c40*/  BRA.U !UP2, `(.L_x_756) ;  /* 0x000000010a3c7547 */ /* 0x000fea000b800000 */
[----:B------:R-:W-:Y:S01]  /*1c50*/  IADD3 R11, PT, PT, R11, R0, RZ ;  /* 0x000000000b0b7210 */ /* 0x000fe20007ffe0ff */
[----:B------:R-:W-:Y:S06]  /*1c60*/  @!P0 BRA `(.L_x_756) ;  /* 0x0000000000348947 */ /* 0x000fec0003800000 */
[----:B------:R-:W0:Y:S01]  /*1c70*/  LDCU UR4, c[0x0][0x404] ;  /* 0x00008080ff0477ac */ /* 0x000e220008000800 */
[----:B------:R-:W1:Y:S01]  /*1c80*/  LDC.64 R12, c[0x0][0x3d0] ;  /* 0x0000f400ff0c7b82 */ /* 0x000e620000000a00 */
[----:B------:R-:W2:Y:S07]  /*1c90*/  LDCU.64 UR8, c[0x0][0x410] ;  /* 0x00008200ff0877ac */ /* 0x000eae0008000a00 */
[----:B------:R-:W3:Y:S01]  /*1ca0*/  LDC.64 R14, c[0x0][0x380] ;  /* 0x0000e000ff0e7b82 */ /* 0x000ee20000000a00 */
[----:B0-----:R-:W-:-:S02]  /*1cb0*/  IMAD R7, R7, UR4, R11 ;  /* 0x0000000407077c24 */ /* 0x001fc4000f8e020b */
[----:B------:R-:W-:Y:S02]  /*1cc0*/  IMAD R11, R4, R11, RZ ;  /* 0x0000000b040b7224 */ /* 0x000fe400078e02ff */
[----:B--2---:R-:W-:-:S04]  /*1cd0*/  IMAD R8, R7, UR9, R8 ;  /* 0x0000000907087c24 */ /* 0x004fc8000f8e0208 */
[----:B------:R-:W-:Y:S02]  /*1ce0*/  IMAD R7, R8, UR8, R9 ;  /* 0x0000000808077c24 */ /* 0x000fe4000f8e0209 */
[----:B-1----:R-:W-:-:S04]  /*1cf0*/  IMAD.WIDE R8, R11, 0x4, R12 ;  /* 0x000000040b087825 */ /* 0x002fc800078e020c */
[----:B---3--:R-:W-:Y:S02]  /*1d00*/  IMAD.WIDE R12, R7, 0x4, R14 ;  /* 0x00000004070c7825 */ /* 0x008fe400078e020e */
[----:B------:R-:W2:Y:S04]  /*1d10*/  LDG.E R9, desc[UR6][R8.64] ;  /* 0x0000000608097981 */ /* 0x000ea8000c1e1900 */
[----:B------:R-:W2:Y:S02]  /*1d20*/  LDG.E R12, desc[UR6][R12.64] ;  /* 0x000000060c0c7981 */ /* 0x000ea4000c1e1900 */
[----:B--2---:R-:W-:-:S07]  /*1d30*/  FFMA.FTZ R10, R9, R12, R10 ;  /* 0x0000000c090a7223 */ /* 0x004fce000001000a */
.L_x_756:
[----:B------:R-:W-:Y:S05]  /*1d40*/  BSYNC.RECONVERGENT B0 ;  /* 0x0000000000007941 */ /* 0x000fea0003800200 */
.L_x_754:
[----:B------:R-:W0:Y:S01]  /*1d50*/  LDCU.64 UR8, c[0x0][0x3a8] ;  /* 0x00007500ff0877ac */ /* 0x000e220008000a00 */
[----:B------:R-:W1:Y:S01]  /*1d60*/  LDCU UR4, c[0x0][0x3f8] ;  /* 0x00007f00ff0477ac */ /* 0x000e620008000800 */
[----:B------:R-:W2:Y:S01]  /*1d70*/  LDCU UR5, c[0x0][0x3f8] ;  /* 0x00007f00ff0577ac */ /* 0x000ea20008000800 */
[----:B0-----:R-:W-:-:S04]  /*1d80*/  LEA R8, P0, R2, UR8, 0x2 ;  /* 0x0000000802087c11 */ /* 0x001fc8000f8010ff */
[----:B------:R-:W-:Y:S01]  /*1d90*/  LEA.HI.X R9, R2, UR9, R3, 0x2, P0 ;  /* 0x0000000902097c11 */ /* 0x000fe200080f1403 */
[----:B-1----:R-:W-:Y:S01]  /*1da0*/  USHF.R.S32.HI UR4, URZ, 0x1f, UR4 ;  /* 0x0000001fff047899 */ /* 0x002fe20008011404 */
[----:B------:R-:W-:-:S03]  /*1db0*/  IADD3 R2, P0, PT, R5, R2, RZ ;  /* 0x0000000205027210 */ /* 0x000fc60007f1e0ff */
[----:B------:R0:W-:Y:S02]  /*1dc0*/  STG.E desc[UR6][R8.64], R10 ;  /* 0x0000000a08007986 */ /* 0x0001e4000c101906 */
[----:B------:R-:W-:Y:S01]  /*1dd0*/  IMAD.X R3, RZ, RZ, R3, P0 ;  /* 0x000000ffff037224 */ /* 0x000fe200000e0603 */
[----:B--2---:R-:W-:-:S04]  /*1de0*/  ISETP.GE.U32.AND P0, PT, R2, UR5, PT ;  /* 0x0000000502007c0c */ /* 0x004fc8000bf06070 */
[----:B------:R-:W-:-:S13]  /*1df0*/  ISETP.GE.AND.EX P0, PT, R3, UR4, PT, P0 ;  /* 0x0000000403007c0c */ /* 0x000fda000bf06300 */
[----:B0-----:R-:W-:Y:S05]  /*1e00*/  @!P0 BRA `(.L_x_758) ;  /* 0xffffffe000dc8947 */ /* 0x001fea000383ffff */
[----:B------:R-:W-:Y:S05]  /*1e10*/  EXIT ;  /* 0x000000000000794d */ /* 0x000fea0003800000 */
.L_x_751:
        /* <DEDUP_REMOVED lines=27> */
[----:B------:R-:W-:Y:S02]  /*1fd0*/  IMAD R6, R5, R7, R6 ;  /* 0x0000000705067224 */ /* 0x000fe400078e0206 */
[----:B------:R-:W-:-:S03]  /*1fe0*/  IMAD.MOV.U32 R7, RZ, RZ, RZ ;  /* 0x000000ffff077224 */ /* 0x000fc600078e00ff */
[----:B------:R-:W-:-:S13]  /*1ff0*/  ISETP.GE.U32.AND P0, PT, R6, R5, PT ;  /* 0x000000050600720c */ /* 0x000fda0003f06070 */
[----:B------:R-:W-:Y:S02]  /*2000*/  @P0 IADD3 R6, PT, PT, -R5, R6, RZ ;  /* 0x0000000605060210 */ /* 0x000fe40007ffe1ff */
[----:B------:R-:W-:Y:S02]  /*2010*/  @P0 IADD3 R9, PT, PT, R9, 0x1, RZ ;  /* 0x0000000109090810 */ /* 0x000fe40007ffe0ff */
[----:B------:R-:W-:-:S13]  /*2020*/  ISETP.GE.U32.AND P1, PT, R6, R5, PT ;  /* 0x000000050600720c */ /* 0x000fda0003f26070 */
[----:B------:R-:W-:Y:S02]  /*2030*/  @P1 IADD3 R9, PT, PT, R9, 0x1, RZ ;  /* 0x0000000109091810 */ /* 0x000fe40007ffe0ff */
[----:B------:R-:W-:-:S04]  /*2040*/  @!P2 LOP3.LUT R9, RZ, R5, RZ, 0x33, !PT ;  /* 0x00000005ff09a212 */ /* 0x000fc800078e33ff */
[----:B------:R-:W-:Y:S01]  /*2050*/  MOV R6, R9 ;  /* 0x0000000900067202 */ /* 0x000fe20000000f00 */
[----:B------:R-:W-:Y:S06]  /*2060*/  BRA `(.L_x_761) ;  /* 0x0000000000107947 */ /* 0x000fec0003800000 */
.L_x_760:
[----:B------:R-:W-:-:S07]  /*2070*/  MOV R4, 0x2090 ;  /* 0x0000209000047802 */ /* 0x000fce0000000f00 */
[----:B------:R-:W-:Y:S05]  /*2080*/  CALL.REL.NOINC `($__internal_29_$__cuda_sm20_div_u64) ;  /* 0x0000000000cc7944 */ /* 0x000fea0003c00000 */
[----:B------:R-:W-:Y:S02]  /*2090*/  MOV R6, R8 ;  /* 0x0000000800067202 */ /* 0x000fe40000000f00 */
[----:B------:R-:W-:-:S07]  /*20a0*/  MOV R7, R9 ;  /* 0x0000000900077202 */ /* 0x000fce0000000f00 */
.L_x_761:
[----:B------:R-:W-:Y:S05]  /*20b0*/  BSYNC.RECONVERGENT B0 ;  /* 0x0000000000007941 */ /* 0x000fea0003800200 */
.L_x_759:
        /* <DEDUP_REMOVED lines=11> */
[----:B------:R-:W-:Y:S02]  /*2170*/  HFMA2 R4, -RZ, RZ, 0, 0 ;  /* 0x00000000ff047431 */ /* 0x000fe400000001ff */
[----:B------:R-:W-:Y:S01]  /*2180*/  IMAD.MOV.U32 R0, RZ, RZ, RZ ;  /* 0x000000ffff007224 */ /* 0x000fe200078e00ff */
[----:B------:R-:W-:-:S07]  /*2190*/  LOP3.LUT R9, R6, 0x3, RZ, 0xc0, !PT ;  /* 0x0000000306097812 */ /* 0x000fce00078ec0ff */
.L_x_764:
        /* <DEDUP_REMOVED lines=10> */
.L_x_763:
[----:B------:R-:W-:Y:S05]  /*2240*/  BSYNC.RECONVERGENT B0 ;  /* 0x0000000000007941 */ /* 0x000fea0003800200 */
.L_x_762:
[----:B------:R-:W-:Y:S05]  /*2250*/  @!P0 EXIT ;  /* 0x000000000000894d */ /* 0x000fea0003800000 */
[----:B------:R-:W-:Y:S01]  /*2260*/  SHF.L.U32 R13, R5, 0x2, RZ ;  /* 0x00000002050d7819 */ /* 0x000fe200000006ff */
[----:B------:R-:W0:Y:S01]  /*2270*/  LDCU UR5, c[0x0][0x3f8] ;  /* 0x00007f00ff0577ac */ /* 0x000e220008000800 */
[----:B------:R-:W-:Y:S01]  /*2280*/  SHF.R.U32.HI R15, RZ, 0x1e, R5 ;  /* 0x0000001eff0f7819 */ /* 0x000fe20000011605 */
[----:B------:R-:W1:Y:S06]  /*2290*/  LDCU.64 UR8, c[0x0][0x3a8] ;  /* 0x00007500ff0877ac */ /* 0x000e6c0008000a00 */
.L_x_765:
        /* <DEDUP_REMOVED lines=9> */
[----:B------:R2:W-:Y:S01]  /*2330*/  STG.E desc[UR6][R6.64], RZ ;  /* 0x000000ff06007986 */ /* 0x0005e2000c101906 */
[----:B------:R-:W-:Y:S02]  /*2340*/  IADD3.X R9, PT, PT, R15, R7, RZ, P0, !PT ;  /* 0x000000070f097210 */ /* 0x000fe400007fe4ff */
[----:B------:R-:W-:-:S03]  /*2350*/  IADD3 R2, P0, PT, R13, R2, RZ ;  /* 0x000000020d027210 */ /* 0x000fc60007f1e0ff */
[----:B------:R2:W-:Y:S01]  /*2360*/  STG.E desc[UR6][R8.64], RZ ;  /* 0x000000ff08007986 */ /* 0x0005e2000c101906 */
[----:B------:R-:W-:Y:S02]  /*2370*/  IADD3.X R3, PT, PT, R15, R3, RZ, P0, !PT ;  /* 0x000000030f037210 */ /* 0x000fe400007fe4ff */
[----:B0-----:R-:W-:-:S04]  /*2380*/  ISETP.GE.U32.AND P0, PT, R2, UR5, PT ;  /* 0x0000000502007c0c */ /* 0x001fc8000bf06070 */
[----:B------:R-:W-:-:S13]  /*2390*/  ISETP.GE.AND.EX P0, PT, R3, UR4, PT, P0 ;  /* 0x0000000403007c0c */ /* 0x000fda000bf06300 */
[----:B--2---:R-:W-:Y:S05]  /*23a0*/  @!P0 BRA `(.L_x_765) ;  /* 0xfffffffc00bc8947 */ /* 0x004fea000383ffff */
[----:B------:R-:W-:Y:S05]  /*23b0*/  EXIT ;  /* 0x000000000000794d */ /* 0x000fea0003800000 */
        .weak           $__internal_29_$__cuda_sm20_div_u64
        .type           $__internal_29_$__cuda_sm20_div_u64,@function
        .size           $__internal_29_$__cuda_sm20_div_u64,(.L_x_1729 - $__internal_29_$__cuda_sm20_div_u64)
$__internal_29_$__cuda_sm20_div_u64:
        /* <DEDUP_REMOVED lines=43> */
[----:B------:R-:W-:Y:S02]  /*2670*/  IADD3 R11, P2, PT, R10, 0x1, RZ ;  /* 0x000000010a0b7810 */ /* 0x000fe40007f5e0ff */
[----:B------:R-:W-:Y:S02]  /*2680*/  IADD3.X R7, PT, PT, RZ, R7, RZ, P1, !PT ;  /* 0x00000007ff077210 */ /* 0x000fe40000ffe4ff */
[----:B------:R-:W-:Y:S02]  /*2690*/  IADD3 R12, P0, PT, -R8, R6, RZ ;  /* 0x00000006080c7210 */ /* 0x000fe40007f1e1ff */
[----:B------:R-:W-:Y:S01]  /*26a0*/  IADD3.X R6, PT, PT, RZ, R7, RZ, P2, !PT ;  /* 0x00000007ff067210 */ /* 0x000fe200017fe4ff */
[----:B------:R-:W-:Y:S01]  /*26b0*/  IMAD R9, R7, R5, R9 ;  /* 0x0000000507097224 */ /* 0x000fe200078e0209 */
[----:B------:R-:W-:-:S03]  /*26c0*/  IADD3 R8, P1, PT, -R5, R12, RZ ;  /* 0x0000000c05087210 */ /* 0x000fc60007f3e1ff */
[----:B------:R-:W-:Y:S01]  /*26d0*/  IMAD.X R14, R14, 0x1, ~R9, P0 ;  /* 0x000000010e0e7824 */ /* 0x000fe200000e0e09 */
[----:B------:R-:W-:-:S04]  /*26e0*/  ISETP.GE.U32.AND P0, PT, R12, R5, PT ;  /* 0x000000050c00720c */ /* 0x000fc80003f06070 */
[C---:B------:R-:W-:Y:S02]  /*26f0*/  ISETP.GE.U32.AND.EX P0, PT, R14.reuse, RZ, PT, P0 ;  /* 0x000000ff0e00720c */ /* 0x040fe40003f06100 */
[----:B------:R-:W-:Y:S02]  /*2700*/  IADD3.X R9, PT, PT, R14, -0x1, RZ, P1, !PT ;  /* 0xffffffff0e097810 */ /* 0x000fe40000ffe4ff */
[----:B------:R-:W-:Y:S02]  /*2710*/  SEL R8, R8, R12, P0 ;  /* 0x0000000c08087207 */ /* 0x000fe40000000000 */
[----:B------:R-:W-:Y:S02]  /*2720*/  SEL R11, R11, R10, P0 ;  /* 0x0000000a0b0b7207 */ /* 0x000fe40000000000 */
[----:B------:R-:W-:Y:S02]  /*2730*/  SEL R9, R9, R14, P0 ;  /* 0x0000000e09097207 */ /* 0x000fe40000000000 */
[----:B------:R-:W-:Y:S01]  /*2740*/  SEL R6, R6, R7, P0 ;  /* 0x0000000706067207 */ /* 0x000fe20000000000 */
[----:B------:R-:W-:Y:S01]  /*2750*/  HFMA2 R7, -RZ, RZ, 0, 0 ;  /* 0x00000000ff077431 */ /* 0x000fe200000001ff */
[----:B------:R-:W-:-:S02]  /*2760*/  ISETP.GE.U32.AND P0, PT, R8, R5, PT ;  /* 0x000000050800720c */ /* 0x000fc40003f06070 */
[----:B------:R-:W-:Y:S02]  /*2770*/  IADD3 R8, P2, PT, R11, 0x1, RZ ;  /* 0x000000010b087810 */ /* 0x000fe40007f5e0ff */
[----:B------:R-:W-:Y:S02]  /*2780*/  ISETP.GE.U32.AND.EX P0, PT, R9, RZ, PT, P0 ;  /* 0x000000ff0900720c */ /* 0x000fe40003f06100 */
[-C--:B------:R-:W-:Y:S02]  /*2790*/  IADD3.X R9, PT, PT, RZ, R6.reuse, RZ, P2, !PT ;  /* 0x00000006ff097210 */ /* 0x080fe400017fe4ff */
[----:B------:R-:W-:Y:S02]  /*27a0*/  ISETP.NE.U32.AND P1, PT, R5, RZ, PT ;  /* 0x000000ff0500720c */ /* 0x000fe40003f25070 */
[----:B------:R-:W-:Y:S02]  /*27b0*/  SEL R9, R9, R6, P0 ;  /* 0x0000000609097207 */ /* 0x000fe40000000000 */
[----:B------:R-:W-:-:S02]  /*27c0*/  MOV R6, R4 ;  /* 0x0000000400067202 */ /* 0x000fc40000000f00 */
[----:B------:R-:W-:Y:S02]  /*27d0*/  ISETP.NE.AND.EX P1, PT, RZ, RZ, PT, P1 ;  /* 0x000000ffff00720c */ /* 0x000fe40003f25310 */
[----:B------:R-:W-:Y:S02]  /*27e0*/  SEL R8, R8, R11, P0 ;  /* 0x0000000b08087207 */ /* 0x000fe40000000000 */
[----:B------:R-:W-:Y:S02]  /*27f0*/  SEL R9, R9, 0xffffffff, P1 ;  /* 0xffffffff09097807 */ /* 0x000fe40000800000 */
[----:B------:R-:W-:Y:S01]  /*2800*/  SEL R8, R8, 0xffffffff, P1 ;  /* 0xffffffff08087807 */ /* 0x000fe20000800000 */
[----:B------:R-:W-:Y:S06]  /*2810*/  RET.REL.NODEC R6 `(_ZN2at6native51_GLOBAL__N__2c613397_18_DepthwiseConv2d_cu_9959487032conv_depthwise2d_backward_kernelILi1ELi1EfiEEvNS_27GenericPackedTensorAccessorIKT1_Lm4ENS_16DefaultPtrTraitsEiEENS3_IS4_Lm4ES6_iEES7_T2_iiiiiiiiiiiiiii) ;  /* 0xffffffd406f87950 */ /* 0x000fec0003c3ffff */
.L_x_766:
        /* <DEDUP_REMOVED lines=14> */
.L_x_1729:


//--------------------- .text._ZN2at6native51_GLOBAL__N__2c613397_18_DepthwiseConv2d_cu_9959487032conv_depthwise2d_backward_kernelILi3ELi0EfiEEvNS_27GenericPackedTensorAccessorIKT1_Lm4ENS_16DefaultPtrTraitsEiEENS3_IS4_Lm4ES6_iEES7_T2_iiiiiiiiiiiiiii --------------------------
	.section	.text._ZN2at6native51_GLOBAL__N__2c613397_18_DepthwiseConv2d_cu_9959487032conv_depthwise2d_backward_kernelILi3ELi0EfiEEvNS_27GenericPackedTensorAccessorIKT1_Lm4ENS_16DefaultPtrTraitsEiEENS3_IS4_Lm4ES6_iEES7_T2_iiiiiiiiiiiiiii,"ax",@progbits
	.align	128
.text._ZN2at6native51_GLOBAL__N__2c613397_18_DepthwiseConv2d_cu_9959487032conv_depthwise2d_backward_kernelILi3ELi0EfiEEvNS_27GenericPackedTensorAccessorIKT1_Lm4ENS_16DefaultPtrTraitsEiEENS3_IS4_Lm4ES6_iEES7_T2_iiiiiiiiiiiiiii:
        .type           _ZN2at6native51_GLOBAL__N__2c613397_18_DepthwiseConv2d_cu_9959487032conv_depthwise2d_backward_kernelILi3ELi0EfiEEvNS_27GenericPackedTensorAccessorIKT1_Lm4ENS_16DefaultPtrTraitsEiEENS3_IS4_Lm4ES6_iEES7_T2_iiiiiiiiiiiiiii,@function
        .size           _ZN2at6native51_GLOBAL__N__2c613397_18_DepthwiseConv2d_cu_9959487032conv_depthwise2d_backward_kernelILi3ELi0EfiEEvNS_27GenericPackedTensorAccessorIKT1_Lm4ENS_16DefaultPtrTraitsEiEENS3_IS4_Lm4ES6_iEES7_T2_iiiiiiiiiiiiiii,(.L_x_1731 - _ZN2at6native51_GLOBAL__N__2c613397_18_DepthwiseConv2d_cu_9959487032conv_depthwise2d_backward_kernelILi3ELi0EfiEEvNS_27GenericPackedTensorAccessorIKT1_Lm4ENS_16DefaultPtrTraitsEiEENS3_IS4_Lm4ES6_iEES7_T2_iiiiiiiiiiiiiii)
        .other          _ZN2at6native51_GLOBAL__N__2c613397_18_DepthwiseConv2d_cu_9959487032conv_depthwise2d_backward_kernelILi3ELi0EfiEEvNS_27GenericPackedTensorAccessorIKT1_Lm4ENS_16DefaultPtrTraitsEiEENS3_IS4_Lm4ES6_iEES7_T2_iiiiiiiiiiiiiii,@"STO_CUDA_ENTRY STV_DEFAULT"
_ZN2at6native51_GLOBAL__N__2c613397_18_DepthwiseConv2d_cu_9959487032conv_depthwise2d_backward_kernelILi3ELi0EfiEEvNS_27GenericPackedTensorAccessorIKT1_Lm4ENS_16DefaultPtrTraitsEiEENS3_IS4_Lm4ES6_iEES7_T2_iiiiiiiiiiiiiii:
        /* <DEDUP_REMOVED lines=24> */
.L_x_787:
        /* <DEDUP_REMOVED lines=21> */
[----:B------:R-:W-:Y:S02]  /*02d0*/  IMAD R5, R10, R6, R5 ;  /* 0x000000060a057224 */ /* 0x000fe400078e0205 */
[----:B------:R-:W-:-:S03]  /*02e0*/  VIADD R6, R12, 0xffffffe ;  /* 0x0ffffffe0c067836 */ /* 0x000fc60000000000 */
        /* <DEDUP_REMOVED lines=12> */
[----:B------:R-:W-:Y:S01]  /*03b0*/  IMAD R5, R5, R4, RZ ;  /* 0x0000000405057224 */ /* 0x000fe200078e02ff */
[----:B------:R-:W-:-:S03]  /*03c0*/  @P0 IADD3 R8, PT, PT, R8, 0x1, RZ ;  /* 0x0000000108080810 */ /* 0x000fc60007ffe0ff */
        /* <DEDUP_REMOVED lines=8> */
[----:B------:R-:W-:-:S04]  /*0450*/  IMAD.HI.U32 R15, R6, R5, RZ ;  /* 0x00000005060f7227 */ /* 0x000fc800078e00ff */
[----:B------:R-:W-:Y:S01]  /*0460*/  IMAD.MOV R6, RZ, RZ, -R15 ;  /* 0x000000ffff067224 */ /* 0x000fe200078e0a0f */
[----:B------:R-:W3:Y:S03]  /*0470*/  I2F.RP R14, R12 ;  /* 0x0000000c000e7306 */ /* 0x000ee60000209400 */
[----:B------:R-:W-:-:S05]  /*0480*/  IMAD R5, R4, R6, R5 ;  /* 0x0000000604057224 */ /* 0x000fca00078e0205 */
        /* <DEDUP_REMOVED lines=13> */
[----:B------:R-:W-:Y:S01]  /*0560*/  @P0 IADD3 R15, PT, PT, R15, 0x1, RZ ;  /* 0x000000010f0f0810 */ /* 0x000fe20007ffe0ff */
[----:B------:R-:W1:Y:S01]  /*0570*/  F2I.FTZ.U32.TRUNC.NTZ R7, R7 ;  /* 0x0000000700077305 */ /* 0x000e62000021f000 */
[----:B------:R-:W3:Y:S01]  /*0580*/  LDCU UR13, c[0x0][0x400] ;  /* 0x00008000ff0d77ac */ /* 0x000ee20008000800 */
[----:B0-----:R-:W-:-:S03]  /*0590*/  IMAD.MOV R4, RZ, RZ, -R5 ;  /* 0x000000ffff047224 */ /* 0x001fc600078e0a05 */
        /* <DEDUP_REMOVED lines=37> */
[----:B------:R-:W-:Y:S01]  /*07f0*/  ISETP.GT.U32.AND P4, PT, R12, R17, PT ;  /* 0x000000110c00720c */ /* 0x000fe20003f84070 */
[----:B------:R-:W-:Y:S01]  /*0800*/  VIADD R21, R0, UR12 ;  /* 0x0000000c00157c36 */ /* 0x000fe20008000000 */
[----:B------:R-:W-:Y:S01]  /*0810*/  ISETP.GT.U32.AND P5, PT, R12, R19, PT ;  /* 0x000000130c00720c */ /* 0x000fe20003fa4070 */
[----:B------:R-:W-:Y:S01]  /*0820*/  @P0 VIADD R14, R14, 0x1 ;  /* 0x000000010e0e0836 */ /* 0x000fe20000000000 */
[----:B------:R-:W-:Y:S01]  /*0830*/  ISETP.NE.AND P1, PT, R10, RZ, PT ;  /* 0x000000ff0a00720c */ /* 0x000fe20003f25270 */
[----:B------:R-:W0:Y:S01]  /*0840*/  LDCU UR12, c[0x0][0x414] ;  /* 0x00008280ff0c77ac */ /* 0x000e220008000800 */
[----:B------:R-:W-:-:S02]  /*0850*/  IMAD.MOV R6, RZ, RZ, -R8 ;  /* 0x000000ffff067224 */ /* 0x000fc400078e0a08 */
[----:B------:R-:W-:Y:S02]  /*0860*/  IMAD.MOV.U32 R16, RZ, RZ, R14 ;  /* 0x000000ffff107224 */ /* 0x000fe400078e000e */
[----:B------:R-:W-:Y:S02]  /*0870*/  IMAD R8, R8, R9, UR14 ;  /* 0x0000000e08087e24 */ /* 0x000fe4000f8e0209 */
[--C-:B------:R-:W-:Y:S01]  /*0880*/  @!P3 IMAD.IADD R13, R13, 0x1, -R12.reuse ;  /* 0x000000010d0db824 */ /* 0x100fe200078e0a0c */
[----:B------:R-:W-:Y:S01]  /*0890*/  @!P2 IADD3 R16, PT, PT, -R16, RZ, RZ ;  /* 0x000000ff1010a210 */ /* 0x000fe20007ffe1ff */
[--C-:B------:R-:W-:Y:S01]  /*08a0*/  @!P4 IMAD.IADD R17, R17, 0x1, -R12.reuse ;  /* 0x000000011111c824 */ /* 0x100fe200078e0a0c */
[----:B------:R-:W-:Y:S01]  /*08b0*/  ISETP.GE.AND P3, PT, R4, RZ, PT ;  /* 0x000000ff0400720c */ /* 0x000fe20003f66270 */
[----:B------:R-:W-:Y:S01]  /*08c0*/  @!P5 IMAD.IADD R19, R19, 0x1, -R12 ;  /* 0x000000011313d824 */ /* 0x000fe200078e0a0c */
[C---:B------:R-:W-:Y:S01]  /*08d0*/  ISETP.GT.U32.AND P0, PT, R12.reuse, R13, PT ;  /* 0x0000000d0c00720c */ /* 0x040fe20003f04070 */
[----:B------:R-:W-:Y:S01]  /*08e0*/  IMAD R6, R9, R6, R21 ;  /* 0x0000000609067224 */ /* 0x000fe200078e0215 */
[C---:B------:R-:W-:Y:S01]  /*08f0*/  ISETP.GT.U32.AND P2, PT, R12.reuse, R17, PT ;  /* 0x000000110c00720c */ /* 0x040fe20003f44070 */
[----:B------:R-:W-:Y:S01]  /*0900*/  IMAD.IADD R7, R21, 0x1, -R8 ;  /* 0x0000000115077824 */ /* 0x000fe200078e0a08 */
[----:B------:R-:W-:-:S02]  /*0910*/  ISETP.GT.U32.AND P4, PT, R12, R19, PT ;  /* 0x000000130c00720c */ /* 0x000fc40003f84070 */
[----:B------:R-:W-:Y:S02]  /*0920*/  @!P1 LOP3.LUT R16, RZ, R10, RZ, 0x33, !PT ;  /* 0x0000000aff109212 */ /* 0x000fe400078e33ff */
[----:B------:R-:W-:Y:S02]  /*0930*/  ISETP.GE.AND P1, PT, R2, RZ, PT ;  /* 0x000000ff0200720c */ /* 0x000fe40003f26270 */
[----:B------:R-:W-:Y:S01]  /*0940*/  ISETP.GE.AND P5, PT, R5, RZ, PT ;  /* 0x000000ff0500720c */ /* 0x000fe20003fa6270 */
[----:B------:R-:W-:Y:S01]  /*0950*/  IMAD.MOV R14, RZ, RZ, -R16 ;  /* 0x000000ffff0e7224 */ /* 0x000fe200078e0a10 */
[----:B------:R-:W-:Y:S01]  /*0960*/  IADD3 R8, PT, PT, R21, -UR14, -R8 ;  /* 0x8000000e15087c10 */ /* 0x000fe2000fffe808 */
[--C-:B------:R-:W-:Y:S01]  /*0970*/  @!P0 IMAD.IADD R13, R13, 0x1, -R12.reuse ;  /* 0x000000010d0d8824 */ /* 0x100fe200078e0a0c */
[----:B------:R-:W-:Y:S01]  /*0980*/  ISETP.NE.AND P0, PT, R11, RZ, PT ;  /* 0x000000ff0b00720c */ /* 0x000fe20003f05270 */
[----:B------:R-:W-:Y:S02]  /*0990*/  IMAD R15, R10, R14, R15 ;  /* 0x0000000e0a0f7224 */ /* 0x000fe400078e020f */
[----:B------:R-:W-:-:S02]  /*09a0*/  @!P2 IMAD.IADD R17, R17, 0x1, -R12 ;  /* 0x000000011111a824 */ /* 0x000fc400078e0a0c */
[----:B------:R-:W-:Y:S01]  /*09b0*/  @!P4 IMAD.IADD R19, R19, 0x1, -R12 ;  /* 0x000000011313c824 */ /* 0x000fe200078e0a0c */
[----:B------:R-:W-:Y:S01]  /*09c0*/  LOP3.LUT R12, RZ, R11, RZ, 0x33, !PT ;  /* 0x0000000bff0c7212 */ /* 0x000fe200078e33ff */
[----:B---3--:R-:W-:Y:S01]  /*09d0*/  IMAD R9, R15, UR13, RZ ;  /* 0x0000000d0f097c24 */ /* 0x008fe2000f8e02ff */
[----:B------:R-:W-:Y:S01]  /*09e0*/  @!P3 IADD3 R17, PT, PT, -R17, RZ, RZ ;  /* 0x000000ff1111b210 */ /* 0x000fe20007ffe1ff */
[----:B------:R-:W-:Y:S02]  /*09f0*/  @!P1 IMAD.MOV R13, RZ, RZ, -R13 ;  /* 0x000000ffff0d9224 */ /* 0x000fe400078e0a0d */
[----:B------:R-:W-:Y:S01]  /*0a00*/  @!P5 IMAD.MOV R19, RZ, RZ, -R19 ;  /* 0x000000ffff13d224 */ /* 0x000fe200078e0a13 */
[----:B------:R-:W-:Y:S01]  /*0a10*/  SEL R10, R12, R17, !P0 ;  /* 0x000000110c0a7207 */ /* 0x000fe20004000000 */
[----:B----4-:R-:W-:Y:S01]  /*0a20*/  IMAD R14, R16, UR9, R9 ;  /* 0x00000009100e7c24 */ /* 0x010fe2000f8e0209 */
[C---:B------:R-:W-:Y:S01]  /*0a30*/  SEL R9, R12.reuse, R13, !P0 ;  /* 0x0000000d0c097207 */ /* 0x040fe20004000000 */
[----:B------:R-:W-:Y:S01]  /*0a40*/  IMAD.U32 R13, RZ, RZ, UR8 ;  /* 0x00000008ff0d7e24 */ /* 0x000fe2000f8e00ff */
[----:B------:R-:W-:Y:S01]  /*0a50*/  SEL R11, R12, R19, !P0 ;  /* 0x000000130c0b7207 */ /* 0x000fe20004000000 */
[----:B------:R-:W-:-:S02]  /*0a60*/  IMAD.MOV.U32 R12, RZ, RZ, RZ ;  /* 0x000000ffff0c7224 */ /* 0x000fc400078e00ff */
[----:B------:R-:W-:Y:S02]  /*0a70*/  IMAD R16, R15, UR6, RZ ;  /* 0x000000060f107c24 */ /* 0x000fe4000f8e02ff */
[----:B0-----:R-:W-:-:S07]  /*0a80*/  IMAD R17, R14, UR12, RZ ;  /* 0x0000000c0e117c24 */ /* 0x001fce000f8e02ff */
.L_x_786:
        /* <DEDUP_REMOVED lines=74> */
[----:B------:R-:W-:-:S04]  /*0f30*/  IMAD R15, R15, R14, R23 ;  /* 0x0000000e0f0f7224 */ /* 0x000fc800078e0217 */
[----:B0-----:R-:W-:Y:S02]  /*0f40*/  IMAD.WIDE R20, R15, 0x4, R20 ;  /* 0x000000040f147825 */ /* 0x001fe400078e0214 */
[----:B------:R-:W2:Y:S04]  /*0f50*/  LDG.E R15, desc[UR10][R18.64] ;  /* 0x0000000a120f7981 */ /* 0x000ea8000c1e1900 */
[----:B------:R-:W2:Y:S02]  /*0f60*/  LDG.E R20, desc[UR10][R20.64] ;  /* 0x0000000a14147981 */ /* 0x000ea4000c1e1900 */
[----:B--2---:R-:W-:-:S07]  /*0f70*/  FFMA.FTZ R12, R15, R20, R12 ;  /* 0x000000140f0c7223 */ /* 0x004fce000001000c */
.L_x_769:
[----:B------:R-:W-:Y:S05]  /*0f80*/  BSYNC.RECONVERGENT B0 ;  /* 0x0000000000007941 */ /* 0x000fea0003800200 */
.L_x_768:
[----:B------:R-:W-:Y:S01]  /*0f90*/  ISETP.NE.AND P0, PT, R9, RZ, PT ;  /* 0x000000ff0900720c */ /* 0x000fe20003f05270 */
[----:B------:R-:W-:-:S12]  /*0fa0*/  BSSY.RECONVERGENT B0, `(.L_x_770) ;  /* 0x0000092000007945 */ /* 0x000fd80003800200 */
[----:B------:R-:W-:Y:S05]  /*0fb0*/  @P0 BRA `(.L_x_771) ;  /* 0x0000000800400947 */ /* 0x000fea0003800000 */
[----:B------:R-:W0:Y:S01]  /*0fc0*/  LDC R20, c[0x0][0x420] ;  /* 0x00010800ff147b82 */ /* 0x000e220000000800 */
[----:B------:R-:W-:Y:S01]  /*0fd0*/  MOV R14, RZ ;  /* 0x000000ff000e7202 */ /* 0x000fe20000000f00 */
[----:B------:R-:W-:Y:S01]  /*0fe0*/  BSSY.RECONVERGENT B1, `(.L_x_772) ;  /* 0x0000046000017945 */ /* 0x000fe20003800200 */
        /* <DEDUP_REMOVED lines=69> */
.L_x_773:
[----:B------:R-:W-:Y:S05]  /*1440*/  BSYNC.RECONVERGENT B1 ;  /* 0x0000000000017941 */ /* 0x000fea0003800200 */
.L_x_772:
        /* <DEDUP_REMOVED lines=11> */
[----:B0-----:R-:W-:-:S05]  /*1500*/  IADD3 R25, PT, PT, RZ, -R15, RZ ;  /* 0x8000000fff197210 */ /* 0x001fca0007ffe0ff */
        /* <DEDUP_REMOVED lines=59> */
.L_x_771:
[----:B------:R-:W-:Y:S05]  /*18c0*/  BSYNC.RECONVERGENT B0 ;  /* 0x0000000000007941 */ /* 0x000fea0003800200 */
.L_x_770:
        /* <DEDUP_REMOVED lines=76> */
.L_x_777:
[----:B------:R-:W-:Y:S05]  /*1d90*/  BSYNC.RECONVERGENT B1 ;  /* 0x0000000000017941 */ /* 0x000fea0003800200 */
.L_x_776:
        /* <DEDUP_REMOVED lines=72> */
.L_x_775:
[----:B------:R-:W-:Y:S05]  /*2220*/  BSYNC.RECONVERGENT B0 ;  /* 0x0000000000007941 */ /* 0x000fea0003800200 */
.L_x_774:
        /* <DEDUP_REMOVED lines=53> */
[----:B------:R-:W-:-:S04]  /*2580*/  @!P5 IADD3 R23, PT, PT, R23, 0x1, RZ ;  /* 0x000000011717d810 */ /* 0x000fc80007ffe0ff */
        /* <DEDUP_REMOVED lines=20> */
.L_x_779:
[----:B------:R-:W-:Y:S05]  /*26d0*/  BSYNC.RECONVERGENT B0 ;  /* 0x0000000000007941 */ /* 0x000fea0003800200 */
.L_x_778:
        /* <DEDUP_REMOVED lines=76> */
.L_x_783:
[----:B------:R-:W-:Y:S05]  /*2ba0*/  BSYNC.RECONVERGENT B1 ;  /* 0x0000000000017941 */ /* 0x000fea0003800200 */
.L_x_782:
        /* <DEDUP_REMOVED lines=67> */
[----:B------:R-:W-:-:S04]  /*2fe0*/  IMAD R15, R15, R14, R25 ;  /* 0x0000000e0f0f7224 */ /* 0x000fc800078e0219 */
[----:B0-----:R-:W-:Y:S02]  /*2ff0*/  IMAD.WIDE R20, R15, 0x4, R20 ;  /* 0x000000040f147825 */ /* 0x001fe400078e0214 */
[----:B------:R-:W2:Y:S04]  /*3000*/  LDG.E R15, desc[UR10][R18.64+0x1c] ;  /* 0x00001c0a120f7981 */ /* 0x000ea8000c1e1900 */
[----:B------:R-:W2:Y:S02]  /*3010*/  LDG.E R20, desc[UR10][R20.64] ;  /* 0x0000000a14147981 */ /* 0x000ea4000c1e1900 */
[----:B--2---:R-:W-:-:S07]  /*3020*/  FFMA.FTZ R12, R15, R20, R12 ;  /* 0x000000140f0c7223 */ /* 0x004fce000001000c */
.L_x_781:
[----:B------:R-:W-:Y:S05]  /*3030*/  BSYNC.RECONVERGENT B0 ;  /* 0x0000000000007941 */ /* 0x000fea0003800200 */
.L_x_780:
        /* <DEDUP_REMOVED lines=69> */
[----:B------:R-:W2:Y:S03]  /*3490*/  LDG.E R19, desc[UR10][R18.64+0x20] ;  /* 0x0000200a12137981 */ /* 0x000ea6000c1e1900 */
[----:B------:R-:W-:-:S04]  /*34a0*/  IMAD R15, R15, R14, R25 ;  /* 0x0000000e0f0f7224 */ /* 0x000fc800078e0219 */
[----:B0-----:R-:W-:-:S06]  /*34b0*/  IMAD.WIDE R20, R15, 0x4, R20 ;  /* 0x000000040f147825 */ /* 0x001fcc00078e0214 */
[----:B------:R-:W2:Y:S02]  /*34c0*/  LDG.E R20, desc[UR10][R20.64] ;  /* 0x0000000a14147981 */ /* 0x000ea4000c1e1900 */
[----:B--2---:R-:W-:-:S07]  /*34d0*/  FFMA.FTZ R12, R19, R20, R12 ;  /* 0x00000014130c7223 */ /* 0x004fce000001000c */
.L_x_785:
[----:B------:R-:W-:Y:S05]  /*34e0*/  BSYNC.RECONVERGENT B0 ;  /* 0x0000000000007941 */ /* 0x000fea0003800200 */
.L_x_784:
[----:B------:R-:W-:Y:S02]  /*34f0*/  VIADD R17, R17, UR16 ;  /* 0x0000001011117c36 */ /* 0x000fe40008000000 */
[----:B------:R-:W-:Y:S01]  /*3500*/  VIADD R16, R16, UR5 ;  /* 0x0000000510107c36 */ /* 0x000fe20008000000 */
[----:B------:R-:W-:Y:S06]  /*3510*/  @P2 BRA `(.L_x_786) ;  /* 0xffffffd4005c2947 */ /* 0x000fec000383ffff */
        /* <DEDUP_REMOVED lines=11> */
.L_x_767:
        /* <DEDUP_REMOVED lines=21> */
[----:B0-----:R-:W-:Y:S01]  /*3720*/  MOV R6, RZ ;  /* 0x000000ff00067202 */ /* 0x001fe20000000f00 */
        /* <DEDUP_REMOVED lines=13> */
.L_x_789:
[----:B------:R-:W-:-:S07]  /*3800*/  MOV R6, 0x3820 ;  /* 0x0000382000067802 */ /* 0x000fce0000000f00 */
[----:B------:R-:W-:Y:S05]  /*3810*/  CALL.REL.NOINC `($__internal_30_$__cuda_sm20_div_u64) ;  /* 0x0000000000c47944 */ /* 0x000fea0003c00000 */
.L_x_790:
[----:B------:R-:W-:Y:S05]  /*3820*/  BSYNC.RECONVERGENT B0 ;  /* 0x0000000000007941 */ /* 0x000fea0003800200 */
.L_x_788:
        /* <DEDUP_REMOVED lines=14> */
.L_x_793:
        /* <DEDUP_REMOVED lines=10> */
.L_x_792:
[----:B------:R-:W-:Y:S05]  /*39b0*/  BSYNC.RECONVERGENT B0 ;  /* 0x0000000000007941 */ /* 0x000fea0003800200 */
.L_x_791:
[----:B------:R-:W-:Y:S05]  /*39c0*/  @!P1 EXIT ;  /* 0x000000000000994d */ /* 0x000fea0003800000 */
[----:B------:R-:W-:Y:S01]  /*39d0*/  USHF.L.U32 UR5, UR4, 0x2, URZ ;  /* 0x0000000204057899 */ /* 0x000fe200080006ff */
[----:B------:R-:W0:Y:S01]  /*39e0*/  LDCU UR6, c[0x0][0x3f8] ;  /* 0x00007f00ff0677ac */ /* 0x000e220008000800 */
[----:B------:R-:W1:Y:S01]  /*39f0*/  LDCU.64 UR8, c[0x0][0x3a8] ;  /* 0x00007500ff0877ac */ /* 0x000e620008000a00 */
[----:B------:R-:W-:-:S12]  /*3a00*/  USHF.R.U32.HI UR4, URZ, 0x1e, UR4 ;  /* 0x0000001eff047899 */ /* 0x000fd80008011604 */
.L_x_794:
        /* <DEDUP_REMOVED lines=18> */
        .weak           $__internal_30_$__cuda_sm20_div_u64
        .type           $__internal_30_$__cuda_sm20_div_u64,@function
        .size           $__internal_30_$__cuda_sm20_div_u64,(.L_x_1731 - $__internal_30_$__cuda_sm20_div_u64)
$__internal_30_$__cuda_sm20_div_u64:
        /* <DEDUP_REMOVED lines=67> */
[----:B------:R-:W-:Y:S06]  /*3f60*/  RET.REL.NODEC R6 `(_ZN2at6native51_GLOBAL__N__2c613397_18_DepthwiseConv2d_cu_9959487032conv_depthwise2d_backward_kernelILi3ELi0EfiEEvNS_27GenericPackedTensorAccessorIKT1_Lm4ENS_16DefaultPtrTraitsEiEENS3_IS4_Lm4ES6_iEES7_T2_iiiiiiiiiiiiiii) ;  /* 0xffffffc006247950 */ /* 0x000fec0003c3ffff */
.L_x_795:
        /* <DEDUP_REMOVED lines=9> */
.L_x_1731:


//--------------------- .text._ZN2at6native51_GLOBAL__N__2c613397_18_DepthwiseConv2d_cu_9959487032conv_depthwise2d_backward_kernelILi3ELi2EfiEEvNS_27GenericPackedTensorAccessorIKT1_Lm4ENS_16DefaultPtrTraitsEiEENS3_IS4_Lm4ES6_iEES7_T2_iiiiiiiiiiiiiii --------------------------
	.section	.text._ZN2at6native51_GLOBAL__N__2c613397_18_DepthwiseConv2d_cu_9959487032conv_depthwise2d_backward_kernelILi3ELi2EfiEEvNS_27GenericPackedTensorAccessorIKT1_Lm4ENS_16DefaultPtrTraitsEiEENS3_IS4_Lm4ES6_iEES7_T2_iiiiiiiiiiiiiii,"ax",@progbits
	.align	128
.text._ZN2at6native51_GLOBAL__N__2c613397_18_DepthwiseConv2d_cu_9959487032conv_depthwise2d_backward_kernelILi3ELi2EfiEEvNS_27GenericPackedTensorAccessorIKT1_Lm4ENS_16DefaultPtrTraitsEiEENS3_IS4_Lm4ES6_iEES7_T2_iiiiiiiiiiiiiii:
        .type           _ZN2at6native51_GLOBAL__N__2c613397_18_DepthwiseConv2d_cu_9959487032conv_depthwise2d_backward_kernelILi3ELi2EfiEEvNS_27GenericPackedTensorAccessorIKT1_Lm4ENS_16DefaultPtrTraitsEiEENS3_IS4_Lm4ES6_iEES7_T2_iiiiiiiiiiiiiii,@function
        .size           _ZN2at6native51_GLOBAL__N__2c613397_18_DepthwiseConv2d_cu_9959487032conv_depthwise2d_backward_kernelILi3ELi2EfiEEvNS_27GenericPackedTensorAccessorIKT1_Lm4ENS_16DefaultPtrTraitsEiEENS3_IS4_Lm4ES6_iEES7_T2_iiiiiiiiiiiiiii,(.L_x_1733 - _ZN2at6native51_GLOBAL__N__2c613397_18_DepthwiseConv2d_cu_9959487032conv_depthwise2d_backward_kernelILi3ELi2EfiEEvNS_27GenericPackedTensorAccessorIKT1_Lm4ENS_16DefaultPtrTraitsEiEENS3_IS4_Lm4ES6_iEES7_T2_iiiiiiiiiiiiiii)
        .other          _ZN2at6native51_GLOBAL__N__2c613397_18_DepthwiseConv2d_cu_9959487032conv_depthwise2d_backward_kernelILi3ELi2EfiEEvNS_27GenericPackedTensorAccessorIKT1_Lm4ENS_16DefaultPtrTraitsEiEENS3_IS4_Lm4ES6_iEES7_T2_iiiiiiiiiiiiiii,@"STO_CUDA_ENTRY STV_DEFAULT"
_ZN2at6native51_GLOBAL__N__2c613397_18_DepthwiseConv2d_cu_9959487032conv_depthwise2d_backward_kernelILi3ELi2EfiEEvNS_27GenericPackedTensorAccessorIKT1_Lm4ENS_16DefaultPtrTraitsEiEENS3_IS4_Lm4ES6_iEES7_T2_iiiiiiiiiiiiiii:
        /* <DEDUP_REMOVED lines=23> */
.L_x_798:
[----:B------:R-:W0:Y:S01]  /*0170*/  LDC R7, c[0x0][0x408] ;  /* 0x00010200ff077b82 */ /* 0x000e220000000800 */
[----:B------:R-:W1:Y:S01]  /*0180*/  LDCU.64 UR12, c[0x0][0x428] ;  /* 0x00008500ff0c77ac */ /* 0x000e620008000a00 */
[----:B------:R-:W-:Y:S01]  /*0190*/  LOP3.LUT R4, R4, 0xfffffff7, RZ, 0xc0, !PT ;  /* 0xfffffff704047812 */ /* 0x000fe200078ec0ff */
[----:B------:R-:W2:Y:S05]  /*01a0*/  LDCU.64 UR14, c[0x0][0x430] ;  /* 0x00008600ff0e77ac */ /* 0x000eaa0008000a00 */
[----:B------:R-:W3:Y:S01]  /*01b0*/  LDC R6, c[0x0][0x40c] ;  /* 0x00010300ff067b82 */ /* 0x000ee20000000800 */
[----:B0-----:R-:W-:-:S04]  /*01c0*/  IABS R14, R7 ;  /* 0x00000007000e7213 */ /* 0x001fc80000000000 */
[----:B------:R-:W0:Y:S01]  /*01d0*/  I2F.RP R10, R14 ;  /* 0x0000000e000a7306 */ /* 0x000e220000209400 */
[----:B---3--:R-:W-:-:S07]  /*01e0*/  IABS R5, R6 ;  /* 0x0000000600057213 */ /* 0x008fce0000000000 */
[----:B0-----:R-:W0:Y:S02]  /*01f0*/  MUFU.RCP R10, R10 ;  /* 0x0000000a000a7308 */ /* 0x001e240000001000 */
[----:B0-----:R-:W-:Y:S01]  /*0200*/  VIADD R8, R10, 0xffffffe ;  /* 0x0ffffffe0a087836 */ /* 0x001fe20000000000 */
[----:B------:R-:W-:-:S05]  /*0210*/  IABS R10, R0 ;  /* 0x00000000000a7213 */ /* 0x000fca0000000000 */
[----:B------:R0:W3:Y:S02]  /*0220*/  F2I.FTZ.U32.TRUNC.NTZ R9, R8 ;  /* 0x0000000800097305 */ /* 0x0000e4000021f000 */
[----:B0-----:R-:W-:Y:S02]  /*0230*/  IMAD.MOV.U32 R8, RZ, RZ, RZ ;  /* 0x000000ffff087224 */ /* 0x001fe400078e00ff */
[----:B---3--:R-:W-:-:S04]  /*0240*/  IMAD.MOV R11, RZ, RZ, -R9 ;  /* 0x000000ffff0b7224 */ /* 0x008fc800078e0a09 */
[----:B------:R-:W-:-:S04]  /*0250*/  IMAD R11, R11, R14, RZ ;  /* 0x0000000e0b0b7224 */ /* 0x000fc800078e02ff */
[----:B------:R-:W-:Y:S02]  /*0260*/  IMAD.HI.U32 R9, R9, R11, R8 ;  /* 0x0000000b09097227 */ /* 0x000fe400078e0008 */
[----:B------:R-:W0:Y:S04]  /*0270*/  I2F.RP R11, R5 ;  /* 0x00000005000b7306 */ /* 0x000e280000209400 */
[----:B------:R-:W-:-:S04]  /*0280*/  IMAD.HI.U32 R8, R9, R10, RZ ;  /* 0x0000000a09087227 */ /* 0x000fc800078e00ff */
[----:B------:R-:W-:-:S04]  /*0290*/  IMAD.MOV R9, RZ, RZ, -R8 ;  /* 0x000000ffff097224 */ /* 0x000fc800078e0a08 */
[----:B------:R-:W-:Y:S01]  /*02a0*/  IMAD R9, R14, R9, R10 ;  /* 0x000000090e097224 */ /* 0x000fe200078e020a */
        /* <DEDUP_REMOVED lines=8> */
[----:B------:R-:W-:-:S03]  /*0330*/  ISETP.GE.U32.AND P0, PT, R9, R14, PT ;  /* 0x0000000e0900720c */ /* 0x000fc60003f06070 */
[----:B------:R-:W0:Y:S10]  /*0340*/  F2I.FTZ.U32.TRUNC.NTZ R9, R12 ;  /* 0x0000000c00097305 */ /* 0x000e34000021f000 */
[----:B------:R-:W-:-:S04]  /*0350*/  @P0 VIADD R8, R8, 0x1 ;  /* 0x0000000108080836 */ /* 0x000fc80000000000 */
[----:B------:R-:W-:Y:S02]  /*0360*/  IMAD.MOV.U32 R13, RZ, RZ, R8 ;  /* 0x000000ffff0d7224 */ /* 0x000fe400078e0008 */
[----:B0-----:R-:W-:Y:S02]  /*0370*/  IMAD.MOV R8, RZ, RZ, -R9 ;  /* 0x000000ffff087224 */ /* 0x001fe400078e0a09 */
[----:B------:R-:W-:Y:S01]  /*0380*/  @!P2 IMAD.MOV R13, RZ, RZ, -R13 ;  /* 0x000000ffff0da224 */ /* 0x000fe200078e0a0d */
[----:B------:R-:W-:Y:S01]  /*0390*/  @!P1 LOP3.LUT R13, RZ, R7, RZ, 0x33, !PT ;  /* 0x00000007ff0d9212 */ /* 0x000fe200078e33ff */
[----:B------:R-:W-:Y:S02]  /*03a0*/  IMAD R11, R8, R5, RZ ;  /* 0x00000005080b7224 */ /* 0x000fe400078e02ff */
[----:B------:R-:W-:Y:S01]  /*03b0*/  IMAD.MOV.U32 R8, RZ, RZ, RZ ;  /* 0x000000ffff087224 */ /* 0x000fe200078e00ff */
[----:B------:R-:W-:-:S03]  /*03c0*/  IABS R10, R13 ;  /* 0x0000000d000a7213 */ /* 0x000fc60000000000 */
[----:B------:R-:W-:-:S04]  /*03d0*/  IMAD.HI.U32 R8, R9, R11, R8 ;  /* 0x0000000b09087227 */ /* 0x000fc800078e0008 */
[----:B------:R-:W-:Y:S02]  /*03e0*/  IMAD.MOV R11, RZ, RZ, -R13 ;  /* 0x000000ffff0b7224 */ /* 0x000fe400078e0a0d */
[----:B------:R-:W-:-:S05]  /*03f0*/  IMAD.HI.U32 R8, R8, R10, RZ ;  /* 0x0000000a08087227 */ /* 0x000fca00078e00ff */
[----:B------:R-:W-:-:S05]  /*0400*/  IADD3 R9, PT, PT, -R8, RZ, RZ ;  /* 0x000000ff08097210 */ /* 0x000fca0007ffe1ff */
[----:B------:R-:W-:Y:S02]  /*0410*/  IMAD R10, R5, R9, R10 ;  /* 0x00000009050a7224 */ /* 0x000fe400078e020a */
[----:B-1----:R-:W-:-:S03]  /*0420*/  VIADD R9, R13, UR13 ;  /* 0x0000000d0d097c36 */ /* 0x002fc60008000000 */
[----:B------:R-:W-:-:S13]  /*0430*/  ISETP.GT.U32.AND P1, PT, R5, R10, PT ;  /* 0x0000000a0500720c */ /* 0x000fda0003f24070 */
[----:B------:R-:W-:Y:S02]  /*0440*/  @!P1 IMAD.IADD R10, R10, 0x1, -R5 ;  /* 0x000000010a0a9824 */ /* 0x000fe400078e0a05 */
[----:B------:R-:W-:Y:S01]  /*0450*/  @!P1 VIADD R8, R8, 0x1 ;  /* 0x0000000108089836 */ /* 0x000fe20000000000 */
[----:B------:R-:W-:Y:S02]  /*0460*/  ISETP.NE.AND P1, PT, R6, RZ, PT ;  /* 0x000000ff0600720c */ /* 0x000fe40003f25270 */
[----:B------:R-:W-:Y:S01]  /*0470*/  ISETP.GE.U32.AND P0, PT, R10, R5, PT ;  /* 0x000000050a00720c */ /* 0x000fe20003f06070 */
[----:B------:R-:W-:Y:S01]  /*0480*/  VIADD R10, R0, UR12 ;  /* 0x0000000c000a7c36 */ /* 0x000fe20008000000 */
[C---:B------:R-:W-:Y:S01]  /*0490*/  LOP3.LUT R5, R13.reuse, R6, RZ, 0x3c, !PT ;  /* 0x000000060d057212 */ /* 0x040fe200078e3cff */
[----:B------:R-:W0:Y:S01]  /*04a0*/  LDCU.64 UR12, c[0x0][0x410] ;  /* 0x00008200ff0c77ac */ /* 0x000e220008000a00 */
[----:B--2---:R-:W-:Y:S02]  /*04b0*/  IMAD R13, R13, R7, UR14 ;  /* 0x0000000e0d0d7e24 */ /* 0x004fe4000f8e0207 */
[----:B------:R-:W-:Y:S01]  /*04c0*/  ISETP.GE.AND P2, PT, R5, RZ, PT ;  /* 0x000000ff0500720c */ /* 0x000fe20003f46270 */
[----:B------:R-:W-:-:S02]  /*04d0*/  IMAD R7, R7, R11, R10 ;  /* 0x0000000b07077224 */ /* 0x000fc400078e020a */
[C-C-:B------:R-:W-:Y:S01]  /*04e0*/  IMAD.IADD R15, R10.reuse, 0x1, -R13.reuse ;  /* 0x000000010a0f7824 */ /* 0x140fe200078e0a0d */
[----:B------:R-:W-:Y:S02]  /*04f0*/  IADD3 R13, PT, PT, R10, -UR14, -R13 ;  /* 0x8000000e0a0d7c10 */ /* 0x000fe4000fffe80d */
[----:B------:R-:W-:Y:S01]  /*0500*/  SHF.R.S32.HI R11, RZ, 0x1, R7 ;  /* 0x00000001ff0b7819 */ /* 0x000fe20000011407 */
[----:B------:R-:W-:Y:S01]  /*0510*/  @P0 VIADD R8, R8, 0x1 ;  /* 0x0000000108080836 */ /* 0x000fe20000000000 */
[----:B------:R-:W-:-:S03]  /*0520*/  SHF.R.S32.HI R10, RZ, 0x1, R13 ;  /* 0x00000001ff0a7819 */ /* 0x000fc6000001140d */
[----:B------:R-:W-:-:S04]  /*0530*/  IMAD.MOV.U32 R5, RZ, RZ, R8 ;  /* 0x000000ffff057224 */ /* 0x000fc800078e0008 */
[----:B------:R-:W-:Y:S01]  /*0540*/  @!P2 IMAD.MOV R5, RZ, RZ, -R5 ;  /* 0x000000ffff05a224 */ /* 0x000fe200078e0a05 */
[----:B------:R-:W-:Y:S02]  /*0550*/  @!P1 LOP3.LUT R5, RZ, R6, RZ, 0x33, !PT ;  /* 0x00000006ff059212 */ /* 0x000fe400078e33ff */
[----:B0-----:R-:W-:-:S03]  /*0560*/  ISETP.GE.AND P0, PT, R11, UR12, PT ;  /* 0x0000000c0b007c0c */ /* 0x001fc6000bf06270 */
[----:B------:R-:W-:Y:S01]  /*0570*/  IMAD R8, R5, R6, UR15 ;  /* 0x0000000f05087e24 */ /* 0x000fe2000f8e0206 */
[----:B------:R-:W-:Y:S01]  /*0580*/  ISETP.GT.AND P0, PT, R11, -0x1, !P0 ;  /* 0xffffffff0b00780c */ /* 0x000fe20004704270 */
[----:B------:R-:W-:Y:S02]  /*0590*/  IMAD.MOV R12, RZ, RZ, -R5 ;  /* 0x000000ffff0c7224 */ /* 0x000fe400078e0a05 */
[C-C-:B------:R-:W-:Y:S01]  /*05a0*/  IMAD.IADD R14, R9.reuse, 0x1, -R8.reuse ;  /* 0x00000001090e7824 */ /* 0x140fe200078e0a08 */
[----:B------:R-:W-:Y:S01]  /*05b0*/  IADD3 R16, PT, PT, R9, -UR15, -R8 ;  /* 0x8000000f09107c10 */ /* 0x000fe2000fffe808 */
[----:B------:R-:W-:Y:S01]  /*05c0*/  IMAD R12, R6, R12, R9 ;  /* 0x0000000c060c7224 */ /* 0x000fe200078e0209 */
[----:B------:R-:W-:Y:S01]  /*05d0*/  SHF.R.S32.HI R8, RZ, 0x1, R15 ;  /* 0x00000001ff087819 */ /* 0x000fe2000001140f */
[----:B------:R-:W0:Y:S01]  /*05e0*/  LDCU.64 UR14, c[0x0][0x400] ;  /* 0x00008000ff0e77ac */ /* 0x000e220008000a00 */
[----:B------:R-:W-:Y:S02]  /*05f0*/  SHF.R.S32.HI R9, RZ, 0x1, R16 ;  /* 0x00000001ff097819 */ /* 0x000fe40000011410 */
[----:B------:R-:W-:-:S02]  /*0600*/  SHF.R.S32.HI R6, RZ, 0x1, R12 ;  /* 0x00000001ff067819 */ /* 0x000fc4000001140c */
[C---:B------:R-:W-:Y:S02]  /*0610*/  ISETP.GE.AND P6, PT, R9.reuse, UR13, PT ;  /* 0x0000000d09007c0c */ /* 0x040fe4000bfc6270 */
[----:B------:R-:W-:Y:S02]  /*0620*/  ISETP.GE.AND P4, PT, R6, UR13, PT ;  /* 0x0000000d06007c0c */ /* 0x000fe4000bf86270 */
[----:B------:R-:W-:Y:S02]  /*0630*/  ISETP.GT.AND P6, PT, R9, -0x1, !P6 ;  /* 0xffffffff0900780c */ /* 0x000fe400077c4270 */
[--C-:B------:R-:W-:Y:S02]  /*0640*/  LOP3.LUT P1, RZ, R12, 0x1, R7.reuse, 0xc8, !PT ;  /* 0x000000010cff7812 */ /* 0x100fe4000782c807 */
[----:B------:R-:W-:Y:S02]  /*0650*/  ISETP.GT.AND P4, PT, R6, -0x1, !P4 ;  /* 0xffffffff0600780c */ /* 0x000fe40006784270 */
[----:B------:R-:W-:-:S02]  /*0660*/  LOP3.LUT P3, RZ, R14, 0x1, R7, 0xc8, !PT ;  /* 0x000000010eff7812 */ /* 0x000fc4000786c807 */
[----:B------:R-:W-:Y:S02]  /*0670*/  LOP3.LUT P2, RZ, R16, 0x1, R7, 0xc8, !PT ;  /* 0x0000000110ff7812 */ /* 0x000fe4000784c807 */
[----:B------:R-:W-:Y:S02]  /*0680*/  SHF.R.S32.HI R7, RZ, 0x1, R14 ;  /* 0x00000001ff077819 */ /* 0x000fe4000001140e */
[----:B------:R-:W-:Y:S02]  /*0690*/  PLOP3.LUT P1, PT, P0, P1, P4, 0x20, 0x0 ;  /* 0x000000000000781c */ /* 0x000fe40000722440 */
[C---:B------:R-:W-:Y:S02]  /*06a0*/  ISETP.GE.AND P5, PT, R7.reuse, UR13, PT ;  /* 0x0000000d07007c0c */ /* 0x040fe4000bfa6270 */
[----:B------:R-:W-:Y:S02]  /*06b0*/  @P6 LOP3.LUT R4, R4, 0x8, RZ, 0xfc, !PT ;  /* 0x0000000804046812 */ /* 0x000fe400078efcff */
[----:B------:R-:W-:-:S02]  /*06c0*/  ISETP.GT.AND P5, PT, R7, -0x1, !P5 ;  /* 0xffffffff0700780c */ /* 0x000fc40006fa4270 */
[----:B------:R-:W-:Y:S02]  /*06d0*/  LOP3.LUT R4, R4, 0xfffffffb, RZ, 0xc0, !PT ;  /* 0xfffffffb04047812 */ /* 0x000fe400078ec0ff */
[----:B------:R-:W-:Y:S02]  /*06e0*/  PLOP3.LUT P3, PT, P0, P3, P5, 0x20, 0x0 ;  /* 0x000000000000781c */ /* 0x000fe40000766450 */
[----:B------:R-:W-:Y:S02]  /*06f0*/  LOP3.LUT P6, RZ, R16, 0x1, R15, 0xc8, !PT ;  /* 0x0000000110ff7812 */ /* 0x000fe400078cc80f */
[----:B------:R-:W-:Y:S02]  /*0700*/  @P1 LOP3.LUT R4, R4, 0x4, RZ, 0xfc, !PT ;  /* 0x0000000404041812 */ /* 0x000fe400078efcff */
[----:B------:R-:W-:Y:S02]  /*0710*/  P2R R18, PR, RZ, 0x8 ;  /* 0x00000008ff127803 */ /* 0x000fe40000000000 */
[----:B------:R-:W-:-:S02]  /*0720*/  LOP3.LUT P3, RZ, R4, 0x8, RZ, 0xc0, !PT ;  /* 0x0000000804ff7812 */ /* 0x000fc4000786c0ff */
[----:B------:R-:W-:Y:S02]  /*0730*/  LOP3.LUT P1, RZ, R12, 0x1, R15, 0xc8, !PT ;  /* 0x000000010cff7812 */ /* 0x000fe4000782c80f */
[----:B------:R-:W-:Y:S02]  /*0740*/  PLOP3.LUT P2, PT, P0, P2, P3, 0x20, 0x0 ;  /* 0x000000000000781c */ /* 0x000fe40000744430 */
[C---:B------:R-:W-:Y:S02]  /*0750*/  ISETP.GE.AND P0, PT, R8.reuse, UR12, PT ;  /* 0x0000000c08007c0c */ /* 0x040fe4000bf06270 */
[----:B------:R-:W-:Y:S02]  /*0760*/  P2R R17, PR, RZ, 0x4 ;  /* 0x00000004ff117803 */ /* 0x000fe40000000000 */
[----:B------:R-:W-:Y:S02]  /*0770*/  ISETP.GT.AND P0, PT, R8, -0x1, !P0 ;  /* 0xffffffff0800780c */ /* 0x000fe40004704270 */
[----:B------:R-:W-:-:S02]  /*0780*/  LOP3.LUT R4, R4, 0xfffffffd, RZ, 0xc0, !PT ;  /* 0xfffffffd04047812 */ /* 0x000fc400078ec0ff */
[----:B------:R-:W-:Y:S02]  /*0790*/  PLOP3.LUT P2, PT, P0, P1, P4, 0x20, 0x0 ;  /* 0x000000000000781c */ /* 0x000fe40000742440 */
[----:B------:R-:W-:-:S04]  /*07a0*/  LOP3.LUT P1, RZ, R14, 0x1, R15, 0xc8, !PT ;  /* 0x000000010eff7812 */ /* 0x000fc8000782c80f */
[----:B------:R-:W-:Y:S02]  /*07b0*/  PLOP3.LUT P1, PT, P0, P1, P5, 0x20, 0x0 ;  /* 0x000000000000781c */ /* 0x000fe40000722450 */
[----:B------:R-:W-:Y:S02]  /*07c0*/  PLOP3.LUT P0, PT, P0, P6, P3, 0x20, 0x0 ;  /* 0x000000000000781c */ /* 0x000fe4000070c430 */
[----:B------:R-:W-:-:S03]  /*07d0*/  ISETP.GE.AND P6, PT, R10, UR12, PT ;  /* 0x0000000c0a007c0c */ /* 0x000fc6000bfc6270 */
[----:B------:R-:W-:Y:S02]  /*07e0*/  @P2 LOP3.LUT R4, R4, 0x2, RZ, 0xfc, !PT ;  /* 0x0000000204042812 */ /* 0x000fe400078efcff */
[----:B------:R-:W-:Y:S02]  /*07f0*/  ISETP.GT.AND P6, PT, R10, -0x1, !P6 ;  /* 0xffffffff0a00780c */ /* 0x000fe400077c4270 */
[----:B------:R-:W-:Y:S02]  /*0800*/  LOP3.LUT P2, RZ, R12, 0x1, R13, 0xc8, !PT ;  /* 0x000000010cff7812 */ /* 0x000fe4000784c80d */
[----:B------:R-:W-:Y:S02]  /*0810*/  LOP3.LUT R4, R4, 0xfffffffe, RZ, 0xc0, !PT ;  /* 0xfffffffe04047812 */ /* 0x000fe400078ec0ff */
[----:B------:R-:W-:Y:S02]  /*0820*/  PLOP3.LUT P4, PT, P6, P2, P4, 0x20, 0x0 ;  /* 0x000000000000781c */ /* 0x000fe40003784440 */
[----:B------:R-:W-:-:S11]  /*0830*/  ISETP.NE.AND P2, PT, R17, RZ, PT ;  /* 0x000000ff1100720c */ /* 0x000fd60003f45270 */
[----:B------:R-:W-:Y:S02]  /*0840*/  @P4 LOP3.LUT R4, R4, 0x1, RZ, 0xfc, !PT ;  /* 0x0000000104044812 */ /* 0x000fe400078efcff */
[--C-:B------:R-:W-:Y:S02]  /*0850*/  LOP3.LUT P4, RZ, R14, 0x1, R13.reuse, 0xc8, !PT ;  /* 0x000000010eff7812 */ /* 0x100fe4000788c80d */
[----:B------:R-:W1:Y:S02]  /*0860*/  LDC R14, c[0x0][0x3fc] ;  /* 0x0000ff00ff0e7b82 */ /* 0x000e640000000800 */
[----:B------:R-:W-:Y:S02]  /*0870*/  PLOP3.LUT P4, PT, P6, P4, P5, 0x20, 0x0 ;  /* 0x000000000000781c */ /* 0x000fe40003788450 */
[----:B------:R-:W-:-:S04]  /*0880*/  LOP3.LUT P5, RZ, R16, 0x1, R13, 0xc8, !PT ;  /* 0x0000000110ff7812 */ /* 0x000fc800078ac80d */
[----:B------:R-:W-:Y:S02]  /*0890*/  PLOP3.LUT P5, PT, P6, P5, P3, 0x20, 0x0 ;  /* 0x000000000000781c */ /* 0x000fe400037aa430 */
[----:B------:R-:W-:Y:S02]  /*08a0*/  ISETP.NE.AND P3, PT, R18, RZ, PT ;  /* 0x000000ff1200720c */ /* 0x000fe40003f65270 */
[----:B------:R-:W-:Y:S02]  /*08b0*/  IABS R18, R5 ;  /* 0x0000000500127213 */ /* 0x000fe40000000000 */
[----:B-1----:R-:W-:-:S04]  /*08c0*/  IABS R16, R14 ;  /* 0x0000000e00107213 */ /* 0x002fc80000000000 */
[----:B------:R-:W1:Y:S08]  /*08d0*/  I2F.RP R15, R16 ;  /* 0x00000010000f7306 */ /* 0x000e700000209400 */
[----:B-1----:R-:W1:Y:S02]  /*08e0*/  MUFU.RCP R15, R15 ;  /* 0x0000000f000f7308 */ /* 0x002e640000001000 */
[----:B-1----:R-:W-:-:S06]  /*08f0*/  VIADD R12, R15, 0xffffffe ;  /* 0x0ffffffe0f0c7836 */ /* 0x002fcc0000000000 */
[----:B------:R1:W2:Y:S02]  /*0900*/  F2I.FTZ.U32.TRUNC.NTZ R13, R12 ;  /* 0x0000000c000d7305 */ /* 0x0002a4000021f000 */
[----:B-1----:R-:W-:Y:S01]  /*0910*/  IMAD.MOV.U32 R12, RZ, RZ, RZ ;  /* 0x000000ffff0c7224 */ /* 0x002fe200078e00ff */
[----:B--2---:R-:W-:-:S05]  /*0920*/  IADD3 R17, PT, PT, RZ, -R13, RZ ;  /* 0x8000000dff117210 */ /* 0x004fca0007ffe0ff */
[----:B------:R-:W-:-:S04]  /*0930*/  IMAD R17, R17, R16, RZ ;  /* 0x0000001011117224 */ /* 0x000fc800078e02ff */
[----:B------:R-:W-:Y:S01]  /*0940*/  IMAD.HI.U32 R13, R13, R17, R12 ;  /* 0x000000110d0d7227 */ /* 0x000fe200078e000c */
[----:B------:R-:W-:-:S03]  /*0950*/  LOP3.LUT R12, R5, R14, RZ, 0x3c, !PT ;  /* 0x0000000e050c7212 */ /* 0x000fc600078e3cff */
[----:B------:R-:W-:Y:S02]  /*0960*/  IMAD.MOV.U32 R17, RZ, RZ, R18 ;  /* 0x000000ffff117224 */ /* 0x000fe400078e0012 */
[----:B------:R-:W-:Y:S02]  /*0970*/  IMAD.U32 R18, RZ, RZ, UR6 ;  /* 0x00000006ff127e24 */ /* 0x000fe4000f8e00ff */
[----:B------:R-:W-:-:S04]  /*0980*/  IMAD.HI.U32 R13, R13, R17, RZ ;  /* 0x000000110d0d7227 */ /* 0x000fc800078e00ff */
[----:B------:R-:W-:-:S04]  /*0990*/  IMAD.MOV R15, RZ, RZ, -R13 ;  /* 0x000000ffff0f7224 */ /* 0x000fc800078e0a0d */
[----:B------:R-:W-:-:S05]  /*09a0*/  IMAD R15, R16, R15, R17 ;  /* 0x0000000f100f7224 */ /* 0x000fca00078e0211 */
[----:B------:R-:W-:-:S13]  /*09b0*/  ISETP.GT.U32.AND P6, PT, R16, R15, PT ;  /* 0x0000000f1000720c */ /* 0x000fda0003fc4070 */
[----:B------:R-:W-:Y:S02]  /*09c0*/  @!P6 IMAD.IADD R15, R15, 0x1, -R16 ;  /* 0x000000010f0fe824 */ /* 0x000fe400078e0a10 */
[----:B------:R-:W-:-:S03]  /*09d0*/  @!P6 VIADD R13, R13, 0x1 ;  /* 0x000000010d0de836 */ /* 0x000fc60000000000 */
[----:B------:R-:W-:-:S13]  /*09e0*/  ISETP.GE.U32.AND P6, PT, R15, R16, PT ;  /* 0x000000100f00720c */ /* 0x000fda0003fc6070 */
[----:B------:R-:W-:Y:S01]  /*09f0*/  @P6 VIADD R13, R13, 0x1 ;  /* 0x000000010d0d6836 */ /* 0x000fe20000000000 */
[----:B------:R-:W-:-:S13]  /*0a00*/  ISETP.GE.AND P6, PT, R12, RZ, PT ;  /* 0x000000ff0c00720c */ /* 0x000fda0003fc6270 */
[----:B------:R-:W-:Y:S01]  /*0a10*/  @!P6 IMAD.MOV R13, RZ, RZ, -R13 ;  /* 0x000000ffff0de224 */ /* 0x000fe200078e0a0d */
[----:B------:R-:W-:-:S13]  /*0a20*/  ISETP.NE.AND P6, PT, R14, RZ, PT ;  /* 0x000000ff0e00720c */ /* 0x000fda0003fc5270 */
[----:B------:R-:W-:-:S05]  /*0a30*/  @!P6 LOP3.LUT R13, RZ, R14, RZ, 0x33, !PT ;  /* 0x0000000eff0de212 */ /* 0x000fca00078e33ff */
[----:B------:R-:W-:-:S04]  /*0a40*/  IMAD.MOV R12, RZ, RZ, -R13 ;  /* 0x000000ffff0c7224 */ /* 0x000fc800078e0a0d */
[----:B------:R-:W-:-:S04]  /*0a50*/  IMAD R12, R14, R12, R5 ;  /* 0x0000000c0e0c7224 */ /* 0x000fc800078e0205 */
[C---:B0-----:R-:W-:Y:S02]  /*0a60*/  IMAD R14, R12.reuse, UR14, RZ ;  /* 0x0000000e0c0e7c24 */ /* 0x041fe4000f8e02ff */
[----:B------:R-:W-:Y:S02]  /*0a70*/  IMAD R12, R12, UR5, RZ ;  /* 0x000000050c0c7c24 */ /* 0x000fe4000f8e02ff */
[----:B------:R-:W-:-:S04]  /*0a80*/  IMAD R14, R13, UR15, R14 ;  /* 0x0000000f0d0e7c24 */ /* 0x000fc8000f8e020e */
[C---:B------:R-:W-:Y:S02]  /*0a90*/  IMAD R5, R14.reuse, UR13, R9 ;  /* 0x0000000d0e057c24 */ /* 0x040fe4000f8e0209 */
[C---:B------:R-:W-:Y:S02]  /*0aa0*/  IMAD R9, R14.reuse, UR13, R7 ;  /* 0x0000000d0e097c24 */ /* 0x040fe4000f8e0207 */
[----:B------:R-:W-:Y:S02]  /*0ab0*/  IMAD R13, R14, UR13, R6 ;  /* 0x0000000d0e0d7c24 */ /* 0x000fe4000f8e0206 */
[C---:B------:R-:W-:Y:S02]  /*0ac0*/  IMAD R16, R5.reuse, UR12, R10 ;  /* 0x0000000c05107c24 */ /* 0x040fe4000f8e020a */
[----:B------:R-:W-:Y:S02]  /*0ad0*/  IMAD R17, R5, UR12, R8 ;  /* 0x0000000c05117c24 */ /* 0x000fe4000f8e0208 */
[----:B------:R-:W-:-:S02]  /*0ae0*/  IMAD R6, R9, UR12, R10 ;  /* 0x0000000c09067c24 */ /* 0x000fc4000f8e020a */
[----:B------:R-:W-:Y:S02]  /*0af0*/  IMAD R7, R9, UR12, R8 ;  /* 0x0000000c09077c24 */ /* 0x000fe4000f8e0208 */
[--C-:B------:R-:W-:Y:S02]  /*0b00*/  IMAD R5, R5, UR12, R11.reuse ;  /* 0x0000000c05057c24 */ /* 0x100fe4000f8e020b */
[--C-:B------:R-:W-:Y:S02]  /*0b10*/  IMAD R9, R9, UR12, R11.reuse ;  /* 0x0000000c09097c24 */ /* 0x100fe4000f8e020b */
[C---:B------:R-:W-:Y:S02]  /*0b20*/  IMAD R10, R13.reuse, UR12, R10 ;  /* 0x0000000c0d0a7c24 */ /* 0x040fe4000f8e020a */
[C---:B------:R-:W-:Y:S02]  /*0b30*/  IMAD R8, R13.reuse, UR12, R8 ;  /* 0x0000000c0d087c24 */ /* 0x040fe4000f8e0208 */
[----:B------:R-:W-:-:S02]  /*0b40*/  IMAD R11, R13, UR12, R11 ;  /* 0x0000000c0d0b7c24 */ /* 0x000fc4000f8e020b */
[----:B------:R-:W-:-:S07]  /*0b50*/  IMAD.MOV.U32 R13, RZ, RZ, RZ ;  /* 0x000000ffff0d7224 */ /* 0x000fce00078e00ff */
.L_x_797:
[----:B------:R-:W-:Y:S01]  /*0b60*/  P2R R28, PR, RZ, 0x1 ;  /* 0x00000001ff1c7803 */ /* 0x000fe20000000000 */
[----:B------:R-:W0:Y:S01]  /*0b70*/  LDC.64 R24, c[0x0][0x3d0] ;  /* 0x0000f400ff187b82 */ /* 0x000e220000000a00 */
[C---:B------:R-:W-:Y:S02]  /*0b80*/  LOP3.LUT P0, RZ, R4.reuse, 0x4, RZ, 0xc0, !PT ;  /* 0x0000000404ff7812 */ /* 0x040fe4000780c0ff */
[----:B------:R-:W-:Y:S02]  /*0b90*/  P2R R23, PR, RZ, 0x20 ;  /* 0x00000020ff177803 */ /* 0x000fe40000000000 */
[C---:B------:R-:W-:Y:S02]  /*0ba0*/  LOP3.LUT P5, RZ, R4.reuse, 0x2, RZ, 0xc0, !PT ;  /* 0x0000000204ff7812 */ /* 0x040fe400078ac0ff */
[----:B------:R-:W-:Y:S01]  /*0bb0*/  LOP3.LUT P6, RZ, R4, 0x1, RZ, 0xc0, !PT ;  /* 0x0000000104ff7812 */ /* 0x000fe200078cc0ff */
[----:B------:R-:W1:Y:S08]  /*0bc0*/  @P3 LDC.64 R14, c[0x0][0x380] ;  /* 0x0000e000ff0e3b82 */ /* 0x000e700000000a00 */
[----:B------:R-:W2:Y:S08]  /*0bd0*/  @P0 LDC.64 R20, c[0x0][0x380] ;  /* 0x0000e000ff140b82 */ /* 0x000eb00000000a00 */
[----:B------:R-:W3:Y:S01]  /*0be0*/  @P5 LDC.64 R26, c[0x0][0x380] ;  /* 0x0000e000ff1a5b82 */ /* 0x000ee20000000a00 */
[----:B0-----:R-:W-:-:S05]  /*0bf0*/  IMAD.WIDE R24, R12, 0x4, R24 ;  /* 0x000000040c187825 */ /* 0x001fca00078e0218 */
[----:B------:R-:W4:Y:S02]  /*0c00*/  @P0 LDG.E R19, desc[UR8][R24.64] ;  /* 0x0000000818130981 */ /* 0x000f24000c1e1900 */
[----:B------:R-:W0:Y:S01]  /*0c10*/  @P6 LDC.64 R30, c[0x0][0x380] ;  /* 0x0000e000ff1e6b82 */ /* 0x000e220000000a00 */
[----:B--2---:R-:W-:-:S06]  /*0c20*/  @P0 IMAD.WIDE R20, R11, 0x4, R20 ;  /* 0x000000040b140825 */ /* 0x004fcc00078e0214 */
[----:B------:R-:W4:Y:S01]  /*0c30*/  @P0 LDG.E R20, desc[UR8][R20.64] ;  /* 0x0000000814140981 */ /* 0x000f22000c1e1900 */
[----:B---3--:R-:W-:-:S04]  /*0c40*/  @P5 IMAD.WIDE R26, R8, 0x4, R26 ;  /* 0x00000004081a5825 */ /* 0x008fc800078e021a */
[----:B-1----:R-:W-:Y:S02]  /*0c50*/  @P3 IMAD.WIDE R14, R9, 0x4, R14 ;  /* 0x00000004090e3825 */ /* 0x002fe400078e020e */
[----:B------:R-:W2:Y:S02]  /*0c60*/  @P5 LDG.E R27, desc[UR8][R26.64] ;  /* 0x000000081a1b5981 */ /* 0x000ea4000c1e1900 */
[----:B0-----:R-:W-:Y:S02]  /*0c70*/  @P6 IMAD.WIDE R30, R10, 0x4, R30 ;  /* 0x000000040a1e6825 */ /* 0x001fe400078e021e */
[----:B------:R-:W3:Y:S04]  /*0c80*/  @P6 LDG.E R21, desc[UR8][R24.64+0x8] ;  /* 0x0000080818156981 */ /* 0x000ee8000c1e1900 */
[----:B------:R-:W3:Y:S04]  /*0c90*/  @P6 LDG.E R22, desc[UR8][R30.64] ;  /* 0x000000081e166981 */ /* 0x000ee8000c1e1900 */
[----:B------:R-:W2:Y:S04]  /*0ca0*/  @P5 LDG.E R26, desc[UR8][R24.64+0x4] ;  /* 0x00000408181a5981 */ /* 0x000ea8000c1e1900 */
[----:B------:R-:W5:Y:S04]  /*0cb0*/  @P3 LDG.E R15, desc[UR8][R14.64] ;  /* 0x000000080e0f3981 */ /* 0x000f68000c1e1900 */
[----:B------:R-:W5:Y:S01]  /*0cc0*/  @P3 LDG.E R14, desc[UR8][R24.64+0xc] ;  /* 0x00000c08180e3981 */ /* 0x000f62000c1e1900 */
[----:B----4-:R-:W-:Y:S01]  /*0cd0*/  @P0 FFMA.FTZ R13, R19, R20, R13 ;  /* 0x00000014130d0223 */ /* 0x010fe2000001000d */
[----:B------:R-:W-:-:S03]  /*0ce0*/  ISETP.NE.AND P0, PT, R28, RZ, PT ;  /* 0x000000ff1c00720c */ /* 0x000fc60003f05270 */
[----:B--2---:R-:W-:Y:S01]  /*0cf0*/  @P5 FFMA.FTZ R13, R26, R27, R13 ;  /* 0x0000001b1a0d5223 */ /* 0x004fe2000001000d */
[----:B------:R-:W-:Y:S01]  /*0d00*/  ISETP.NE.AND P5, PT, R23, RZ, PT ;  /* 0x000000ff1700720c */ /* 0x000fe20003fa5270 */
[----:B------:R-:W0:Y:S02]  /*0d10*/  @P1 LDC.64 R26, c[0x0][0x380] ;  /* 0x0000e000ff1a1b82 */ /* 0x000e240000000a00 */
[----:B---3--:R-:W-:-:S06]  /*0d20*/  @P6 FFMA.FTZ R13, R21, R22, R13 ;  /* 0x00000016150d6223 */ /* 0x008fcc000001000d */
[----:B------:R-:W1:Y:S01]  /*0d30*/  @P2 LDC.64 R20, c[0x0][0x380] ;  /* 0x0000e000ff142b82 */ /* 0x000e620000000a00 */
[----:B-----5:R-:W-:-:S07]  /*0d40*/  @P3 FFMA.FTZ R13, R14, R15, R13 ;  /* 0x0000000f0e0d3223 */ /* 0x020fce000001000d */
[----:B------:R-:W2:Y:S08]  /*0d50*/  @P4 LDC.64 R22, c[0x0][0x380] ;  /* 0x0000e000ff164b82 */ /* 0x000eb00000000a00 */
[----:B------:R-:W3:Y:S01]  /*0d60*/  @P0 LDC.64 R14, c[0x0][0x380] ;  /* 0x0000e000ff0e0b82 */ /* 0x000ee20000000a00 */
[----:B0-----:R-:W-:Y:S02]  /*0d70*/  @P1 IMAD.WIDE R28, R7, 0x4, R26 ;  /* 0x00000004071c1825 */ /* 0x001fe400078e021a */
[----:B------:R-:W4:Y:S04]  /*0d80*/  @P1 LDG.E R27, desc[UR8][R24.64+0x10] ;  /* 0x00001008181b1981 */ /* 0x000f28000c1e1900 */
[----:B------:R-:W4:Y:S01]  /*0d90*/  @P1 LDG.E R26, desc[UR8][R28.64] ;  /* 0x000000081c1a1981 */ /* 0x000f22000c1e1900 */
[----:B-1----:R-:W-:-:S06]  /*0da0*/  @P2 IMAD.WIDE R20, R5, 0x4, R20 ;  /* 0x0000000405142825 */ /* 0x002fcc00078e0214 */
[----:B------:R-:W5:Y:S01]  /*0db0*/  @P2 LDG.E R20, desc[UR8][R20.64] ;  /* 0x0000000814142981 */ /* 0x000f62000c1e1900 */
[----:B--2---:R-:W-:-:S05]  /*0dc0*/  @P4 IMAD.WIDE R22, R6, 0x4, R22 ;  /* 0x0000000406164825 */ /* 0x004fca00078e0216 */
[----:B------:R-:W2:Y:S01]  /*0dd0*/  @P4 LDG.E R19, desc[UR8][R22.64] ;  /* 0x0000000816134981 */ /* 0x000ea2000c1e1900 */
[----:B---3--:R-:W-:-:S03]  /*0de0*/  @P0 IMAD.WIDE R14, R17, 0x4, R14 ;  /* 0x00000004110e0825 */ /* 0x008fc600078e020e */
[----:B------:R-:W2:Y:S04]  /*0df0*/  @P4 LDG.E R21, desc[UR8][R24.64+0x14] ;  /* 0x0000140818154981 */ /* 0x000ea8000c1e1900 */
[----:B------:R-:W5:Y:S04]  /*0e00*/  @P2 LDG.E R22, desc[UR8][R24.64+0x18] ;  /* 0x0000180818162981 */ /* 0x000f68000c1e1900 */
[----:B------:R-:W3:Y:S04]  /*0e10*/  @P0 LDG.E R23, desc[UR8][R24.64+0x1c] ;  /* 0x00001c0818170981 */ /* 0x000ee8000c1e1900 */
[----:B------:R-:W3:Y:S04]  /*0e20*/  @P5 LDG.E R24, desc[UR8][R24.64+0x20] ;  /* 0x0000200818185981 */ /* 0x000ee8000c1e1900 */
[----:B------:R0:W3:Y:S02]  /*0e30*/  @P0 LDG.E R25, desc[UR8][R14.64] ;  /* 0x000000080e190981 */ /* 0x0000e4000c1e1900 */
[----:B0-----:R-:W0:Y:S02]  /*0e40*/  @P5 LDC.64 R14, c[0x0][0x380] ;  /* 0x0000e000ff0e5b82 */ /* 0x001e240000000a00 */
[----:B0-----:R-:W-:-:S05]  /*0e50*/  @P5 IMAD.WIDE R14, R16, 0x4, R14 ;  /* 0x00000004100e5825 */ /* 0x001fca00078e020e */
[----:B------:R0:W3:Y:S01]  /*0e60*/  @P5 LDG.E R28, desc[UR8][R14.64] ;  /* 0x000000080e1c5981 */ /* 0x0000e2000c1e1900 */
[----:B------:R-:W-:Y:S01]  /*0e70*/  VIADD R18, R18, 0x1 ;  /* 0x0000000112127836 */ /* 0x000fe20000000000 */
[----:B0-----:R-:W0:Y:S04]  /*0e80*/  LDC.64 R14, c[0x0][0x410] ;  /* 0x00010400ff0e7b82 */ /* 0x001e280000000a00 */
[----:B------:R-:W-:Y:S01]  /*0e90*/  ISETP.NE.AND P6, PT, R18, RZ, PT ;  /* 0x000000ff1200720c */ /* 0x000fe20003fc5270 */
[----:B------:R-:W-:Y:S02]  /*0ea0*/  VIADD R12, R12, UR4 ;  /* 0x000000040c0c7c36 */ /* 0x000fe40008000000 */
[CC--:B0-----:R-:W-:Y:S02]  /*0eb0*/  IMAD R16, R15.reuse, R14.reuse, R16 ;  /* 0x0000000e0f107224 */ /* 0x0c1fe400078e0210 */
[----:B------:R-:W-:-:S02]  /*0ec0*/  IMAD R17, R15, R14, R17 ;  /* 0x0000000e0f117224 */ /* 0x000fc400078e0211 */
[CC--:B------:R-:W-:Y:S02]  /*0ed0*/  IMAD R5, R15.reuse, R14.reuse, R5 ;  /* 0x0000000e0f057224 */ /* 0x0c0fe400078e0205 */
[CC--:B------:R-:W-:Y:S02]  /*0ee0*/  IMAD R6, R15.reuse, R14.reuse, R6 ;  /* 0x0000000e0f067224 */ /* 0x0c0fe400078e0206 */
[CC--:B------:R-:W-:Y:S02]  /*0ef0*/  IMAD R7, R15.reuse, R14.reuse, R7 ;  /* 0x0000000e0f077224 */ /* 0x0c0fe400078e0207 */
[CC--:B------:R-:W-:Y:S02]  /*0f00*/  IMAD R9, R15.reuse, R14.reuse, R9 ;  /* 0x0000000e0f097224 */ /* 0x0c0fe400078e0209 */
[CC--:B------:R-:W-:Y:S02]  /*0f10*/  IMAD R10, R15.reuse, R14.reuse, R10 ;  /* 0x0000000e0f0a7224 */ /* 0x0c0fe400078e020a */
[----:B------:R-:W-:-:S02]  /*0f20*/  IMAD R8, R15, R14, R8 ;  /* 0x0000000e0f087224 */ /* 0x000fc400078e0208 */
[----:B------:R-:W-:Y:S02]  /*0f30*/  IMAD R11, R15, R14, R11 ;  /* 0x0000000e0f0b7224 */ /* 0x000fe400078e020b */
[----:B----4-:R-:W-:-:S04]  /*0f40*/  @P1 FFMA.FTZ R13, R27, R26, R13 ;  /* 0x0000001a1b0d1223 */ /* 0x010fc8000001000d */
[----:B--2---:R-:W-:-:S04]  /*0f50*/  @P4 FFMA.FTZ R13, R21, R19, R13 ;  /* 0x00000013150d4223 */ /* 0x004fc8000001000d */
[----:B-----5:R-:W-:-:S04]  /*0f60*/  @P2 FFMA.FTZ R13, R22, R20, R13 ;  /* 0x00000014160d2223 */ /* 0x020fc8000001000d */
[----:B---3--:R-:W-:-:S04]  /*0f70*/  @P0 FFMA.FTZ R13, R23, R25, R13 ;  /* 0x00000019170d0223 */ /* 0x008fc8000001000d */
[----:B------:R-:W-:Y:S01]  /*0f80*/  @P5 FFMA.FTZ R13, R24, R28, R13 ;  /* 0x0000001c180d5223 */ /* 0x000fe2000001000d */
[----:B------:R-:W-:Y:S06]  /*0f90*/  @P6 BRA `(.L_x_797) ;  /* 0xfffffff800f06947 */ /* 0x000fec000383ffff */
[----:B------:R-:W0:Y:S01]  /*0fa0*/  LDCU.64 UR12, c[0x0][0x3a8] ;  /* 0x00007500ff0c77ac */ /* 0x000e220008000a00 */
[----:B------:R-:W1:Y:S01]  /*0fb0*/  LDCU UR7, c[0x0][0x3f8] ;  /* 0x00007f00ff0777ac */ /* 0x000e620008000800 */
[----:B0-----:R-:W-:-:S04]  /*0fc0*/  LEA R6, P0, R0, UR12, 0x2 ;  /* 0x0000000c00067c11 */ /* 0x001fc8000f8010ff */
[----:B------:R-:W-:Y:S02]  /*0fd0*/  LEA.HI.X R7, R0, UR13, R2, 0x2, P0 ;  /* 0x0000000d00077c11 */ /* 0x000fe400080f1402 */
[----:B------:R-:W-:-:S03]  /*0fe0*/  IADD3 R0, P0, PT, R3, R0, RZ ;  /* 0x0000000003007210 */ /* 0x000fc60007f1e0ff */
[----:B------:R0:W-:Y:S01]  /*0ff0*/  STG.E desc[UR8][R6.64], R13 ;  /* 0x0000000d06007986 */ /* 0x0001e2000c101908 */
[----:B------:R-:W-:Y:S02]  /*1000*/  IADD3.X R2, PT, PT, RZ, R2, RZ, P0, !PT ;  /* 0x00000002ff027210 */ /* 0x000fe400007fe4ff */
[----:B-1----:R-:W-:-:S04]  /*1010*/  ISETP.GE.U32.AND P0, PT, R0, UR7, PT ;  /* 0x0000000700007c0c */ /* 0x002fc8000bf06070 */
[----:B------:R-:W-:-:S13]  /*1020*/  ISETP.GE.AND.EX P0, PT, R2, UR10, PT, P0 ;  /* 0x0000000a02007c0c */ /* 0x000fda000bf06300 */
[----:B0-----:R-:W-:Y:S05]  /*1030*/  @!P0 BRA `(.L_x_798) ;  /* 0xfffffff0004c8947 */ /* 0x001fea000383ffff */
[----:B------:R-:W-:Y:S05]  /*1040*/  EXIT ;  /* 0x000000000000794d */ /* 0x000fea0003800000 */
.L_x_796:
[----:B------:R-:W-:Y:S01]  /*1050*/  IADD3 R6, P0, PT, R3, R0, RZ ;  /* 0x0000000003067210 */ /* 0x000fe20007f1e0ff */
[----:B------:R-:W-:Y:S03]  /*1060*/  BSSY.RECONVERGENT B0, `(.L_x_799) ;  /* 0x0000024000007945 */ /* 0x000fe60003800200 */
[C---:B------:R-:W-:Y:S01]  /*1070*/  ISETP.GT.U32.AND P1, PT, R6.reuse, UR6, PT ;  /* 0x0000000606007c0c */ /* 0x040fe2000bf24070 */
[----:B------:R-:W-:Y:S01]  /*1080*/  IMAD.X R8, RZ, RZ, R2, P0 ;  /* 0x000000ffff087224 */ /* 0x000fe200000e0602 */
[----:B------:R-:W-:-:S04]  /*1090*/  ISETP.GE.U32.AND P0, PT, R6, UR6, PT ;  /* 0x0000000606007c0c */ /* 0x000fc8000bf06070 */
[C---:B------:R-:W-:Y:S02]  /*10a0*/  ISETP.GT.U32.AND.EX P1, PT, R8.reuse, UR10, PT, P1 ;  /* 0x0000000a08007c0c */ /* 0x040fe4000bf24110 */
[----:B------:R-:W-:Y:S02]  /*10b0*/  ISETP.GE.U32.AND.EX P0, PT, R8, UR10, PT, P0 ;  /* 0x0000000a08007c0c */ /* 0x000fe4000bf06100 */
        /* <DEDUP_REMOVED lines=24> */
[----:B------:R-:W-:Y:S01]  /*1240*/  @P1 VIADD R9, R9, 0x1 ;  /* 0x0000000109091836 */ /* 0x000fe20000000000 */
[----:B------:R-:W-:-:S05]  /*1250*/  @!P2 LOP3.LUT R9, RZ, R3, RZ, 0x33, !PT ;  /* 0x00000003ff09a212 */ /* 0x000fca00078e33ff */
[----:B------:R-:W-:Y:S01]  /*1260*/  IMAD.MOV.U32 R6, RZ, RZ, R9 ;  /* 0x000000ffff067224 */ /* 0x000fe200078e0009 */
[----:B------:R-:W-:Y:S06]  /*1270*/  BRA `(.L_x_801) ;  /* 0x0000000000087947 */ /* 0x000fec0003800000 */
.L_x_800:
[----:B------:R-:W-:-:S07]  /*1280*/  MOV R8, 0x12a0 ;  /* 0x000012a000087802 */ /* 0x000fce0000000f00 */
[----:B------:R-:W-:Y:S05]  /*1290*/  CALL.REL.NOINC `($__internal_31_$__cuda_sm20_div_u64) ;  /* 0x0000000000c07944 */ /* 0x000fea0003c00000 */
.L_x_801:
[----:B------:R-:W-:Y:S05]  /*12a0*/  BSYNC.RECONVERGENT B0 ;  /* 0x0000000000007941 */ /* 0x000fea0003800200 */
.L_x_799:
        /* <DEDUP_REMOVED lines=10> */
[----:B------:R-:W-:Y:S02]  /*1350*/  IADD3 R4, PT, PT, R4, 0x1, RZ ;  /* 0x0000000104047810 */ /* 0x000fe40007ffe0ff */
[----:B------:R-:W-:Y:S02]  /*1360*/  CS2R R6, SRZ ;  /* 0x0000000000067805 */ /* 0x000fe4000001ff00 */
[----:B------:R-:W-:-:S07]  /*1370*/  LOP3.LUT R9, R4, 0x3, RZ, 0xc0, !PT ;  /* 0x0000000304097812 */ /* 0x000fce00078ec0ff */
.L_x_804:
        /* <DEDUP_REMOVED lines=10> */
.L_x_803:
[----:B------:R-:W-:Y:S05]  /*1420*/  BSYNC.RECONVERGENT B0 ;  /* 0x0000000000007941 */ /* 0x000fea0003800200 */
.L_x_802:
[----:B------:R-:W-:Y:S05]  /*1430*/  @!P1 EXIT ;  /* 0x000000000000994d */ /* 0x000fea0003800000 */
[----:B------:R-:W-:Y:S01]  /*1440*/  IMAD.SHL.U32 R13, R3, 0x4, RZ ;  /* 0x00000004030d7824 */ /* 0x000fe200078e00ff */
[----:B------:R-:W-:Y:S01]  /*1450*/  SHF.R.U32.HI R3, RZ, 0x1e, R3 ;  /* 0x0000001eff037819 */ /* 0x000fe20000011603 */
[----:B------:R-:W0:Y:S01]  /*1460*/  LDCU UR6, c[0x0][0x3f8] ;  /* 0x00007f00ff0677ac */ /* 0x000e220008000800 */
[----:B------:R-:W1:Y:S05]  /*1470*/  LDCU.64 UR4, c[0x0][0x3a8] ;  /* 0x00007500ff0477ac */ /* 0x000e6a0008000a00 */
.L_x_805:
        /* <DEDUP_REMOVED lines=18> */
        .weak           $__internal_31_$__cuda_sm20_div_u64
        .type           $__internal_31_$__cuda_sm20_div_u64,@function
        .size           $__internal_31_$__cuda_sm20_div_u64,(.L_x_1733 - $__internal_31_$__cuda_sm20_div_u64)
$__internal_31_$__cuda_sm20_div_u64:
        /* <DEDUP_REMOVED lines=56> */
[----:B------:R-:W-:Y:S02]  /*1920*/  SEL R10, R10, R7, P0 ;  /* 0x000000070a0a7207 */ /* 0x000fe40000000000 */
[----:B------:R-:W-:Y:S02]  /*1930*/  ISETP.GE.U32.AND P0, PT, R6, R3, PT ;  /* 0x000000030600720c */ /* 0x000fe40003f06070 */
[----:B------:R-:W-:Y:S02]  /*1940*/  IADD3 R6, P2, PT, R5, 0x1, RZ ;  /* 0x0000000105067810 */ /* 0x000fe40007f5e0ff */
[----:B------:R-:W-:Y:S02]  /*1950*/  ISETP.NE.U32.AND P1, PT, R3, RZ, PT ;  /* 0x000000ff0300720c */ /* 0x000fe40003f25070 */
[----:B------:R-:W-:Y:S01]  /*1960*/  ISETP.GE.U32.AND.EX P0, PT, R9, RZ, PT, P0 ;  /* 0x000000ff0900720c */ /* 0x000fe20003f06100 */
[----:B------:R-:W-:Y:S01]  /*1970*/  IMAD.X R7, RZ, RZ, R10, P2 ;  /* 0x000000ffff077224 */ /* 0x000fe200010e060a */
[----:B------:R-:W-:Y:S01]  /*1980*/  ISETP.NE.AND.EX P1, PT, RZ, RZ, PT, P1 ;  /* 0x000000ffff00720c */ /* 0x000fe20003f25310 */
[----:B------:R-:W-:Y:S01]  /*1990*/  IMAD.MOV.U32 R9, RZ, RZ, 0x0 ;  /* 0x00000000ff097424 */ /* 0x000fe200078e00ff */
[----:B------:R-:W-:-:S02]  /*19a0*/  SEL R6, R6, R5, P0 ;  /* 0x0000000506067207 */ /* 0x000fc40000000000 */
[----:B------:R-:W-:Y:S02]  /*19b0*/  SEL R7, R7, R10, P0 ;  /* 0x0000000a07077207 */ /* 0x000fe40000000000 */
[----:B------:R-:W-:Y:S02]  /*19c0*/  SEL R6, R6, 0xffffffff, P1 ;  /* 0xffffffff06067807 */ /* 0x000fe40000800000 */
[----:B------:R-:W-:Y:S01]  /*19d0*/  SEL R7, R7, 0xffffffff, P1 ;  /* 0xffffffff07077807 */ /* 0x000fe20000800000 */
[----:B------:R-:W-:Y:S06]  /*19e0*/  RET.REL.NODEC R8 `(_ZN2at6native51_GLOBAL__N__2c613397_18_DepthwiseConv2d_cu_9959487032conv_depthwise2d_backward_kernelILi3ELi2EfiEEvNS_27GenericPackedTensorAccessorIKT1_Lm4ENS_16DefaultPtrTraitsEiEENS3_IS4_Lm4ES6_iEES7_T2_iiiiiiiiiiiiiii) ;  /* 0xffffffe408847950 */ /* 0x000fec0003c3ffff */
.L_x_806:
        /* <DEDUP_REMOVED lines=9> */
.L_x_1733:


//--------------------- .text._ZN2at6native51_GLOBAL__N__2c613397_18_DepthwiseConv2d_cu_9959487032conv_depthwise2d_backward_kernelILi3ELi1EfiEEvNS_27GenericPackedTensorAccessorIKT1_Lm4ENS_16DefaultPtrTraitsEiEENS3_IS4_Lm4ES6_iEES7_T2_iiiiiiiiiiiiiii --------------------------
	.section	.text._ZN2at6native51_GLOBAL__N__2c613397_18_DepthwiseConv2d_cu_9959487032conv_depthwise2d_backward_kernelILi3ELi1EfiEEvNS_27GenericPackedTensorAccessorIKT1_Lm4ENS_16DefaultPtrTraitsEiEENS3_IS4_Lm4ES6_iEES7_T2_iiiiiiiiiiiiiii,"ax",@progbits
	.align	128
.text._ZN2at6native51_GLOBAL__N__2c613397_18_DepthwiseConv2d_cu_9959487032conv_depthwise2d_backward_kernelILi3ELi1EfiEEvNS_27GenericPackedTensorAccessorIKT1_Lm4ENS_16DefaultPtrTraitsEiEENS3_IS4_Lm4ES6_iEES7_T2_iiiiiiiiiiiiiii:
        .type           _ZN2at6native51_GLOBAL__N__2c613397_18_DepthwiseConv2d_cu_9959487032conv_depthwise2d_backward_kernelILi3ELi1EfiEEvNS_27GenericPackedTensorAccessorIKT1_Lm4ENS_16DefaultPtrTraitsEiEENS3_IS4_Lm4ES6_iEES7_T2_iiiiiiiiiiiiiii,@function
        .size           _ZN2at6native51_GLOBAL__N__2c613397_18_DepthwiseConv2d_cu_9959487032conv_depthwise2d_backward_kernelILi3ELi1EfiEEvNS_27GenericPackedTensorAccessorIKT1_Lm4ENS_16DefaultPtrTraitsEiEENS3_IS4_Lm4ES6_iEES7_T2_iiiiiiiiiiiiiii,(.L_x_1735 - _ZN2at6native51_GLOBAL__N__2c613397_18_DepthwiseConv2d_cu_9959487032conv_depthwise2d_backward_kernelILi3ELi1EfiEEvNS_27GenericPackedTensorAccessorIKT1_Lm4ENS_16DefaultPtrTraitsEiEENS3_IS4_Lm4ES6_iEES7_T2_iiiiiiiiiiiiiii)
        .other          _ZN2at6native51_GLOBAL__N__2c613397_18_DepthwiseConv2d_cu_9959487032conv_depthwise2d_backward_kernelILi3ELi1EfiEEvNS_27GenericPackedTensorAccessorIKT1_Lm4ENS_16DefaultPtrTraitsEiEENS3_IS4_Lm4ES6_iEES7_T2_iiiiiiiiiiiiiii,@"STO_CUDA_ENTRY STV_DEFAULT"
_ZN2at6native51_GLOBAL__N__2c613397_18_DepthwiseConv2d_cu_9959487032conv_depthwise2d_backward_kernelILi3ELi1EfiEEvNS_27GenericPackedTensorAccessorIKT1_Lm4ENS_16DefaultPtrTraitsEiEENS3_IS4_Lm4ES6_iEES7_T2_iiiiiiiiiiiiiii:
        /* <DEDUP_REMOVED lines=20> */
.L_x_809:
[----:B------:R-:W0:Y:S01]  /*0140*/  LDC R15, c[0x0][0x408] ;  /* 0x00010200ff0f7b82 */ /* 0x000e220000000800 */
[----:B------:R-:W1:Y:S01]  /*0150*/  LDCU.64 UR6, c[0x0][0x428] ;  /* 0x00008500ff0677ac */ /* 0x000e620008000a00 */
[----:B------:R-:W2:Y:S06]  /*0160*/  LDCU.64 UR8, c[0x0][0x430] ;  /* 0x00008600ff0877ac */ /* 0x000eac0008000a00 */
[----:B------:R-:W3:Y:S01]  /*0170*/  LDC R17, c[0x0][0x40c] ;  /* 0x00010300ff117b82 */ /* 0x000ee20000000800 */
[----:B------:R-:W4:Y:S01]  /*0180*/  LDCU.64 UR12, c[0x0][0x400] ;  /* 0x00008000ff0c77ac */ /* 0x000f220008000a00 */
[----:B------:R-:W5:Y:S06]  /*0190*/  LDCU UR5, c[0x0][0x400] ;  /* 0x00008000ff0577ac */ /* 0x000f6c0008000800 */
        /* <DEDUP_REMOVED lines=9> */
[----:B0-----:R-:W-:Y:S01]  /*0230*/  IMAD.MOV.U32 R6, RZ, RZ, RZ ;  /* 0x000000ffff067224 */ /* 0x001fe200078e00ff */
[----:B---3--:R-:W-:-:S05]  /*0240*/  IADD3 R4, PT, PT, RZ, -R7, RZ ;  /* 0x80000007ff047210 */ /* 0x008fca0007ffe0ff */
[----:B------:R-:W-:Y:S01]  /*0250*/  IMAD R11, R4, R9, RZ ;  /* 0x00000009040b7224 */ /* 0x000fe200078e02ff */
[----:B------:R-:W-:-:S03]  /*0260*/  IABS R4, R0 ;  /* 0x0000000000047213 */ /* 0x000fc60000000000 */
[----:B------:R-:W-:-:S06]  /*0270*/  IMAD.HI.U32 R7, R7, R11, R6 ;  /* 0x0000000b07077227 */ /* 0x000fcc00078e0006 */
        /* <DEDUP_REMOVED lines=20> */
[C---:B-1----:R-:W-:Y:S01]  /*03c0*/  VIADD R10, R2.reuse, UR7 ;  /* 0x00000007020a7c36 */ /* 0x042fe20008000000 */
[C---:B------:R-:W-:Y:S01]  /*03d0*/  LOP3.LUT R8, R2.reuse, R17, RZ, 0x3c, !PT ;  /* 0x0000001102087212 */ /* 0x040fe200078e3cff */
[----:B--2---:R-:W-:Y:S02]  /*03e0*/  IMAD R11, R2, R15, UR8 ;  /* 0x00000008020b7e24 */ /* 0x004fe4000f8e020f */
[----:B------:R-:W-:Y:S01]  /*03f0*/  IMAD.MOV.U32 R7, RZ, RZ, R4 ;  /* 0x000000ffff077224 */ /* 0x000fe200078e0004 */
[----:B------:R-:W-:-:S03]  /*0400*/  ISETP.GE.AND P2, PT, R8, RZ, PT ;  /* 0x000000ff0800720c */ /* 0x000fc60003f46270 */
[----:B------:R-:W-:-:S04]  /*0410*/  IMAD.HI.U32 R4, R6, R7, RZ ;  /* 0x0000000706047227 */ /* 0x000fc800078e00ff */
[----:B------:R-:W-:-:S04]  /*0420*/  IMAD.MOV R6, RZ, RZ, -R4 ;  /* 0x000000ffff067224 */ /* 0x000fc800078e0a04 */
[----:B------:R-:W-:-:S05]  /*0430*/  IMAD R6, R13, R6, R7 ;  /* 0x000000060d067224 */ /* 0x000fca00078e0207 */
[----:B------:R-:W-:-:S13]  /*0440*/  ISETP.GT.U32.AND P1, PT, R13, R6, PT ;  /* 0x000000060d00720c */ /* 0x000fda0003f24070 */
[-C--:B------:R-:W-:Y:S01]  /*0450*/  @!P1 IADD3 R6, PT, PT, R6, -R13.reuse, RZ ;  /* 0x8000000d06069210 */ /* 0x080fe20007ffe0ff */
[----:B------:R-:W-:Y:S01]  /*0460*/  @!P1 VIADD R4, R4, 0x1 ;  /* 0x0000000104049836 */ /* 0x000fe20000000000 */
[----:B------:R-:W-:Y:S02]  /*0470*/  ISETP.NE.AND P1, PT, R17, RZ, PT ;  /* 0x000000ff1100720c */ /* 0x000fe40003f25270 */
[----:B------:R-:W-:Y:S01]  /*0480*/  ISETP.GE.U32.AND P0, PT, R6, R13, PT ;  /* 0x0000000d0600720c */ /* 0x000fe20003f06070 */
[----:B------:R-:W-:Y:S01]  /*0490*/  VIADD R13, R0, UR6 ;  /* 0x00000006000d7c36 */ /* 0x000fe20008000000 */
[----:B------:R-:W0:Y:S01]  /*04a0*/  LDC.64 R6, c[0x0][0x410] ;  /* 0x00010400ff067b82 */ /* 0x000e220000000a00 */
[----:B------:R-:W1:Y:S10]  /*04b0*/  LDCU.64 UR6, c[0x0][0x430] ;  /* 0x00008600ff0677ac */ /* 0x000e740008000a00 */
[----:B------:R-:W-:-:S05]  /*04c0*/  @P0 VIADD R4, R4, 0x1 ;  /* 0x0000000104040836 */ /* 0x000fca0000000000 */
[----:B------:R-:W-:Y:S01]  /*04d0*/  MOV R14, R4 ;  /* 0x00000004000e7202 */ /* 0x000fe20000000f00 */
[----:B------:R-:W-:Y:S01]  /*04e0*/  IMAD.MOV R4, RZ, RZ, -R2 ;  /* 0x000000ffff047224 */ /* 0x000fe200078e0a02 */
[----:B-1----:R-:W-:-:S03]  /*04f0*/  UIADD3 UR7, UPT, UPT, -UR7, URZ, URZ ;  /* 0x000000ff07077290 */ /* 0x002fc6000fffe1ff */
[----:B------:R-:W-:Y:S01]  /*0500*/  @!P2 IMAD.MOV R14, RZ, RZ, -R14 ;  /* 0x000000ffff0ea224 */ /* 0x000fe200078e0a0e */
[----:B------:R-:W-:Y:S01]  /*0510*/  @!P1 LOP3.LUT R14, RZ, R17, RZ, 0x33, !PT ;  /* 0x00000011ff0e9212 */ /* 0x000fe200078e33ff */
[----:B------:R-:W-:Y:S01]  /*0520*/  IMAD R9, R15, R4, R13 ;  /* 0x000000040f097224 */ /* 0x000fe200078e020d */
[----:B------:R-:W-:Y:S01]  /*0530*/  IADD3 R15, PT, PT, R13, -R11, RZ ;  /* 0x8000000b0d0f7210 */ /* 0x000fe20007ffe0ff */
[----:B------:R-:W-:Y:S02]  /*0540*/  UIADD3 UR6, UPT, UPT, -UR6, URZ, URZ ;  /* 0x000000ff06067290 */ /* 0x000fe4000fffe1ff */
[----:B------:R-:W-:Y:S01]  /*0550*/  IMAD.MOV R23, RZ, RZ, -R14 ;  /* 0x000000ffff177224 */ /* 0x000fe200078e0a0e */
[-C--:B0-----:R-:W-:Y:S01]  /*0560*/  ISETP.GE.AND P4, PT, R15, R6.reuse, PT ;  /* 0x000000060f00720c */ /* 0x081fe20003f86270 */
[----:B----4-:R-:W-:Y:S01]  /*0570*/  IMAD R19, R14, R25, UR9 ;  /* 0x000000090e137e24 */ /* 0x010fe2000f8e0219 */
[----:B------:R-:W-:Y:S01]  /*0580*/  ISETP.GE.AND P1, PT, R9, R6, PT ;  /* 0x000000060900720c */ /* 0x000fe20003f26270 */
[----:B------:R-:W-:Y:S01]  /*0590*/  IMAD R4, R17, R23, R10 ;  /* 0x0000001711047224 */ /* 0x000fe200078e020a */
[----:B------:R-:W-:Y:S01]  /*05a0*/  ISETP.GT.AND P4, PT, R15, -0x1, !P4 ;  /* 0xffffffff0f00780c */ /* 0x000fe20006784270 */
[----:B------:R-:W0:Y:S01]  /*05b0*/  LDC R17, c[0x0][0x3fc] ;  /* 0x0000ff00ff117b82 */ /* 0x000e220000000800 */
[----:B------:R-:W-:Y:S01]  /*05c0*/  IMAD.IADD R8, R10, 0x1, -R19 ;  /* 0x000000010a087824 */ /* 0x000fe200078e0a13 */
[----:B------:R-:W-:-:S02]  /*05d0*/  ISETP.GT.AND P1, PT, R9, -0x1, !P1 ;  /* 0xffffffff0900780c */ /* 0x000fc40004f24270 */
[CC--:B------:R-:W-:Y:S02]  /*05e0*/  ISETP.GE.AND P0, PT, R4.reuse, R7.reuse, PT ;  /* 0x000000070400720c */ /* 0x0c0fe40003f06270 */
[----:B------:R-:W-:Y:S02]  /*05f0*/  IADD3 R9, PT, PT, R13, -UR8, -R11 ;  /* 0x800000080d097c10 */ /* 0x000fe4000fffe80b */
[----:B------:R-:W-:Y:S02]  /*0600*/  ISETP.GT.AND P0, PT, R4, -0x1, !P0 ;  /* 0xffffffff0400780c */ /* 0x000fe40004704270 */
[C---:B------:R-:W-:Y:S02]  /*0610*/  ISETP.GE.AND P3, PT, R8.reuse, R7, PT ;  /* 0x000000070800720c */ /* 0x040fe40003f66270 */
[----:B------:R-:W-:Y:S02]  /*0620*/  ISETP.GE.AND P6, PT, R9, R6, PT ;  /* 0x000000060900720c */ /* 0x000fe40003fc6270 */
[----:B------:R-:W-:-:S02]  /*0630*/  ISETP.GT.AND P3, PT, R8, -0x1, !P3 ;  /* 0xffffffff0800780c */ /* 0x000fc40005f64270 */
[----:B------:R-:W-:Y:S02]  /*0640*/  ISETP.GT.AND P6, PT, R9, -0x1, !P6 ;  /* 0xffffffff0900780c */ /* 0x000fe400077c4270 */
[----:B------:R-:W-:Y:S01]  /*0650*/  IADD3 R12, PT, PT, R10, -UR9, -R19 ;  /* 0x800000090a0c7c10 */ /* 0x000fe2000fffe813 */
[----:B------:R-:W1:Y:S01]  /*0660*/  LDCU.64 UR8, c[0x0][0x428] ;  /* 0x00008500ff0877ac */ /* 0x000e620008000a00 */
[----:B------:R-:W-:Y:S02]  /*0670*/  PLOP3.LUT P2, PT, P0, P1, PT, 0x80, 0x8 ;  /* 0x000000000008781c */ /* 0x000fe40000743070 */
[C---:B------:R-:W-:Y:S02]  /*0680*/  ISETP.GE.AND P5, PT, R12.reuse, R7, PT ;  /* 0x000000070c00720c */ /* 0x040fe40003fa6270 */
[----:B0-----:R-:W-:Y:S02]  /*0690*/  IABS R15, R17 ;  /* 0x00000011000f7213 */ /* 0x001fe40000000000 */
[----:B------:R-:W-:-:S02]  /*06a0*/  ISETP.GT.AND P5, PT, R12, -0x1, !P5 ;  /* 0xffffffff0c00780c */ /* 0x000fc40006fa4270 */
[----:B------:R-:W0:Y:S01]  /*06b0*/  I2F.RP R4, R15 ;  /* 0x0000000f00047306 */ /* 0x000e220000209400 */
[----:B------:R-:W-:Y:S02]  /*06c0*/  P2R R30, PR, RZ, 0x4 ;  /* 0x00000004ff1e7803 */ /* 0x000fe40000000000 */
[----:B------:R-:W-:-:S04]  /*06d0*/  PLOP3.LUT P2, PT, P0, P4, PT, 0x80, 0x8 ;  /* 0x000000000008781c */ /* 0x000fc80000749070 */
[----:B------:R-:W-:Y:S02]  /*06e0*/  P2R R31, PR, RZ, 0x4 ;  /* 0x00000004ff1f7803 */ /* 0x000fe40000000000 */
[----:B------:R-:W-:Y:S01]  /*06f0*/  PLOP3.LUT P2, PT, P0, P6, PT, 0x80, 0x8 ;  /* 0x000000000008781c */ /* 0x000fe2000074d070 */
[----:B-1----:R-:W-:Y:S01]  /*0700*/  ULEA UR7, UR7, UR9, 0x1 ;  /* 0x0000000907077291 */ /* 0x002fe2000f8e08ff */
[----:B------:R-:W-:Y:S01]  /*0710*/  PLOP3.LUT P0, PT, P3, P1, PT, 0x80, 0x8 ;  /* 0x000000000008781c */ /* 0x000fe20001f03070 */
[----:B------:R-:W-:Y:S01]  /*0720*/  ULEA UR6, UR6, UR8, 0x1 ;  /* 0x0000000806067291 */ /* 0x000fe2000f8e08ff */
[----:B------:R-:W-:Y:S01]  /*0730*/  P2R R32, PR, RZ, 0x4 ;  /* 0x00000004ff207803 */ /* 0x000fe20000000000 */
[----:B------:R-:W1:Y:S01]  /*0740*/  LDCU UR8, c[0x0][0x408] ;  /* 0x00008100ff0877ac */ /* 0x000e620008000800 */
[----:B0-----:R-:W0:Y:S01]  /*0750*/  MUFU.RCP R4, R4 ;  /* 0x0000000400047308 */ /* 0x001e220000001000 */
[----:B------:R-:W-:Y:S02]  /*0760*/  PLOP3.LUT P2, PT, P3, P4, PT, 0x80, 0x8 ;  /* 0x000000000008781c */ /* 0x000fe40001f49070 */
[----:B------:R-:W-:-:S02]  /*0770*/  PLOP3.LUT P1, PT, P5, P1, PT, 0x80, 0x8 ;  /* 0x000000000008781c */ /* 0x000fc40002f23070 */
[----:B------:R-:W-:Y:S02]  /*0780*/  PLOP3.LUT P4, PT, P5, P4, PT, 0x80, 0x8 ;  /* 0x000000000008781c */ /* 0x000fe40002f89070 */
[----:B------:R-:W-:Y:S02]  /*0790*/  PLOP3.LUT P3, PT, P3, P6, PT, 0x80, 0x8 ;  /* 0x000000000008781c */ /* 0x000fe40001f6d070 */
[----:B------:R-:W-:Y:S01]  /*07a0*/  PLOP3.LUT P5, PT, P5, P6, PT, 0x80, 0x8 ;  /* 0x000000000008781c */ /* 0x000fe20002fad070 */
[----:B0-----:R-:W-:-:S04]  /*07b0*/  VIADD R8, R4, 0xffffffe ;  /* 0x0ffffffe04087836 */ /* 0x001fc80000000000 */
[----:B------:R0:W2:Y:S02]  /*07c0*/  F2I.FTZ.U32.TRUNC.NTZ R9, R8 ;  /* 0x0000000800097305 */ /* 0x0000a4000021f000 */
[----:B0-----:R-:W-:Y:S01]  /*07d0*/  IMAD.MOV.U32 R8, RZ, RZ, RZ ;  /* 0x000000ffff087224 */ /* 0x001fe200078e00ff */
[----:B--2---:R-:W-:-:S05]  /*07e0*/  IADD3 R12, PT, PT, RZ, -R9, RZ ;  /* 0x80000009ff0c7210 */ /* 0x004fca0007ffe0ff */
[----:B------:R-:W-:Y:S01]  /*07f0*/  IMAD R21, R12, R15, RZ ;  /* 0x0000000f0c157224 */ /* 0x000fe200078e02ff */
[----:B------:R-:W-:-:S03]  /*0800*/  IABS R12, R14 ;  /* 0x0000000e000c7213 */ /* 0x000fc60000000000 */
[----:B------:R-:W-:Y:S01]  /*0810*/  IMAD.HI.U32 R9, R9, R21, R8 ;  /* 0x0000001509097227 */ /* 0x000fe200078e0008 */
[----:B------:R-:W-:Y:S01]  /*0820*/  IADD3 R8, PT, PT, R2, UR7, RZ ;  /* 0x0000000702087c10 */ /* 0x000fe2000fffe0ff */
[----:B-----5:R-:W-:Y:S02]  /*0830*/  UIMAD UR7, UR4, UR5, URZ ;  /* 0x00000005040772a4 */ /* 0x020fe4000f8e02ff */
[----:B------:R-:W-:Y:S02]  /*0840*/  UIADD3 UR5, UPT, UPT, -UR5, URZ, URZ ;  /* 0x000000ff05057290 */ /* 0x000fe4000fffe1ff */
[----:B------:R-:W-:-:S04]  /*0850*/  IMAD.HI.U32 R9, R9, R12, RZ ;  /* 0x0000000c09097227 */ /* 0x000fc800078e00ff */
[----:B------:R-:W-:Y:S02]  /*0860*/  IMAD.MOV R4, RZ, RZ, -R9 ;  /* 0x000000ffff047224 */ /* 0x000fe400078e0a09 */
[----:B------:R-:W-:Y:S02]  /*0870*/  IMAD.U32 R16, RZ, RZ, UR5 ;  /* 0x00000005ff107e24 */ /* 0x000fe4000f8e00ff */
        /* <DEDUP_REMOVED lines=10> */
[----:B------:R-:W-:-:S05]  /*0920*/  @!P6 LOP3.LUT R9, RZ, R17, RZ, 0x33, !PT ;  /* 0x00000011ff09e212 */ /* 0x000fca00078e33ff */
[----:B------:R-:W-:-:S04]  /*0930*/  IMAD.MOV R4, RZ, RZ, -R9 ;  /* 0x000000ffff047224 */ /* 0x000fc800078e0a09 */
[----:B------:R-:W-:-:S04]  /*0940*/  IMAD R17, R17, R4, R14 ;  /* 0x0000000411117224 */ /* 0x000fc800078e020e */
[C---:B------:R-:W-:Y:S02]  /*0950*/  IMAD R4, R17.reuse, UR12, RZ ;  /* 0x0000000c11047c24 */ /* 0x040fe4000f8e02ff */
[----:B------:R-:W-:Y:S02]  /*0960*/  IMAD R17, R17, UR7, RZ ;  /* 0x0000000711117c24 */ /* 0x000fe4000f8e02ff */
[----:B------:R-:W-:-:S04]  /*0970*/  IMAD R4, R9, UR13, R4 ;  /* 0x0000000d09047c24 */ /* 0x000fc8000f8e0204 */
[CC--:B------:R-:W-:Y:S02]  /*0980*/  IMAD R8, R4.reuse, R7.reuse, R8 ;  /* 0x0000000704087224 */ /* 0x0c0fe400078e0208 */
[----:B------:R-:W-:Y:S02]  /*0990*/  IMAD R4, R4, R7, R10 ;  /* 0x0000000704047224 */ /* 0x000fe400078e020a */
[CC--:B------:R-:W-:Y:S02]  /*09a0*/  IMAD R7, R25.reuse, R23.reuse, R8 ;  /* 0x0000001719077224 */ /* 0x0c0fe400078e0208 */
[----:B------:R-:W-:Y:S02]  /*09b0*/  IMAD R15, R25, R23, R4 ;  /* 0x00000017190f7224 */ /* 0x000fe400078e0204 */
[----:B------:R-:W-:Y:S02]  /*09c0*/  IMAD.IADD R19, R4, 0x1, -R19 ;  /* 0x0000000104137824 */ /* 0x000fe400078e0a13 */
[----:B------:R-:W-:-:S02]  /*09d0*/  IMAD R9, R7, R6, UR6 ;  /* 0x0000000607097e24 */ /* 0x000fc4000f8e0206 */
[-CC-:B------:R-:W-:Y:S02]  /*09e0*/  IMAD R4, R7, R6.reuse, R13.reuse ;  /* 0x0000000607047224 */ /* 0x180fe400078e020d */
[-CC-:B------:R-:W-:Y:S02]  /*09f0*/  IMAD R12, R15, R6.reuse, R13.reuse ;  /* 0x000000060f0c7224 */ /* 0x180fe400078e020d */
[CC--:B------:R-:W-:Y:S02]  /*0a00*/  IMAD R7, R19.reuse, R6.reuse, UR6 ;  /* 0x0000000613077e24 */ /* 0x0c0fe4000f8e0206 */
[----:B------:R-:W-:Y:S01]  /*0a10*/  IMAD R10, R19, R6, R13 ;  /* 0x00000006130a7224 */ /* 0x000fe200078e020d */
[----:B------:R-:W-:Y:S01]  /*0a20*/  IADD3 R13, PT, PT, R9, R0, RZ ;  /* 0x00000000090d7210 */ /* 0x000fe20007ffe0ff */
[----:B------:R-:W-:Y:S02]  /*0a30*/  IMAD R15, R15, R6, UR6 ;  /* 0x000000060f0f7e24 */ /* 0x000fe4000f8e0206 */
[----:B------:R-:W-:Y:S01]  /*0a40*/  IMAD.MOV R6, RZ, RZ, -R2 ;  /* 0x000000ffff067224 */ /* 0x000fe200078e0a02 */
[----:B------:R-:W-:Y:S01]  /*0a50*/  IADD3 R2, PT, PT, -R11, R4, RZ ;  /* 0x000000040b027210 */ /* 0x000fe20007ffe1ff */
[----:B------:R-:W-:-:S02]  /*0a60*/  IMAD.IADD R7, R7, 0x1, R0 ;  /* 0x0000000107077824 */ /* 0x000fc400078e0200 */
[----:B-1----:R-:W-:Y:S02]  /*0a70*/  IMAD R9, R6, UR8, R4 ;  /* 0x0000000806097c24 */ /* 0x002fe4000f8e0204 */
[----:B------:R-:W-:Y:S02]  /*0a80*/  IMAD.IADD R15, R15, 0x1, R0 ;  /* 0x000000010f0f7824 */ /* 0x000fe400078e0200 */
[--C-:B------:R-:W-:Y:S02]  /*0a90*/  IMAD.IADD R8, R10, 0x1, -R11.reuse ;  /* 0x000000010a087824 */ /* 0x100fe400078e0a0b */
[----:B------:R-:W-:Y:S02]  /*0aa0*/  IMAD R4, R6, UR8, R10 ;  /* 0x0000000806047c24 */ /* 0x000fe4000f8e020a */
[----:B------:R-:W-:Y:S02]  /*0ab0*/  IMAD.IADD R11, R12, 0x1, -R11 ;  /* 0x000000010c0b7824 */ /* 0x000fe400078e0a0b */
[----:B------:R-:W-:-:S02]  /*0ac0*/  IMAD R10, R6, UR8, R12 ;  /* 0x00000008060a7c24 */ /* 0x000fc4000f8e020c */
[----:B------:R-:W-:Y:S02]  /*0ad0*/  HFMA2 R12, -RZ, RZ, 0, 0 ;  /* 0x00000000ff0c7431 */ /* 0x000fe400000001ff */
[C---:B------:R-:W-:Y:S02]  /*0ae0*/  IMAD R13, R6.reuse, UR8, R13 ;  /* 0x00000008060d7c24 */ /* 0x040fe4000f8e020d */
[C---:B------:R-:W-:Y:S02]  /*0af0*/  IMAD R14, R6.reuse, UR8, R7 ;  /* 0x00000008060e7c24 */ /* 0x040fe4000f8e0207 */
[----:B------:R-:W-:-:S07]  /*0b00*/  IMAD R15, R6, UR8, R15 ;  /* 0x00000008060f7c24 */ /* 0x000fce000f8e020f */
.L_x_808:
[----:B------:R-:W-:Y:S01]  /*0b10*/  P2R R26, PR, RZ, 0x10 ;  /* 0x00000010ff1a7803 */ /* 0x000fe20000000000 */
[----:B------:R-:W0:Y:S01]  /*0b20*/  LDC.64 R6, c[0x0][0x3d0] ;  /* 0x0000f400ff067b82 */ /* 0x000e220000000a00 */
[----:B------:R-:W-:Y:S02]  /*0b30*/  ISETP.NE.AND P4, PT, R30, RZ, PT ;  /* 0x000000ff1e00720c */ /* 0x000fe40003f85270 */
[----:B------:R-:W-:Y:S02]  /*0b40*/  P2R R28, PR, RZ, 0x20 ;  /* 0x00000020ff1c7803 */ /* 0x000fe40000000000 */
[----:B------:R-:W-:Y:S02]  /*0b50*/  ISETP.NE.AND P5, PT, R31, RZ, PT ;  /* 0x000000ff1f00720c */ /* 0x000fe40003fa5270 */
[----:B------:R-:W-:Y:S01]  /*0b60*/  ISETP.NE.AND P6, PT, R32, RZ, PT ;  /* 0x000000ff2000720c */ /* 0x000fe20003fc5270 */
[----:B------:R-:W1:Y:S08]  /*0b70*/  @P0 LDC.64 R18, c[0x0][0x380] ;  /* 0x0000e000ff120b82 */ /* 0x000e700000000a00 */
[----:B------:R-:W2:Y:S08]  /*0b80*/  @P4 LDC.64 R22, c[0x0][0x380] ;  /* 0x0000e000ff164b82 */ /* 0x000eb00000000a00 */
[----:B------:R-:W3:Y:S01]  /*0b90*/  @P5 LDC.64 R24, c[0x0][0x380] ;  /* 0x0000e000ff185b82 */ /* 0x000ee20000000a00 */
[----:B0-----:R-:W-:-:S05]  /*0ba0*/  IMAD.WIDE R6, R17, 0x4, R6 ;  /* 0x0000000411067825 */ /* 0x001fca00078e0206 */
[----:B------:R-:W4:Y:S02]  /*0bb0*/  @P4 LDG.E R27, desc[UR10][R6.64] ;  /* 0x0000000a061b4981 */ /* 0x000f24000c1e1900 */
[----:B------:R-:W0:Y:S02]  /*0bc0*/  @P6 LDC.64 R20, c[0x0][0x380] ;  /* 0x0000e000ff146b82 */ /* 0x000e240000000a00 */
[----:B------:R-:W5:Y:S04]  /*0bd0*/  @P5 LDG.E R29, desc[UR10][R6.64+0x4] ;  /* 0x0000040a061d5981 */ /* 0x000f68000c1e1900 */
[----:B------:R-:W5:Y:S01]  /*0be0*/  @P6 LDG.E R33, desc[UR10][R6.64+0x8] ;  /* 0x0000080a06216981 */ /* 0x000f62000c1e1900 */
[----:B--2---:R-:W-:-:S03]  /*0bf0*/  @P4 IMAD.WIDE R22, R10, 0x4, R22 ;  /* 0x000000040a164825 */ /* 0x004fc600078e0216 */
[----:B------:R-:W2:Y:S04]  /*0c00*/  @P0 LDG.E R35, desc[UR10][R6.64+0xc] ;  /* 0x00000c0a06230981 */ /* 0x000ea8000c1e1900 */
[----:B------:R-:W4:Y:S01]  /*0c10*/  @P4 LDG.E R22, desc[UR10][R22.64] ;  /* 0x0000000a16164981 */ /* 0x000f22000c1e1900 */
[----:B---3--:R-:W-:-:S03]  /*0c20*/  @P5 IMAD.WIDE R24, R11, 0x4, R24 ;  /* 0x000000040b185825 */ /* 0x008fc600078e0218 */
[----:B------:R-:W3:Y:S04]  /*0c30*/  @P1 LDG.E R37, desc[UR10][R6.64+0x18] ;  /* 0x0000180a06251981 */ /* 0x000ee8000c1e1900 */
[----:B------:R-:W5:Y:S01]  /*0c40*/  @P5 LDG.E R24, desc[UR10][R24.64] ;  /* 0x0000000a18185981 */ /* 0x000f62000c1e1900 */
[----:B0-----:R-:W-:-:S06]  /*0c50*/  @P6 IMAD.WIDE R20, R15, 0x4, R20 ;  /* 0x000000040f146825 */ /* 0x001fcc00078e0214 */
[----:B------:R-:W2:Y:S01]  /*0c60*/  @P6 LDG.E R20, desc[UR10][R20.64] ;  /* 0x0000000a14146981 */ /* 0x000ea2000c1e1900 */
[----:B-1----:R-:W-:-:S06]  /*0c70*/  @P0 IMAD.WIDE R18, R4, 0x4, R18 ;  /* 0x0000000404120825 */ /* 0x002fcc00078e0212 */
[----:B------:R-:W3:Y:S01]  /*0c80*/  @P0 LDG.E R18, desc[UR10][R18.64] ;  /* 0x0000000a12120981 */ /* 0x000ee2000c1e1900 */
[----:B----4-:R-:W-:Y:S01]  /*0c90*/  @P4 FFMA.FTZ R12, R27, R22, R12 ;  /* 0x000000161b0c4223 */ /* 0x010fe2000001000c */
[----:B------:R-:W-:Y:S01]  /*0ca0*/  ISETP.NE.AND P4, PT, R26, RZ, PT ;  /* 0x000000ff1a00720c */ /* 0x000fe20003f85270 */
[----:B------:R-:W0:Y:S08]  /*0cb0*/  @P2 LDC.64 R22, c[0x0][0x380] ;  /* 0x0000e000ff162b82 */ /* 0x000e300000000a00 */
[----:B------:R-:W1:Y:S01]  /*0cc0*/  @P1 LDC.64 R26, c[0x0][0x380] ;  /* 0x0000e000ff1a1b82 */ /* 0x000e620000000a00 */
[----:B-----5:R-:W-:Y:S01]  /*0cd0*/  @P5 FFMA.FTZ R12, R29, R24, R12 ;  /* 0x000000181d0c5223 */ /* 0x020fe2000001000c */
[----:B------:R-:W-:-:S02]  /*0ce0*/  ISETP.NE.AND P5, PT, R28, RZ, PT ;  /* 0x000000ff1c00720c */ /* 0x000fc40003fa5270 */
[----:B------:R-:W4:Y:S04]  /*0cf0*/  @P4 LDG.E R39, desc[UR10][R6.64+0x1c] ;  /* 0x00001c0a06274981 */ /* 0x000f28000c1e1900 */
[----:B------:R-:W5:Y:S01]  /*0d00*/  @P3 LDC.64 R24, c[0x0][0x380] ;  /* 0x0000e000ff183b82 */ /* 0x000f620000000a00 */
[----:B--2---:R-:W-:-:S06]  /*0d10*/  @P6 FFMA.FTZ R12, R33, R20, R12 ;  /* 0x00000014210c6223 */ /* 0x004fcc000001000c */
[----:B------:R-:W2:Y:S01]  /*0d20*/  @P5 LDG.E R41, desc[UR10][R6.64+0x20] ;  /* 0x0000200a06295981 */ /* 0x000ea2000c1e1900 */
[----:B------:R-:W5:Y:S01]  /*0d30*/  @P4 LDC.64 R28, c[0x0][0x380] ;  /* 0x0000e000ff1c4b82 */ /* 0x000f620000000a00 */
[----:B0-----:R-:W-:-:S04]  /*0d40*/  @P2 IMAD.WIDE R20, R8, 0x4, R22 ;  /* 0x0000000408142825 */ /* 0x001fc800078e0216 */
[----:B---3--:R-:W-:Y:S02]  /*0d50*/  @P0 FFMA.FTZ R12, R35, R18, R12 ;  /* 0x00000012230c0223 */ /* 0x008fe4000001000c */
[----:B------:R-:W3:Y:S01]  /*0d60*/  @P3 LDG.E R35, desc[UR10][R6.64+0x14] ;  /* 0x0000140a06233981 */ /* 0x000ee2000c1e1900 */
[----:B-1----:R-:W-:-:S03]  /*0d70*/  @P1 IMAD.WIDE R22, R9, 0x4, R26 ;  /* 0x0000000409161825 */ /* 0x002fc600078e021a */
[----:B------:R0:W4:Y:S01]  /*0d80*/  @P2 LDG.E R33, desc[UR10][R20.64] ;  /* 0x0000000a14212981 */ /* 0x000122000c1e1900 */
[----:B------:R-:W0:Y:S03]  /*0d90*/  @P5 LDC.64 R26, c[0x0][0x380] ;  /* 0x0000e000ff1a5b82 */ /* 0x000e260000000a00 */
[----:B------:R-:W2:Y:S01]  /*0da0*/  @P1 LDG.E R22, desc[UR10][R22.64] ;  /* 0x0000000a16161981 */ /* 0x000ea2000c1e1900 */
[----:B-----5:R-:W-:-:S06]  /*0db0*/  @P3 IMAD.WIDE R18, R14, 0x4, R24 ;  /* 0x000000040e123825 */ /* 0x020fcc00078e0218 */
[----:B------:R-:W3:Y:S01]  /*0dc0*/  @P3 LDG.E R18, desc[UR10][R18.64] ;  /* 0x0000000a12123981 */ /* 0x000ee2000c1e1900 */
[----:B------:R-:W-:-:S03]  /*0dd0*/  @P4 IMAD.WIDE R24, R2, 0x4, R28 ;  /* 0x0000000402184825 */ /* 0x000fc600078e021c */
[----:B------:R-:W4:Y:S04]  /*0de0*/  @P2 LDG.E R29, desc[UR10][R6.64+0x10] ;  /* 0x0000100a061d2981 */ /* 0x000f28000c1e1900 */
[----:B------:R-:W5:Y:S01]  /*0df0*/  @P4 LDG.E R24, desc[UR10][R24.64] ;  /* 0x0000000a18184981 */ /* 0x000f62000c1e1900 */
[----:B0-----:R-:W-:Y:S02]  /*0e00*/  @P5 IMAD.WIDE R20, R13, 0x4, R26 ;  /* 0x000000040d145825 */ /* 0x001fe400078e021a */
[----:B------:R-:W0:Y:S04]  /*0e10*/  LDC.64 R26, c[0x0][0x410] ;  /* 0x00010400ff1a7b82 */ /* 0x000e280000000a00 */
[----:B------:R-:W5:Y:S01]  /*0e20*/  @P5 LDG.E R20, desc[UR10][R20.64] ;  /* 0x0000000a14145981 */ /* 0x000f62000c1e1900 */
[----:B------:R-:W-:-:S05]  /*0e30*/  VIADD R16, R16, 0x1 ;  /* 0x0000000110107836 */ /* 0x000fca0000000000 */
[----:B------:R-:W-:Y:S02]  /*0e40*/  ISETP.NE.AND P6, PT, R16, RZ, PT ;  /* 0x000000ff1000720c */ /* 0x000fe40003fc5270 */
[----:B------:R-:W-:Y:S01]  /*0e50*/  IADD3 R17, PT, PT, R17, UR4, RZ ;  /* 0x0000000411117c10 */ /* 0x000fe2000fffe0ff */
[CC--:B0-----:R-:W-:Y:S02]  /*0e60*/  IMAD R13, R27.reuse, R26.reuse, R13 ;  /* 0x0000001a1b0d7224 */ /* 0x0c1fe400078e020d */
        /* <DEDUP_REMOVED lines=8> */
[----:B----4-:R-:W-:-:S04]  /*0ef0*/  @P2 FFMA.FTZ R12, R29, R33, R12 ;  /* 0x000000211d0c2223 */ /* 0x010fc8000001000c */
[----:B---3--:R-:W-:-:S04]  /*0f00*/  @P3 FFMA.FTZ R12, R35, R18, R12 ;  /* 0x00000012230c3223 */ /* 0x008fc8000001000c */
[----:B--2---:R-:W-:-:S04]  /*0f10*/  @P1 FFMA.FTZ R12, R37, R22, R12 ;  /* 0x00000016250c1223 */ /* 0x004fc8000001000c */
[----:B-----5:R-:W-:-:S04]  /*0f20*/  @P4 FFMA.FTZ R12, R39, R24, R12 ;  /* 0x00000018270c4223 */ /* 0x020fc8000001000c */
[----:B------:R-:W-:Y:S01]  /*0f30*/  @P5 FFMA.FTZ R12, R41, R20, R12 ;  /* 0x00000014290c5223 */ /* 0x000fe2000001000c */
[----:B------:R-:W-:Y:S06]  /*0f40*/  @P6 BRA `(.L_x_808) ;  /* 0xfffffff800f06947 */ /* 0x000fec000383ffff */
        /* <DEDUP_REMOVED lines=13> */
.L_x_807:
        /* <DEDUP_REMOVED lines=27> */
[----:B------:R-:W-:Y:S02]  /*11d0*/  IMAD R6, R5, R7, R6 ;  /* 0x0000000705067224 */ /* 0x000fe400078e0206 */
[----:B------:R-:W-:-:S03]  /*11e0*/  IMAD.MOV.U32 R7, RZ, RZ, RZ ;  /* 0x000000ffff077224 */ /* 0x000fc600078e00ff */
        /* <DEDUP_REMOVED lines=8> */
.L_x_811:
[----:B------:R-:W-:-:S07]  /*1270*/  MOV R4, 0x1290 ;  /* 0x0000129000047802 */ /* 0x000fce0000000f00 */
[----:B------:R-:W-:Y:S05]  /*1280*/  CALL.REL.NOINC `($__internal_32_$__cuda_sm20_div_u64) ;  /* 0x0000000000cc7944 */ /* 0x000fea0003c00000 */
[----:B------:R-:W-:Y:S01]  /*1290*/  MOV R6, R8 ;  /* 0x0000000800067202 */ /* 0x000fe20000000f00 */
[----:B------:R-:W-:-:S07]  /*12a0*/  IMAD.MOV.U32 R7, RZ, RZ, R9 ;  /* 0x000000ffff077224 */ /* 0x000fce00078e0009 */
.L_x_812:
[----:B------:R-:W-:Y:S05]  /*12b0*/  BSYNC.RECONVERGENT B0 ;  /* 0x0000000000007941 */ /* 0x000fea0003800200 */
.L_x_810:
        /* <DEDUP_REMOVED lines=14> */
.L_x_815:
[----:B------:R-:W-:-:S04]  /*13a0*/  LEA R6, P0, R0, UR6, 0x2 ;  /* 0x0000000600067c11 */ /* 0x000fc8000f8010ff */
[--C-:B------:R-:W-:Y:S02]  /*13b0*/  LEA.HI.X R7, R0, UR7, R3.reuse, 0x2, P0 ;  /* 0x0000000700077c11 */ /* 0x100fe400080f1403 */
[----:B------:R-:W-:Y:S02]  /*13c0*/  IADD3 R2, P0, PT, R2, 0x1, RZ ;  /* 0x0000000102027810 */ /* 0x000fe40007f1e0ff */
[----:B------:R-:W-:Y:S01]  /*13d0*/  IADD3 R0, P2, PT, R5, R0, RZ ;  /* 0x0000000005007210 */ /* 0x000fe20007f5e0ff */
[----:B------:R0:W-:Y:S01]  /*13e0*/  STG.E desc[UR10][R6.64], RZ ;  /* 0x000000ff06007986 */ /* 0x0001e2000c10190a */
[----:B------:R-:W-:Y:S02]  /*13f0*/  IADD3.X R4, PT, PT, RZ, R4, RZ, P0, !PT ;  /* 0x00000004ff047210 */ /* 0x000fe400007fe4ff */
[----:B------:R-:W-:Y:S01]  /*1400*/  ISETP.NE.U32.AND P0, PT, R2, R9, PT ;  /* 0x000000090200720c */ /* 0x000fe20003f05070 */
[----:B------:R-:W-:-:S03]  /*1410*/  IMAD.X R3, RZ, RZ, R3, P2 ;  /* 0x000000ffff037224 */ /* 0x000fc600010e0603 */
[----:B------:R-:W-:-:S13]  /*1420*/  ISETP.NE.AND.EX P0, PT, R4, RZ, PT, P0 ;  /* 0x000000ff0400720c */ /* 0x000fda0003f05300 */
[----:B0-----:R-:W-:Y:S05]  /*1430*/  @P0 BRA `(.L_x_815) ;  /* 0xfffffffc00d80947 */ /* 0x001fea000383ffff */
.L_x_814:
[----:B------:R-:W-:Y:S05]  /*1440*/  BSYNC.RECONVERGENT B0 ;  /* 0x0000000000007941 */ /* 0x000fea0003800200 */
.L_x_813:
[----:B------:R-:W-:Y:S05]  /*1450*/  @!P1 EXIT ;  /* 0x000000000000994d */ /* 0x000fea0003800000 */
[----:B------:R-:W-:Y:S01]  /*1460*/  IMAD.SHL.U32 R13, R5, 0x4, RZ ;  /* 0x00000004050d7824 */ /* 0x000fe200078e00ff */
[----:B------:R-:W-:Y:S01]  /*1470*/  SHF.R.U32.HI R15, RZ, 0x1e, R5 ;  /* 0x0000001eff0f7819 */ /* 0x000fe20000011605 */
[----:B------:R-:W0:Y:S01]  /*1480*/  LDCU UR5, c[0x0][0x3f8] ;  /* 0x00007f00ff0577ac */ /* 0x000e220008000800 */
[----:B------:R-:W1:Y:S05]  /*1490*/  LDCU.64 UR6, c[0x0][0x3a8] ;  /* 0x00007500ff0677ac */ /* 0x000e6a0008000a00 */
.L_x_816:
[----:B-1----:R-:W-:-:S04]  /*14a0*/  LEA R10, P0, R0, UR6, 0x2 ;  /* 0x00000006000a7c11 */ /* 0x002fc8000f8010ff */
[----:B------:R-:W-:Y:S02]  /*14b0*/  LEA.HI.X R11, R0, UR7, R3, 0x2, P0 ;  /* 0x00000007000b7c11 */ /* 0x000fe400080f1403 */
[----:B------:R-:W-:-:S03]  /*14c0*/  IADD3 R4, P0, PT, R13, R10, RZ ;  /* 0x0000000a0d047210 */ /* 0x000fc60007f1e0ff */
[----:B------:R2:W-:Y:S01]  /*14d0*/  STG.E desc[UR10][R10.64], RZ ;  /* 0x000000ff0a007986 */ /* 0x0005e2000c10190a */
[----:B------:R-:W-:Y:S02]  /*14e0*/  IADD3.X R5, PT, PT, R15, R11, RZ, P0, !PT ;  /* 0x0000000b0f057210 */ /* 0x000fe400007fe4ff */
        /* <DEDUP_REMOVED lines=8> */
[----:B------:R-:W-:Y:S02]  /*1570*/  IADD3.X R3, PT, PT, R15, R3, RZ, P0, !PT ;  /* 0x000000030f037210 */ /* 0x000fe400007fe4ff */
[----:B0-----:R-:W-:-:S04]  /*1580*/  ISETP.GE.U32.AND P0, PT, R0, UR5, PT ;  /* 0x0000000500007c0c */ /* 0x001fc8000bf06070 */
[----:B------:R-:W-:-:S13]  /*1590*/  ISETP.GE.AND.EX P0, PT, R3, UR4, PT, P0 ;  /* 0x0000000403007c0c */ /* 0x000fda000bf06300 */
[----:B--2---:R-:W-:Y:S05]  /*15a0*/  @!P0 BRA `(.L_x_816) ;  /* 0xfffffffc00bc8947 */ /* 0x004fea000383ffff */
[----:B------:R-:W-:Y:S05]  /*15b0*/  EXIT ;  /* 0x000000000000794d */ /* 0x000fea0003800000 */
        .weak           $__internal_32_$__cuda_sm20_div_u64
        .type           $__internal_32_$__cuda_sm20_div_u64,@function
        .size           $__internal_32_$__cuda_sm20_div_u64,(.L_x_1735 - $__internal_32_$__cuda_sm20_div_u64)
$__internal_32_$__cuda_sm20_div_u64:
        /* <DEDUP_REMOVED lines=69> */
[----:B------:R-:W-:Y:S06]  /*1a10*/  RET.REL.NODEC R6 `(_ZN2at6native51_GLOBAL__N__2c613397_18_DepthwiseConv2d_cu_9959487032conv_depthwise2d_backward_kernelILi3ELi1EfiEEvNS_27GenericPackedTensorAccessorIKT1_Lm4ENS_16DefaultPtrTraitsEiEENS3_IS4_Lm4ES6_iEES7_T2_iiiiiiiiiiiiiii) ;  /* 0xffffffe406787950 */ /* 0x000fec0003c3ffff */
.L_x_817:
        /* <DEDUP_REMOVED lines=14> */
.L_x_1735:


//--------------------- .text._ZN2at6native51_GLOBAL__N__2c613397_18_DepthwiseConv2d_cu_9959487032conv_depthwise2d_backward_kernelILi5ELi0EfiEEvNS_27GenericPackedTensorAccessorIKT1_Lm4ENS_16DefaultPtrTraitsEiEENS3_IS4_Lm4ES6_iEES7_T2_iiiiiiiiiiiiiii --------------------------
	.section	.text._ZN2at6native51_GLOBAL__N__2c613397_18_DepthwiseConv2d_cu_9959487032conv_depthwise2d_backward_kernelILi5ELi0EfiEEvNS_27GenericPackedTensorAccessorIKT1_Lm4ENS_16DefaultPtrTraitsEiEENS3_IS4_Lm4ES6_iEES7_T2_iiiiiiiiiiiiiii,"ax",@progbits
	.align	128
.text._ZN2at6native51_GLOBAL__N__2c613397_18_DepthwiseConv2d_cu_9959487032conv_depthwise2d_backward_kernelILi5ELi0EfiEEvNS_27GenericPackedTensorAccessorIKT1_Lm4ENS_16DefaultPtrTraitsEiEENS3_IS4_Lm4ES6_iEES7_T2_iiiiiiiiiiiiiii:
        .type           _ZN2at6native51_GLOBAL__N__2c613397_18_DepthwiseConv2d_cu_9959487032conv_depthwise2d_backward_kernelILi5ELi0EfiEEvNS_27GenericPackedTensorAccessorIKT1_Lm4ENS_16DefaultPtrTraitsEiEENS3_IS4_Lm4ES6_iEES7_T2_iiiiiiiiiiiiiii,@function
        .size           _ZN2at6native51_GLOBAL__N__2c613397_18_DepthwiseConv2d_cu_9959487032conv_depthwise2d_backward_kernelILi5ELi0EfiEEvNS_27GenericPackedTensorAccessorIKT1_Lm4ENS_16DefaultPtrTraitsEiEENS3_IS4_Lm4ES6_iEES7_T2_iiiiiiiiiiiiiii,(.L_x_1737 - _ZN2at6native51_GLOBAL__N__2c613397_18_DepthwiseConv2d_cu_9959487032conv_depthwise2d_backward_kernelILi5ELi0EfiEEvNS_27GenericPackedTensorAccessorIKT1_Lm4ENS_16DefaultPtrTraitsEiEENS3_IS4_Lm4ES6_iEES7_T2_iiiiiiiiiiiiiii)
        .other          _ZN2at6native51_GLOBAL__N__2c613397_18_DepthwiseConv2d_cu_9959487032conv_depthwise2d_backward_kernelILi5ELi0EfiEEvNS_27GenericPackedTensorAccessorIKT1_Lm4ENS_16DefaultPtrTraitsEiEENS3_IS4_Lm4ES6_iEES7_T2_iiiiiiiiiiiiiii,@"STO_CUDA_ENTRY STV_DEFAULT"
_ZN2at6native51_GLOBAL__N__2c613397_18_DepthwiseConv2d_cu_9959487032conv_depthwise2d_backward_kernelILi5ELi0EfiEEvNS_27GenericPackedTensorAccessorIKT1_Lm4ENS_16DefaultPtrTraitsEiEENS3_IS4_Lm4ES6_iEES7_T2_iiiiiiiiiiiiiii:
        /* <DEDUP_REMOVED lines=28> */
.L_x_832:
[----:B------:R-:W2:Y:S01]  /*01c0*/  LDL R12, [R1+0x8] ;  /* 0x00000800010c7983 */ /* 0x000ea20000100800 */
[----:B------:R-:W0:Y:S01]  /*01d0*/  LDC R0, c[0x0][0x408] ;  /* 0x00010200ff007b82 */ /* 0x000e220000000800 */
[----:B------:R-:W1:Y:S01]  /*01e0*/  LDCU.64 UR8, c[0x0][0x428] ;  /* 0x00008500ff0877ac */ /* 0x000e620008000a00 */
[----:B------:R-:W-:Y:S01]  /*01f0*/  HFMA2 R25, -RZ, RZ, 0, 0 ;  /* 0x00000000ff197431 */ /* 0x000fe200000001ff */
        /* <DEDUP_REMOVED lines=16> */
[----:B------:R-:W-:Y:S01]  /*0300*/  IMAD.HI.U32 R3, R5, R10, RZ ;  /* 0x0000000a05037227 */ /* 0x000fe200078e00ff */
[----:B0-----:R-:W-:-:S03]  /*0310*/  IADD3 R5, PT, PT, R8, 0xffffffe, RZ ;  /* 0x0ffffffe08057810 */ /* 0x001fc60007ffe0ff */
[----:B------:R-:W-:-:S03]  /*0320*/  IMAD.MOV R4, RZ, RZ, -R3 ;  /* 0x000000ffff047224 */ /* 0x000fc600078e0a03 */
[----:B------:R-:W0:Y:S01]  /*0330*/  F2I.FTZ.U32.TRUNC.NTZ R5, R5 ;  /* 0x0000000500057305 */ /* 0x000e22000021f000 */
[----:B------:R-:W-:-:S05]  /*0340*/  IMAD R4, R7, R4, R10 ;  /* 0x0000000407047224 */ /* 0x000fca00078e020a */
        /* <DEDUP_REMOVED lines=10> */
[----:B------:R-:W-:-:S04]  /*03f0*/  IMAD.MOV.U32 R4, RZ, RZ, RZ ;  /* 0x000000ffff047224 */ /* 0x000fc800078e00ff */
[----:B------:R-:W-:-:S04]  /*0400*/  IMAD.HI.U32 R4, R5, R11, R4 ;  /* 0x0000000b05047227 */ /* 0x000fc800078e0004 */
[----:B------:R-:W-:-:S04]  /*0410*/  @P0 VIADD R3, R3, 0x1 ;  /* 0x0000000103030836 */ /* 0x000fc80000000000 */
        /* <DEDUP_REMOVED lines=22> */
[----:B------:R-:W-:Y:S01]  /*0580*/  @!P2 IMAD.MOV R8, RZ, RZ, -R8 ;  /* 0x000000ffff08a224 */ /* 0x000fe200078e0a08 */
[----:B------:R-:W-:Y:S01]  /*0590*/  @!P1 LOP3.LUT R8, RZ, R6, RZ, 0x33, !PT ;  /* 0x00000006ff089212 */ /* 0x000fe200078e33ff */
[----:B------:R-:W-:-:S03]  /*05a0*/  IMAD R11, R2, R9, RZ ;  /* 0x00000009020b7224 */ /* 0x000fc600078e02ff */
[----:B------:R-:W-:Y:S01]  /*05b0*/  IABS R2, R8 ;  /* 0x0000000800027213 */ /* 0x000fe20000000000 */
[----:B------:R-:W-:-:S06]  /*05c0*/  IMAD.HI.U32 R4, R5, R11, R4 ;  /* 0x0000000b05047227 */ /* 0x000fcc00078e0004 */
[----:B------:R-:W-:-:S04]  /*05d0*/  IMAD.HI.U32 R4, R4, R2, RZ ;  /* 0x0000000204047227 */ /* 0x000fc800078e00ff */
[----:B------:R-:W-:-:S04]  /*05e0*/  IMAD.MOV R5, RZ, RZ, -R4 ;  /* 0x000000ffff057224 */ /* 0x000fc800078e0a04 */
[C---:B------:R-:W-:Y:S02]  /*05f0*/  IMAD R2, R9.reuse, R5, R2 ;  /* 0x0000000509027224 */ /* 0x040fe400078e0202 */
[----:B-1----:R-:W-:Y:S02]  /*0600*/  VIADD R5, R12, UR8 ;  /* 0x000000080c057c36 */ /* 0x002fe40008000000 */
[----:B------:R-:W-:Y:S01]  /*0610*/  IMAD.MOV R12, RZ, RZ, -R8 ;  /* 0x000000ffff0c7224 */ /* 0x000fe200078e0a08 */
[----:B------:R-:W-:-:S13]  /*0620*/  ISETP.GT.U32.AND P1, PT, R9, R2, PT ;  /* 0x000000020900720c */ /* 0x000fda0003f24070 */
[-C--:B------:R-:W-:Y:S01]  /*0630*/  @!P1 IADD3 R2, PT, PT, R2, -R9.reuse, RZ ;  /* 0x8000000902029210 */ /* 0x080fe20007ffe0ff */
[----:B------:R-:W-:Y:S01]  /*0640*/  @!P1 VIADD R4, R4, 0x1 ;  /* 0x0000000104049836 */ /* 0x000fe20000000000 */
[----:B------:R-:W-:Y:S02]  /*0650*/  ISETP.NE.AND P1, PT, R7, RZ, PT ;  /* 0x000000ff0700720c */ /* 0x000fe40003f25270 */
[----:B------:R-:W-:Y:S01]  /*0660*/  ISETP.GE.U32.AND P0, PT, R2, R9, PT ;  /* 0x000000090200720c */ /* 0x000fe20003f06070 */
[----:B------:R-:W-:Y:S01]  /*0670*/  IMAD.MOV R9, RZ, RZ, -R3 ;  /* 0x000000ffff097224 */ /* 0x000fe200078e0a03 */
[----:B------:R-:W-:-:S04]  /*0680*/  LOP3.LUT R2, R8, R7, RZ, 0x3c, !PT ;  /* 0x0000000708027212 */ /* 0x000fc800078e3cff */
[----:B------:R-:W-:Y:S01]  /*0690*/  ISETP.GE.AND P2, PT, R2, RZ, PT ;  /* 0x000000ff0200720c */ /* 0x000fe20003f46270 */
[C---:B---3--:R-:W-:Y:S02]  /*06a0*/  IMAD R2, R3.reuse, R0, UR13 ;  /* 0x0000000d03027e24 */ /* 0x048fe4000f8e0200 */
[----:B------:R-:W-:Y:S01]  /*06b0*/  IMAD R0, R0, R9, R5 ;  /* 0x0000000900007224 */ /* 0x000fe200078e0205 */
[----:B------:R-:W-:-:S03]  /*06c0*/  IADD3 R9, PT, PT, R3, UR9, RZ ;  /* 0x0000000903097c10 */ /* 0x000fc6000fffe0ff */
[----:B------:R-:W-:Y:S02]  /*06d0*/  @P0 VIADD R4, R4, 0x1 ;  /* 0x0000000104040836 */ /* 0x000fe40000000000 */
[----:B------:R-:W-:Y:S02]  /*06e0*/  IMAD R9, R6, R12, R9 ;  /* 0x0000000c06097224 */ /* 0x000fe400078e0209 */
[----:B------:R-:W-:Y:S02]  /*06f0*/  IMAD.MOV.U32 R11, RZ, RZ, R4 ;  /* 0x000000ffff0b7224 */ /* 0x000fe400078e0004 */
[----:B------:R-:W-:Y:S02]  /*0700*/  VIADD R4, R2, UR13 ;  /* 0x0000000d02047c36 */ /* 0x000fe40008000000 */
[----:B------:R-:W-:Y:S01]  /*0710*/  @!P2 IMAD.MOV R11, RZ, RZ, -R11 ;  /* 0x000000ffff0ba224 */ /* 0x000fe200078e0a0b */
[----:B------:R-:W-:Y:S01]  /*0720*/  @!P1 LOP3.LUT R11, RZ, R7, RZ, 0x33, !PT ;  /* 0x00000007ff0b9212 */ /* 0x000fe200078e33ff */
[----:B------:R-:W-:-:S02]  /*0730*/  VIADD R10, R4, UR13 ;  /* 0x0000000d040a7c36 */ /* 0x000fc40008000000 */
[C---:B------:R-:W-:Y:S02]  /*0740*/  IMAD.IADD R3, R5.reuse, 0x1, -R4 ;  /* 0x0000000105037824 */ /* 0x040fe400078e0a04 */
[----:B------:R0:W-:Y:S01]  /*0750*/  STL [R1+0x4], R11 ;  /* 0x0000040b01007387 */ /* 0x0001e20000100800 */
[C---:B------:R-:W-:Y:S02]  /*0760*/  IMAD.IADD R2, R5.reuse, 0x1, -R2 ;  /* 0x0000000105027824 */ /* 0x040fe400078e0a02 */
[C-C-:B------:R-:W-:Y:S01]  /*0770*/  IMAD.IADD R4, R5.reuse, 0x1, -R10.reuse ;  /* 0x0000000105047824 */ /* 0x140fe200078e0a0a */
[----:B------:R1:W-:Y:S01]  /*0780*/  STL [R1+0xc], R9 ;  /* 0x00000c0901007387 */ /* 0x0003e20000100800 */
[----:B------:R-:W-:Y:S01]  /*0790*/  IADD3 R5, PT, PT, R5, -UR13, -R10 ;  /* 0x8000000d05057c10 */ /* 0x000fe2000fffe80a */
[----:B------:R-:W-:Y:S02]  /*07a0*/  IMAD.MOV.U32 R6, RZ, RZ, RZ ;  /* 0x000000ffff067224 */ /* 0x000fe400078e00ff */
[----:B0-----:R-:W-:-:S04]  /*07b0*/  IMAD.MOV R11, RZ, RZ, -R11 ;  /* 0x000000ffff0b7224 */ /* 0x001fc800078e0a0b */
[----:B------:R-:W-:-:S05]  /*07c0*/  IMAD R7, R7, R11, R8 ;  /* 0x0000000b07077224 */ /* 0x000fca00078e0208 */
[----:B------:R1:W-:Y:S02]  /*07d0*/  STL [R1+0x10], R7 ;  /* 0x0000100701007387 */ /* 0x0003e40000100800 */
.L_x_831:
        /* <DEDUP_REMOVED lines=22> */
.L_x_830:
        /* <DEDUP_REMOVED lines=58> */
[----:B------:R-:W-:Y:S02]  /*0ce0*/  ISETP.GE.U32.AND P4, PT, R17, R26, PT ;  /* 0x0000001a1100720c */ /* 0x000fe40003f86070 */
[----:B------:R-:W-:Y:S02]  /*0cf0*/  LOP3.LUT R27, R0, R27, RZ, 0x3c, !PT ;  /* 0x0000001b001b7212 */ /* 0x000fe400078e3cff */
[----:B------:R-:W-:Y:S02]  /*0d00*/  MOV R7, R18 ;  /* 0x0000001200077202 */ /* 0x000fe40000000f00 */
[----:B------:R-:W-:-:S07]  /*0d10*/  LOP3.LUT R19, R10, R21, RZ, 0x3c, !PT ;  /* 0x000000150a137212 */ /* 0x000fce00078e3cff */
[----:B------:R-:W-:Y:S01]  /*0d20*/  @P4 VIADD R16, R16, 0x1 ;  /* 0x0000000110104836 */ /* 0x000fe20000000000 */
        /* <DEDUP_REMOVED lines=17> */
[----:B------:R-:W-:Y:S01]  /*0e40*/  @P4 IMAD R19, R8, UR15, R19 ;  /* 0x0000000f08134c24 */ /* 0x000fe2000f8e0213 */
[----:B------:R-:W2:Y:S03]  /*0e50*/  @P4 LDG.E R26, desc[UR10][R14.64+-0x8] ;  /* 0xfffff80a0e1a4981 */ /* 0x000ea6000c1e1900 */
[----:B------:R-:W-:-:S04]  /*0e60*/  @P4 IMAD R19, R19, UR14, R28 ;  /* 0x0000000e13134c24 */ /* 0x000fc8000f8e021c */
[----:B0-----:R-:W-:-:S05]  /*0e70*/  @P4 IMAD.WIDE R16, R19, 0x4, R16 ;  /* 0x0000000413104825 */ /* 0x001fca00078e0210 */
[----:B------:R0:W2:Y:S02]  /*0e80*/  @P4 LDG.E R27, desc[UR10][R16.64] ;  /* 0x0000000a101b4981 */ /* 0x0000a4000c1e1900 */
[----:B0-----:R-:W0:Y:S08]  /*0e90*/  I2F.RP R16, R18 ;  /* 0x0000001200107306 */ /* 0x001e300000209400 */
[----:B0-----:R-:W0:Y:S02]  /*0ea0*/  MUFU.RCP R16, R16 ;  /* 0x0000001000107308 */ /* 0x001e240000001000 */
[----:B0-----:R-:W-:-:S06]  /*0eb0*/  VIADD R16, R16, 0xffffffe ;  /* 0x0ffffffe10107836 */ /* 0x001fcc0000000000 */
[----:B------:R-:W0:Y:S02]  /*0ec0*/  F2I.FTZ.U32.TRUNC.NTZ R17, R16 ;  /* 0x0000001000117305 */ /* 0x000e24000021f000 */
[----:B0-----:R-:W-:-:S04]  /*0ed0*/  IMAD.MOV R16, RZ, RZ, -R17 ;  /* 0x000000ffff107224 */ /* 0x001fc800078e0a11 */
[----:B------:R-:W-:Y:S02]  /*0ee0*/  IMAD R19, R16, R18, RZ ;  /* 0x0000001210137224 */ /* 0x000fe400078e02ff */
[----:B------:R-:W-:-:S04]  /*0ef0*/  IMAD.MOV.U32 R16, RZ, RZ, RZ ;  /* 0x000000ffff107224 */ /* 0x000fc800078e00ff */
[----:B------:R-:W-:-:S04]  /*0f00*/  IMAD.HI.U32 R19, R17, R19, R16 ;  /* 0x0000001311137227 */ /* 0x000fc800078e0010 */
[----:B--2---:R-:W-:-:S07]  /*0f10*/  @P4 FFMA.FTZ R6, R26, R27, R6 ;  /* 0x0000001b1a064223 */ /* 0x004fce0000010006 */
.L_x_822:
[----:B------:R-:W-:Y:S05]  /*0f20*/  BSYNC.RECONVERGENT B1 ;  /* 0x0000000000017941 */ /* 0x000fea0003800200 */
.L_x_821:
[----:B------:R-:W-:Y:S01]  /*0f30*/  IADD3 R16, PT, PT, RZ, -R23, RZ ;  /* 0x80000017ff107210 */ /* 0x000fe20007ffe0ff */
[----:B------:R-:W-:Y:S01]  /*0f40*/  IMAD.MOV.U32 R17, RZ, RZ, R23 ;  /* 0x000000ffff117224 */ /* 0x000fe200078e0017 */
[----:B------:R-:W-:-:S03]  /*0f50*/  IABS R27, R2 ;  /* 0x00000002001b7213 */ /* 0x000fc60000000000 */
        /* <DEDUP_REMOVED lines=41> */
[----:B------:R-:W-:Y:S02]  /*11f0*/  @P4 IMAD R23, R22, UR14, R23 ;  /* 0x0000000e16174c24 */ /* 0x000fe4000f8e0217 */
[----:B------:R-:W2:Y:S02]  /*1200*/  @P4 LDG.E R22, desc[UR10][R14.64+-0x4] ;  /* 0xfffffc0a0e164981 */ /* 0x000ea4000c1e1900 */
[----:B0-----:R-:W-:-:S05]  /*1210*/  @P4 IMAD.WIDE R16, R23, 0x4, R16 ;  /* 0x0000000417104825 */ /* 0x001fca00078e0210 */
[----:B------:R0:W2:Y:S01]  /*1220*/  @P4 LDG.E R23, desc[UR10][R16.64] ;  /* 0x0000000a10174981 */ /* 0x0000a2000c1e1900 */
[----:B------:R-:W1:Y:S08]  /*1230*/  I2F.RP R24, R18 ;  /* 0x0000001200187306 */ /* 0x000e700000209400 */
[----:B-1----:R-:W1:Y:S02]  /*1240*/  MUFU.RCP R24, R24 ;  /* 0x0000001800187308 */ /* 0x002e640000001000 */
[----:B-1----:R-:W-:-:S06]  /*1250*/  VIADD R26, R24, 0xffffffe ;  /* 0x0ffffffe181a7836 */ /* 0x002fcc0000000000 */
[----:B0-----:R-:W0:Y:S02]  /*1260*/  F2I.FTZ.U32.TRUNC.NTZ R17, R26 ;  /* 0x0000001a00117305 */ /* 0x001e24000021f000 */
[----:B0-----:R-:W-:-:S04]  /*1270*/  IMAD.MOV R16, RZ, RZ, -R17 ;  /* 0x000000ffff107224 */ /* 0x001fc800078e0a11 */
[----:B------:R-:W-:Y:S02]  /*1280*/  IMAD R19, R16, R18, RZ ;  /* 0x0000001210137224 */ /* 0x000fe400078e02ff */
[----:B------:R-:W-:-:S05]  /*1290*/  HFMA2 R16, -RZ, RZ, 0, 0 ;  /* 0x00000000ff107431 */ /* 0x000fca00000001ff */
[----:B------:R-:W-:-:S04]  /*12a0*/  IMAD.HI.U32 R19, R17, R19, R16 ;  /* 0x0000001311137227 */ /* 0x000fc800078e0010 */
[----:B--2---:R-:W-:-:S07]  /*12b0*/  @P4 FFMA.FTZ R6, R22, R23, R6 ;  /* 0x0000001716064223 */ /* 0x004fce0000010006 */
.L_x_820:
[----:B------:R-:W-:Y:S05]  /*12c0*/  BSYNC.RECONVERGENT B0 ;  /* 0x0000000000007941 */ /* 0x000fea0003800200 */
.L_x_819:
        /* <DEDUP_REMOVED lines=56> */
[----:B------:R0:W2:Y:S01]  /*1650*/  @P4 LDG.E R23, desc[UR10][R16.64] ;  /* 0x0000000a10174981 */ /* 0x0000a2000c1e1900 */
[----:B------:R-:W1:Y:S08]  /*1660*/  I2F.RP R24, R18 ;  /* 0x0000001200187306 */ /* 0x000e700000209400 */
[----:B-1----:R-:W1:Y:S02]  /*1670*/  MUFU.RCP R24, R24 ;  /* 0x0000001800187308 */ /* 0x002e640000001000 */
[----:B-1----:R-:W-:-:S06]  /*1680*/  VIADD R26, R24, 0xffffffe ;  /* 0x0ffffffe181a7836 */ /* 0x002fcc0000000000 */
[----:B0-----:R-:W0:Y:S02]  /*1690*/  F2I.FTZ.U32.TRUNC.NTZ R17, R26 ;  /* 0x0000001a00117305 */ /* 0x001e24000021f000 */
[----:B0-----:R-:W-:-:S05]  /*16a0*/  IADD3 R16, PT, PT, RZ, -R17, RZ ;  /* 0x80000011ff107210 */ /* 0x001fca0007ffe0ff */
[----:B------:R-:W-:Y:S02]  /*16b0*/  IMAD R19, R16, R18, RZ ;  /* 0x0000001210137224 */ /* 0x000fe400078e02ff */
[----:B------:R-:W-:-:S04]  /*16c0*/  IMAD.MOV.U32 R16, RZ, RZ, RZ ;  /* 0x000000ffff107224 */ /* 0x000fc800078e00ff */
[----:B------:R-:W-:-:S04]  /*16d0*/  IMAD.HI.U32 R19, R17, R19, R16 ;  /* 0x0000001311137227 */ /* 0x000fc800078e0010 */
[----:B--2---:R-:W-:-:S07]  /*16e0*/  @P4 FFMA.FTZ R6, R22, R23, R6 ;  /* 0x0000001716064223 */ /* 0x004fce0000010006 */
.L_x_827:
[----:B------:R-:W-:Y:S05]  /*16f0*/  BSYNC.RECONVERGENT B2 ;  /* 0x0000000000027941 */ /* 0x000fea0003800200 */
.L_x_826:
        /* <DEDUP_REMOVED lines=24> */
[----:B------:R-:W-:Y:S02]  /*1880*/  @!P5 IADD3 R26, PT, PT, -R26, RZ, RZ ;  /* 0x000000ff1a1ad210 */ /* 0x000fe40007ffe1ff */
        /* <DEDUP_REMOVED lines=33> */
[----:B-1----:R-:W-:-:S06]  /*1aa0*/  IADD3 R26, PT, PT, R24, 0xffffffe, RZ ;  /* 0x0ffffffe181a7810 */ /* 0x002fcc0007ffe0ff */
[----:B0-----:R-:W0:Y:S02]  /*1ab0*/  F2I.FTZ.U32.TRUNC.NTZ R17, R26 ;  /* 0x0000001a00117305 */ /* 0x001e24000021f000 */
[----:B0-----:R-:W-:-:S04]  /*1ac0*/  IMAD.MOV R16, RZ, RZ, -R17 ;  /* 0x000000ffff107224 */ /* 0x001fc800078e0a11 */
[----:B------:R-:W-:Y:S02]  /*1ad0*/  IMAD R19, R16, R18, RZ ;  /* 0x0000001210137224 */ /* 0x000fe400078e02ff */
[----:B------:R-:W-:-:S04]  /*1ae0*/  IMAD.MOV.U32 R16, RZ, RZ, RZ ;  /* 0x000000ffff107224 */ /* 0x000fc800078e00ff */
[----:B------:R-:W-:-:S04]  /*1af0*/  IMAD.HI.U32 R19, R17, R19, R16 ;  /* 0x0000001311137227 */ /* 0x000fc800078e0010 */
[----:B--2---:R-:W-:-:S07]  /*1b00*/  @P4 FFMA.FTZ R6, R22, R23, R6 ;  /* 0x0000001716064223 */ /* 0x004fce0000010006 */
.L_x_829:
[----:B------:R-:W-:Y:S05]  /*1b10*/  BSYNC.RECONVERGENT B2 ;  /* 0x0000000000027941 */ /* 0x000fea0003800200 */
.L_x_825:
[----:B------:R-:W-:Y:S05]  /*1b20*/  @P1 BREAK.RELIABLE B0 ;  /* 0x0000000000001942 */ /* 0x000fea0003800100 */
[----:B------:R-:W-:Y:S05]  /*1b30*/  @P1 BRA `(.L_x_828) ;  /* 0x0000000000f81947 */ /* 0x000fea0003800000 */
[----:B------:R-:W-:Y:S05]  /*1b40*/  BSYNC.RELIABLE B0 ;  /* 0x0000000000007941 */ /* 0x000fea0003800100 */
.L_x_824:
        /* <DEDUP_REMOVED lines=34> */
[----:B------:R-:W-:Y:S01]  /*1d70*/  @P4 VIADD R16, R16, 0x1 ;  /* 0x0000000110104836 */ /* 0x000fe20000000000 */
[----:B------:R-:W-:-:S05]  /*1d80*/  ISETP.GE.AND P4, PT, R21, RZ, PT ;  /* 0x000000ff1500720c */ /* 0x000fca0003f86270 */
[----:B------:R-:W-:Y:S02]  /*1d90*/  @P3 VIADD R11, R11, 0x1 ;  /* 0x000000010b0b3836 */ /* 0x000fe40000000000 */
[----:B------:R-:W-:-:S05]  /*1da0*/  @!P5 IMAD.MOV R16, RZ, RZ, -R16 ;  /* 0x000000ffff10d224 */ /* 0x000fca00078e0a10 */
[----:B------:R-:W-:Y:S02]  /*1db0*/  SEL R24, R24, R16, !P1 ;  /* 0x0000001018187207 */ /* 0x000fe40004800000 */
[----:B------:R-:W-:-:S04]  /*1dc0*/  @!P4 IADD3 R11, PT, PT, -R11, RZ, RZ ;  /* 0x000000ff0b0bc210 */ /* 0x000fc80007ffe1ff */
[----:B------:R-:W-:Y:S02]  /*1dd0*/  SEL R11, R20, R11, !P2 ;  /* 0x0000000b140b7207 */ /* 0x000fe40005000000 */
[C---:B------:R-:W-:Y:S02]  /*1de0*/  ISETP.GE.AND P2, PT, R24.reuse, UR14, PT ;  /* 0x0000000e18007c0c */ /* 0x040fe4000bf46270 */
[C---:B------:R-:W-:Y:S02]  /*1df0*/  ISETP.GE.AND P1, PT, R11.reuse, UR15, PT ;  /* 0x0000000f0b007c0c */ /* 0x040fe4000bf26270 */
[----:B------:R-:W-:Y:S02]  /*1e00*/  ISETP.GT.AND P2, PT, R24, -0x1, !P2 ;  /* 0xffffffff1800780c */ /* 0x000fe40005744270 */
[----:B------:R-:W-:-:S04]  /*1e10*/  ISETP.GT.AND P1, PT, R11, -0x1, !P1 ;  /* 0xffffffff0b00780c */ /* 0x000fc80004f24270 */
[----:B------:R-:W-:-:S13]  /*1e20*/  PLOP3.LUT P1, PT, P1, P2, PT, 0x80, 0x8 ;  /* 0x000000000008781c */ /* 0x000fda0000f25070 */
[----:B------:R-:W0:Y:S01]  /*1e30*/  @P1 LDC.64 R16, c[0x0][0x380] ;  /* 0x0000e000ff101b82 */ /* 0x000e220000000a00 */
[----:B------:R-:W-:-:S04]  /*1e40*/  @P1 IMAD R11, R8, UR15, R11 ;  /* 0x0000000f080b1c24 */ /* 0x000fc8000f8e020b */
[----:B------:R-:W-:-:S04]  /*1e50*/  @P1 IMAD R11, R11, UR14, R24 ;  /* 0x0000000e0b0b1c24 */ /* 0x000fc8000f8e0218 */
[----:B0-----:R-:W-:Y:S02]  /*1e60*/  @P1 IMAD.WIDE R16, R11, 0x4, R16 ;  /* 0x000000040b101825 */ /* 0x001fe400078e0210 */
[----:B------:R0:W2:Y:S04]  /*1e70*/  @P1 LDG.E R11, desc[UR10][R14.64+0x8] ;  /* 0x0000080a0e0b1981 */ /* 0x0000a8000c1e1900 */
[----:B------:R-:W2:Y:S01]  /*1e80*/  @P1 LDG.E R16, desc[UR10][R16.64] ;  /* 0x0000000a10101981 */ /* 0x000ea2000c1e1900 */
[----:B------:R-:W1:Y:S01]  /*1e90*/  I2F.RP R12, R18 ;  /* 0x00000012000c7306 */ /* 0x000e620000209400 */
[----:B0-----:R-:W-:-:S07]  /*1ea0*/  IMAD.MOV.U32 R14, RZ, RZ, RZ ;  /* 0x000000ffff0e7224 */ /* 0x001fce00078e00ff */
[----:B-1----:R-:W0:Y:S02]  /*1eb0*/  MUFU.RCP R12, R12 ;  /* 0x0000000c000c7308 */ /* 0x002e240000001000 */
[----:B0-----:R-:W-:-:S06]  /*1ec0*/  VIADD R20, R12, 0xffffffe ;  /* 0x0ffffffe0c147836 */ /* 0x001fcc0000000000 */
[----:B------:R-:W0:Y:S02]  /*1ed0*/  F2I.FTZ.U32.TRUNC.NTZ R15, R20 ;  /* 0x00000014000f7305 */ /* 0x000e24000021f000 */
[----:B0-----:R-:W-:-:S04]  /*1ee0*/  IMAD.MOV R19, RZ, RZ, -R15 ;  /* 0x000000ffff137224 */ /* 0x001fc800078e0a0f */
[----:B------:R-:W-:-:S04]  /*1ef0*/  IMAD R19, R19, R18, RZ ;  /* 0x0000001213137224 */ /* 0x000fc800078e02ff */
[----:B------:R-:W-:-:S04]  /*1f00*/  IMAD.HI.U32 R19, R15, R19, R14 ;  /* 0x000000130f137227 */ /* 0x000fc800078e000e */
[----:B--2---:R-:W-:-:S07]  /*1f10*/  @P1 FFMA.FTZ R6, R11, R16, R6 ;  /* 0x000000100b061223 */ /* 0x004fce0000010006 */
.L_x_828:
[----:B------:R-:W-:Y:S05]  /*1f20*/  BSYNC.RECONVERGENT B1 ;  /* 0x0000000000017941 */ /* 0x000fea0003800200 */
.L_x_823:
[----:B------:R-:W-:Y:S02]  /*1f30*/  VIADD R10, R10, -UR16 ;  /* 0x800000100a0a7c36 */ /* 0x000fe40008000000 */
[----:B------:R-:W-:Y:S01]  /*1f40*/  VIADD R13, R13, 0x5 ;  /* 0x000000050d0d7836 */ /* 0x000fe20000000000 */
        /* <DEDUP_REMOVED lines=8> */
[----:B--2---:R-:W-:-:S04]  /*1fd0*/  LEA R2, P0, R12, UR8, 0x2 ;  /* 0x000000080c027c11 */ /* 0x004fc8000f8010ff */
[C---:B---3--:R-:W-:Y:S02]  /*1fe0*/  LEA.HI.X R3, R12.reuse, UR9, R11, 0x2, P0 ;  /* 0x000000090c037c11 */ /* 0x048fe400080f140b */
[----:B------:R-:W-:-:S03]  /*1ff0*/  IADD3 R12, P0, PT, R12, UR4, RZ ;  /* 0x000000040c0c7c10 */ /* 0x000fc6000ff1e0ff */
[----:B------:R1:W-:Y:S02]  /*2000*/  STG.E desc[UR10][R2.64], R6 ;  /* 0x0000000602007986 */ /* 0x0003e4000c10190a */
[----:B------:R-:W-:Y:S01]  /*2010*/  IMAD.X R11, RZ, RZ, R11, P0 ;  /* 0x000000ffff0b7224 */ /* 0x000fe200000e060b */
[----:B0-----:R-:W-:Y:S01]  /*2020*/  ISETP.GE.U32.AND P0, PT, R12, UR13, PT ;  /* 0x0000000d0c007c0c */ /* 0x001fe2000bf06070 */
[----:B------:R1:W-:Y:S03]  /*2030*/  STL [R1+0x8], R12 ;  /* 0x0000080c01007387 */ /* 0x0003e60000100800 */
[----:B------:R-:W-:Y:S01]  /*2040*/  ISETP.GE.AND.EX P0, PT, R11, UR12, PT, P0 ;  /* 0x0000000c0b007c0c */ /* 0x000fe2000bf06300 */
[----:B------:R1:W-:-:S12]  /*2050*/  STL [R1+0x14], R11 ;  /* 0x0000140b01007387 */ /* 0x0003d80000100800 */
[----:B-1----:R-:W-:Y:S05]  /*2060*/  @!P0 BRA `(.L_x_832) ;  /* 0xffffffe000548947 */ /* 0x002fea000383ffff */
[----:B------:R-:W-:Y:S05]  /*2070*/  EXIT ;  /* 0x000000000000794d */ /* 0x000fea0003800000 */
.L_x_818:
        /* <DEDUP_REMOVED lines=20> */
[----:B0-----:R-:W-:Y:S02]  /*21c0*/  IADD3 R4, PT, PT, R3, 0xffffffe, RZ ;  /* 0x0ffffffe03047810 */ /* 0x001fe40007ffe0ff */
[----:B------:R-:W-:-:S04]  /*21d0*/  MOV R3, RZ ;  /* 0x000000ff00037202 */ /* 0x000fc80000000f00 */
        /* <DEDUP_REMOVED lines=15> */
.L_x_834:
[----:B------:R-:W-:-:S07]  /*22d0*/  MOV R4, 0x22f0 ;  /* 0x000022f000047802 */ /* 0x000fce0000000f00 */
[----:B------:R-:W-:Y:S05]  /*22e0*/  CALL.REL.NOINC `($__internal_33_$__cuda_sm20_div_u64) ;  /* 0x0000000000e47944 */ /* 0x000fea0003c00000 */
.L_x_835:
[----:B------:R-:W-:Y:S05]  /*22f0*/  BSYNC.RECONVERGENT B0 ;  /* 0x0000000000007941 */ /* 0x000fea0003800200 */
.L_x_833:
        /* <DEDUP_REMOVED lines=14> */
.L_x_838:
[----:B------:R-:W2:Y:S04]  /*23e0*/  LDL.LU R7, [R1+0x8] ;  /* 0x0000080001077983 */ /* 0x000ea80000300800 */
[----:B------:R-:W3:Y:S01]  /*23f0*/  LDL.LU R6, [R1+0x14] ;  /* 0x0000140001067983 */ /* 0x000ee20000300800 */
[----:B--2---:R-:W-:-:S04]  /*2400*/  LEA R2, P0, R7, UR6, 0x2 ;  /* 0x0000000607027c11 */ /* 0x004fc8000f8010ff */
[C-C-:B---3--:R-:W-:Y:S02]  /*2410*/  LEA.HI.X R3, R7.reuse, UR7, R6.reuse, 0x2, P0 ;  /* 0x0000000707037c11 */ /* 0x148fe400080f1406 */
[----:B------:R-:W-:Y:S02]  /*2420*/  IADD3 R7, P2, PT, R7, UR4, RZ ;  /* 0x0000000407077c10 */ /* 0x000fe4000ff5e0ff */
[----:B------:R-:W-:Y:S01]  /*2430*/  IADD3 R0, P0, PT, R0, 0x1, RZ ;  /* 0x0000000100007810 */ /* 0x000fe20007f1e0ff */
[----:B------:R0:W-:Y:S02]  /*2440*/  STG.E desc[UR10][R2.64], RZ ;  /* 0x000000ff02007986 */ /* 0x0001e4000c10190a */
[----:B------:R-:W-:Y:S02]  /*2450*/  IMAD.X R6, RZ, RZ, R6, P2 ;  /* 0x000000ffff067224 */ /* 0x000fe400010e0606 */
[----:B------:R-:W-:Y:S01]  /*2460*/  IMAD.X R4, RZ, RZ, R4, P0 ;  /* 0x000000ffff047224 */ /* 0x000fe200000e0604 */
[----:B------:R-:W-:-:S02]  /*2470*/  ISETP.NE.U32.AND P0, PT, R0, R5, PT ;  /* 0x000000050000720c */ /* 0x000fc40003f05070 */
[----:B------:R0:W-:Y:S02]  /*2480*/  STL [R1+0x14], R6 ;  /* 0x0000140601007387 */ /* 0x0001e40000100800 */
[----:B------:R-:W-:Y:S02]  /*2490*/  ISETP.NE.AND.EX P0, PT, R4, RZ, PT, P0 ;  /* 0x000000ff0400720c */ /* 0x000fe40003f05300 */
[----:B------:R0:W-:Y:S11]  /*24a0*/  STL [R1+0x8], R7 ;  /* 0x0000080701007387 */ /* 0x0001f60000100800 */
[----:B0-----:R-:W-:Y:S05]  /*24b0*/  @P0 BRA `(.L_x_838) ;  /* 0xfffffffc00c80947 */ /* 0x001fea000383ffff */
.L_x_837:
[----:B------:R-:W-:Y:S05]  /*24c0*/  BSYNC.RECONVERGENT B0 ;  /* 0x0000000000007941 */ /* 0x000fea0003800200 */
.L_x_836:
[----:B------:R-:W-:Y:S05]  /*24d0*/  @!P1 EXIT ;  /* 0x000000000000994d */ /* 0x000fea0003800000 */
[----:B------:R-:W-:Y:S01]  /*24e0*/  USHF.L.U32 UR5, UR4, 0x2, URZ ;  /* 0x0000000204057899 */ /* 0x000fe200080006ff */
[----:B------:R-:W0:Y:S01]  /*24f0*/  LDCU UR8, c[0x0][0x3f8] ;  /* 0x00007f00ff0877ac */ /* 0x000e220008000800 */
[----:B------:R-:W1:Y:S01]  /*2500*/  LDCU.64 UR6, c[0x0][0x3a8] ;  /* 0x00007500ff0677ac */ /* 0x000e620008000a00 */
[----:B------:R-:W-:-:S12]  /*2510*/  USHF.R.U32.HI UR4, URZ, 0x1e, UR4 ;  /* 0x0000001eff047899 */ /* 0x000fd80008011604 */
.L_x_839:
[----:B------:R-:W1:Y:S04]  /*2520*/  LDL.LU R10, [R1+0x8] ;  /* 0x00000800010a7983 */ /* 0x000e680000300800 */
[----:B------:R-:W2:Y:S01]  /*2530*/  LDL.LU R0, [R1+0x14] ;  /* 0x0000140001007983 */ /* 0x000ea20000300800 */
[----:B-1----:R-:W-:-:S04]  /*2540*/  LEA R8, P0, R10, UR6, 0x2 ;  /* 0x000000060a087c11 */ /* 0x002fc8000f8010ff */
[----:B--2---:R-:W-:Y:S02]  /*2550*/  LEA.HI.X R9, R10, UR7, R0, 0x2, P0 ;  /* 0x000000070a097c11 */ /* 0x004fe400080f1400 */
        /* <DEDUP_REMOVED lines=12> */
[----:B0-----:R-:W-:Y:S01]  /*2620*/  ISETP.GE.U32.AND P0, PT, R10, UR8, PT ;  /* 0x000000080a007c0c */ /* 0x001fe2000bf06070 */
[----:B------:R2:W-:Y:S03]  /*2630*/  STL [R1+0x8], R10 ;  /* 0x0000080a01007387 */ /* 0x0005e60000100800 */
[----:B------:R-:W-:Y:S01]  /*2640*/  ISETP.GE.AND.EX P0, PT, R0, UR12, PT, P0 ;  /* 0x0000000c00007c0c */ /* 0x000fe2000bf06300 */
[----:B------:R2:W-:-:S12]  /*2650*/  STL [R1+0x14], R0 ;  /* 0x0000140001007387 */ /* 0x0005d80000100800 */
[----:B--2---:R-:W-:Y:S05]  /*2660*/  @!P0 BRA `(.L_x_839) ;  /* 0xfffffffc00ac8947 */ /* 0x004fea000383ffff */
[----:B------:R-:W-:Y:S05]  /*2670*/  EXIT ;  /* 0x000000000000794d */ /* 0x000fea0003800000 */
        .weak           $__internal_33_$__cuda_sm20_div_u64
        .type           $__internal_33_$__cuda_sm20_div_u64,@function
        .size           $__internal_33_$__cuda_sm20_div_u64,(.L_x_1737 - $__internal_33_$__cuda_sm20_div_u64)
$__internal_33_$__cuda_sm20_div_u64:
        /* <DEDUP_REMOVED lines=67> */
[----:B------:R-:W-:Y:S06]  /*2ab0*/  RET.REL.NODEC R4 `(_ZN2at6native51_GLOBAL__N__2c613397_18_DepthwiseConv2d_cu_9959487032conv_depthwise2d_backward_kernelILi5ELi0EfiEEvNS_27GenericPackedTensorAccessorIKT1_Lm4ENS_16DefaultPtrTraitsEiEENS3_IS4_Lm4ES6_iEES7_T2_iiiiiiiiiiiiiii) ;  /* 0xffffffd404507950 */ /* 0x000fec0003c3ffff */
.L_x_840:
        /* <DEDUP_REMOVED lines=12> */
.L_x_1737:


//--------------------- .text._ZN2at6native51_GLOBAL__N__2c613397_18_DepthwiseConv2d_cu_9959487032conv_depthwise2d_backward_kernelILi5ELi2EfiEEvNS_27GenericPackedTensorAccessorIKT1_Lm4ENS_16DefaultPtrTraitsEiEENS3_IS4_Lm4ES6_iEES7_T2_iiiiiiiiiiiiiii --------------------------
	.section	.text._ZN2at6native51_GLOBAL__N__2c613397_18_DepthwiseConv2d_cu_9959487032conv_depthwise2d_backward_kernelILi5ELi2EfiEEvNS_27GenericPackedTensorAccessorIKT1_Lm4ENS_16DefaultPtrTraitsEiEENS3_IS4_Lm4ES6_iEES7_T2_iiiiiiiiiiiiiii,"ax",@progbits
	.align	128
.text._ZN2at6native51_GLOBAL__N__2c613397_18_DepthwiseConv2d_cu_9959487032conv_depthwise2d_backward_kernelILi5ELi2EfiEEvNS_27GenericPackedTensorAccessorIKT1_Lm4ENS_16DefaultPtrTraitsEiEENS3_IS4_Lm4ES6_iEES7_T2_iiiiiiiiiiiiiii:
        .type           _ZN2at6native51_GLOBAL__N__2c613397_18_DepthwiseConv2d_cu_9959487032conv_depthwise2d_backward_kernelILi5ELi2EfiEEvNS_27GenericPackedTensorAccessorIKT1_Lm4ENS_16DefaultPtrTraitsEiEENS3_IS4_Lm4ES6_iEES7_T2_iiiiiiiiiiiiiii,@function
        .size           _ZN2at6native51_GLOBAL__N__2c613397_18_DepthwiseConv2d_cu_9959487032conv_depthwise2d_backward_kernelILi5ELi2EfiEEvNS_27GenericPackedTensorAccessorIKT1_Lm4ENS_16DefaultPtrTraitsEiEENS3_IS4_Lm4ES6_iEES7_T2_iiiiiiiiiiiiiii,(.L_x_1739 - _ZN2at6native51_GLOBAL__N__2c613397_18_DepthwiseConv2d_cu_9959487032conv_depthwise2d_backward_kernelILi5ELi2EfiEEvNS_27GenericPackedTensorAccessorIKT1_Lm4ENS_16DefaultPtrTraitsEiEENS3_IS4_Lm4ES6_iEES7_T2_iiiiiiiiiiiiiii)
        .other          _ZN2at6native51_GLOBAL__N__2c613397_18_DepthwiseConv2d_cu_9959487032conv_depthwise2d_backward_kernelILi5ELi2EfiEEvNS_27GenericPackedTensorAccessorIKT1_Lm4ENS_16DefaultPtrTraitsEiEENS3_IS4_Lm4ES6_iEES7_T2_iiiiiiiiiiiiiii,@"STO_CUDA_ENTRY STV_DEFAULT"
_ZN2at6native51_GLOBAL__N__2c613397_18_DepthwiseConv2d_cu_9959487032conv_depthwise2d_backward_kernelILi5ELi2EfiEEvNS_27GenericPackedTensorAccessorIKT1_Lm4ENS_16DefaultPtrTraitsEiEENS3_IS4_Lm4ES6_iEES7_T2_iiiiiiiiiiiiiii:
        /* <DEDUP_REMOVED lines=26> */
.L_x_844:
        /* <DEDUP_REMOVED lines=33> */
[----:B------:R-:W-:-:S05]  /*03b0*/  @P0 IADD3 R2, PT, PT, R2, 0x1, RZ ;  /* 0x0000000102020810 */ /* 0x000fca0007ffe0ff */
        /* <DEDUP_REMOVED lines=10> */
[----:B------:R-:W-:Y:S02]  /*0460*/  IMAD R2, R17, R6, R2 ;  /* 0x0000000611027224 */ /* 0x000fe400078e0202 */
[----:B0-----:R-:W-:-:S03]  /*0470*/  VIADD R9, R4, 0xffffffe ;  /* 0x0ffffffe04097836 */ /* 0x001fc60000000000 */
[----:B------:R-:W-:-:S03]  /*0480*/  ISETP.GT.U32.AND P1, PT, R17, R2, PT ;  /* 0x000000021100720c */ /* 0x000fc60003f24070 */
[----:B------:R-:W0:Y:S10]  /*0490*/  F2I.FTZ.U32.TRUNC.NTZ R9, R9 ;  /* 0x0000000900097305 */ /* 0x000e34000021f000 */
        /* <DEDUP_REMOVED lines=23> */
[----:B------:R-:W-:Y:S02]  /*0610*/  @!P1 IMAD.IADD R4, R4, 0x1, -R15 ;  /* 0x0000000104049824 */ /* 0x000fe400078e0a0f */
[----:B------:R-:W-:Y:S01]  /*0620*/  @!P1 VIADD R2, R2, 0x1 ;  /* 0x0000000102029836 */ /* 0x000fe20000000000 */
[----:B------:R-:W-:Y:S02]  /*0630*/  ISETP.NE.AND P1, PT, R12, RZ, PT ;  /* 0x000000ff0c00720c */ /* 0x000fe40003f25270 */
[----:B------:R-:W-:Y:S02]  /*0640*/  ISETP.GE.U32.AND P0, PT, R4, R15, PT ;  /* 0x0000000f0400720c */ /* 0x000fe40003f06070 */
[----:B------:R-:W-:-:S04]  /*0650*/  LOP3.LUT R4, R17, R12, RZ, 0x3c, !PT ;  /* 0x0000000c11047212 */ /* 0x000fc800078e3cff */
[----:B------:R-:W-:Y:S02]  /*0660*/  ISETP.GE.AND P2, PT, R4, RZ, PT ;  /* 0x000000ff0400720c */ /* 0x000fe40003f46270 */
[----:B--2---:R-:W-:Y:S01]  /*0670*/  IADD3 R4, PT, PT, R0, UR8, RZ ;  /* 0x0000000800047c10 */ /* 0x004fe2000fffe0ff */
[----:B------:R-:W0:Y:S03]  /*0680*/  LDCU UR8, c[0x0][0x410] ;  /* 0x00008200ff0877ac */ /* 0x000e260008000800 */
[C---:B------:R-:W-:Y:S01]  /*0690*/  IADD3 R20, PT, PT, R4.reuse, -R11, RZ ;  /* 0x8000000b04147210 */ /* 0x040fe20007ffe0ff */
[----:B------:R-:W-:Y:S02]  /*06a0*/  IMAD.IADD R18, R4, 0x1, -R9 ;  /* 0x0000000104127824 */ /* 0x000fe400078e0a09 */
[----:B------:R-:W-:Y:S01]  /*06b0*/  VIADD R9, R11, UR7 ;  /* 0x000000070b097c36 */ /* 0x000fe20008000000 */
[----:B------:R-:W-:Y:S01]  /*06c0*/  LOP3.LUT R19, R20, 0x1, RZ, 0xc0, !PT ;  /* 0x0000000114137812 */ /* 0x000fe200078ec0ff */
[----:B------:R-:W-:Y:S01]  /*06d0*/  @P0 VIADD R2, R2, 0x1 ;  /* 0x0000000102020836 */ /* 0x000fe20000000000 */
[----:B------:R-:W-:Y:S01]  /*06e0*/  SHF.R.S32.HI R20, RZ, 0x1, R20 ;  /* 0x00000001ff147819 */ /* 0x000fe20000011414 */
[C-C-:B------:R-:W-:Y:S01]  /*06f0*/  IMAD.IADD R21, R4.reuse, 0x1, -R9.reuse ;  /* 0x0000000104157824 */ /* 0x140fe200078e0a09 */
[----:B------:R-:W-:Y:S01]  /*0700*/  IADD3 R25, PT, PT, R4, -UR7, -R9 ;  /* 0x8000000704197c10 */ /* 0x000fe2000fffe809 */
[----:B------:R-:W-:Y:S01]  /*0710*/  @!P2 IMAD.MOV R2, RZ, RZ, -R2 ;  /* 0x000000ffff02a224 */ /* 0x000fe200078e0a02 */
[----:B------:R-:W-:Y:S01]  /*0720*/  @!P1 LOP3.LUT R2, RZ, R12, RZ, 0x33, !PT ;  /* 0x0000000cff029212 */ /* 0x000fe200078e33ff */
[----:B------:R-:W-:Y:S01]  /*0730*/  IMAD R7, R7, R6, R4 ;  /* 0x0000000607077224 */ /* 0x000fe200078e0204 */
[----:B------:R-:W-:Y:S01]  /*0740*/  SHF.R.S32.HI R11, RZ, 0x1, R21 ;  /* 0x00000001ff0b7819 */ /* 0x000fe20000011415 */
[----:B------:R-:W-:Y:S01]  /*0750*/  VIADD R6, R10, UR9 ;  /* 0x000000090a067c36 */ /* 0x000fe20008000000 */
[----:B------:R-:W-:Y:S01]  /*0760*/  SHF.R.S32.HI R10, RZ, 0x1, R25 ;  /* 0x00000001ff0a7819 */ /* 0x000fe20000011419 */
[----:B------:R-:W-:Y:S01]  /*0770*/  IMAD.MOV R15, RZ, RZ, -R2 ;  /* 0x000000ffff0f7224 */ /* 0x000fe200078e0a02 */
[----:B0-----:R-:W-:Y:S01]  /*0780*/  ISETP.GE.AND P0, PT, R11, UR8, PT ;  /* 0x000000080b007c0c */ /* 0x001fe2000bf06270 */
[----:B------:R-:W-:Y:S01]  /*0790*/  IMAD R13, R13, R8, R6 ;  /* 0x000000080d0d7224 */ /* 0x000fe200078e0206 */
[----:B------:R-:W-:Y:S01]  /*07a0*/  ISETP.GE.AND P1, PT, R10, UR8, PT ;  /* 0x000000080a007c0c */ /* 0x000fe2000bf26270 */
[----:B------:R-:W-:Y:S01]  /*07b0*/  IMAD R12, R12, R15, R17 ;  /* 0x0000000f0c0c7224 */ /* 0x000fe200078e0211 */
[----:B------:R-:W-:Y:S01]  /*07c0*/  ISETP.GT.AND P2, PT, R11, -0x1, !P0 ;  /* 0xffffffff0b00780c */ /* 0x000fe20004744270 */
[----:B------:R-:W-:Y:S01]  /*07d0*/  IMAD.MOV.U32 R4, RZ, RZ, RZ ;  /* 0x000000ffff047224 */ /* 0x000fe200078e00ff */
[----:B------:R-:W-:Y:S01]  /*07e0*/  LOP3.LUT R17, R18, 0x1, RZ, 0xc0, !PT ;  /* 0x0000000112117812 */ /* 0x000fe200078ec0ff */
[----:B------:R-:W-:Y:S01]  /*07f0*/  IMAD.MOV.U32 R9, RZ, RZ, RZ ;  /* 0x000000ffff097224 */ /* 0x000fe200078e00ff */
[----:B------:R-:W-:-:S02]  /*0800*/  LOP3.LUT R8, R7, 0x1, RZ, 0xc0, !PT ;  /* 0x0000000107087812 */ /* 0x000fc400078ec0ff */
[----:B------:R-:W-:Y:S02]  /*0810*/  SHF.R.S32.HI R16, RZ, 0x1, R7 ;  /* 0x00000001ff107819 */ /* 0x000fe40000011407 */
[----:B------:R-:W-:Y:S02]  /*0820*/  ISETP.GT.AND P0, PT, R10, -0x1, !P1 ;  /* 0xffffffff0a00780c */ /* 0x000fe40004f04270 */
[----:B------:R-:W-:Y:S02]  /*0830*/  P2R R34, PR, RZ, 0x4 ;  /* 0x00000004ff227803 */ /* 0x000fe40000000000 */
[----:B------:R-:W-:Y:S02]  /*0840*/  SHF.R.S32.HI R18, RZ, 0x1, R18 ;  /* 0x00000001ff127819 */ /* 0x000fe40000011412 */
[----:B------:R-:W-:Y:S02]  /*0850*/  LOP3.LUT R21, R21, 0x1, RZ, 0xc0, !PT ;  /* 0x0000000115157812 */ /* 0x000fe400078ec0ff */
[----:B------:R-:W-:-:S07]  /*0860*/  LOP3.LUT R25, R25, 0x1, RZ, 0xc0, !PT ;  /* 0x0000000119197812 */ /* 0x000fce00078ec0ff */
.L_x_843:
[----:B------:R-:W0:Y:S01]  /*0870*/  LDCU.64 UR8, c[0x0][0x400] ;  /* 0x00008000ff0877ac */ /* 0x000e220008000a00 */
[----:B------:R-:W-:Y:S02]  /*0880*/  IMAD.MOV.U32 R24, RZ, RZ, RZ ;  /* 0x000000ffff187224 */ /* 0x000fe400078e00ff */
[----:B------:R-:W-:Y:S01]  /*0890*/  IMAD.MOV.U32 R27, RZ, RZ, R13 ;  /* 0x000000ffff1b7224 */ /* 0x000fe200078e000d */
        /* <DEDUP_REMOVED lines=9> */
.L_x_842:
[----:B------:R-:W-:Y:S01]  /*0930*/  SHF.R.S32.HI R7, RZ, 0x1, R27 ;  /* 0x00000001ff077819 */ /* 0x000fe2000001141b */
[----:B------:R-:W-:Y:S01]  /*0940*/  IMAD.U32 R6, RZ, RZ, UR5 ;  /* 0x00000005ff067e24 */ /* 0x000fe2000f8e00ff */
[----:B------:R-:W-:Y:S02]  /*0950*/  ISETP.GE.AND P3, PT, R18, UR15, PT ;  /* 0x0000000f12007c0c */ /* 0x000fe4000bf66270 */
[----:B------:R-:W-:Y:S01]  /*0960*/  LOP3.LUT R22, R27, 0x1, RZ, 0xc0, !PT ;  /* 0x000000011b167812 */ /* 0x000fe200078ec0ff */
[----:B------:R-:W-:Y:S01]  /*0970*/  IMAD R37, R26, UR13, R7 ;  /* 0x0000000d1a257c24 */ /* 0x000fe2000f8e0207 */
[----:B------:R-:W-:Y:S02]  /*0980*/  ISETP.GE.AND P2, PT, R7, UR13, PT ;  /* 0x0000000d07007c0c */ /* 0x000fe4000bf46270 */
[----:B------:R-:W-:Y:S02]  /*0990*/  ISETP.GT.AND P3, PT, R18, -0x1, !P3 ;  /* 0xffffffff1200780c */ /* 0x000fe40005f64270 */
[----:B------:R-:W-:-:S02]  /*09a0*/  LOP3.LUT P4, RZ, R22, R17, RZ, 0xfc, !PT ;  /* 0x0000001116ff7212 */ /* 0x000fc4000788fcff */
[----:B------:R-:W-:Y:S01]  /*09b0*/  ISETP.GT.AND P2, PT, R7, -0x1, !P2 ;  /* 0xffffffff0700780c */ /* 0x000fe20005744270 */
[----:B------:R-:W-:Y:S01]  /*09c0*/  IMAD.U32 R7, RZ, RZ, UR6 ;  /* 0x00000006ff077e24 */ /* 0x000fe2000f8e00ff */
[----:B------:R-:W-:Y:S02]  /*09d0*/  LOP3.LUT P5, RZ, R22, R19, RZ, 0xfc, !PT ;  /* 0x0000001316ff7212 */ /* 0x000fe400078afcff */
[----:B------:R-:W-:Y:S01]  /*09e0*/  PLOP3.LUT P3, PT, P3, P4, P2, 0x20, 0x0 ;  /* 0x000000000000781c */ /* 0x000fe20001f68420 */
[----:B------:R-:W-:Y:S01]  /*09f0*/  IMAD.WIDE R6, R28, 0x4, R6 ;  /* 0x000000041c067825 */ /* 0x000fe200078e0206 */
[----:B------:R-:W-:Y:S02]  /*0a00*/  ISETP.GE.AND P4, PT, R20, UR15, PT ;  /* 0x0000000f14007c0c */ /* 0x000fe4000bf86270 */
[----:B------:R-:W-:Y:S02]  /*0a10*/  ISETP.NE.AND P6, PT, R34, RZ, PT ;  /* 0x000000ff2200720c */ /* 0x000fe40003fc5270 */
[----:B------:R-:W-:-:S04]  /*0a20*/  ISETP.GT.AND P4, PT, R20, -0x1, !P4 ;  /* 0xffffffff1400780c */ /* 0x000fc80006784270 */
[----:B------:R-:W-:Y:S02]  /*0a30*/  PLOP3.LUT P4, PT, P4, P5, P2, 0x20, 0x0 ;  /* 0x000000000000781c */ /* 0x000fe4000278a420 */
[----:B------:R-:W-:Y:S01]  /*0a40*/  LOP3.LUT P5, RZ, R22, R8, RZ, 0xfc, !PT ;  /* 0x0000000816ff7212 */ /* 0x000fe200078afcff */
[----:B------:R-:W0:Y:S03]  /*0a50*/  @P3 LDC.64 R32, c[0x0][0x380] ;  /* 0x0000e000ff203b82 */ /* 0x000e260000000a00 */
[----:B------:R-:W-:-:S07]  /*0a60*/  PLOP3.LUT P5, PT, P1, P5, P2, 0x20, 0x0 ;  /* 0x000000000000781c */ /* 0x000fce0000faa420 */
[----:B------:R-:W1:Y:S06]  /*0a70*/  @P4 LDC.64 R30, c[0x0][0x380] ;  /* 0x0000e000ff1e4b82 */ /* 0x000e6c0000000a00 */
[----:B------:R-:W-:Y:S02]  /*0a80*/  @P5 IMAD R23, R37, UR15, R16 ;  /* 0x0000000f25175c24 */ /* 0x000fe4000f8e0210 */
[----:B------:R-:W2:Y:S02]  /*0a90*/  @P5 LDC.64 R14, c[0x0][0x380] ;  /* 0x0000e000ff0e5b82 */ /* 0x000ea40000000a00 */
[----:B--2---:R-:W-:-:S02]  /*0aa0*/  @P5 IMAD.WIDE R14, R23, 0x4, R14 ;  /* 0x00000004170e5825 */ /* 0x004fc400078e020e */
[----:B------:R-:W2:Y:S04]  /*0ab0*/  @P5 LDG.E R23, desc[UR10][R6.64+-0x8] ;  /* 0xfffff80a06175981 */ /* 0x000ea8000c1e1900 */
[----:B------:R-:W2:Y:S04]  /*0ac0*/  @P5 LDG.E R14, desc[UR10][R14.64] ;  /* 0x0000000a0e0e5981 */ /* 0x000ea8000c1e1900 */
[----:B------:R-:W3:Y:S01]  /*0ad0*/  @P3 LDG.E R15, desc[UR10][R6.64+-0x4] ;  /* 0xfffffc0a060f3981 */ /* 0x000ee2000c1e1900 */
[----:B--2---:R-:W-:Y:S01]  /*0ae0*/  @P5 FFMA.FTZ R4, R23, R14, R4 ;  /* 0x0000000e17045223 */ /* 0x004fe20000010004 */
[----:B------:R-:W-:-:S04]  /*0af0*/  @P3 IMAD R23, R37, UR15, R18 ;  /* 0x0000000f25173c24 */ /* 0x000fc8000f8e0212 */
[----:B0-----:R-:W-:-:S06]  /*0b00*/  @P3 IMAD.WIDE R32, R23, 0x4, R32 ;  /* 0x0000000417203825 */ /* 0x001fcc00078e0220 */
[----:B------:R0:W3:Y:S01]  /*0b10*/  @P3 LDG.E R32, desc[UR10][R32.64] ;  /* 0x0000000a20203981 */ /* 0x0000e2000c1e1900 */
[----:B------:R-:W-:-:S04]  /*0b20*/  LOP3.LUT P5, RZ, R22, R21, RZ, 0xfc, !PT ;  /* 0x0000001516ff7212 */ /* 0x000fc800078afcff */
[----:B------:R-:W-:Y:S02]  /*0b30*/  PLOP3.LUT P5, PT, P6, P5, P2, 0x20, 0x0 ;  /* 0x000000000000781c */ /* 0x000fe400037aa420 */
[----:B------:R-:W-:-:S04]  /*0b40*/  LOP3.LUT P6, RZ, R22, R25, RZ, 0xfc, !PT ;  /* 0x0000001916ff7212 */ /* 0x000fc800078cfcff */
[----:B------:R-:W-:-:S07]  /*0b50*/  PLOP3.LUT P6, PT, P0, P6, P2, 0x20, 0x0 ;  /* 0x000000000000781c */ /* 0x000fce00007cc420 */
[----:B------:R-:W2:Y:S01]  /*0b60*/  @P5 LDC.64 R22, c[0x0][0x380] ;  /* 0x0000e000ff165b82 */ /* 0x000ea20000000a00 */
[----:B------:R-:W-:-:S04]  /*0b70*/  @P4 IMAD R29, R37, UR15, R20 ;  /* 0x0000000f251d4c24 */ /* 0x000fc8000f8e0214 */
[----:B-1----:R-:W-:-:S04]  /*0b80*/  @P4 IMAD.WIDE R30, R29, 0x4, R30 ;  /* 0x000000041d1e4825 */ /* 0x002fc800078e021e */
[C---:B------:R-:W-:Y:S02]  /*0b90*/  @P5 IMAD R29, R37.reuse, UR15, R11 ;  /* 0x0000000f251d5c24 */ /* 0x040fe4000f8e020b */
[----:B0-----:R-:W-:Y:S01]  /*0ba0*/  @P6 IMAD R33, R37, UR15, R10 ;  /* 0x0000000f25216c24 */ /* 0x001fe2000f8e020a */
[----:B------:R-:W4:Y:S04]  /*0bb0*/  @P4 LDG.E R30, desc[UR10][R30.64] ;  /* 0x0000000a1e1e4981 */ /* 0x000f28000c1e1900 */
[----:B------:R-:W5:Y:S01]  /*0bc0*/  @P6 LDG.E R37, desc[UR10][R6.64+0x8] ;  /* 0x0000080a06256981 */ /* 0x000f62000c1e1900 */
[----:B--2---:R-:W-:-:S03]  /*0bd0*/  @P5 IMAD.WIDE R22, R29, 0x4, R22 ;  /* 0x000000041d165825 */ /* 0x004fc600078e0216 */
[----:B------:R-:W4:Y:S04]  /*0be0*/  @P4 LDG.E R29, desc[UR10][R6.64] ;  /* 0x0000000a061d4981 */ /* 0x000f28000c1e1900 */
[----:B------:R-:W2:Y:S01]  /*0bf0*/  @P5 LDG.E R22, desc[UR10][R22.64] ;  /* 0x0000000a16165981 */ /* 0x000ea2000c1e1900 */
[----:B---3--:R-:W-:Y:S02]  /*0c00*/  @P3 FFMA.FTZ R4, R15, R32, R4 ;  /* 0x000000200f043223 */ /* 0x008fe40000010004 */
[----:B------:R-:W0:Y:S02]  /*0c10*/  @P6 LDC.64 R14, c[0x0][0x380] ;  /* 0x0000e000ff0e6b82 */ /* 0x000e240000000a00 */
[----:B0-----:R-:W-:Y:S02]  /*0c20*/  @P6 IMAD.WIDE R14, R33, 0x4, R14 ;  /* 0x00000004210e6825 */ /* 0x001fe400078e020e */
[----:B------:R-:W2:Y:S04]  /*0c30*/  @P5 LDG.E R33, desc[UR10][R6.64+0x4] ;  /* 0x0000040a06215981 */ /* 0x000ea8000c1e1900 */
[----:B------:R-:W5:Y:S01]  /*0c40*/  @P6 LDG.E R14, desc[UR10][R14.64] ;  /* 0x0000000a0e0e6981 */ /* 0x000f62000c1e1900 */
[----:B------:R-:W-:-:S04]  /*0c50*/  IADD3 R24, PT, PT, R24, 0x1, RZ ;  /* 0x0000000118187810 */ /* 0x000fc80007ffe0ff */
[----:B------:R-:W-:Y:S01]  /*0c60*/  ISETP.NE.AND P2, PT, R24, 0x5, PT ;  /* 0x000000051800780c */ /* 0x000fe20003f45270 */
[----:B----4-:R-:W-:Y:S01]  /*0c70*/  @P4 FFMA.FTZ R4, R29, R30, R4 ;  /* 0x0000001e1d044223 */ /* 0x010fe20000010004 */
[----:B------:R-:W-:Y:S02]  /*0c80*/  VIADD R27, R27, -UR14 ;  /* 0x8000000e1b1b7c36 */ /* 0x000fe40008000000 */
[----:B------:R-:W-:Y:S02]  /*0c90*/  VIADD R28, R28, 0x5 ;  /* 0x000000051c1c7836 */ /* 0x000fe40000000000 */
[----:B--2---:R-:W-:-:S04]  /*0ca0*/  @P5 FFMA.FTZ R4, R33, R22, R4 ;  /* 0x0000001621045223 */ /* 0x004fc80000010004 */
[----:B-----5:R-:W-:-:S03]  /*0cb0*/  @P6 FFMA.FTZ R4, R37, R14, R4 ;  /* 0x0000000e25046223 */ /* 0x020fc60000010004 */
[----:B------:R-:W-:Y:S05]  /*0cc0*/  @P2 BRA `(.L_x_842) ;  /* 0xfffffffc00182947 */ /* 0x000fea000383ffff */
[----:B------:R-:W-:-:S13]  /*0cd0*/  ISETP.NE.AND P3, PT, R35, RZ, PT ;  /* 0x000000ff2300720c */ /* 0x000fda0003f65270 */
        /* <DEDUP_REMOVED lines=12> */
.L_x_841:
        /* <DEDUP_REMOVED lines=28> */
[----:B------:R-:W-:Y:S01]  /*0f60*/  @P0 IADD3 R6, PT, PT, -R5, R6, RZ ;  /* 0x0000000605060210 */ /* 0x000fe20007ffe1ff */
[----:B------:R-:W-:-:S03]  /*0f70*/  @P0 VIADD R9, R9, 0x1 ;  /* 0x0000000109090836 */ /* 0x000fc60000000000 */
[----:B------:R-:W-:-:S13]  /*0f80*/  ISETP.GE.U32.AND P1, PT, R6, R5, PT ;  /* 0x000000050600720c */ /* 0x000fda0003f26070 */
[----:B------:R-:W-:Y:S01]  /*0f90*/  @P1 VIADD R9, R9, 0x1 ;  /* 0x0000000109091836 */ /* 0x000fe20000000000 */
[----:B------:R-:W-:-:S05]  /*0fa0*/  @!P2 LOP3.LUT R9, RZ, R5, RZ, 0x33, !PT ;  /* 0x00000005ff09a212 */ /* 0x000fca00078e33ff */
[----:B------:R-:W-:Y:S01]  /*0fb0*/  IMAD.MOV.U32 R6, RZ, RZ, R9 ;  /* 0x000000ffff067224 */ /* 0x000fe200078e0009 */
[----:B------:R-:W-:Y:S06]  /*0fc0*/  BRA `(.L_x_847) ;  /* 0x0000000000107947 */ /* 0x000fec0003800000 */
.L_x_846:
[----:B------:R-:W-:-:S07]  /*0fd0*/  MOV R4, 0xff0 ;  /* 0x00000ff000047802 */ /* 0x000fce0000000f00 */
[----:B------:R-:W-:Y:S05]  /*0fe0*/  CALL.REL.NOINC `($__internal_34_$__cuda_sm20_div_u64) ;  /* 0x0000000000cc7944 */ /* 0x000fea0003c00000 */
[----:B------:R-:W-:Y:S02]  /*0ff0*/  IMAD.MOV.U32 R6, RZ, RZ, R8 ;  /* 0x000000ffff067224 */ /* 0x000fe400078e0008 */
[----:B------:R-:W-:-:S07]  /*1000*/  IMAD.MOV.U32 R7, RZ, RZ, R9 ;  /* 0x000000ffff077224 */ /* 0x000fce00078e0009 */
.L_x_847:
[----:B------:R-:W-:Y:S05]  /*1010*/  BSYNC.RECONVERGENT B0 ;  /* 0x0000000000007941 */ /* 0x000fea0003800200 */
.L_x_845:
        /* <DEDUP_REMOVED lines=14> */
.L_x_850:
        /* <DEDUP_REMOVED lines=10> */
.L_x_849:
[----:B------:R-:W-:Y:S05]  /*11a0*/  BSYNC.RECONVERGENT B0 ;  /* 0x0000000000007941 */ /* 0x000fea0003800200 */
.L_x_848:
[----:B------:R-:W-:Y:S05]  /*11b0*/  @!P1 EXIT ;  /* 0x000000000000994d */ /* 0x000fea0003800000 */
[----:B------:R-:W-:Y:S01]  /*11c0*/  IMAD.SHL.U32 R13, R5, 0x4, RZ ;  /* 0x00000004050d7824 */ /* 0x000fe200078e00ff */
[----:B------:R-:W-:Y:S01]  /*11d0*/  SHF.R.U32.HI R15, RZ, 0x1e, R5 ;  /* 0x0000001eff0f7819 */ /* 0x000fe20000011605 */
[----:B------:R-:W0:Y:S01]  /*11e0*/  LDCU UR6, c[0x0][0x3f8] ;  /* 0x00007f00ff0677ac */ /* 0x000e220008000800 */
[----:B------:R-:W1:Y:S05]  /*11f0*/  LDCU.64 UR4, c[0x0][0x3a8] ;  /* 0x00007500ff0477ac */ /* 0x000e6a0008000a00 */
.L_x_851:
        /* <DEDUP_REMOVED lines=18> */
        .weak           $__internal_34_$__cuda_sm20_div_u64
        .type           $__internal_34_$__cuda_sm20_div_u64,@function
        .size           $__internal_34_$__cuda_sm20_div_u64,(.L_x_1739 - $__internal_34_$__cuda_sm20_div_u64)
$__internal_34_$__cuda_sm20_div_u64:
[----:B------:R-:W-:Y:S01]  /*1320*/  MOV R12, R5 ;  /* 0x00000005000c7202 */ /* 0x000fe20000000f00 */
        /* <DEDUP_REMOVED lines=45> */
[-C--:B------:R-:W-:Y:S01]  /*1600*/  IMAD R9, R7, R5.reuse, R9 ;  /* 0x0000000507097224 */ /* 0x080fe200078e0209 */
[----:B------:R-:W-:Y:S01]  /*1610*/  IADD3 R8, P1, PT, -R5, R12, RZ ;  /* 0x0000000c05087210 */ /* 0x000fe20007f3e1ff */
[----:B------:R-:W-:Y:S02]  /*1620*/  IMAD.X R6, RZ, RZ, R7, P2 ;  /* 0x000000ffff067224 */ /* 0x000fe400010e0607 */
        /* <DEDUP_REMOVED lines=8> */
[----:B------:R-:W-:Y:S01]  /*16b0*/  IMAD.MOV.U32 R7, RZ, RZ, 0x0 ;  /* 0x00000000ff077424 */ /* 0x000fe200078e00ff */
[----:B------:R-:W-:-:S02]  /*16c0*/  ISETP.GE.U32.AND P0, PT, R8, R5, PT ;  /* 0x000000050800720c */ /* 0x000fc40003f06070 */
[----:B------:R-:W-:Y:S02]  /*16d0*/  IADD3 R8, P2, PT, R11, 0x1, RZ ;  /* 0x000000010b087810 */ /* 0x000fe40007f5e0ff */
[----:B------:R-:W-:Y:S02]  /*16e0*/  ISETP.GE.U32.AND.EX P0, PT, R9, RZ, PT, P0 ;  /* 0x000000ff0900720c */ /* 0x000fe40003f06100 */
[----:B------:R-:W-:Y:S01]  /*16f0*/  ISETP.NE.U32.AND P1, PT, R5, RZ, PT ;  /* 0x000000ff0500720c */ /* 0x000fe20003f25070 */
[----:B------:R-:W-:Y:S01]  /*1700*/  IMAD.X R9, RZ, RZ, R6, P2 ;  /* 0x000000ffff097224 */ /* 0x000fe200010e0606 */
[----:B------:R-:W-:Y:S02]  /*1710*/  SEL R8, R8, R11, P0 ;  /* 0x0000000b08087207 */ /* 0x000fe40000000000 */
[----:B------:R-:W-:Y:S02]  /*1720*/  ISETP.NE.AND.EX P1, PT, RZ, RZ, PT, P1 ;  /* 0x000000ffff00720c */ /* 0x000fe40003f25310 */
[----:B------:R-:W-:Y:S01]  /*1730*/  SEL R9, R9, R6, P0 ;  /* 0x0000000609097207 */ /* 0x000fe20000000000 */
[----:B------:R-:W-:Y:S01]  /*1740*/  IMAD.MOV.U32 R6, RZ, RZ, R4 ;  /* 0x000000ffff067224 */ /* 0x000fe200078e0004 */
[----:B------:R-:W-:-:S02]  /*1750*/  SEL R8, R8, 0xffffffff, P1 ;  /* 0xffffffff08087807 */ /* 0x000fc40000800000 */
[----:B------:R-:W-:Y:S01]  /*1760*/  SEL R9, R9, 0xffffffff, P1 ;  /* 0xffffffff09097807 */ /* 0x000fe20000800000 */
[----:B------:R-:W-:Y:S06]  /*1770*/  RET.REL.NODEC R6 `(_ZN2at6native51_GLOBAL__N__2c613397_18_DepthwiseConv2d_cu_9959487032conv_depthwise2d_backward_kernelILi5ELi2EfiEEvNS_27GenericPackedTensorAccessorIKT1_Lm4ENS_16DefaultPtrTraitsEiEENS3_IS4_Lm4ES6_iEES7_T2_iiiiiiiiiiiiiii) ;  /* 0xffffffe806207950 */ /* 0x000fec0003c3ffff */
.L_x_852:
        /* <DEDUP_REMOVED lines=16> */
.L_x_1739:


//--------------------- .text._ZN2at6native51_GLOBAL__N__2c613397_18_DepthwiseConv2d_cu_9959487032conv_depthwise2d_backward_kernelILi5ELi1EfiEEvNS_27GenericPackedTensorAccessorIKT1_Lm4ENS_16DefaultPtrTraitsEiEENS3_IS4_Lm4ES6_iEES7_T2_iiiiiiiiiiiiiii --------------------------
	.section	.text._ZN2at6native51_GLOBAL__N__2c613397_18_DepthwiseConv2d_cu_9959487032conv_depthwise2d_backward_kernelILi5ELi1EfiEEvNS_27GenericPackedTensorAccessorIKT1_Lm4ENS_16DefaultPtrTraitsEiEENS3_IS4_Lm4ES6_iEES7_T2_iiiiiiiiiiiiiii,"ax",@progbits
	.align	128
.text._ZN2at6native51_GLOBAL__N__2c613397_18_DepthwiseConv2d_cu_9959487032conv_depthwise2d_backward_kernelILi5ELi1EfiEEvNS_27GenericPackedTensorAccessorIKT1_Lm4ENS_16DefaultPtrTraitsEiEENS3_IS4_Lm4ES6_iEES7_T2_iiiiiiiiiiiiiii:
        .type           _ZN2at6native51_GLOBAL__N__2c613397_18_DepthwiseConv2d_cu_9959487032conv_depthwise2d_backward_kernelILi5ELi1EfiEEvNS_27GenericPackedTensorAccessorIKT1_Lm4ENS_16DefaultPtrTraitsEiEENS3_IS4_Lm4ES6_iEES7_T2_iiiiiiiiiiiiiii,@function
        .size           _ZN2at6native51_GLOBAL__N__2c613397_18_DepthwiseConv2d_cu_9959487032conv_depthwise2d_backward_kernelILi5ELi1EfiEEvNS_27GenericPackedTensorAccessorIKT1_Lm4ENS_16DefaultPtrTraitsEiEENS3_IS4_Lm4ES6_iEES7_T2_iiiiiiiiiiiiiii,(.L_x_1741 - _ZN2at6native51_GLOBAL__N__2c613397_18_DepthwiseConv2d_cu_9959487032conv_depthwise2d_backward_kernelILi5ELi1EfiEEvNS_27GenericPackedTensorAccessorIKT1_Lm4ENS_16DefaultPtrTraitsEiEENS3_IS4_Lm4ES6_iEES7_T2_iiiiiiiiiiiiiii)
        .other          _ZN2at6native51_GLOBAL__N__2c613397_18_DepthwiseConv2d_cu_9959487032conv_depthwise2d_backward_kernelILi5ELi1EfiEEvNS_27GenericPackedTensorAccessorIKT1_Lm4ENS_16DefaultPtrTraitsEiEENS3_IS4_Lm4ES6_iEES7_T2_iiiiiiiiiiiiiii,@"STO_CUDA_ENTRY STV_DEFAULT"
_ZN2at6native51_GLOBAL__N__2c613397_18_DepthwiseConv2d_cu_9959487032conv_depthwise2d_backward_kernelILi5ELi1EfiEEvNS_27GenericPackedTensorAccessorIKT1_Lm4ENS_16DefaultPtrTraitsEiEENS3_IS4_Lm4ES6_iEES7_T2_iiiiiiiiiiiiiii:
        /* <DEDUP_REMOVED lines=19> */
.L_x_855:
        /* <DEDUP_REMOVED lines=32> */
[----:B------:R-:W-:-:S02]  /*0330*/  ISETP.GE.AND P2, PT, R0, RZ, PT ;  /* 0x000000ff0000720c */ /* 0x000fc40003f46270 */
[----:B-1----:R-:W-:Y:S01]  /*0340*/  IABS R11, R35 ;  /* 0x00000023000b7213 */ /* 0x002fe20000000000 */
[----:B0-----:R-:W-:-:S04]  /*0350*/  IMAD.MOV.U32 R6, RZ, RZ, RZ ;  /* 0x000000ffff067224 */ /* 0x001fc800078e00ff */
[----:B------:R-:W-:Y:S01]  /*0360*/  @P0 VIADD R10, R10, 0x1 ;  /* 0x000000010a0a0836 */ /* 0x000fe20000000000 */
[----:B---3--:R-:W-:-:S05]  /*0370*/  IADD3 R0, PT, PT, RZ, -R7, RZ ;  /* 0x80000007ff007210 */ /* 0x008fca0007ffe0ff */
        /* <DEDUP_REMOVED lines=10> */
[C---:B------:R-:W-:Y:S01]  /*0420*/  IMAD R0, R13.reuse, R9, R0 ;  /* 0x000000090d007224 */ /* 0x040fe200078e0200 */
[----:B0-----:R-:W0:Y:S02]  /*0430*/  MUFU.RCP R7, R7 ;  /* 0x0000000700077308 */ /* 0x001e240000001000 */
[----:B------:R-:W-:Y:S02]  /*0440*/  IADD3 R18, PT, PT, R16, UR8, RZ ;  /* 0x0000000810127c10 */ /* 0x000fe4000fffe0ff */
[----:B------:R-:W-:-:S13]  /*0450*/  ISETP.GT.U32.AND P1, PT, R13, R0, PT ;  /* 0x000000000d00720c */ /* 0x000fda0003f24070 */
[----:B------:R-:W-:Y:S01]  /*0460*/  @!P1 IMAD.IADD R0, R0, 0x1, -R13 ;  /* 0x0000000100009824 */ /* 0x000fe200078e0a0d */
[----:B0-----:R-:W-:Y:S01]  /*0470*/  IADD3 R12, PT, PT, R7, 0xffffffe, RZ ;  /* 0x0ffffffe070c7810 */ /* 0x001fe20007ffe0ff */
[----:B------:R-:W-:Y:S01]  /*0480*/  @!P1 VIADD R6, R6, 0x1 ;  /* 0x0000000106069836 */ /* 0x000fe20000000000 */
[----:B------:R-:W-:Y:S02]  /*0490*/  ISETP.NE.AND P1, PT, R8, RZ, PT ;  /* 0x000000ff0800720c */ /* 0x000fe40003f25270 */
[----:B------:R-:W-:Y:S02]  /*04a0*/  ISETP.GE.U32.AND P0, PT, R0, R13, PT ;  /* 0x0000000d0000720c */ /* 0x000fe40003f06070 */
[----:B------:R0:W1:Y:S01]  /*04b0*/  F2I.FTZ.U32.TRUNC.NTZ R13, R12 ;  /* 0x0000000c000d7305 */ /* 0x000062000021f000 */
[----:B------:R-:W-:-:S04]  /*04c0*/  LOP3.LUT R0, R10, R8, RZ, 0x3c, !PT ;  /* 0x000000080a007212 */ /* 0x000fc800078e3cff */
[----:B------:R-:W-:Y:S01]  /*04d0*/  ISETP.GE.AND P2, PT, R0, RZ, PT ;  /* 0x000000ff0000720c */ /* 0x000fe20003f46270 */
[----:B0-----:R-:W-:-:S05]  /*04e0*/  IMAD.MOV.U32 R12, RZ, RZ, RZ ;  /* 0x000000ffff0c7224 */ /* 0x001fca00078e00ff */
[----:B------:R-:W-:Y:S01]  /*04f0*/  @P0 VIADD R6, R6, 0x1 ;  /* 0x0000000106060836 */ /* 0x000fe20000000000 */
[----:B-1----:R-:W-:-:S03]  /*0500*/  IADD3 R0, PT, PT, RZ, -R13, RZ ;  /* 0x8000000dff007210 */ /* 0x002fc60007ffe0ff */
[----:B------:R-:W-:Y:S02]  /*0510*/  IMAD.MOV.U32 R21, RZ, RZ, R6 ;  /* 0x000000ffff157224 */ /* 0x000fe400078e0006 */
[----:B------:R-:W0:Y:S02]  /*0520*/  LDC.64 R6, c[0x0][0x410] ;  /* 0x00010400ff067b82 */ /* 0x000e240000000a00 */
[----:B------:R-:W-:Y:S01]  /*0530*/  @!P2 IMAD.MOV R21, RZ, RZ, -R21 ;  /* 0x000000ffff15a224 */ /* 0x000fe200078e0a15 */
[----:B------:R-:W-:Y:S01]  /*0540*/  @!P1 LOP3.LUT R21, RZ, R8, RZ, 0x33, !PT ;  /* 0x00000008ff159212 */ /* 0x000fe200078e33ff */
[----:B------:R-:W-:Y:S01]  /*0550*/  IMAD R9, R0, R11, RZ ;  /* 0x0000000b00097224 */ /* 0x000fe200078e02ff */
[----:B------:R-:W-:Y:S02]  /*0560*/  IADD3 R0, PT, PT, -R10, RZ, RZ ;  /* 0x000000ff0a007210 */ /* 0x000fe40007ffe1ff */
[----:B------:R-:W-:Y:S01]  /*0570*/  IABS R14, R21 ;  /* 0x00000015000e7213 */ /* 0x000fe20000000000 */
[----:B------:R-:W-:Y:S01]  /*0580*/  IMAD.HI.U32 R12, R13, R9, R12 ;  /* 0x000000090d0c7227 */ /* 0x000fe200078e000c */
[----:B------:R-:W-:-:S03]  /*0590*/  IADD3 R45, PT, PT, -R21, RZ, RZ ;  /* 0x000000ff152d7210 */ /* 0x000fc60007ffe1ff */
[----:B--2---:R-:W-:Y:S02]  /*05a0*/  VIADD R9, R2, UR6 ;  /* 0x0000000602097c36 */ /* 0x004fe40008000000 */
[----:B------:R-:W-:-:S03]  /*05b0*/  IMAD.HI.U32 R12, R12, R14, RZ ;  /* 0x0000000e0c0c7227 */ /* 0x000fc600078e00ff */
[----:B------:R-:W-:Y:S01]  /*05c0*/  IADD3 R19, PT, PT, R9, -UR8, -R18 ;  /* 0x8000000809137c10 */ /* 0x000fe2000fffe812 */
[----:B------:R-:W-:Y:S02]  /*05d0*/  IMAD.MOV R17, RZ, RZ, -R12 ;  /* 0x000000ffff117224 */ /* 0x000fe400078e0a0c */
[----:B------:R-:W-:Y:S02]  /*05e0*/  IMAD R13, R29, R0, R9 ;  /* 0x000000001d0d7224 */ /* 0x000fe400078e0209 */
[----:B------:R-:W-:Y:S02]  /*05f0*/  IMAD R14, R11, R17, R14 ;  /* 0x000000110b0e7224 */ /* 0x000fe400078e020e */
[----:B------:R-:W-:Y:S01]  /*0600*/  IMAD.IADD R17, R9, 0x1, -R18 ;  /* 0x0000000109117824 */ /* 0x000fe200078e0a12 */
[----:B0-----:R-:W-:Y:S01]  /*0610*/  ISETP.GE.AND P3, PT, R13, R6, PT ;  /* 0x000000060d00720c */ /* 0x001fe20003f66270 */
[----:B------:R-:W-:Y:S01]  /*0620*/  IMAD.IADD R15, R9, 0x1, -R34 ;  /* 0x00000001090f7824 */ /* 0x000fe200078e0a22 */
[----:B------:R-:W-:Y:S01]  /*0630*/  ISETP.GT.U32.AND P0, PT, R11, R14, PT ;  /* 0x0000000e0b00720c */ /* 0x000fe20003f04070 */
[----:B------:R-:W-:Y:S01]  /*0640*/  IMAD R18, R21, R8, UR9 ;  /* 0x0000000915127e24 */ /* 0x000fe2000f8e0208 */
[----:B------:R-:W-:-:S02]  /*0650*/  ISETP.GE.AND P2, PT, R17, R6, PT ;  /* 0x000000061100720c */ /* 0x000fc40003f46270 */
[-C--:B------:R-:W-:Y:S01]  /*0660*/  ISETP.GE.AND P4, PT, R15, R6.reuse, PT ;  /* 0x000000060f00720c */ /* 0x080fe20003f86270 */
[----:B------:R-:W-:Y:S01]  /*0670*/  VIADD R22, R18, UR9 ;  /* 0x0000000912167c36 */ /* 0x000fe20008000000 */
[----:B------:R-:W-:Y:S02]  /*0680*/  ISETP.GT.AND P2, PT, R17, -0x1, !P2 ;  /* 0xffffffff1100780c */ /* 0x000fe40005744270 */
[----:B------:R-:W-:Y:S01]  /*0690*/  ISETP.GT.AND P3, PT, R13, -0x1, !P3 ;  /* 0xffffffff0d00780c */ /* 0x000fe20005f64270 */
[----:B------:R-:W-:Y:S01]  /*06a0*/  VIADD R13, R10, UR7 ;  /* 0x000000070a0d7c36 */ /* 0x000fe20008000000 */
[----:B------:R-:W-:Y:S01]  /*06b0*/  ISETP.GT.AND P4, PT, R15, -0x1, !P4 ;  /* 0xffffffff0f00780c */ /* 0x000fe20006784270 */
[----:B------:R-:W-:Y:S01]  /*06c0*/  IMAD.IADD R15, R9, 0x1, -R16 ;  /* 0x00000001090f7824 */ /* 0x000fe200078e0a10 */
[-C--:B------:R-:W-:Y:S01]  /*06d0*/  ISETP.GE.AND P1, PT, R19, R6.reuse, PT ;  /* 0x000000061300720c */ /* 0x080fe20003f26270 */
[----:B------:R-:W-:Y:S01]  /*06e0*/  IMAD R16, R8, R45, R13 ;  /* 0x0000002d08107224 */ /* 0x000fe200078e020d */
[----:B------:R-:W-:Y:S01]  /*06f0*/  @!P0 IADD3 R14, PT, PT, R14, -R11, RZ ;  /* 0x8000000b0e0e8210 */ /* 0x000fe20007ffe0ff */
[----:B------:R-:W-:Y:S01]  /*0700*/  IMAD.IADD R20, R13, 0x1, -R18 ;  /* 0x000000010d147824 */ /* 0x000fe200078e0a12 */
[----:B------:R-:W-:Y:S01]  /*0710*/  ISETP.GT.AND P1, PT, R19, -0x1, !P1 ;  /* 0xffffffff1300780c */ /* 0x000fe20004f24270 */
[----:B------:R-:W-:Y:S01]  /*0720*/  VIADD R24, R22, UR9 ;  /* 0x0000000916187c36 */ /* 0x000fe20008000000 */
[----:B------:R-:W-:Y:S01]  /*0730*/  ISETP.GE.AND P5, PT, R15, R6, PT ;  /* 0x000000060f00720c */ /* 0x000fe20003fa6270 */
[----:B------:R-:W-:Y:S01]  /*0740*/  @!P0 VIADD R12, R12, 0x1 ;  /* 0x000000010c0c8836 */ /* 0x000fe20000000000 */
[----:B------:R-:W-:Y:S01]  /*0750*/  @P2 LOP3.LUT R4, R4, 0x100000, RZ, 0xfc, !PT ;  /* 0x0010000004042812 */ /* 0x000fe200078efcff */
[----:B------:R-:W-:Y:S01]  /*0760*/  IMAD.IADD R22, R13, 0x1, -R22 ;  /* 0x000000010d167824 */ /* 0x000fe200078e0a16 */
[-C--:B------:R-:W-:Y:S01]  /*0770*/  ISETP.GE.AND P2, PT, R16, R7.reuse, PT ;  /* 0x000000071000720c */ /* 0x080fe20003f46270 */
[----:B------:R-:W0:Y:S01]  /*0780*/  LDCU.64 UR6, c[0x0][0x430] ;  /* 0x00008600ff0677ac */ /* 0x000e220008000a00 */
[----:B------:R-:W-:-:S02]  /*0790*/  ISETP.GE.AND P0, PT, R20, R7, PT ;  /* 0x000000071400720c */ /* 0x000fc40003f06270 */
[----:B------:R-:W-:Y:S01]  /*07a0*/  ISETP.GT.AND P2, PT, R16, -0x1, !P2 ;  /* 0xffffffff1000780c */ /* 0x000fe20005744270 */
[----:B------:R-:W-:Y:S01]  /*07b0*/  IMAD.IADD R16, R13, 0x1, -R24 ;  /* 0x000000010d107824 */ /* 0x000fe200078e0a18 */
[----:B------:R-:W-:Y:S02]  /*07c0*/  LOP3.LUT R4, R4, 0xffdfffff, RZ, 0xc0, !PT ;  /* 0xffdfffff04047812 */ /* 0x000fe400078ec0ff */
[----:B------:R-:W-:Y:S02]  /*07d0*/  ISETP.GT.AND P0, PT, R20, -0x1, !P0 ;  /* 0xffffffff1400780c */ /* 0x000fe40004704270 */
[----:B------:R-:W-:Y:S02]  /*07e0*/  ISETP.GE.AND P6, PT, R16, R7, PT ;  /* 0x000000071000720c */ /* 0x000fe40003fc6270 */
[----:B------:R-:W-:Y:S02]  /*07f0*/  ISETP.GT.AND P5, PT, R15, -0x1, !P5 ;  /* 0xffffffff0f00780c */ /* 0x000fe40006fa4270 */
[----:B------:R-:W-:-:S02]  /*0800*/  @P1 LOP3.LUT R4, R4, 0x200000, RZ, 0xfc, !PT ;  /* 0x0020000004041812 */ /* 0x000fc400078efcff */
[----:B------:R-:W-:Y:S02]  /*0810*/  P2R R15, PR, RZ, 0x1 ;  /* 0x00000001ff0f7803 */ /* 0x000fe40000000000 */
[----:B------:R-:W-:Y:S01]  /*0820*/  ISETP.GE.AND P1, PT, R22, R7, PT ;  /* 0x000000071600720c */ /* 0x000fe20003f26270 */
[----:B0-----:R-:W-:Y:S01]  /*0830*/  UIADD3 UR7, UPT, UPT, -UR7, URZ, URZ ;  /* 0x000000ff07077290 */ /* 0x001fe2000fffe1ff */
[----:B------:R-:W-:Y:S01]  /*0840*/  ISETP.GT.AND P0, PT, R16, -0x1, !P6 ;  /* 0xffffffff1000780c */ /* 0x000fe20007704270 */
[----:B------:R-:W-:Y:S01]  /*0850*/  UIADD3 UR6, UPT, UPT, -UR6, URZ, URZ ;  /* 0x000000ff06067290 */ /* 0x000fe2000fffe1ff */
        /* <DEDUP_REMOVED lines=93> */
[----:B------:R-:W-:Y:S02]  /*0e30*/  IADD3 R15, PT, PT, R10, UR15, RZ ;  /* 0x0000000f0a0f7c10 */ /* 0x000fe4000fffe0ff */
[----:B------:R-:W-:Y:S02]  /*0e40*/  @P6 IADD3 R12, PT, PT, R12, 0x1, RZ ;  /* 0x000000010c0c6810 */ /* 0x000fe40007ffe0ff */
[----:B------:R-:W-:-:S13]  /*0e50*/  ISETP.GE.AND P6, PT, R11, RZ, PT ;  /* 0x000000ff0b00720c */ /* 0x000fda0003fc6270 */
[----:B------:R-:W-:Y:S01]  /*0e60*/  @!P6 IMAD.MOV R12, RZ, RZ, -R12 ;  /* 0x000000ffff0ce224 */ /* 0x000fe200078e0a0c */
        /* <DEDUP_REMOVED lines=21> */
[CC--:B------:R-:W-:Y:S02]  /*0fc0*/  IMAD R7, R11.reuse, R6.reuse, UR9 ;  /* 0x000000090b077e24 */ /* 0x0c0fe4000f8e0206 */
[-C--:B------:R-:W-:Y:S02]  /*0fd0*/  IMAD R13, R11, R6.reuse, UR12 ;  /* 0x0000000c0b0d7e24 */ /* 0x080fe4000f8e0206 */
[CC--:B------:R-:W-:Y:S02]  /*0fe0*/  IMAD R19, R17.reuse, R6.reuse, UR9 ;  /* 0x0000000911137e24 */ /* 0x0c0fe4000f8e0206 */
[----:B------:R-:W-:Y:S01]  /*0ff0*/  IMAD R23, R17, R6, UR6 ;  /* 0x0000000611177e24 */ /* 0x000fe2000f8e0206 */
[----:B------:R-:W-:Y:S01]  /*1000*/  IADD3 R13, PT, PT, R13, R2, RZ ;  /* 0x000000020d0d7210 */ /* 0x000fe20007ffe0ff */
[----:B------:R-:W-:-:S02]  /*1010*/  IMAD R21, R17, R6, UR12 ;  /* 0x0000000c11157e24 */ /* 0x000fc4000f8e0206 */
[----:B------:R-:W-:Y:S01]  /*1020*/  IMAD R39, R37, R6, UR9 ;  /* 0x0000000925277e24 */ /* 0x000fe2000f8e0206 */
[----:B------:R-:W-:Y:S01]  /*1030*/  IADD3 R23, PT, PT, R23, R2, RZ ;  /* 0x0000000217177210 */ /* 0x000fe20007ffe0ff */
[-C--:B------:R-:W-:Y:S02]  /*1040*/  IMAD R49, R45, R6.reuse, UR12 ;  /* 0x0000000c2d317e24 */ /* 0x080fe4000f8e0206 */
[----:B------:R-:W-:Y:S01]  /*1050*/  IMAD R27, R25, R6, UR9 ;  /* 0x00000009191b7e24 */ /* 0x000fe2000f8e0206 */
[----:B------:R-:W-:Y:S01]  /*1060*/  IADD3 R39, PT, PT, R39, R2, RZ ;  /* 0x0000000227277210 */ /* 0x000fe20007ffe0ff */
[----:B------:R-:W-:Y:S01]  /*1070*/  IMAD R15, R11, R6, UR6 ;  /* 0x000000060b0f7e24 */ /* 0x000fe2000f8e0206 */
[----:B------:R-:W-:Y:S01]  /*1080*/  IADD3 R49, PT, PT, R49, R2, RZ ;  /* 0x0000000231317210 */ /* 0x000fe20007ffe0ff */
[CC--:B------:R-:W-:Y:S02]  /*1090*/  IMAD R31, R25.reuse, R6.reuse, UR12 ;  /* 0x0000000c191f7e24 */ /* 0x0c0fe4000f8e0206 */
[----:B------:R-:W-:-:S02]  /*10a0*/  IMAD R33, R25, R6, UR6 ;  /* 0x0000000619217e24 */ /* 0x000fc4000f8e0206 */
[CC--:B------:R-:W-:Y:S02]  /*10b0*/  IMAD R41, R37.reuse, R6.reuse, UR12 ;  /* 0x0000000c25297e24 */ /* 0x0c0fe4000f8e0206 */
[-C--:B------:R-:W-:Y:S02]  /*10c0*/  IMAD R43, R37, R6.reuse, UR6 ;  /* 0x00000006252b7e24 */ /* 0x080fe4000f8e0206 */
[CCC-:B------:R-:W-:Y:S02]  /*10d0*/  IMAD R51, R45.reuse, R6.reuse, R9.reuse ;  /* 0x000000062d337224 */ /* 0x1c0fe400078e0209 */
[-C--:B------:R-:W-:Y:S02]  /*10e0*/  IMAD R47, R45, R6.reuse, UR9 ;  /* 0x000000092d2f7e24 */ /* 0x080fe4000f8e0206 */
[----:B------:R-:W-:Y:S02]  /*10f0*/  IMAD.IADD R7, R7, 0x1, R2 ;  /* 0x0000000107077824 */ /* 0x000fe400078e0202 */
[----:B------:R-:W-:-:S02]  /*1100*/  IMAD R11, R11, R6, R9 ;  /* 0x000000060b0b7224 */ /* 0x000fc400078e0209 */
[-CC-:B------:R-:W-:Y:S02]  /*1110*/  IMAD R17, R17, R6.reuse, R9.reuse ;  /* 0x0000000611117224 */ /* 0x180fe400078e0209 */
[-CC-:B------:R-:W-:Y:S02]  /*1120*/  IMAD R25, R25, R6.reuse, R9.reuse ;  /* 0x0000000619197224 */ /* 0x180fe400078e0209 */
[-C--:B------:R-:W-:Y:S02]  /*1130*/  IMAD R37, R37, R6.reuse, R9 ;  /* 0x0000000625257224 */ /* 0x080fe400078e0209 */
[----:B------:R-:W-:Y:S01]  /*1140*/  IMAD R45, R45, R6, UR6 ;  /* 0x000000062d2d7e24 */ /* 0x000fe2000f8e0206 */
[----:B------:R-:W-:Y:S01]  /*1150*/  IADD3 R24, PT, PT, -R34, R25, RZ ;  /* 0x0000001922187210 */ /* 0x000fe20007ffe1ff */
[--C-:B------:R-:W-:Y:S02]  /*1160*/  IMAD.IADD R19, R19, 0x1, R2.reuse ;  /* 0x0000000113137824 */ /* 0x100fe400078e0202 */
[----:B------:R-:W-:-:S02]  /*1170*/  IMAD.IADD R9, R21, 0x1, R2 ;  /* 0x0000000115097824 */ /* 0x000fc400078e0202 */
[--C-:B------:R-:W-:Y:S02]  /*1180*/  IMAD.IADD R22, R27, 0x1, R2.reuse ;  /* 0x000000011b167824 */ /* 0x100fe400078e0202 */
[--C-:B------:R-:W-:Y:S02]  /*1190*/  IMAD.IADD R15, R15, 0x1, R2.reuse ;  /* 0x000000010f0f7824 */ /* 0x100fe400078e0202 */
[--C-:B------:R-:W-:Y:S02]  /*11a0*/  IMAD.IADD R31, R31, 0x1, R2.reuse ;  /* 0x000000011f1f7824 */ /* 0x100fe400078e0202 */
[--C-:B------:R-:W-:Y:S02]  /*11b0*/  IMAD.IADD R33, R33, 0x1, R2.reuse ;  /* 0x0000000121217824 */ /* 0x100fe400078e0202 */
[--C-:B------:R-:W-:Y:S02]  /*11c0*/  IMAD.IADD R41, R41, 0x1, R2.reuse ;  /* 0x0000000129297824 */ /* 0x100fe400078e0202 */
[----:B------:R-:W-:-:S02]  /*11d0*/  IMAD.IADD R43, R43, 0x1, R2 ;  /* 0x000000012b2b7824 */ /* 0x000fc400078e0202 */
[--C-:B------:R-:W-:Y:S02]  /*11e0*/  IMAD.IADD R47, R47, 0x1, R2.reuse ;  /* 0x000000012f2f7824 */ /* 0x100fe400078e0202 */
[-C--:B------:R-:W-:Y:S02]  /*11f0*/  IMAD R36, R29, R0.reuse, R7 ;  /* 0x000000001d247224 */ /* 0x080fe400078e0207 */
[----:B------:R-:W-:Y:S02]  /*1200*/  IMAD.IADD R45, R45, 0x1, R2 ;  /* 0x000000012d2d7824 */ /* 0x000fe400078e0202 */
[CC--:B------:R-:W-:Y:S02]  /*1210*/  IMAD R7, R29.reuse, R0.reuse, R19 ;  /* 0x000000001d077224 */ /* 0x0c0fe400078e0213 */
[----:B------:R-:W-:Y:S02]  /*1220*/  IMAD R19, R29, R0, R9 ;  /* 0x000000001d137224 */ /* 0x000fe400078e0209 */
[----:B------:R-:W-:-:S02]  /*1230*/  IMAD.IADD R18, R11, 0x1, -R34 ;  /* 0x000000010b127824 */ /* 0x000fc400078e0a22 */
[-C--:B------:R-:W-:Y:S02]  /*1240*/  IMAD R6, R29, R0.reuse, R11 ;  /* 0x000000001d067224 */ /* 0x080fe400078e020b */
[----:B------:R-:W-:Y:S02]  /*1250*/  IMAD.IADD R21, R17, 0x1, -R34 ;  /* 0x0000000111157824 */ /* 0x000fe400078e0a22 */
[CC--:B------:R-:W-:Y:S02]  /*1260*/  IMAD R8, R29.reuse, R0.reuse, R17 ;  /* 0x000000001d087224 */ /* 0x0c0fe400078e0211 */
[CC--:B------:R-:W-:Y:S02]  /*1270*/  IMAD R10, R29.reuse, R0.reuse, R25 ;  /* 0x000000001d0a7224 */ /* 0x0c0fe400078e0219 */
[CC--:B------:R-:W-:Y:S02]  /*1280*/  IMAD R16, R29.reuse, R0.reuse, R13 ;  /* 0x000000001d107224 */ /* 0x0c0fe400078e020d */
[----:B------:R-:W-:-:S02]  /*1290*/  IMAD R20, R29, R0, R23 ;  /* 0x000000001d147224 */ /* 0x000fc400078e0217 */
[CC--:B------:R-:W-:Y:S02]  /*12a0*/  IMAD R9, R29.reuse, R0.reuse, R22 ;  /* 0x000000001d097224 */ /* 0x0c0fe400078e0216 */
[CC--:B------:R-:W-:Y:S02]  /*12b0*/  IMAD R12, R29.reuse, R0.reuse, R37 ;  /* 0x000000001d0c7224 */ /* 0x0c0fe400078e0225 */
[CC--:B------:R-:W-:Y:S02]  /*12c0*/  IMAD R14, R29.reuse, R0.reuse, R51 ;  /* 0x000000001d0e7224 */ /* 0x0c0fe400078e0233 */
[CC--:B------:R-:W-:Y:S01]  /*12d0*/  IMAD R17, R29.reuse, R0.reuse, R15 ;  /* 0x000000001d117224 */ /* 0x0c0fe200078e020f */
[----:B------:R-:W-:Y:S01]  /*12e0*/  MOV R15, UR5 ;  /* 0x00000005000f7c02 */ /* 0x000fe20008000f00 */
[CC--:B------:R-:W-:Y:S02]  /*12f0*/  IMAD R22, R29.reuse, R0.reuse, R31 ;  /* 0x000000001d167224 */ /* 0x0c0fe400078e021f */
[----:B------:R-:W-:-:S02]  /*1300*/  IMAD R23, R29, R0, R33 ;  /* 0x000000001d177224 */ /* 0x000fc400078e0221 */
[CC--:B------:R-:W-:Y:S02]  /*1310*/  IMAD R11, R29.reuse, R0.reuse, R39 ;  /* 0x000000001d0b7224 */ /* 0x0c0fe400078e0227 */
[CC--:B------:R-:W-:Y:S02]  /*1320*/  IMAD R25, R29.reuse, R0.reuse, R41 ;  /* 0x000000001d197224 */ /* 0x0c0fe400078e0229 */
[CC--:B------:R-:W-:Y:S02]  /*1330*/  IMAD R26, R29.reuse, R0.reuse, R43 ;  /* 0x000000001d1a7224 */ /* 0x0c0fe400078e022b */
[CC--:B------:R-:W-:Y:S02]  /*1340*/  IMAD R13, R29.reuse, R0.reuse, R47 ;  /* 0x000000001d0d7224 */ /* 0x0c0fe400078e022f */
[----:B------:R-:W-:Y:S02]  /*1350*/  IMAD R28, R29, R0, R49 ;  /* 0x000000001d1c7224 */ /* 0x000fe400078e0231 */
[----:B------:R-:W-:-:S02]  /*1360*/  IMAD.IADD R27, R37, 0x1, -R34 ;  /* 0x00000001251b7824 */ /* 0x000fc400078e0a22 */
[----:B------:R-:W-:Y:S02]  /*1370*/  IMAD R29, R29, R0, R45 ;  /* 0x000000001d1d7224 */ /* 0x000fe400078e022d */
[----:B------:R-:W-:Y:S02]  /*1380*/  IMAD.IADD R34, R51, 0x1, -R34 ;  /* 0x0000000133227824 */ /* 0x000fe400078e0a22 */
[----:B------:R-:W-:Y:S02]  /*1390*/  IMAD.MOV.U32 R0, RZ, RZ, RZ ;  /* 0x000000ffff007224 */ /* 0x000fe400078e00ff */
[----:B------:R-:W-:-:S07]  /*13a0*/  IMAD R35, R35, UR7, RZ ;  /* 0x0000000723237c24 */ /* 0x000fce000f8e02ff */
.L_x_854:
[----:B------:R-:W-:Y:S02]  /*13b0*/  P2R R38, PR, RZ, 0x10 ;  /* 0x00000010ff267803 */ /* 0x000fe40000000000 */
[C---:B------:R-:W-:Y:S02]  /*13c0*/  LOP3.LUT P4, RZ, R4.reuse, 0x40000, RZ, 0xc0, !PT ;  /* 0x0004000004ff7812 */ /* 0x040fe4000788c0ff */
[----:B------:R-:W-:Y:S02]  /*13d0*/  P2R R37, PR, RZ, 0x20 ;  /* 0x00000020ff257803 */ /* 0x000fe40000000000 */
[C---:B------:R-:W-:Y:S02]  /*13e0*/  LOP3.LUT P5, RZ, R4.reuse, 0x20000, RZ, 0xc0, !PT ;  /* 0x0002000004ff7812 */ /* 0x040fe400078ac0ff */
[----:B------:R-:W-:Y:S02]  /*13f0*/  LOP3.LUT P6, RZ, R4, 0x10000, RZ, 0xc0, !PT ;  /* 0x0001000004ff7812 */ /* 0x000fe400078cc0ff */
[----:B------:R-:W-:-:S02]  /*1400*/  P2R R39, PR, RZ, 0x1 ;  /* 0x00000001ff277803 */ /* 0x000fc40000000000 */
[----:B------:R-:W-:-:S03]  /*1410*/  LOP3.LUT P0, RZ, R4, 0x8000, RZ, 0xc0, !PT ;  /* 0x0000800004ff7812 */ /* 0x000fc6000780c0ff */
[----:B------:R-:W0:Y:S02]  /*1420*/  @P4 LDC.64 R30, c[0x0][0x380] ;  /* 0x0000e000ff1e4b82 */ /* 0x000e240000000a00 */
[----:B0-----:R-:W-:-:S06]  /*1430*/  @P4 IMAD.WIDE R40, R14, 0x4, R30 ;  /* 0x000000040e284825 */ /* 0x001fcc00078e021e */
[----:B------:R-:W0:Y:S01]  /*1440*/  LDC.64 R30, c[0x0][0x3d0] ;  /* 0x0000f400ff1e7b82 */ /* 0x000e220000000a00 */
[----:B------:R-:W2:Y:S01]  /*1450*/  @P4 LDG.E R40, desc[UR10][R40.64] ;  /* 0x0000000a28284981 */ /* 0x000ea2000c1e1900 */
[----:B0-----:R-:W-:-:S05]  /*1460*/  IMAD.WIDE R30, R35, 0x4, R30 ;  /* 0x00000004231e7825 */ /* 0x001fca00078e021e */
[----:B------:R-:W2:Y:S02]  /*1470*/  @P4 LDG.E R33, desc[UR10][R30.64] ;  /* 0x0000000a1e214981 */ /* 0x000ea4000c1e1900 */
[----:B--2---:R-:W-:Y:S01]  /*1480*/  @P4 FFMA.FTZ R0, R33, R40, R0 ;  /* 0x0000002821004223 */ /* 0x004fe20000010000 */
[----:B------:R-:W-:Y:S01]  /*1490*/  LOP3.LUT P4, RZ, R4, 0x4000, RZ, 0xc0, !PT ;  /* 0x0000400004ff7812 */ /* 0x000fe2000788c0ff */
[----:B------:R-:W0:Y:S02]  /*14a0*/  @P5 LDC.64 R32, c[0x0][0x380] ;  /* 0x0000e000ff205b82 */ /* 0x000e240000000a00 */
[----:B0-----:R-:W-:Y:S02]  /*14b0*/  @P5 IMAD.WIDE R42, R34, 0x4, R32 ;  /* 0x00000004222a5825 */ /* 0x001fe400078e0220 */
[----:B------:R-:W2:Y:S04]  /*14c0*/  @P5 LDG.E R33, desc[UR10][R30.64+0x4] ;  /* 0x0000040a1e215981 */ /* 0x000ea8000c1e1900 */
[----:B------:R-:W2:Y:S02]  /*14d0*/  @P5 LDG.E R42, desc[UR10][R42.64] ;  /* 0x0000000a2a2a5981 */ /* 0x000ea4000c1e1900 */
[----:B--2---:R-:W-:-:S02]  /*14e0*/  @P5 FFMA.FTZ R0, R33, R42, R0 ;  /* 0x0000002a21005223 */ /* 0x004fc40000010000 */
        /* <DEDUP_REMOVED lines=13> */
[----:B------:R-:W2:Y:S01]  /*15c0*/  @P4 LDG.E R42, desc[UR10][R42.64] ;  /* 0x0000000a2a2a4981 */ /* 0x000ea2000c1e1900 */
[----:B------:R-:W-:Y:S01]  /*15d0*/  LOP3.LUT P5, RZ, R4, 0x2000, RZ, 0xc0, !PT ;  /* 0x0000200004ff7812 */ /* 0x000fe200078ac0ff */
[----:B--2---:R-:W-:-:S12]  /*15e0*/  @P4 FFMA.FTZ R0, R33, R42, R0 ;  /* 0x0000002a21004223 */ /* 0x004fd80000010000 */
        /* <DEDUP_REMOVED lines=58> */
[----:B------:R-:W-:-:S13]  /*1990*/  LOP3.LUT P0, RZ, R4, 0x8, RZ, 0xc0, !PT ;  /* 0x0000000804ff7812 */ /* 0x000fda000780c0ff */
[----:B------:R-:W3:Y:S01]  /*19a0*/  @P0 LDG.E R43, desc[UR10][R30.64+0x3c] ;  /* 0x00003c0a1e2b0981 */ /* 0x000ee2000c1e1900 */
[----:B--2---:R-:W-:Y:S02]  /*19b0*/  @P6 FFMA.FTZ R0, R33, R40, R0 ;  /* 0x0000002821006223 */ /* 0x004fe40000010000 */
[----:B------:R-:W0:Y:S02]  /*19c0*/  @P0 LDC.64 R32, c[0x0][0x380] ;  /* 0x0000e000ff200b82 */ /* 0x000e240000000a00 */
[----:B0-----:R-:W-:-:S06]  /*19d0*/  @P0 IMAD.WIDE R32, R8, 0x4, R32 ;  /* 0x0000000408200825 */ /* 0x001fcc00078e0220 */
[----:B------:R-:W3:Y:S01]  /*19e0*/  @P0 LDG.E R32, desc[UR10][R32.64] ;  /* 0x0000000a20200981 */ /* 0x000ee2000c1e1900 */
[----:B------:R-:W-:Y:S01]  /*19f0*/  LOP3.LUT P4, RZ, R4, 0x4, RZ, 0xc0, !PT ;  /* 0x0000000404ff7812 */ /* 0x000fe2000788c0ff */
[----:B---3--:R-:W-:-:S12]  /*1a00*/  @P0 FFMA.FTZ R0, R43, R32, R0 ;  /* 0x000000202b000223 */ /* 0x008fd80000010000 */
[----:B------:R-:W0:Y:S01]  /*1a10*/  @P4 LDC.64 R42, c[0x0][0x380] ;  /* 0x0000e000ff2a4b82 */ /* 0x000e220000000a00 */
[----:B------:R-:W-:Y:S02]  /*1a20*/  ISETP.NE.AND P0, PT, R39, RZ, PT ;  /* 0x000000ff2700720c */ /* 0x000fe40003f05270 */
[----:B------:R-:W2:Y:S01]  /*1a30*/  @P4 LDG.E R39, desc[UR10][R30.64+0x40] ;  /* 0x0000400a1e274981 */ /* 0x000ea2000c1e1900 */
[----:B0-----:R-:W-:-:S06]  /*1a40*/  @P4 IMAD.WIDE R42, R21, 0x4, R42 ;  /* 0x00000004152a4825 */ /* 0x001fcc00078e022a */
[----:B------:R-:W2:Y:S01]  /*1a50*/  @P4 LDG.E R42, desc[UR10][R42.64] ;  /* 0x0000000a2a2a4981 */ /* 0x000ea2000c1e1900 */
[----:B------:R-:W-:-:S13]  /*1a60*/  LOP3.LUT P5, RZ, R4, 0x2, RZ, 0xc0, !PT ;  /* 0x0000000204ff7812 */ /* 0x000fda00078ac0ff */
[----:B------:R-:W3:Y:S01]  /*1a70*/  @P5 LDG.E R33, desc[UR10][R30.64+0x44] ;  /* 0x0000440a1e215981 */ /* 0x000ee2000c1e1900 */
[----:B--2---:R-:W-:Y:S01]  /*1a80*/  @P4 FFMA.FTZ R0, R39, R42, R0 ;  /* 0x0000002a27004223 */ /* 0x004fe20000010000 */
[----:B------:R-:W-:Y:S02]  /*1a90*/  ISETP.NE.AND P4, PT, R38, RZ, PT ;  /* 0x000000ff2600720c */ /* 0x000fe40003f85270 */
[----:B------:R-:W0:Y:S02]  /*1aa0*/  @P5 LDC.64 R38, c[0x0][0x380] ;  /* 0x0000e000ff265b82 */ /* 0x000e240000000a00 */
[----:B0-----:R-:W-:-:S06]  /*1ab0*/  @P5 IMAD.WIDE R38, R20, 0x4, R38 ;  /* 0x0000000414265825 */ /* 0x001fcc00078e0226 */
[----:B------:R-:W3:Y:S01]  /*1ac0*/  @P5 LDG.E R38, desc[UR10][R38.64] ;  /* 0x0000000a26265981 */ /* 0x000ee2000c1e1900 */
[----:B------:R-:W-:Y:S01]  /*1ad0*/  LOP3.LUT P6, RZ, R4, 0x1, RZ, 0xc0, !PT ;  /* 0x0000000104ff7812 */ /* 0x000fe200078cc0ff */
[----:B---3--:R-:W-:-:S12]  /*1ae0*/  @P5 FFMA.FTZ R0, R33, R38, R0 ;  /* 0x0000002621005223 */ /* 0x008fd80000010000 */
        /* <DEDUP_REMOVED lines=29> */
[----:B------:R-:W-:-:S13]  /*1cc0*/  ISETP.NE.AND P5, PT, R37, RZ, PT ;  /* 0x000000ff2500720c */ /* 0x000fda0003fa5270 */
[----:B------:R-:W3:Y:S01]  /*1cd0*/  @P5 LDG.E R37, desc[UR10][R30.64+0x60] ;  /* 0x0000600a1e255981 */ /* 0x000ee2000c1e1900 */
[----:B--2---:R-:W-:Y:S02]  /*1ce0*/  @P4 FFMA.FTZ R0, R33, R38, R0 ;  /* 0x0000002621004223 */ /* 0x004fe40000010000 */
[----:B------:R-:W0:Y:S02]  /*1cf0*/  @P5 LDC.64 R32, c[0x0][0x380] ;  /* 0x0000e000ff205b82 */ /* 0x000e240000000a00 */
[----:B0-----:R-:W-:-:S06]  /*1d00*/  @P5 IMAD.WIDE R42, R36, 0x4, R32 ;  /* 0x00000004242a5825 */ /* 0x001fcc00078e0220 */
[----:B------:R-:W0:Y:S01]  /*1d10*/  LDC.64 R32, c[0x0][0x410] ;  /* 0x00010400ff207b82 */ /* 0x000e220000000a00 */
[----:B------:R-:W3:Y:S01]  /*1d20*/  @P5 LDG.E R42, desc[UR10][R42.64] ;  /* 0x0000000a2a2a5981 */ /* 0x000ee2000c1e1900 */
[----:B------:R-:W-:-:S05]  /*1d30*/  VIADD R15, R15, 0x1 ;  /* 0x000000010f0f7836 */ /* 0x000fca0000000000 */
[----:B------:R-:W-:Y:S01]  /*1d40*/  ISETP.NE.AND P6, PT, R15, RZ, PT ;  /* 0x000000ff0f00720c */ /* 0x000fe20003fc5270 */
[----:B------:R-:W-:Y:S02]  /*1d50*/  VIADD R35, R35, UR4 ;  /* 0x0000000423237c36 */ /* 0x000fe40008000000 */
        /* <DEDUP_REMOVED lines=24> */
[----:B------:R-:W-:Y:S02]  /*1ee0*/  IMAD R14, R33, R32, R14 ;  /* 0x00000020210e7224 */ /* 0x000fe400078e020e */
[----:B---3--:R-:W-:Y:S01]  /*1ef0*/  @P5 FFMA.FTZ R0, R37, R42, R0 ;  /* 0x0000002a25005223 */ /* 0x008fe20000010000 */
        /* <DEDUP_REMOVED lines=14> */
.L_x_853:
        /* <DEDUP_REMOVED lines=33> */
[----:B------:R-:W-:Y:S01]  /*21f0*/  @P1 VIADD R9, R9, 0x1 ;  /* 0x0000000109091836 */ /* 0x000fe20000000000 */
[----:B------:R-:W-:-:S04]  /*2200*/  @!P2 LOP3.LUT R9, RZ, R5, RZ, 0x33, !PT ;  /* 0x00000005ff09a212 */ /* 0x000fc800078e33ff */
[----:B------:R-:W-:Y:S01]  /*2210*/  MOV R6, R9 ;  /* 0x0000000900067202 */ /* 0x000fe20000000f00 */
[----:B------:R-:W-:Y:S06]  /*2220*/  BRA `(.L_x_858) ;  /* 0x0000000000107947 */ /* 0x000fec0003800000 */
.L_x_857:
[----:B------:R-:W-:-:S07]  /*2230*/  MOV R4, 0x2250 ;  /* 0x0000225000047802 */ /* 0x000fce0000000f00 */
[----:B------:R-:W-:Y:S05]  /*2240*/  CALL.REL.NOINC `($__internal_35_$__cuda_sm20_div_u64) ;  /* 0x0000000000cc7944 */ /* 0x000fea0003c00000 */
[----:B------:R-:W-:Y:S02]  /*2250*/  IMAD.MOV.U32 R6, RZ, RZ, R8 ;  /* 0x000000ffff067224 */ /* 0x000fe400078e0008 */
[----:B------:R-:W-:-:S07]  /*2260*/  IMAD.MOV.U32 R7, RZ, RZ, R9 ;  /* 0x000000ffff077224 */ /* 0x000fce00078e0009 */
.L_x_858:
[----:B------:R-:W-:Y:S05]  /*2270*/  BSYNC.RECONVERGENT B0 ;  /* 0x0000000000007941 */ /* 0x000fea0003800200 */
.L_x_856:
        /* <DEDUP_REMOVED lines=11> */
[----:B------:R-:W-:Y:S02]  /*2330*/  IMAD.MOV.U32 R0, RZ, RZ, RZ ;  /* 0x000000ffff007224 */ /* 0x000fe400078e00ff */
[----:B------:R-:W-:Y:S01]  /*2340*/  IMAD.MOV.U32 R4, RZ, RZ, RZ ;  /* 0x000000ffff047224 */ /* 0x000fe200078e00ff */
[----:B------:R-:W-:-:S07]  /*2350*/  LOP3.LUT R9, R6, 0x3, RZ, 0xc0, !PT ;  /* 0x0000000306097812 */ /* 0x000fce00078ec0ff */
.L_x_861:
        /* <DEDUP_REMOVED lines=10> */
.L_x_860:
[----:B------:R-:W-:Y:S05]  /*2400*/  BSYNC.RECONVERGENT B0 ;  /* 0x0000000000007941 */ /* 0x000fea0003800200 */
.L_x_859:
[----:B------:R-:W-:Y:S05]  /*2410*/  @!P1 EXIT ;  /* 0x000000000000994d */ /* 0x000fea0003800000 */
[----:B------:R-:W-:Y:S01]  /*2420*/  IMAD.SHL.U32 R13, R5, 0x4, RZ ;  /* 0x00000004050d7824 */ /* 0x000fe200078e00ff */
[----:B------:R-:W-:Y:S01]  /*2430*/  SHF.R.U32.HI R15, RZ, 0x1e, R5 ;  /* 0x0000001eff0f7819 */ /* 0x000fe20000011605 */
[----:B------:R-:W0:Y:S01]  /*2440*/  LDCU UR5, c[0x0][0x3f8] ;  /* 0x00007f00ff0577ac */ /* 0x000e220008000800 */
[----:B------:R-:W1:Y:S05]  /*2450*/  LDCU.64 UR6, c[0x0][0x3a8] ;  /* 0x00007500ff0677ac */ /* 0x000e6a0008000a00 */
.L_x_862:
        /* <DEDUP_REMOVED lines=18> */
        .weak           $__internal_35_$__cuda_sm20_div_u64
        .type           $__internal_35_$__cuda_sm20_div_u64,@function
        .size           $__internal_35_$__cuda_sm20_div_u64,(.L_x_1741 - $__internal_35_$__cuda_sm20_div_u64)
$__internal_35_$__cuda_sm20_div_u64:
[----:B------:R-:W-:Y:S02]  /*2580*/  IMAD.MOV.U32 R12, RZ, RZ, R5 ;  /* 0x000000ffff0c7224 */ /* 0x000fe400078e0005 */
[----:B------:R-:W-:-:S04]  /*2590*/  HFMA2 R13, -RZ, RZ, 0, 0 ;  /* 0x00000000ff0d7431 */ /* 0x000fc800000001ff */
        /* <DEDUP_REMOVED lines=59> */
[-C--:B------:R-:W-:Y:S02]  /*2950*/  IADD3.X R9, PT, PT, RZ, R6.reuse, RZ, P2, !PT ;  /* 0x00000006ff097210 */ /* 0x080fe400017fe4ff */
[----:B------:R-:W-:Y:S02]  /*2960*/  ISETP.NE.U32.AND P1, PT, R5, RZ, PT ;  /* 0x000000ff0500720c */ /* 0x000fe40003f25070 */
[----:B------:R-:W-:Y:S01]  /*2970*/  SEL R9, R9, R6, P0 ;  /* 0x0000000609097207 */ /* 0x000fe20000000000 */
[----:B------:R-:W-:Y:S01]  /*2980*/  IMAD.MOV.U32 R6, RZ, RZ, R4 ;  /* 0x000000ffff067224 */ /* 0x000fe200078e0004 */
[----:B------:R-:W-:-:S02]  /*2990*/  ISETP.NE.AND.EX P1, PT, RZ, RZ, PT, P1 ;  /* 0x000000ffff00720c */ /* 0x000fc40003f25310 */
[----:B------:R-:W-:Y:S02]  /*29a0*/  SEL R8, R8, R11, P0 ;  /* 0x0000000b08087207 */ /* 0x000fe40000000000 */
[----:B------:R-:W-:Y:S02]  /*29b0*/  SEL R9, R9, 0xffffffff, P1 ;  /* 0xffffffff09097807 */ /* 0x000fe40000800000 */
[----:B------:R-:W-:Y:S01]  /*29c0*/  SEL R8, R8, 0xffffffff, P1 ;  /* 0xffffffff08087807 */ /* 0x000fe20000800000 */
[----:B------:R-:W-:Y:S06]  /*29d0*/  RET.REL.NODEC R6 `(_ZN2at6native51_GLOBAL__N__2c613397_18_DepthwiseConv2d_cu_9959487032conv_depthwise2d_backward_kernelILi5ELi1EfiEEvNS_27GenericPackedTensorAccessorIKT1_Lm4ENS_16DefaultPtrTraitsEiEENS3_IS4_Lm4ES6_iEES7_T2_iiiiiiiiiiiiiii) ;  /* 0xffffffd406887950 */ /* 0x000fec0003c3ffff */
.L_x_863:
        /* <DEDUP_REMOVED lines=10> */
.L_x_1741:


//--------------------- .text._ZN2at6native51_GLOBAL__N__2c613397_18_DepthwiseConv2d_cu_9959487032conv_depthwise2d_backward_kernelILi0ELi0EdiEEvNS_27GenericPackedTensorAccessorIKT1_Lm4ENS_16DefaultPtrTraitsEiEENS3_IS4_Lm4ES6_iEES7_T2_iiiiiiiiiiiiiii --------------------------
	.section	.text._ZN2at6native51_GLOBAL__N__2c613397_18_DepthwiseConv2d_cu_9959487032conv_depthwise2d_backward_kernelILi0ELi0EdiEEvNS_27GenericPackedTensorAccessorIKT1_Lm4ENS_16DefaultPtrTraitsEiEENS3_IS4_Lm4ES6_iEES7_T2_iiiiiiiiiiiiiii,"ax",@progbits
	.align	128
.text._ZN2at6native51_GLOBAL__N__2c613397_18_DepthwiseConv2d_cu_9959487032conv_depthwise2d_backward_kernelILi0ELi0EdiEEvNS_27GenericPackedTensorAccessorIKT1_Lm4ENS_16DefaultPtrTraitsEiEENS3_IS4_Lm4ES6_iEES7_T2_iiiiiiiiiiiiiii:
        .type           _ZN2at6native51_GLOBAL__N__2c613397_18_DepthwiseConv2d_cu_9959487032conv_depthwise2d_backward_kernelILi0ELi0EdiEEvNS_27GenericPackedTensorAccessorIKT1_Lm4ENS_16DefaultPtrTraitsEiEENS3_IS4_Lm4ES6_iEES7_T2_iiiiiiiiiiiiiii,@function
        .size           _ZN2at6native51_GLOBAL__N__2c613397_18_DepthwiseConv2d_cu_9959487032conv_depthwise2d_backward_kernelILi0ELi0EdiEEvNS_27GenericPackedTensorAccessorIKT1_Lm4ENS_16DefaultPtrTraitsEiEENS3_IS4_Lm4ES6_iEES7_T2_iiiiiiiiiiiiiii,(.L_x_1743 - _ZN2at6native51_GLOBAL__N__2c613397_18_DepthwiseConv2d_cu_9959487032conv_depthwise2d_backward_kernelILi0ELi0EdiEEvNS_27GenericPackedTensorAccessorIKT1_Lm4ENS_16DefaultPtrTraitsEiEENS3_IS4_Lm4ES6_iEES7_T2_iiiiiiiiiiiiiii)
        .other          _ZN2at6native51_GLOBAL__N__2c613397_18_DepthwiseConv2d_cu_9959487032conv_depthwise2d_backward_kernelILi0ELi0EdiEEvNS_27GenericPackedTensorAccessorIKT1_Lm4ENS_16DefaultPtrTraitsEiEENS3_IS4_Lm4ES6_iEES7_T2_iiiiiiiiiiiiiii,@"STO_CUDA_ENTRY STV_DEFAULT"
_ZN2at6native51_GLOBAL__N__2c613397_18_DepthwiseConv2d_cu_9959487032conv_depthwise2d_backward_kernelILi0ELi0EdiEEvNS_27GenericPackedTensorAccessorIKT1_Lm4ENS_16DefaultPtrTraitsEiEENS3_IS4_Lm4ES6_iEES7_T2_iiiiiiiiiiiiiii:
        /* <DEDUP_REMOVED lines=13> */
[----:B------:R1:W-:Y:S01]  /*00d0*/  STL [R1+0x4], R2 ;  /* 0x0000040201007387 */ /* 0x0003e20000100800 */
        /* <DEDUP_REMOVED lines=15> */
.L_x_867:
[----:B------:R-:W2:Y:S04]  /*01d0*/  LDL R5, [R1+0x14] ;  /* 0x0000140001057983 */ /* 0x000ea80000100800 */
[----:B------:R-:W0:Y:S04]  /*01e0*/  LDL.LU R4, [R1+0x4] ;  /* 0x0000040001047983 */ /* 0x000e280000300800 */
[----:B-1----:R-:W3:Y:S01]  /*01f0*/  LDL.LU R0, [R1+0x8] ;  /* 0x0000080001007983 */ /* 0x002ee20000300800 */
[----:B0-----:R-:W-:-:S04]  /*0200*/  LEA R2, P0, R4, UR4, 0x3 ;  /* 0x0000000404027c11 */ /* 0x001fc8000f8018ff */
[----:B---3--:R-:W-:Y:S02]  /*0210*/  LEA.HI.X R3, R4, UR5, R0, 0x3, P0 ;  /* 0x0000000504037c11 */ /* 0x008fe400080f1c00 */
[----:B--2---:R-:W-:-:S03]  /*0220*/  IADD3 R4, P0, PT, R5, R4, RZ ;  /* 0x0000000405047210 */ /* 0x004fc60007f1e0ff */
[----:B------:R2:W-:Y:S02]  /*0230*/  STG.E.64 desc[UR14][R2.64], RZ ;  /* 0x000000ff02007986 */ /* 0x0005e4000c101b0e */
[----:B------:R-:W-:Y:S01]  /*0240*/  IMAD.X R0, RZ, RZ, R0, P0 ;  /* 0x000000ffff007224 */ /* 0x000fe200000e0600 */
[----:B------:R-:W-:Y:S01]  /*0250*/  ISETP.GE.U32.AND P0, PT, R4, UR6, PT ;  /* 0x0000000604007c0c */ /* 0x000fe2000bf06070 */
[----:B------:R2:W-:Y:S03]  /*0260*/  STL [R1+0x4], R4 ;  /* 0x0000040401007387 */ /* 0x0005e60000100800 */
[----:B------:R-:W-:Y:S01]  /*0270*/  ISETP.GE.AND.EX P0, PT, R0, UR13, PT, P0 ;  /* 0x0000000d00007c0c */ /* 0x000fe2000bf06300 */
[----:B------:R2:W-:-:S12]  /*0280*/  STL [R1+0x8], R0 ;  /* 0x0000080001007387 */ /* 0x0005d80000100800 */
[----:B--2---:R-:W-:Y:S05]  /*0290*/  @!P0 BRA `(.L_x_867) ;  /* 0xfffffffc00cc8947 */ /* 0x004fea000383ffff */
[----:B------:R-:W-:Y:S05]  /*02a0*/  EXIT ;  /* 0x000000000000794d */ /* 0x000fea0003800000 */
.L_x_866:
        /* <DEDUP_REMOVED lines=14> */
.L_x_887:
[----:B------:R-:W2:Y:S01]  /*0390*/  LDL R8, [R1+0x4] ;  /* 0x0000040001087983 */ /* 0x000ea20000100800 */
[----:B------:R-:W3:Y:S01]  /*03a0*/  LDC R21, c[0x0][0x408] ;  /* 0x00010200ff157b82 */ /* 0x000ee20000000800 */
[----:B----4-:R-:W4:Y:S01]  /*03b0*/  LDCU.64 UR8, c[0x0][0x428] ;  /* 0x00008500ff0877ac */ /* 0x010f220008000a00 */
[----:B------:R-:W-:Y:S01]  /*03c0*/  CS2R R14, SRZ ;  /* 0x00000000000e7805 */ /* 0x000fe2000001ff00 */
        /* <DEDUP_REMOVED lines=18> */
[----:B------:R-:W-:-:S03]  /*04f0*/  LOP3.LUT R3, R8, R21, RZ, 0x3c, !PT ;  /* 0x0000001508037212 */ /* 0x000fc600078e3cff */
[----:B------:R-:W-:Y:S01]  /*0500*/  IMAD.MOV R2, RZ, RZ, -R26 ;  /* 0x000000ffff027224 */ /* 0x000fe200078e0a1a */
[----:B------:R-:W-:-:S03]  /*0510*/  ISETP.GE.AND P2, PT, R3, RZ, PT ;  /* 0x000000ff0300720c */ /* 0x000fc60003f46270 */
[----:B------:R-:W-:Y:S01]  /*0520*/  IMAD R2, R5, R2, R4 ;  /* 0x0000000205027224 */ /* 0x000fe200078e0204 */
[----:B0-----:R-:W-:-:S04]  /*0530*/  IADD3 R4, PT, PT, R6, 0xffffffe, RZ ;  /* 0x0ffffffe06047810 */ /* 0x001fc80007ffe0ff */
        /* <DEDUP_REMOVED lines=8> */
[----:B------:R-:W-:-:S04]  /*05c0*/  @P0 VIADD R26, R26, 0x1 ;  /* 0x000000011a1a0836 */ /* 0x000fc80000000000 */
[----:B------:R-:W-:Y:S01]  /*05d0*/  @!P2 IMAD.MOV R26, RZ, RZ, -R26 ;  /* 0x000000ffff1aa224 */ /* 0x000fe200078e0a1a */
[----:B------:R-:W-:Y:S01]  /*05e0*/  @!P1 LOP3.LUT R26, RZ, R21, RZ, 0x33, !PT ;  /* 0x00000015ff1a9212 */ /* 0x000fe200078e33ff */
[----:B--2---:R-:W-:-:S03]  /*05f0*/  IMAD.MOV R7, RZ, RZ, -R5 ;  /* 0x000000ffff077224 */ /* 0x004fc600078e0a05 */
[----:B------:R-:W-:Y:S01]  /*0600*/  IABS R6, R26 ;  /* 0x0000001a00067213 */ /* 0x000fe20000000000 */
[----:B------:R-:W-:Y:S01]  /*0610*/  IMAD R7, R7, R0, RZ ;  /* 0x0000000007077224 */ /* 0x000fe200078e02ff */
[----:B0-----:R-:W-:Y:S01]  /*0620*/  IABS R3, R2 ;  /* 0x0000000200037213 */ /* 0x001fe20000000000 */
[----:B------:R-:W-:Y:S02]  /*0630*/  IMAD R21, R26, R21, RZ ;  /* 0x000000151a157224 */ /* 0x000fe400078e02ff */
[----:B------:R-:W-:-:S03]  /*0640*/  IMAD.HI.U32 R4, R5, R7, R4 ;  /* 0x0000000705047227 */ /* 0x000fc600078e0004 */
[----:B-----5:R-:W-:Y:S01]  /*0650*/  IADD3 R25, PT, PT, R20, -UR17, -R21 ;  /* 0x8000001114197c10 */ /* 0x020fe2000fffe815 */
[----:B------:R-:W-:Y:S01]  /*0660*/  IMAD.MOV.U32 R5, RZ, RZ, R6 ;  /* 0x000000ffff057224 */ /* 0x000fe200078e0006 */
[C-C-:B------:R-:W-:Y:S01]  /*0670*/  IADD3 R24, PT, PT, -R21.reuse, UR12, R8.reuse ;  /* 0x0000000c15187c10 */ /* 0x140fe2000fffe108 */
[----:B------:R-:W0:Y:S01]  /*0680*/  I2F.RP R6, R3 ;  /* 0x0000000300067306 */ /* 0x000e220000209400 */
[----:B------:R-:W-:Y:S01]  /*0690*/  IADD3 R23, PT, PT, -R21, UR4, R8 ;  /* 0x0000000415177c10 */ /* 0x000fe2000fffe108 */
[----:B------:R-:W-:-:S04]  /*06a0*/  IMAD.HI.U32 R4, R4, R5, RZ ;  /* 0x0000000504047227 */ /* 0x000fc800078e00ff */
[----:B------:R-:W-:Y:S02]  /*06b0*/  IMAD.MOV R7, RZ, RZ, -R4 ;  /* 0x000000ffff077224 */ /* 0x000fe400078e0a04 */
[----:B------:R-:W-:Y:S02]  /*06c0*/  IMAD.IADD R22, R20, 0x1, -R21 ;  /* 0x0000000114167824 */ /* 0x000fe400078e0a15 */
[C---:B------:R-:W-:Y:S01]  /*06d0*/  IMAD R5, R0.reuse, R7, R5 ;  /* 0x0000000700057224 */ /* 0x040fe200078e0205 */
[----:B0-----:R-:W0:Y:S04]  /*06e0*/  MUFU.RCP R6, R6 ;  /* 0x0000000600067308 */ /* 0x001e280000001000 */
[----:B------:R-:W-:-:S13]  /*06f0*/  ISETP.GT.U32.AND P1, PT, R0, R5, PT ;  /* 0x000000050000720c */ /* 0x000fda0003f24070 */
[----:B------:R-:W-:Y:S01]  /*0700*/  @!P1 IMAD.IADD R5, R5, 0x1, -R0 ;  /* 0x0000000105059824 */ /* 0x000fe200078e0a00 */
[----:B------:R-:W-:Y:S02]  /*0710*/  @!P1 IADD3 R4, PT, PT, R4, 0x1, RZ ;  /* 0x0000000104049810 */ /* 0x000fe40007ffe0ff */
        /* <DEDUP_REMOVED lines=10> */
[----:B------:R-:W-:Y:S01]  /*07c0*/  @!P2 IMAD.MOV R9, RZ, RZ, -R9 ;  /* 0x000000ffff09a224 */ /* 0x000fe200078e0a09 */
[-C--:B------:R-:W-:Y:S01]  /*07d0*/  @!P1 LOP3.LUT R9, RZ, R28.reuse, RZ, 0x33, !PT ;  /* 0x0000001cff099212 */ /* 0x080fe200078e33ff */
[----:B------:R-:W-:Y:S02]  /*07e0*/  IMAD R7, R0, R3, RZ ;  /* 0x0000000300077224 */ /* 0x000fe400078e02ff */
[----:B------:R-:W-:Y:S01]  /*07f0*/  IMAD.MOV.U32 R4, RZ, RZ, RZ ;  /* 0x000000ffff047224 */ /* 0x000fe200078e00ff */
[----:B------:R-:W-:Y:S01]  /*0800*/  IABS R0, R9 ;  /* 0x0000000900007213 */ /* 0x000fe20000000000 */
[----:B------:R-:W-:-:S02]  /*0810*/  IMAD R28, R9, R28, RZ ;  /* 0x0000001c091c7224 */ /* 0x000fc400078e02ff */
[----:B------:R-:W-:-:S06]  /*0820*/  IMAD.HI.U32 R4, R5, R7, R4 ;  /* 0x0000000705047227 */ /* 0x000fcc00078e0004 */
        /* <DEDUP_REMOVED lines=10> */
[----:B------:R-:W-:-:S05]  /*08d0*/  @P0 VIADD R4, R4, 0x1 ;  /* 0x0000000104040836 */ /* 0x000fca0000000000 */
[----:B------:R-:W-:-:S05]  /*08e0*/  MOV R10, R4 ;  /* 0x00000004000a7202 */ /* 0x000fca0000000f00 */
[----:B------:R-:W-:Y:S01]  /*08f0*/  @!P2 IMAD.MOV R10, RZ, RZ, -R10 ;  /* 0x000000ffff0aa224 */ /* 0x000fe200078e0a0a */
[----:B------:R-:W-:-:S05]  /*0900*/  @!P1 LOP3.LUT R10, RZ, R2, RZ, 0x33, !PT ;  /* 0x00000002ff0a9212 */ /* 0x000fca00078e33ff */
[----:B------:R-:W-:Y:S01]  /*0910*/  IMAD.MOV R3, RZ, RZ, -R10 ;  /* 0x000000ffff037224 */ /* 0x000fe200078e0a0a */
[----:B------:R0:W-:Y:S03]  /*0920*/  STL [R1+0xc], R10 ;  /* 0x00000c0a01007387 */ /* 0x0001e60000100800 */
[----:B------:R-:W-:-:S05]  /*0930*/  IMAD R0, R2, R3, R9 ;  /* 0x0000000302007224 */ /* 0x000fca00078e0209 */
[----:B------:R0:W-:Y:S04]  /*0940*/  STL [R1+0x10], R0 ;  /* 0x0000100001007387 */ /* 0x0001e80000100800 */
[----:B------:R0:W-:Y:S02]  /*0950*/  STL [R1], RZ ;  /* 0x000000ff01007387 */ /* 0x0001e40000100800 */
.L_x_886:
[----:B--2---:R-:W2:Y:S01]  /*0960*/  LDL R3, [R1+0x10] ;  /* 0x0000100001037983 */ /* 0x004ea20000100800 */
[----:B------:R-:W2:Y:S03]  /*0970*/  LDCU.64 UR8, c[0x0][0x400] ;  /* 0x00008000ff0877ac */ /* 0x000ea60008000a00 */
[----:B------:R-:W2:Y:S04]  /*0980*/  LDL.LU R2, [R1] ;  /* 0x0000000001027983 */ /* 0x000ea80000300800 */
[----:B0--3--:R-:W3:Y:S01]  /*0990*/  LDL R0, [R1+0xc] ;  /* 0x00000c0001007983 */ /* 0x009ee20000100800 */
[----:B--2---:R-:W-:Y:S02]  /*09a0*/  IMAD R4, R3, UR8, R2 ;  /* 0x0000000803047c24 */ /* 0x004fe4000f8e0202 */
[----:B------:R-:W-:-:S02]  /*09b0*/  VIADD R2, R2, 0x1 ;  /* 0x0000000102027836 */ /* 0x000fc40000000000 */
[----:B---3--:R-:W-:Y:S02]  /*09c0*/  IMAD R3, R0, UR9, R4 ;  /* 0x0000000900037c24 */ /* 0x008fe4000f8e0204 */
[----:B------:R-:W-:Y:S01]  /*09d0*/  IMAD R4, R4, UR5, RZ ;  /* 0x0000000504047c24 */ /* 0x000fe2000f8e02ff */
[----:B------:R0:W-:Y:S01]  /*09e0*/  STL [R1], R2 ;  /* 0x0000000201007387 */ /* 0x0001e20000100800 */
[----:B------:R-:W-:Y:S01]  /*09f0*/  ISETP.NE.AND P2, PT, R2, UR8, PT ;  /* 0x0000000802007c0c */ /* 0x000fe2000bf45270 */
[----:B01--4-:R-:W-:-:S12]  /*0a00*/  IMAD.MOV.U32 R2, RZ, RZ, RZ ;  /* 0x000000ffff027224 */ /* 0x013fd800078e00ff */
.L_x_885:
[----:B0-----:R-:W0:Y:S01]  /*0a10*/  LDC R9, c[0x0][0x424] ;  /* 0x00010900ff097b82 */ /* 0x001e220000000800 */
[----:B-1----:R-:W1:Y:S02]  /*0a20*/  LDCU UR8, c[0x0][0x434] ;  /* 0x00008680ff0877ac */ /* 0x002e640008000800 */
[C---:B-1----:R-:W-:Y:S01]  /*0a30*/  IMAD R5, R2.reuse, UR8, R28 ;  /* 0x0000000802057c24 */ /* 0x042fe2000f8e021c */
[----:B------:R-:W1:Y:S01]  /*0a40*/  LDCU.64 UR8, c[0x0][0x418] ;  /* 0x00008300ff0877ac */ /* 0x000e620008000a00 */
[----:B------:R-:W-:Y:S01]  /*0a50*/  VIADD R2, R2, 0x1 ;  /* 0x0000000102027836 */ /* 0x000fe20000000000 */
[----:B0-----:R-:W-:Y:S02]  /*0a60*/  IABS R0, R9 ;  /* 0x0000000900007213 */ /* 0x001fe40000000000 */
[----:B------:R-:W-:Y:S02]  /*0a70*/  IADD3 R5, PT, PT, R26, -R5, RZ ;  /* 0x800000051a057210 */ /* 0x000fe40007ffe0ff */
[----:B------:R-:W0:Y:S02]  /*0a80*/  I2F.RP R8, R0 ;  /* 0x0000000000087306 */ /* 0x000e240000209400 */
[----:B------:R-:W-:Y:S01]  /*0a90*/  ISETP.GE.AND P4, PT, R5, RZ, PT ;  /* 0x000000ff0500720c */ /* 0x000fe20003f86270 */
[----:B-1----:R-:W-:Y:S01]  /*0aa0*/  UISETP.GE.U32.AND UP0, UPT, UR8, 0x4, UPT ;  /* 0x000000040800788c */ /* 0x002fe2000bf06070 */
[----:B------:R-:W-:-:S04]  /*0ab0*/  ISETP.NE.AND P3, PT, R2, UR9, PT ;  /* 0x0000000902007c0c */ /* 0x000fc8000bf65270 */
[----:B0-----:R-:W0:Y:S02]  /*0ac0*/  MUFU.RCP R8, R8 ;  /* 0x0000000800087308 */ /* 0x001e240000001000 */
[----:B0-----:R-:W-:Y:S01]  /*0ad0*/  VIADD R6, R8, 0xffffffe ;  /* 0x0ffffffe08067836 */ /* 0x001fe20000000000 */
[----:B------:R-:W-:-:S05]  /*0ae0*/  IABS R8, R5 ;  /* 0x0000000500087213 */ /* 0x000fca0000000000 */
[----:B------:R0:W1:Y:S02]  /*0af0*/  F2I.FTZ.U32.TRUNC.NTZ R7, R6 ;  /* 0x0000000600077305 */ /* 0x000064000021f000 */
[----:B0-----:R-:W-:Y:S02]  /*0b00*/  IMAD.MOV.U32 R6, RZ, RZ, RZ ;  /* 0x000000ffff067224 */ /* 0x001fe400078e00ff */
[----:B-1----:R-:W-:-:S04]  /*0b10*/  IMAD.MOV R11, RZ, RZ, -R7 ;  /* 0x000000ffff0b7224 */ /* 0x002fc800078e0a07 */
[----:B------:R-:W-:-:S04]  /*0b20*/  IMAD R11, R11, R0, RZ ;  /* 0x000000000b0b7224 */ /* 0x000fc800078e02ff */
[----:B------:R-:W-:-:S06]  /*0b30*/  IMAD.HI.U32 R7, R7, R11, R6 ;  /* 0x0000000b07077227 */ /* 0x000fcc00078e0006 */
[----:B------:R-:W-:-:S04]  /*0b40*/  IMAD.HI.U32 R7, R7, R8, RZ ;  /* 0x0000000807077227 */ /* 0x000fc800078e00ff */
[----:B------:R-:W-:-:S04]  /*0b50*/  IMAD.MOV R7, RZ, RZ, -R7 ;  /* 0x000000ffff077224 */ /* 0x000fc800078e0a07 */
[----:B------:R-:W-:Y:S02]  /*0b60*/  IMAD R6, R0, R7, R8 ;  /* 0x0000000700067224 */ /* 0x000fe400078e0208 */
[----:B------:R-:W-:-:S03]  /*0b70*/  IMAD.MOV.U32 R7, RZ, RZ, R4 ;  /* 0x000000ffff077224 */ /* 0x000fc600078e0004 */
[----:B------:R-:W-:-:S13]  /*0b80*/  ISETP.GT.U32.AND P0, PT, R0, R6, PT ;  /* 0x000000060000720c */ /* 0x000fda0003f04070 */
[----:B------:R-:W-:Y:S01]  /*0b90*/  @!P0 IMAD.IADD R6, R6, 0x1, -R0 ;  /* 0x0000000106068824 */ /* 0x000fe200078e0a00 */
[----:B------:R-:W-:-:S04]  /*0ba0*/  ISETP.NE.AND P0, PT, R9, RZ, PT ;  /* 0x000000ff0900720c */ /* 0x000fc80003f05270 */
[----:B------:R-:W-:-:S13]  /*0bb0*/  ISETP.GT.U32.AND P1, PT, R0, R6, PT ;  /* 0x000000060000720c */ /* 0x000fda0003f24070 */
[----:B------:R-:W-:Y:S02]  /*0bc0*/  @!P1 IMAD.IADD R6, R6, 0x1, -R0 ;  /* 0x0000000106069824 */ /* 0x000fe400078e0a00 */
[----:B------:R-:W-:Y:S02]  /*0bd0*/  IMAD.MOV.U32 R0, RZ, RZ, RZ ;  /* 0x000000ffff007224 */ /* 0x000fe400078e00ff */
[----:B------:R-:W-:Y:S01]  /*0be0*/  @!P4 IMAD.MOV R6, RZ, RZ, -R6 ;  /* 0x000000ffff06c224 */ /* 0x000fe200078e0a06 */
[----:B------:R-:W-:Y:S01]  /*0bf0*/  @!P0 LOP3.LUT R6, RZ, R9, RZ, 0x33, !PT ;  /* 0x00000009ff068212 */ /* 0x000fe200078e33ff */
[----:B--234-:R-:W-:Y:S06]  /*0c00*/  BRA.U !UP0, `(.L_x_869) ;  /* 0x0000001508007547 */ /* 0x01cfec000b800000 */
[----:B------:R-:W-:Y:S01]  /*0c10*/  ISETP.NE.AND P4, PT, R6, RZ, PT ;  /* 0x000000ff0600720c */ /* 0x000fe20003f85270 */
[----:B------:R-:W-:Y:S01]  /*0c20*/  IMAD.MOV.U32 R8, RZ, RZ, R22 ;  /* 0x000000ffff087224 */ /* 0x000fe200078e0016 */
[----:B------:R-:W-:Y:S01]  /*0c30*/  MOV R9, R23 ;  /* 0x0000001700097202 */ /* 0x000fe20000000f00 */
[----:B------:R-:W-:Y:S02]  /*0c40*/  IMAD.MOV.U32 R10, RZ, RZ, R24 ;  /* 0x000000ffff0a7224 */ /* 0x000fe400078e0018 */
[----:B------:R-:W-:Y:S02]  /*0c50*/  IMAD.MOV.U32 R11, RZ, RZ, R25 ;  /* 0x000000ffff0b7224 */ /* 0x000fe400078e0019 */
[----:B------:R-:W-:Y:S02]  /*0c60*/  IMAD.U32 R0, RZ, RZ, UR16 ;  /* 0x00000010ff007e24 */ /* 0x000fe4000f8e00ff */
[----:B------:R-:W-:-:S07]  /*0c70*/  IMAD.MOV.U32 R7, RZ, RZ, R4 ;  /* 0x000000ffff077224 */ /* 0x000fce00078e0004 */
.L_x_878:
[----:B------:R-:W-:Y:S01]  /*0c80*/  IMAD.U32 R12, RZ, RZ, UR6 ;  /* 0x00000006ff0c7e24 */ /* 0x000fe2000f8e00ff */
[----:B------:R-:W-:Y:S01]  /*0c90*/  BSSY.RECONVERGENT B1, `(.L_x_870) ;  /* 0x000004c000017945 */ /* 0x000fe20003800200 */
[----:B------:R-:W-:Y:S02]  /*0ca0*/  IMAD.U32 R13, RZ, RZ, UR7 ;  /* 0x00000007ff0d7e24 */ /* 0x000fe4000f8e00ff */
[----:B------:R-:W-:Y:S01]  /*0cb0*/  IMAD.WIDE R12, R7, 0x8, R12 ;  /* 0x00000008070c7825 */ /* 0x000fe200078e020c */
[----:B-1234-:R-:W-:Y:S06]  /*0cc0*/  @P4 BRA `(.L_x_871) ;  /* 0x0000000400204947 */ /* 0x01efec0003800000 */
[----:B------:R-:W0:Y:S01]  /*0cd0*/  LDC R19, c[0x0][0x420] ;  /* 0x00010800ff137b82 */ /* 0x000e220000000800 */
        /* <DEDUP_REMOVED lines=27> */
[----:B------:R-:W0:Y:S01]  /*0e90*/  LDC R18, c[0x0][0x424] ;  /* 0x00010900ff127b82 */ /* 0x000e220000000800 */
[----:B------:R-:W-:-:S04]  /*0ea0*/  LOP3.LUT R29, R8, R19, RZ, 0x3c, !PT ;  /* 0x00000013081d7212 */ /* 0x000fc800078e3cff */
[----:B------:R-:W-:-:S06]  /*0eb0*/  ISETP.GE.AND P6, PT, R29, RZ, PT ;  /* 0x000000ff1d00720c */ /* 0x000fcc0003fc6270 */
[----:B------:R-:W-:-:S07]  /*0ec0*/  @P5 VIADD R16, R16, 0x1 ;  /* 0x0000000110105836 */ /* 0x000fce0000000000 */
[----:B------:R-:W-:-:S05]  /*0ed0*/  @!P6 IMAD.MOV R16, RZ, RZ, -R16 ;  /* 0x000000ffff10e224 */ /* 0x000fca00078e0a10 */
[----:B------:R-:W-:Y:S02]  /*0ee0*/  SEL R27, R27, R16, !P1 ;  /* 0x000000101b1b7207 */ /* 0x000fe40004800000 */
[----:B0-----:R-:W-:-:S05]  /*0ef0*/  IABS R17, R18 ;  /* 0x0000001200117213 */ /* 0x001fca0000000000 */
[----:B------:R-:W-:-:S04]  /*0f00*/  IMAD.MOV.U32 R19, RZ, RZ, R17 ;  /* 0x000000ffff137224 */ /* 0x000fc800078e0011 */
        /* <DEDUP_REMOVED lines=33> */
[----:B------:R-:W2:Y:S04]  /*1120*/  LDG.E.64 R18, desc[UR14][R12.64+-0x10] ;  /* 0xfffff00e0c127981 */ /* 0x000ea8000c1e1b00 */
[----:B------:R-:W2:Y:S02]  /*1130*/  LDG.E.64 R16, desc[UR14][R16.64] ;  /* 0x0000000e10107981 */ /* 0x000ea4000c1e1b00 */
[----:B--2---:R0:W1:Y:S02]  /*1140*/  DFMA R14, R18, R16, R14 ;  /* 0x00000010120e722b */ /* 0x004064000000000e */
.L_x_871:
[----:B------:R-:W-:Y:S05]  /*1150*/  BSYNC.RECONVERGENT B1 ;  /* 0x0000000000017941 */ /* 0x000fea0003800200 */
.L_x_870:
[----:B------:R-:W-:Y:S04]  /*1160*/  BSSY.RECONVERGENT B1, `(.L_x_872) ;  /* 0x000004a000017945 */ /* 0x000fe80003800200 */
[----:B------:R-:W-:Y:S05]  /*1170*/  @P4 BRA `(.L_x_873) ;  /* 0x0000000400204947 */ /* 0x000fea0003800000 */
[----:B0-----:R-:W0:Y:S01]  /*1180*/  LDC R19, c[0x0][0x420] ;  /* 0x00010800ff137b82 */ /* 0x001e220000000800 */
        /* <DEDUP_REMOVED lines=68> */
[----:B------:R-:W1:Y:S04]  /*15d0*/  LDG.E.64 R18, desc[UR14][R12.64+-0x8] ;  /* 0xfffff80e0c127981 */ /* 0x000e68000c1e1b00 */
[----:B------:R-:W1:Y:S02]  /*15e0*/  LDG.E.64 R16, desc[UR14][R16.64] ;  /* 0x0000000e10107981 */ /* 0x000e64000c1e1b00 */
[----:B-1----:R2:W3:Y:S02]  /*15f0*/  DFMA R14, R18, R16, R14 ;  /* 0x00000010120e722b */ /* 0x0024e4000000000e */
.L_x_873:
[----:B------:R-:W-:Y:S05]  /*1600*/  BSYNC.RECONVERGENT B1 ;  /* 0x0000000000017941 */ /* 0x000fea0003800200 */
.L_x_872:
[----:B------:R-:W-:Y:S04]  /*1610*/  BSSY.RECONVERGENT B1, `(.L_x_874) ;  /* 0x000004a000017945 */ /* 0x000fe80003800200 */
[----:B------:R-:W-:Y:S05]  /*1620*/  @P4 BRA `(.L_x_875) ;  /* 0x0000000400204947 */ /* 0x000fea0003800000 */
[----:B0-2---:R-:W0:Y:S01]  /*1630*/  LDC R19, c[0x0][0x420] ;  /* 0x00010800ff137b82 */ /* 0x005e220000000800 */
        /* <DEDUP_REMOVED lines=70> */
[----:B-1-3--:R4:W0:Y:S02]  /*1aa0*/  DFMA R14, R18, R16, R14 ;  /* 0x00000010120e722b */ /* 0x00a824000000000e */
.L_x_875:
[----:B------:R-:W-:Y:S05]  /*1ab0*/  BSYNC.RECONVERGENT B1 ;  /* 0x0000000000017941 */ /* 0x000fea0003800200 */
.L_x_874:
[----:B------:R-:W-:Y:S04]  /*1ac0*/  BSSY.RECONVERGENT B1, `(.L_x_876) ;  /* 0x000004a000017945 */ /* 0x000fe80003800200 */
[----:B------:R-:W-:Y:S05]  /*1ad0*/  @P4 BRA `(.L_x_877) ;  /* 0x0000000400204947 */ /* 0x000fea0003800000 */
[----:B0-2-4-:R-:W0:Y:S01]  /*1ae0*/  LDC R19, c[0x0][0x420] ;  /* 0x00010800ff137b82 */ /* 0x015e220000000800 */
        /* <DEDUP_REMOVED lines=66> */
[----:B------:R-:W1:Y:S03]  /*1f10*/  LDG.E.64 R12, desc[UR14][R12.64+0x8] ;  /* 0x0000080e0c0c7981 */ /* 0x000e66000c1e1b00 */
[----:B------:R-:W-:-:S04]  /*1f20*/  IMAD R17, R17, R16, R27 ;  /* 0x0000001011117224 */ /* 0x000fc800078e021b */
[----:B0-----:R-:W-:-:S06]  /*1f30*/  IMAD.WIDE R16, R17, 0x8, R18 ;  /* 0x0000000811107825 */ /* 0x001fcc00078e0212 */
[----:B------:R-:W1:Y:S02]  /*1f40*/  LDG.E.64 R16, desc[UR14][R16.64] ;  /* 0x0000000e10107981 */ /* 0x000e64000c1e1b00 */
[----:B-1-3--:R0:W1:Y:S02]  /*1f50*/  DFMA R14, R12, R16, R14 ;  /* 0x000000100c0e722b */ /* 0x00a064000000000e */
.L_x_877:
[----:B------:R-:W-:Y:S05]  /*1f60*/  BSYNC.RECONVERGENT B1 ;  /* 0x0000000000017941 */ /* 0x000fea0003800200 */
.L_x_876:
[----:B------:R-:W-:Y:S02]  /*1f70*/  VIADD R0, R0, 0x4 ;  /* 0x0000000400007836 */ /* 0x000fe40000000000 */
[----:B0-----:R-:W-:Y:S02]  /*1f80*/  IMAD R12, RZ, RZ, -UR18 ;  /* 0x80000012ff0c7e24 */ /* 0x001fe4000f8e02ff */
[----:B------:R-:W-:Y:S01]  /*1f90*/  VIADD R7, R7, 0x4 ;  /* 0x0000000407077836 */ /* 0x000fe20000000000 */
[----:B------:R-:W-:Y:S01]  /*1fa0*/  ISETP.NE.AND P0, PT, R0, RZ, PT ;  /* 0x000000ff0000720c */ /* 0x000fe20003f05270 */
[C---:B------:R-:W-:Y:S02]  /*1fb0*/  IMAD R11, R12.reuse, 0x4, R11 ;  /* 0x000000040c0b7824 */ /* 0x040fe400078e020b */
[C---:B------:R-:W-:Y:S02]  /*1fc0*/  IMAD R10, R12.reuse, 0x4, R10 ;  /* 0x000000040c0a7824 */ /* 0x040fe400078e020a */
[----:B------:R-:W-:-:S02]  /*1fd0*/  IMAD R9, R12, 0x4, R9 ;  /* 0x000000040c097824 */ /* 0x000fc400078e0209 */
[----:B------:R-:W-:-:S06]  /*1fe0*/  IMAD R8, R12, 0x4, R8 ;  /* 0x000000040c087824 */ /* 0x000fcc00078e0208 */
[----:B------:R-:W-:Y:S05]  /*1ff0*/  @P0 BRA `(.L_x_878) ;  /* 0xffffffec00200947 */ /* 0x000fea000383ffff */
[----:B------:R-:W-:-:S07]  /*2000*/  MOV R0, UR11 ;  /* 0x0000000b00007c02 */ /* 0x000fce0008000f00 */
.L_x_869:
[----:B------:R-:W-:-:S09]  /*2010*/  UISETP.NE.AND UP0, UPT, UR10, URZ, UPT ;  /* 0x000000ff0a00728c */ /* 0x000fd2000bf05270 */
[----:B------:R-:W-:Y:S05]  /*2020*/  BRA.U !UP0, `(.L_x_879) ;  /* 0x0000000d08b07547 */ /* 0x000fea000b800000 */
[----:B------:R-:W0:Y:S01]  /*2030*/  LDC.64 R8, c[0x0][0x3d0] ;  /* 0x0000f400ff087b82 */ /* 0x000e220000000a00 */
[----:B------:R-:W-:Y:S01]  /*2040*/  ISETP.NE.AND P4, PT, R6, RZ, PT ;  /* 0x000000ff0600720c */ /* 0x000fe20003f85270 */
[----:B------:R-:W-:Y:S06]  /*2050*/  BSSY.RECONVERGENT B1, `(.L_x_880) ;  /* 0x000004d000017945 */ /* 0x000fec0003800200 */
[----:B------:R-:W5:Y:S01]  /*2060*/  LDC R12, c[0x0][0x430] ;  /* 0x00010c00ff0c7b82 */ /* 0x000f620000000800 */
[----:B0-----:R-:W-:-:S04]  /*2070*/  IMAD.WIDE R6, R7, 0x8, R8 ;  /* 0x0000000807067825 */ /* 0x001fc800078e0208 */
[----:B-----5:R-:W-:Y:S01]  /*2080*/  IMAD R0, R0, R12, R21 ;  /* 0x0000000c00007224 */ /* 0x020fe200078e0215 */
[----:B------:R-:W-:Y:S06]  /*2090*/  @P4 BRA `(.L_x_881) ;  /* 0x0000000400204947 */ /* 0x000fec0003800000 */
[----:B--2-4-:R-:W0:Y:S01]  /*20a0*/  LDC R16, c[0x0][0x420] ;  /* 0x00010800ff107b82 */ /* 0x014e220000000800 */
        /* <DEDUP_REMOVED lines=29> */
[----:B------:R-:W-:-:S11]  /*2280*/  LOP3.LUT R11, R11, R16, RZ, 0x3c, !PT ;  /* 0x000000100b0b7212 */ /* 0x000fd600078e3cff */
[----:B------:R-:W-:Y:S01]  /*2290*/  @P6 VIADD R10, R10, 0x1 ;  /* 0x000000010a0a6836 */ /* 0x000fe20000000000 */
[----:B------:R-:W-:Y:S02]  /*22a0*/  ISETP.GE.AND P6, PT, R11, RZ, PT ;  /* 0x000000ff0b00720c */ /* 0x000fe40003fc6270 */
[-C--:B0-----:R-:W-:Y:S02]  /*22b0*/  IABS R19, R18.reuse ;  /* 0x0000001200137213 */ /* 0x081fe40000000000 */
[----:B------:R-:W-:Y:S02]  /*22c0*/  LOP3.LUT R16, R5, R18, RZ, 0x3c, !PT ;  /* 0x0000001205107212 */ /* 0x000fe400078e3cff */
[----:B------:R-:W0:Y:S07]  /*22d0*/  I2F.RP R9, R19 ;  /* 0x0000001300097306 */ /* 0x000e2e0000209400 */
[----:B------:R-:W-:-:S05]  /*22e0*/  @!P6 IMAD.MOV R10, RZ, RZ, -R10 ;  /* 0x000000ffff0ae224 */ /* 0x000fca00078e0a0a */
[----:B------:R-:W-:Y:S01]  /*22f0*/  SEL R17, R17, R10, !P0 ;  /* 0x0000000a11117207 */ /* 0x000fe20004000000 */
        /* <DEDUP_REMOVED lines=18> */
[----:B------:R-:W-:-:S03]  /*2420*/  ISETP.NE.AND P1, PT, R18, RZ, PT ;  /* 0x000000ff1200720c */ /* 0x000fc60003f25270 */
[----:B------:R-:W-:-:S10]  /*2430*/  @!P5 IMAD.MOV R13, RZ, RZ, -R13 ;  /* 0x000000ffff0dd224 */ /* 0x000fd400078e0a0d */
        /* <DEDUP_REMOVED lines=13> */
[----:B-1-3--:R0:W1:Y:S02]  /*2510*/  DFMA R14, R8, R10, R14 ;  /* 0x0000000a080e722b */ /* 0x00a064000000000e */
.L_x_881:
[----:B------:R-:W-:Y:S05]  /*2520*/  BSYNC.RECONVERGENT B1 ;  /* 0x0000000000017941 */ /* 0x000fea0003800200 */
.L_x_880:
[----:B------:R-:W-:Y:S01]  /*2530*/  UISETP.NE.AND UP0, UPT, UR10, 0x1, UPT ;  /* 0x000000010a00788c */ /* 0x000fe2000bf05270 */
[----:B------:R-:W-:Y:S08]  /*2540*/  BSSY.RECONVERGENT B1, `(.L_x_879) ;  /* 0x000009a000017945 */ /* 0x000ff00003800200 */
[----:B------:R-:W-:Y:S05]  /*2550*/  BRA.U !UP0, `(.L_x_882) ;  /* 0x0000000908607547 */ /* 0x000fea000b800000 */
[----:B------:R-:W-:Y:S01]  /*2560*/  BSSY.RECONVERGENT B2, `(.L_x_883) ;  /* 0x000004b000027945 */ /* 0x000fe20003800200 */
[----:B------:R-:W-:-:S03]  /*2570*/  IADD3 R0, PT, PT, R0, R12, RZ ;  /* 0x0000000c00007210 */ /* 0x000fc60007ffe0ff */
[----:B------:R-:W-:Y:S05]  /*2580*/  @P4 BRA `(.L_x_884) ;  /* 0x0000000400204947 */ /* 0x000fea0003800000 */
[----:B--2-4-:R-:W2:Y:S01]  /*2590*/  LDC R16, c[0x0][0x420] ;  /* 0x00010800ff107b82 */ /* 0x014ea20000000800 */
[----:B0-----:R-:W-:Y:S02]  /*25a0*/  IMAD.IADD R11, R20, 0x1, -R0 ;  /* 0x00000001140b7824 */ /* 0x001fe400078e0a00 */
[----:B------:R-:W-:-:S03]  /*25b0*/  IMAD.MOV.U32 R8, RZ, RZ, RZ ;  /* 0x000000ffff087224 */ /* 0x000fc600078e00ff */
[----:B------:R-:W-:Y:S02]  /*25c0*/  IABS R17, R11 ;  /* 0x0000000b00117213 */ /* 0x000fe40000000000 */
[----:B------:R-:W-:Y:S02]  /*25d0*/  ISETP.GE.AND P5, PT, R11, RZ, PT ;  /* 0x000000ff0b00720c */ /* 0x000fe40003fa6270 */
[----:B--2---:R-:W-:-:S04]  /*25e0*/  IABS R13, R16 ;  /* 0x00000010000d7213 */ /* 0x004fc80000000000 */
        /* <DEDUP_REMOVED lines=51> */
[----:B------:R-:W-:-:S09]  /*2920*/  @!P5 IADD3 R13, PT, PT, -R13, RZ, RZ ;  /* 0x000000ff0d0dd210 */ /* 0x000fd20007ffe1ff */
        /* <DEDUP_REMOVED lines=14> */
.L_x_884:
[----:B------:R-:W-:Y:S05]  /*2a10*/  BSYNC.RECONVERGENT B2 ;  /* 0x0000000000027941 */ /* 0x000fea0003800200 */
.L_x_883:
[----:B------:R-:W-:-:S09]  /*2a20*/  UISETP.NE.AND UP0, UPT, UR10, 0x2, UPT ;  /* 0x000000020a00788c */ /* 0x000fd2000bf05270 */
[----:B------:R-:W-:Y:S05]  /*2a30*/  BRA.U !UP0, `(.L_x_882) ;  /* 0x0000000508287547 */ /* 0x000fea000b800000 */
[----:B------:R-:W-:Y:S01]  /*2a40*/  IADD3 R12, PT, PT, R20, -R12, -R0 ;  /* 0x8000000c140c7210 */ /* 0x000fe20007ffe800 */
[----:B------:R-:W-:Y:S06]  /*2a50*/  @P4 BRA `(.L_x_882) ;  /* 0x0000000400204947 */ /* 0x000fec0003800000 */
[----:B------:R-:W5:Y:S01]  /*2a60*/  LDC R13, c[0x0][0x420] ;  /* 0x00010800ff0d7b82 */ /* 0x000f620000000800 */
[----:B0-----:R-:W-:Y:S01]  /*2a70*/  IMAD.MOV.U32 R8, RZ, RZ, RZ ;  /* 0x000000ffff087224 */ /* 0x001fe200078e00ff */
[----:B------:R-:W-:Y:S02]  /*2a80*/  IABS R0, R12 ;  /* 0x0000000c00007213 */ /* 0x000fe40000000000 */
[----:B------:R-:W-:-:S03]  /*2a90*/  ISETP.GE.AND P1, PT, R12, RZ, PT ;  /* 0x000000ff0c00720c */ /* 0x000fc60003f26270 */
[----:B--2-4-:R-:W-:Y:S01]  /*2aa0*/  IMAD.MOV.U32 R17, RZ, RZ, R0 ;  /* 0x000000ffff117224 */ /* 0x014fe200078e0000 */
[----:B-----5:R-:W-:-:S04]  /*2ab0*/  IABS R16, R13 ;  /* 0x0000000d00107213 */ /* 0x020fc80000000000 */
[----:B------:R-:W0:Y:S08]  /*2ac0*/  I2F.RP R10, R16 ;  /* 0x00000010000a7306 */ /* 0x000e300000209400 */
[----:B0-----:R-:W0:Y:S02]  /*2ad0*/  MUFU.RCP R10, R10 ;  /* 0x0000000a000a7308 */ /* 0x001e240000001000 */
[----:B0-----:R-:W-:-:S06]  /*2ae0*/  VIADD R9, R10, 0xffffffe ;  /* 0x0ffffffe0a097836 */ /* 0x001fcc0000000000 */
[----:B------:R-:W0:Y:S02]  /*2af0*/  F2I.FTZ.U32.TRUNC.NTZ R9, R9 ;  /* 0x0000000900097305 */ /* 0x000e24000021f000 */
[----:B0-----:R-:W-:-:S04]  /*2b00*/  IMAD.MOV R11, RZ, RZ, -R9 ;  /* 0x000000ffff0b7224 */ /* 0x001fc800078e0a09 */
[----:B------:R-:W-:-:S04]  /*2b10*/  IMAD R11, R11, R16, RZ ;  /* 0x000000100b0b7224 */ /* 0x000fc800078e02ff */
        /* <DEDUP_REMOVED lines=35> */
[----:B------:R-:W-:Y:S01]  /*2d50*/  SEL R5, R11, R0, !P0 ;  /* 0x000000000b057207 */ /* 0x000fe20004000000 */
        /* <DEDUP_REMOVED lines=24> */
.L_x_882:
[----:B------:R-:W-:Y:S05]  /*2ee0*/  BSYNC.RECONVERGENT B1 ;  /* 0x0000000000017941 */ /* 0x000fea0003800200 */
.L_x_879:
[----:B------:R-:W5:Y:S02]  /*2ef0*/  LDCU UR8, c[0x0][0x418] ;  /* 0x00008300ff0877ac */ /* 0x000f640008000800 */
[----:B-----5:R-:W-:Y:S01]  /*2f00*/  VIADD R4, R4, UR8 ;  /* 0x0000000804047c36 */ /* 0x020fe20008000000 */
[----:B------:R-:W-:Y:S06]  /*2f10*/  @P3 BRA `(.L_x_885) ;  /* 0xffffffd800bc3947 */ /* 0x000fec000383ffff */
[----:B------:R-:W-:Y:S05]  /*2f20*/  @P2 BRA `(.L_x_886) ;  /* 0xffffffd8008c2947 */ /* 0x000fea000383ffff */
[----:B0-----:R-:W5:Y:S01]  /*2f30*/  LDL R6, [R1+0x14] ;  /* 0x0000140001067983 */ /* 0x001f620000100800 */
[----:B------:R-:W0:Y:S03]  /*2f40*/  LDCU.64 UR8, c[0x0][0x3a8] ;  /* 0x00007500ff0877ac */ /* 0x000e260008000a00 */
[----:B------:R-:W0:Y:S01]  /*2f50*/  LDL.LU R5, [R1+0x4] ;  /* 0x0000040001057983 */ /* 0x000e220000300800 */
[----:B------:R-:W2:Y:S03]  /*2f60*/  LDCU UR17, c[0x0][0x3f8] ;  /* 0x00007f00ff1177ac */ /* 0x000ea60008000800 */
[----:B------:R-:W3:Y:S01]  /*2f70*/  LDL.LU R0, [R1+0x8] ;  /* 0x0000080001007983 */ /* 0x000ee20000300800 */
[----:B0-----:R-:W-:-:S04]  /*2f80*/  LEA R2, P0, R5, UR8, 0x3 ;  /* 0x0000000805027c11 */ /* 0x001fc8000f8018ff */
[----:B---3--:R-:W-:Y:S02]  /*2f90*/  LEA.HI.X R3, R5, UR9, R0, 0x3, P0 ;  /* 0x0000000905037c11 */ /* 0x008fe400080f1c00 */
[----:B-----5:R-:W-:-:S03]  /*2fa0*/  IADD3 R5, P0, PT, R6, R5, RZ ;  /* 0x0000000506057210 */ /* 0x020fc60007f1e0ff */
[----:B-1----:R3:W-:Y:S02]  /*2fb0*/  STG.E.64 desc[UR14][R2.64], R14 ;  /* 0x0000000e02007986 */ /* 0x0027e4000c101b0e */
[----:B------:R-:W-:Y:S01]  /*2fc0*/  IMAD.X R0, RZ, RZ, R0, P0 ;  /* 0x000000ffff007224 */ /* 0x000fe200000e0600 */
[----:B--2---:R-:W-:Y:S01]  /*2fd0*/  ISETP.GE.U32.AND P0, PT, R5, UR17, PT ;  /* 0x0000001105007c0c */ /* 0x004fe2000bf06070 */
[----:B------:R3:W-:Y:S03]  /*2fe0*/  STL [R1+0x4], R5 ;  /* 0x0000040501007387 */ /* 0x0007e60000100800 */
[----:B------:R-:W-:Y:S01]  /*2ff0*/  ISETP.GE.AND.EX P0, PT, R0, UR13, PT, P0 ;  /* 0x0000000d00007c0c */ /* 0x000fe2000bf06300 */
[----:B------:R3:W-:-:S12]  /*3000*/  STL [R1+0x8], R0 ;  /* 0x0000080001007387 */ /* 0x0007d80000100800 */
[----:B---3--:R-:W-:Y:S05]  /*3010*/  @!P0 BRA `(.L_x_887) ;  /* 0xffffffd000dc8947 */ /* 0x008fea000383ffff */
[----:B------:R-:W-:Y:S05]  /*3020*/  BSYNC.RECONVERGENT B0 ;  /* 0x0000000000007941 */ /* 0x000fea0003800200 */
.L_x_868:
[----:B------:R-:W-:Y:S05]  /*3030*/  EXIT ;  /* 0x000000000000794d */ /* 0x000fea0003800000 */
.L_x_865:
[----:B-1----:R-:W2:Y:S04]  /*3040*/  LDL R3, [R1+0x14] ;  /* 0x0000140001037983 */ /* 0x002ea80000100800 */
[----:B------:R-:W3:Y:S04]  /*3050*/  LDL R2, [R1+0x4] ;  /* 0x0000040001027983 */ /* 0x000ee80000100800 */
        /* <DEDUP_REMOVED lines=36> */
.L_x_889:
[----:B------:R-:W-:Y:S01]  /*32a0*/  IMAD.MOV.U32 R3, RZ, RZ, R6 ;  /* 0x000000ffff037224 */ /* 0x000fe200078e0006 */
[----:B------:R-:W-:Y:S01]  /*32b0*/  MOV R4, 0x32e0 ;  /* 0x000032e000047802 */ /* 0x000fe20000000f00 */
[----:B------:R-:W-:-:S07]  /*32c0*/  IMAD.MOV.U32 R6, RZ, RZ, R7 ;  /* 0x000000ffff067224 */ /* 0x000fce00078e0007 */
[----:B------:R-:W-:Y:S05]  /*32d0*/  CALL.REL.NOINC `($__internal_36_$__cuda_sm20_div_u64) ;  /* 0x0000000800887944 */ /* 0x000fea0003c00000 */
.L_x_890:
[----:B------:R-:W-:Y:S05]  /*32e0*/  BSYNC.RECONVERGENT B0 ;  /* 0x0000000000007941 */ /* 0x000fea0003800200 */
.L_x_888:
        /* <DEDUP_REMOVED lines=14> */
.L_x_893:
[----:B------:R-:W2:Y:S04]  /*33d0*/  LDL R8, [R1+0x14] ;  /* 0x0000140001087983 */ /* 0x000ea80000100800 */
[----:B------:R-:W3:Y:S04]  /*33e0*/  LDL.LU R7, [R1+0x4] ;  /* 0x0000040001077983 */ /* 0x000ee80000300800 */
[----:B------:R-:W4:Y:S01]  /*33f0*/  LDL.LU R6, [R1+0x8] ;  /* 0x0000080001067983 */ /* 0x000f220000300800 */
[----:B---3--:R-:W-:-:S04]  /*3400*/  LEA R2, P0, R7, UR4, 0x3 ;  /* 0x0000000407027c11 */ /* 0x008fc8000f8018ff */
[--C-:B----4-:R-:W-:Y:S02]  /*3410*/  LEA.HI.X R3, R7, UR5, R6.reuse, 0x3, P0 ;  /* 0x0000000507037c11 */ /* 0x110fe400080f1c06 */
[----:B--2---:R-:W-:Y:S02]  /*3420*/  IADD3 R7, P2, PT, R8, R7, RZ ;  /* 0x0000000708077210 */ /* 0x004fe40007f5e0ff */
[----:B------:R-:W-:Y:S01]  /*3430*/  IADD3 R0, P0, PT, R0, 0x1, RZ ;  /* 0x0000000100007810 */ /* 0x000fe20007f1e0ff */
[----:B------:R0:W-:Y:S02]  /*3440*/  STG.E.64 desc[UR14][R2.64], RZ ;  /* 0x000000ff02007986 */ /* 0x0001e4000c101b0e */
[----:B------:R-:W-:Y:S02]  /*3450*/  IMAD.X R6, RZ, RZ, R6, P2 ;  /* 0x000000ffff067224 */ /* 0x000fe400010e0606 */
[----:B------:R-:W-:Y:S01]  /*3460*/  IMAD.X R4, RZ, RZ, R4, P0 ;  /* 0x000000ffff047224 */ /* 0x000fe200000e0604 */
[----:B------:R-:W-:-:S02]  /*3470*/  ISETP.NE.U32.AND P0, PT, R0, R5, PT ;  /* 0x000000050000720c */ /* 0x000fc40003f05070 */
[----:B------:R0:W-:Y:S02]  /*3480*/  STL [R1+0x8], R6 ;  /* 0x0000080601007387 */ /* 0x0001e40000100800 */
[----:B------:R-:W-:Y:S02]  /*3490*/  ISETP.NE.AND.EX P0, PT, R4, RZ, PT, P0 ;  /* 0x000000ff0400720c */ /* 0x000fe40003f05300 */
[----:B------:R0:W-:Y:S11]  /*34a0*/  STL [R1+0x4], R7 ;  /* 0x0000040701007387 */ /* 0x0001f60000100800 */
[----:B0-----:R-:W-:Y:S05]  /*34b0*/  @P0 BRA `(.L_x_893) ;  /* 0xfffffffc00c40947 */ /* 0x001fea000383ffff */
.L_x_892:
[----:B------:R-:W-:Y:S05]  /*34c0*/  BSYNC.RECONVERGENT B0 ;  /* 0x0000000000007941 */ /* 0x000fea0003800200 */
.L_x_891:
[----:B------:R-:W-:Y:S05]  /*34d0*/  @!P1 EXIT ;  /* 0x000000000000994d */ /* 0x000fea0003800000 */
[----:B------:R-:W2:Y:S01]  /*34e0*/  LDL R2, [R1+0x14] ;  /* 0x0000140001027983 */ /* 0x000ea20000100800 */
[----:B------:R-:W0:Y:S01]  /*34f0*/  LDCU UR6, c[0x0][0x3f8] ;  /* 0x00007f00ff0677ac */ /* 0x000e220008000800 */
[----:B------:R-:W1:Y:S01]  /*3500*/  LDCU.64 UR4, c[0x0][0x3a8] ;  /* 0x00007500ff0477ac */ /* 0x000e620008000a00 */
[----:B--2---:R-:W-:Y:S01]  /*3510*/  IMAD.SHL.U32 R11, R2, 0x8, RZ ;  /* 0x00000008020b7824 */ /* 0x004fe200078e00ff */
[----:B01----:R-:W-:-:S07]  /*3520*/  SHF.R.U32.HI R13, RZ, 0x1d, R2 ;  /* 0x0000001dff0d7819 */ /* 0x003fce0000011602 */
.L_x_894:
[----:B------:R-:W2:Y:S04]  /*3530*/  LDL R12, [R1+0x14] ;  /* 0x00001400010c7983 */ /* 0x000ea80000100800 */
[----:B------:R-:W3:Y:S04]  /*3540*/  LDL.LU R10, [R1+0x4] ;  /* 0x00000400010a7983 */ /* 0x000ee80000300800 */
[----:B------:R-:W4:Y:S01]  /*3550*/  LDL.LU R0, [R1+0x8] ;  /* 0x0000080001007983 */ /* 0x000f220000300800 */
[----:B---3--:R-:W-:-:S04]  /*3560*/  LEA R8, P0, R10, UR4, 0x3 ;  /* 0x000000040a087c11 */ /* 0x008fc8000f8018ff */
[----:B----4-:R-:W-:Y:S02]  /*3570*/  LEA.HI.X R9, R10, UR5, R0, 0x3, P0 ;  /* 0x000000050a097c11 */ /* 0x010fe400080f1c00 */
[----:B------:R-:W-:-:S03]  /*3580*/  IADD3 R2, P0, PT, R11, R8, RZ ;  /* 0x000000080b027210 */ /* 0x000fc60007f1e0ff */
[----:B------:R0:W-:Y:S02]  /*3590*/  STG.E.64 desc[UR14][R8.64], RZ ;  /* 0x000000ff08007986 */ /* 0x0001e4000c101b0e */
[----:B------:R-:W-:Y:S01]  /*35a0*/  IMAD.X R3, R13, 0x1, R9, P0 ;  /* 0x000000010d037824 */ /* 0x000fe200000e0609 */
[----:B------:R-:W-:-:S04]  /*35b0*/  IADD3 R4, P0, PT, R11, R2, RZ ;  /* 0x000000020b047210 */ /* 0x000fc80007f1e0ff */
[----:B------:R0:W-:Y:S01]  /*35c0*/  STG.E.64 desc[UR14][R2.64], RZ ;  /* 0x000000ff02007986 */ /* 0x0001e2000c101b0e */
[----:B------:R-:W-:Y:S01]  /*35d0*/  IMAD.X R5, R13, 0x1, R3, P0 ;  /* 0x000000010d057824 */ /* 0x000fe200000e0603 */
[----:B------:R-:W-:-:S04]  /*35e0*/  IADD3 R6, P0, PT, R11, R4, RZ ;  /* 0x000000040b067210 */ /* 0x000fc80007f1e0ff */
[----:B------:R0:W-:Y:S01]  /*35f0*/  STG.E.64 desc[UR14][R4.64], RZ ;  /* 0x000000ff04007986 */ /* 0x0001e2000c101b0e */
[----:B------:R-:W-:Y:S01]  /*3600*/  IMAD.X R7, R13, 0x1, R5, P0 ;  /* 0x000000010d077824 */ /* 0x000fe200000e0605 */
[----:B--2---:R-:W-:-:S04]  /*3610*/  LEA R10, P0, R12, R10, 0x2 ;  /* 0x0000000a0c0a7211 */ /* 0x004fc800078010ff */
[----:B------:R-:W-:Y:S01]  /*3620*/  LEA.HI.X R0, R12, R0, RZ, 0x2, P0 ;  /* 0x000000000c007211 */ /* 0x000fe200000f14ff */
[----:B------:R0:W-:Y:S01]  /*3630*/  STL [R1+0x4], R10 ;  /* 0x0000040a01007387 */ /* 0x0001e20000100800 */
[----:B------:R-:W-:-:S03]  /*3640*/  ISETP.GE.U32.AND P0, PT, R10, UR6, PT ;  /* 0x000000060a007c0c */ /* 0x000fc6000bf06070 */
[----:B------:R0:W-:Y:S01]  /*3650*/  STG.E.64 desc[UR14][R6.64], RZ ;  /* 0x000000ff06007986 */ /* 0x0001e2000c101b0e */
[----:B------:R-:W-:-:S03]  /*3660*/  ISETP.GE.AND.EX P0, PT, R0, UR13, PT, P0 ;  /* 0x0000000d00007c0c */ /* 0x000fc6000bf06300 */
[----:B------:R0:W-:Y:S10]  /*3670*/  STL [R1+0x8], R0 ;  /* 0x0000080001007387 */ /* 0x0001f40000100800 */
[----:B0-----:R-:W-:Y:S05]  /*3680*/  @!P0 BRA `(.L_x_894) ;  /* 0xfffffffc00a88947 */ /* 0x001fea000383ffff */
[----:B------:R-:W-:Y:S05]  /*3690*/  EXIT ;  /* 0x000000000000794d */ /* 0x000fea0003800000 */
.L_x_864:
[----:B-1----:R-:W2:Y:S04]  /*36a0*/  LDL R3, [R1+0x14] ;  /* 0x0000140001037983 */ /* 0x002ea80000100800 */
[----:B------:R-:W3:Y:S04]  /*36b0*/  LDL R2, [R1+0x4] ;  /* 0x0000040001027983 */ /* 0x000ee80000100800 */
[----:B------:R-:W4:Y:S01]  /*36c0*/  LDL R0, [R1+0x8] ;  /* 0x0000080001007983 */ /* 0x000f220000100800 */
[----:B------:R-:W-:Y:S01]  /*36d0*/  BSSY.RECONVERGENT B0, `(.L_x_895) ;  /* 0x0000027000007945 */ /* 0x000fe20003800200 */
[----:B--2---:R-:W-:-:S05]  /*36e0*/  IMAD.MOV.U32 R8, RZ, RZ, R3 ;  /* 0x000000ffff087224 */ /* 0x004fca00078e0003 */
[----:B---3--:R-:W-:-:S04]  /*36f0*/  IADD3 R3, P1, PT, R8, R2, RZ ;  /* 0x0000000208037210 */ /* 0x008fc80007f3e0ff */
[----:B----4-:R-:W-:Y:S02]  /*3700*/  IADD3.X R2, PT, PT, RZ, R0, RZ, P1, !PT ;  /* 0x00000000ff027210 */ /* 0x010fe40000ffe4ff */
        /* <DEDUP_REMOVED lines=31> */
.L_x_896:
[----:B------:R-:W-:Y:S01]  /*3900*/  MOV R3, R4 ;  /* 0x0000000400037202 */ /* 0x000fe20000000f00 */
[----:B------:R-:W-:Y:S01]  /*3910*/  IMAD.MOV.U32 R6, RZ, RZ, R8 ;  /* 0x000000ffff067224 */ /* 0x000fe200078e0008 */
[----:B------:R-:W-:-:S07]  /*3920*/  MOV R4, 0x3940 ;  /* 0x0000394000047802 */ /* 0x000fce0000000f00 */
[----:B------:R-:W-:Y:S05]  /*3930*/  CALL.REL.NOINC `($__internal_36_$__cuda_sm20_div_u64) ;  /* 0x0000000000f07944 */ /* 0x000fea0003c00000 */
.L_x_897:
[----:B------:R-:W-:Y:S05]  /*3940*/  BSYNC.RECONVERGENT B0 ;  /* 0x0000000000007941 */ /* 0x000fea0003800200 */
.L_x_895:
        /* <DEDUP_REMOVED lines=14> */
.L_x_900:
        /* <DEDUP_REMOVED lines=15> */
.L_x_899:
[----:B------:R-:W-:Y:S05]  /*3b20*/  BSYNC.RECONVERGENT B0 ;  /* 0x0000000000007941 */ /* 0x000fea0003800200 */
.L_x_898:
[----:B------:R-:W-:Y:S05]  /*3b30*/  @!P1 EXIT ;  /* 0x000000000000994d */ /* 0x000fea0003800000 */
[----:B------:R-:W2:Y:S01]  /*3b40*/  LDL R2, [R1+0x14] ;  /* 0x0000140001027983 */ /* 0x000ea20000100800 */
[----:B------:R-:W0:Y:S01]  /*3b50*/  LDCU UR6, c[0x0][0x3f8] ;  /* 0x00007f00ff0677ac */ /* 0x000e220008000800 */
[----:B------:R-:W1:Y:S01]  /*3b60*/  LDCU.64 UR4, c[0x0][0x3a8] ;  /* 0x00007500ff0477ac */ /* 0x000e620008000a00 */
[----:B--2---:R-:W-:Y:S01]  /*3b70*/  IMAD.SHL.U32 R11, R2, 0x8, RZ ;  /* 0x00000008020b7824 */ /* 0x004fe200078e00ff */
[----:B01----:R-:W-:-:S07]  /*3b80*/  SHF.R.U32.HI R13, RZ, 0x1d, R2 ;  /* 0x0000001dff0d7819 */ /* 0x003fce0000011602 */
.L_x_901:
[----:B------:R-:W2:Y:S04]  /*3b90*/  LDL R12, [R1+0x14] ;  /* 0x00001400010c7983 */ /* 0x000ea80000100800 */
[----:B------:R-:W3:Y:S04]  /*3ba0*/  LDL.LU R10, [R1+0x4] ;  /* 0x00000400010a7983 */ /* 0x000ee80000300800 */
[----:B------:R-:W4:Y:S01]  /*3bb0*/  LDL.LU R0, [R1+0x8] ;  /* 0x0000080001007983 */ /* 0x000f220000300800 */
[----:B---3--:R-:W-:-:S04]  /*3bc0*/  LEA R2, P0, R10, UR4, 0x3 ;  /* 0x000000040a027c11 */ /* 0x008fc8000f8018ff */
[----:B----4-:R-:W-:Y:S02]  /*3bd0*/  LEA.HI.X R3, R10, UR5, R0, 0x3, P0 ;  /* 0x000000050a037c11 */ /* 0x010fe400080f1c00 */
[----:B------:R-:W-:-:S03]  /*3be0*/  IADD3 R4, P0, PT, R11, R2, RZ ;  /* 0x000000020b047210 */ /* 0x000fc60007f1e0ff */
[----:B------:R0:W-:Y:S01]  /*3bf0*/  STG.E.64 desc[UR14][R2.64], RZ ;  /* 0x000000ff02007986 */ /* 0x0001e2000c101b0e */
[----:B------:R-:W-:Y:S02]  /*3c00*/  IADD3.X R5, PT, PT, R13, R3, RZ, P0, !PT ;  /* 0x000000030d057210 */ /* 0x000fe400007fe4ff */
[----:B------:R-:W-:-:S03]  /*3c10*/  IADD3 R6, P0, PT, R11, R4, RZ ;  /* 0x000000040b067210 */ /* 0x000fc60007f1e0ff */
[----:B------:R0:W-:Y:S02]  /*3c20*/  STG.E.64 desc[UR14][R4.64], RZ ;  /* 0x000000ff04007986 */ /* 0x0001e4000c101b0e */
        /* <DEDUP_REMOVED lines=13> */
        .weak           $__internal_36_$__cuda_sm20_div_u64
        .type           $__internal_36_$__cuda_sm20_div_u64,@function
        .size           $__internal_36_$__cuda_sm20_div_u64,(.L_x_1743 - $__internal_36_$__cuda_sm20_div_u64)
$__internal_36_$__cuda_sm20_div_u64:
        /* <DEDUP_REMOVED lines=33> */
[----:B------:R-:W-:Y:S01]  /*3f10*/  IMAD.MOV.U32 R9, RZ, RZ, RZ ;  /* 0x000000ffff097224 */ /* 0x000fe200078e00ff */
        /* <DEDUP_REMOVED lines=36> */
[----:B------:R-:W-:Y:S06]  /*4160*/  RET.REL.NODEC R4 `(_ZN2at6native51_GLOBAL__N__2c613397_18_DepthwiseConv2d_cu_9959487032conv_depthwise2d_backward_kernelILi0ELi0EdiEEvNS_27GenericPackedTensorAccessorIKT1_Lm4ENS_16DefaultPtrTraitsEiEENS3_IS4_Lm4ES6_iEES7_T2_iiiiiiiiiiiiiii) ;  /* 0xffffffbc04a47950 */ /* 0x000fec0003c3ffff */
.L_x_902:
        /* <DEDUP_REMOVED lines=9> */
.L_x_1743:


//--------------------- .text._ZN2at6native51_GLOBAL__N__2c613397_18_DepthwiseConv2d_cu_9959487032conv_depthwise2d_backward_kernelILi0ELi2EdiEEvNS_27GenericPackedTensorAccessorIKT1_Lm4ENS_16DefaultPtrTraitsEiEENS3_IS4_Lm4ES6_iEES7_T2_iiiiiiiiiiiiiii --------------------------
	.section	.text._ZN2at6native51_GLOBAL__N__2c613397_18_DepthwiseConv2d_cu_9959487032conv_depthwise2d_backward_kernelILi0ELi2EdiEEvNS_27GenericPackedTensorAccessorIKT1_Lm4ENS_16DefaultPtrTraitsEiEENS3_IS4_Lm4ES6_iEES7_T2_iiiiiiiiiiiiiii,"ax",@progbits
	.align	128
.text._ZN2at6native51_GLOBAL__N__2c613397_18_DepthwiseConv2d_cu_9959487032conv_depthwise2d_backward_kernelILi0ELi2EdiEEvNS_27GenericPackedTensorAccessorIKT1_Lm4ENS_16DefaultPtrTraitsEiEENS3_IS4_Lm4ES6_iEES7_T2_iiiiiiiiiiiiiii:
        .type           _ZN2at6native51_GLOBAL__N__2c613397_18_DepthwiseConv2d_cu_9959487032conv_depthwise2d_backward_kernelILi0ELi2EdiEEvNS_27GenericPackedTensorAccessorIKT1_Lm4ENS_16DefaultPtrTraitsEiEENS3_IS4_Lm4ES6_iEES7_T2_iiiiiiiiiiiiiii,@function
        .size           _ZN2at6native51_GLOBAL__N__2c613397_18_DepthwiseConv2d_cu_9959487032conv_depthwise2d_backward_kernelILi0ELi2EdiEEvNS_27GenericPackedTensorAccessorIKT1_Lm4ENS_16DefaultPtrTraitsEiEENS3_IS4_Lm4ES6_iEES7_T2_iiiiiiiiiiiiiii,(.L_x_1745 - _ZN2at6native51_GLOBAL__N__2c613397_18_DepthwiseConv2d_cu_9959487032conv_depthwise2d_backward_kernelILi0ELi2EdiEEvNS_27GenericPackedTensorAccessorIKT1_Lm4ENS_16DefaultPtrTraitsEiEENS3_IS4_Lm4ES6_iEES7_T2_iiiiiiiiiiiiiii)
        .other          _ZN2at6native51_GLOBAL__N__2c613397_18_DepthwiseConv2d_cu_9959487032conv_depthwise2d_backward_kernelILi0ELi2EdiEEvNS_27GenericPackedTensorAccessorIKT1_Lm4ENS_16DefaultPtrTraitsEiEENS3_IS4_Lm4ES6_iEES7_T2_iiiiiiiiiiiiiii,@"STO_CUDA_ENTRY STV_DEFAULT"
_ZN2at6native51_GLOBAL__N__2c613397_18_DepthwiseConv2d_cu_9959487032conv_depthwise2d_backward_kernelILi0ELi2EdiEEvNS_27GenericPackedTensorAccessorIKT1_Lm4ENS_16DefaultPtrTraitsEiEENS3_IS4_Lm4ES6_iEES7_T2_iiiiiiiiiiiiiii:
        /* <DEDUP_REMOVED lines=29> */
.L_x_906:
[----:B------:R-:W2:Y:S04]  /*01d0*/  LDL R4, [R1+0xc] ;  /* 0x00000c0001047983 */ /* 0x000ea80000100800 */
[----:B-1----:R-:W3:Y:S01]  /*01e0*/  LDL.LU R0, [R1] ;  /* 0x0000000001007983 */ /* 0x002ee20000300800 */
[----:B0-----:R-:W-:-:S04]  /*01f0*/  LEA R2, P0, R29, UR4, 0x3 ;  /* 0x000000041d027c11 */ /* 0x001fc8000f8018ff */
[----:B---3--:R-:W-:Y:S02]  /*0200*/  LEA.HI.X R3, R29, UR5, R0, 0x3, P0 ;  /* 0x000000051d037c11 */ /* 0x008fe400080f1c00 */
[----:B--2---:R-:W-:-:S03]  /*0210*/  IADD3 R29, P0, PT, R4, R29, RZ ;  /* 0x0000001d041d7210 */ /* 0x004fc60007f1e0ff */
[----:B------:R2:W-:Y:S02]  /*0220*/  STG.E.64 desc[UR14][R2.64], RZ ;  /* 0x000000ff02007986 */ /* 0x0005e4000c101b0e */
[----:B------:R-:W-:Y:S01]  /*0230*/  IMAD.X R0, RZ, RZ, R0, P0 ;  /* 0x000000ffff007224 */ /* 0x000fe200000e0600 */
[----:B------:R-:W-:-:S04]  /*0240*/  ISETP.GE.U32.AND P0, PT, R29, UR6, PT ;  /* 0x000000061d007c0c */ /* 0x000fc8000bf06070 */
[----:B------:R2:W-:Y:S01]  /*0250*/  STL [R1], R0 ;  /* 0x0000000001007387 */ /* 0x0005e20000100800 */
[----:B------:R-:W-:-:S13]  /*0260*/  ISETP.GE.AND.EX P0, PT, R0, UR13, PT, P0 ;  /* 0x0000000d00007c0c */ /* 0x000fda000bf06300 */
[----:B--2---:R-:W-:Y:S05]  /*0270*/  @!P0 BRA `(.L_x_906) ;  /* 0xfffffffc00d48947 */ /* 0x004fea000383ffff */
[----:B------:R-:W-:Y:S05]  /*0280*/  EXIT ;  /* 0x000000000000794d */ /* 0x000fea0003800000 */
.L_x_905:
        /* <DEDUP_REMOVED lines=14> */
.L_x_926:
[----:B-1----:R-:W1:Y:S01]  /*0370*/  LDC R0, c[0x0][0x408] ;  /* 0x00010200ff007b82 */ /* 0x002e620000000800 */
[----:B------:R-:W2:Y:S01]  /*0380*/  LDCU.64 UR8, c[0x0][0x428] ;  /* 0x00008500ff0877ac */ /* 0x000ea20008000a00 */
[----:B------:R-:W-:Y:S01]  /*0390*/  IMAD.MOV.U32 R28, RZ, RZ, RZ ;  /* 0x000000ffff1c7224 */ /* 0x000fe200078e00ff */
[----:B------:R-:W-:Y:S01]  /*03a0*/  CS2R R14, SRZ ;  /* 0x00000000000e7805 */ /* 0x000fe2000001ff00 */
[----:B------:R-:W3:Y:S04]  /*03b0*/  LDCU UR17, c[0x0][0x430] ;  /* 0x00008600ff1177ac */ /* 0x000ee80008000800 */
        /* <DEDUP_REMOVED lines=11> */
[----:B-1----:R-:W-:Y:S02]  /*0470*/  IMAD.MOV.U32 R4, RZ, RZ, RZ ;  /* 0x000000ffff047224 */ /* 0x002fe400078e00ff */
        /* <DEDUP_REMOVED lines=19> */
[----:B------:R-:W-:-:S04]  /*05b0*/  @P0 VIADD R26, R26, 0x1 ;  /* 0x000000011a1a0836 */ /* 0x000fc80000000000 */
[----:B------:R-:W-:Y:S01]  /*05c0*/  @!P2 IMAD.MOV R26, RZ, RZ, -R26 ;  /* 0x000000ffff1aa224 */ /* 0x000fe200078e0a1a */
[----:B------:R-:W-:-:S04]  /*05d0*/  @!P1 LOP3.LUT R26, RZ, R0, RZ, 0x33, !PT ;  /* 0x00000000ff1a9212 */ /* 0x000fc800078e33ff */
[----:B------:R-:W-:Y:S01]  /*05e0*/  IABS R8, R26 ;  /* 0x0000001a00087213 */ /* 0x000fe20000000000 */
[----:B------:R-:W-:Y:S02]  /*05f0*/  IMAD R21, R26, R0, RZ ;  /* 0x000000001a157224 */ /* 0x000fe400078e02ff */
[----:B--2---:R-:W-:Y:S01]  /*0600*/  VIADD R0, R29, UR8 ;  /* 0x000000081d007c36 */ /* 0x004fe20008000000 */
[----:B-1----:R-:W-:Y:S01]  /*0610*/  IABS R4, R3 ;  /* 0x0000000300047213 */ /* 0x002fe20000000000 */
[----:B------:R-:W-:Y:S01]  /*0620*/  IMAD.MOV.U32 R5, RZ, RZ, R8 ;  /* 0x000000ffff057224 */ /* 0x000fe200078e0008 */
[----:B------:R-:W-:Y:S01]  /*0630*/  IADD3 R24, PT, PT, -R21, UR12, R29 ;  /* 0x0000000c15187c10 */ /* 0x000fe2000fffe11d */
[--C-:B------:R-:W-:Y:S01]  /*0640*/  IMAD.IADD R22, R0, 0x1, -R21.reuse ;  /* 0x0000000100167824 */ /* 0x100fe200078e0a15 */
[----:B------:R-:W1:Y:S01]  /*0650*/  I2F.RP R8, R4 ;  /* 0x0000000400087306 */ /* 0x000e620000209400 */
[----:B------:R-:W-:Y:S01]  /*0660*/  IMAD.HI.U32 R6, R6, R5, RZ ;  /* 0x0000000506067227 */ /* 0x000fe200078e00ff */
[----:B---3--:R-:W-:-:S02]  /*0670*/  IADD3 R25, PT, PT, R0, -UR17, -R21 ;  /* 0x8000001100197c10 */ /* 0x008fc4000fffe815 */
[----:B------:R-:W-:Y:S01]  /*0680*/  IADD3 R23, PT, PT, -R21, UR4, R29 ;  /* 0x0000000415177c10 */ /* 0x000fe2000fffe11d */
[----:B------:R-:W-:-:S04]  /*0690*/  IMAD.MOV R7, RZ, RZ, -R6 ;  /* 0x000000ffff077224 */ /* 0x000fc800078e0a06 */
        /* <DEDUP_REMOVED lines=8> */
[C---:B------:R-:W-:Y:S01]  /*0720*/  LOP3.LUT R2, R26.reuse, R27, RZ, 0x3c, !PT ;  /* 0x0000001b1a027212 */ /* 0x040fe200078e3cff */
[----:B------:R-:W-:-:S03]  /*0730*/  VIADD R26, R26, UR9 ;  /* 0x000000091a1a7c36 */ /* 0x000fc60008000000 */
[----:B------:R-:W-:Y:S01]  /*0740*/  ISETP.GE.AND P2, PT, R2, RZ, PT ;  /* 0x000000ff0200720c */ /* 0x000fe20003f46270 */
[----:B------:R-:W1:Y:S06]  /*0750*/  F2I.FTZ.U32.TRUNC.NTZ R7, R7 ;  /* 0x0000000700077305 */ /* 0x000e6c000021f000 */
[----:B------:R-:W-:-:S04]  /*0760*/  @P0 VIADD R6, R6, 0x1 ;  /* 0x0000000106060836 */ /* 0x000fc80000000000 */
[----:B------:R-:W-:Y:S02]  /*0770*/  IMAD.MOV.U32 R8, RZ, RZ, R6 ;  /* 0x000000ffff087224 */ /* 0x000fe400078e0006 */
[----:B------:R-:W-:Y:S02]  /*0780*/  IMAD.MOV.U32 R6, RZ, RZ, RZ ;  /* 0x000000ffff067224 */ /* 0x000fe400078e00ff */
[----:B------:R-:W-:Y:S01]  /*0790*/  @!P2 IMAD.MOV R8, RZ, RZ, -R8 ;  /* 0x000000ffff08a224 */ /* 0x000fe200078e0a08 */
[----:B------:R-:W-:Y:S01]  /*07a0*/  @!P1 LOP3.LUT R8, RZ, R27, RZ, 0x33, !PT ;  /* 0x0000001bff089212 */ /* 0x000fe200078e33ff */
[----:B-1----:R-:W-:-:S03]  /*07b0*/  IMAD.MOV R5, RZ, RZ, -R7 ;  /* 0x000000ffff057224 */ /* 0x002fc600078e0a07 */
[----:B------:R-:W-:Y:S01]  /*07c0*/  IABS R2, R8 ;  /* 0x0000000800027213 */ /* 0x000fe20000000000 */
[----:B------:R-:W-:Y:S02]  /*07d0*/  IMAD R5, R5, R4, RZ ;  /* 0x0000000405057224 */ /* 0x000fe400078e02ff */
[----:B------:R-:W-:Y:S02]  /*07e0*/  IMAD R27, R8, R27, RZ ;  /* 0x0000001b081b7224 */ /* 0x000fe400078e02ff */
[----:B------:R-:W-:-:S04]  /*07f0*/  IMAD.HI.U32 R6, R7, R5, R6 ;  /* 0x0000000507067227 */ /* 0x000fc800078e0006 */
[----:B------:R-:W-:-:S04]  /*0800*/  IMAD.MOV.U32 R5, RZ, RZ, R2 ;  /* 0x000000ffff057224 */ /* 0x000fc800078e0002 */
        /* <DEDUP_REMOVED lines=18> */
.L_x_925:
[----:B--2---:R-:W2:Y:S01]  /*0930*/  LDL R3, [R1+0x8] ;  /* 0x0000080001037983 */ /* 0x004ea20000100800 */
[----:B------:R-:W2:Y:S03]  /*0940*/  LDCU.64 UR8, c[0x0][0x400] ;  /* 0x00008000ff0877ac */ /* 0x000ea60008000a00 */
[----:B-1-3--:R-:W3:Y:S01]  /*0950*/  LDL R2, [R1+0x4] ;  /* 0x0000040001027983 */ /* 0x00aee20000100800 */
[----:B--2---:R-:W-:Y:S02]  /*0960*/  IMAD R4, R3, UR8, R28 ;  /* 0x0000000803047c24 */ /* 0x004fe4000f8e021c */
[----:B------:R-:W-:Y:S02]  /*0970*/  VIADD R28, R28, 0x1 ;  /* 0x000000011c1c7836 */ /* 0x000fe40000000000 */
[----:B---3--:R-:W-:Y:S02]  /*0980*/  IMAD R20, R2, UR9, R4 ;  /* 0x0000000902147c24 */ /* 0x008fe4000f8e0204 */
[----:B------:R-:W-:Y:S01]  /*0990*/  IMAD.MOV.U32 R3, RZ, RZ, RZ ;  /* 0x000000ffff037224 */ /* 0x000fe200078e00ff */
[----:B------:R-:W-:Y:S01]  /*09a0*/  ISETP.NE.AND P2, PT, R28, UR8, PT ;  /* 0x000000081c007c0c */ /* 0x000fe2000bf45270 */
[----:B0---4-:R-:W-:-:S12]  /*09b0*/  IMAD R4, R4, UR5, RZ ;  /* 0x0000000504047c24 */ /* 0x011fd8000f8e02ff */
.L_x_924:
[----:B-1----:R-:W1:Y:S01]  /*09c0*/  LDCU UR8, c[0x0][0x434] ;  /* 0x00008680ff0877ac */ /* 0x002e620008000800 */
[----:B------:R-:W-:Y:S01]  /*09d0*/  IMAD.MOV.U32 R16, RZ, RZ, RZ ;  /* 0x000000ffff107224 */ /* 0x000fe200078e00ff */
[----:B--2---:R-:W2:Y:S01]  /*09e0*/  LDCU.64 UR18, c[0x0][0x418] ;  /* 0x00008300ff1277ac */ /* 0x004ea20008000a00 */
[----:B---3--:R-:W3:Y:S01]  /*09f0*/  LDCU UR9, c[0x0][0x414] ;  /* 0x00008280ff0977ac */ /* 0x008ee20008000800 */
[C---:B-1----:R-:W-:Y:S01]  /*0a00*/  IMAD R5, R3.reuse, UR8, R27 ;  /* 0x0000000803057c24 */ /* 0x042fe2000f8e021b */
[----:B------:R-:W-:-:S03]  /*0a10*/  IADD3 R3, PT, PT, R3, 0x1, RZ ;  /* 0x0000000103037810 */ /* 0x000fc60007ffe0ff */
[----:B0-----:R-:W-:Y:S01]  /*0a20*/  IMAD.IADD R6, R26, 0x1, -R5 ;  /* 0x000000011a067824 */ /* 0x001fe200078e0a05 */
[----:B--2---:R-:W-:Y:S01]  /*0a30*/  UISETP.GE.U32.AND UP0, UPT, UR18, 0x4, UPT ;  /* 0x000000041200788c */ /* 0x004fe2000bf06070 */
[----:B------:R-:W-:Y:S01]  /*0a40*/  ISETP.NE.AND P3, PT, R3, UR19, PT ;  /* 0x0000001303007c0c */ /* 0x000fe2000bf65270 */
[----:B------:R-:W-:Y:S02]  /*0a50*/  IMAD.MOV.U32 R5, RZ, RZ, R4 ;  /* 0x000000ffff057224 */ /* 0x000fe400078e0004 */
[----:B------:R-:W-:Y:S02]  /*0a60*/  SHF.R.S32.HI R7, RZ, 0x1, R6 ;  /* 0x00000001ff077819 */ /* 0x000fe40000011406 */
[----:B------:R-:W-:Y:S02]  /*0a70*/  LOP3.LUT R6, R6, 0x1, RZ, 0xc0, !PT ;  /* 0x0000000106067812 */ /* 0x000fe400078ec0ff */
[----:B---3--:R-:W-:-:S04]  /*0a80*/  ISETP.GE.AND P0, PT, R7, UR9, PT ;  /* 0x0000000907007c0c */ /* 0x008fc8000bf06270 */
[----:B------:R-:W-:Y:S01]  /*0a90*/  ISETP.GT.AND P0, PT, R7, -0x1, !P0 ;  /* 0xffffffff0700780c */ /* 0x000fe20004704270 */
[----:B------:R-:W-:Y:S01]  /*0aa0*/  IMAD R7, R20, UR9, R7 ;  /* 0x0000000914077c24 */ /* 0x000fe2000f8e0207 */
[----:B----4-:R-:W-:Y:S11]  /*0ab0*/  BRA.U !UP0, `(.L_x_908) ;  /* 0x00000005084c7547 */ /* 0x010ff6000b800000 */
[----:B------:R-:W-:Y:S02]  /*0ac0*/  IMAD.MOV.U32 R8, RZ, RZ, R22 ;  /* 0x000000ffff087224 */ /* 0x000fe400078e0016 */
[----:B------:R-:W-:Y:S02]  /*0ad0*/  IMAD.MOV.U32 R9, RZ, RZ, R23 ;  /* 0x000000ffff097224 */ /* 0x000fe400078e0017 */
[----:B------:R-:W-:Y:S02]  /*0ae0*/  IMAD.MOV.U32 R10, RZ, RZ, R24 ;  /* 0x000000ffff0a7224 */ /* 0x000fe400078e0018 */
[----:B------:R-:W-:Y:S02]  /*0af0*/  IMAD.MOV.U32 R11, RZ, RZ, R25 ;  /* 0x000000ffff0b7224 */ /* 0x000fe400078e0019 */
[----:B------:R-:W-:Y:S02]  /*0b00*/  IMAD.U32 R2, RZ, RZ, UR16 ;  /* 0x00000010ff027e24 */ /* 0x000fe4000f8e00ff */
[----:B------:R-:W-:-:S07]  /*0b10*/  IMAD.MOV.U32 R5, RZ, RZ, R4 ;  /* 0x000000ffff057224 */ /* 0x000fce00078e0004 */
.L_x_917:
        /* <DEDUP_REMOVED lines=8> */
[----:B-1234-:R-:W-:Y:S08]  /*0ba0*/  @P1 BRA `(.L_x_910) ;  /* 0x0000000000301947 */ /* 0x01eff00003800000 */
[----:B------:R-:W1:Y:S01]  /*0bb0*/  LDC R18, c[0x0][0x410] ;  /* 0x00010400ff127b82 */ /* 0x000e620000000800 */
[----:B------:R-:W-:-:S04]  /*0bc0*/  SHF.R.S32.HI R19, RZ, 0x1, R8 ;  /* 0x00000001ff137819 */ /* 0x000fc80000011408 */
[----:B-1----:R-:W-:-:S04]  /*0bd0*/  ISETP.GE.AND P1, PT, R19, R18, PT ;  /* 0x000000121300720c */ /* 0x002fc80003f26270 */
[----:B------:R-:W-:-:S04]  /*0be0*/  ISETP.GT.AND P1, PT, R19, -0x1, !P1 ;  /* 0xffffffff1300780c */ /* 0x000fc80004f24270 */
[----:B------:R-:W-:-:S13]  /*0bf0*/  PLOP3.LUT P1, PT, P0, P1, PT, 0x80, 0x8 ;  /* 0x000000000008781c */ /* 0x000fda0000723070 */
[----:B------:R-:W-:Y:S05]  /*0c00*/  @!P1 BRA `(.L_x_910) ;  /* 0x0000000000189947 */ /* 0x000fea0003800000 */
[----:B------:R-:W1:Y:S01]  /*0c10*/  LDC.64 R16, c[0x0][0x380] ;  /* 0x0000e000ff107b82 */ /* 0x000e620000000a00 */
[----:B------:R-:W-:-:S04]  /*0c20*/  IMAD R18, R7, R18, R19 ;  /* 0x0000001207127224 */ /* 0x000fc800078e0213 */
[----:B-1----:R-:W-:Y:S02]  /*0c30*/  IMAD.WIDE R16, R18, 0x8, R16 ;  /* 0x0000000812107825 */ /* 0x002fe400078e0210 */
[----:B------:R-:W2:Y:S04]  /*0c40*/  LDG.E.64 R18, desc[UR14][R12.64+-0x10] ;  /* 0xfffff00e0c127981 */ /* 0x000ea8000c1e1b00 */
[----:B------:R-:W2:Y:S02]  /*0c50*/  LDG.E.64 R16, desc[UR14][R16.64] ;  /* 0x0000000e10107981 */ /* 0x000ea4000c1e1b00 */
[----:B--2---:R1:W2:Y:S02]  /*0c60*/  DFMA R14, R18, R16, R14 ;  /* 0x00000010120e722b */ /* 0x0042a4000000000e */
.L_x_910:
[----:B0-----:R-:W-:Y:S05]  /*0c70*/  BSYNC.RECONVERGENT B1 ;  /* 0x0000000000017941 */ /* 0x001fea0003800200 */
.L_x_909:
[----:B------:R-:W-:Y:S04]  /*0c80*/  BSSY.RECONVERGENT B1, `(.L_x_911) ;  /* 0x000000e000017945 */ /* 0x000fe80003800200 */
[----:B------:R-:W-:Y:S05]  /*0c90*/  @P4 BRA `(.L_x_912) ;  /* 0x0000000000304947 */ /* 0x000fea0003800000 */
[----:B-1----:R-:W0:Y:S01]  /*0ca0*/  LDC R18, c[0x0][0x410] ;  /* 0x00010400ff127b82 */ /* 0x002e220000000800 */
        /* <DEDUP_REMOVED lines=8> */
[----:B------:R-:W2:Y:S04]  /*0d30*/  LDG.E.64 R18, desc[UR14][R12.64+-0x8] ;  /* 0xfffff80e0c127981 */ /* 0x000ea8000c1e1b00 */
[----:B------:R-:W2:Y:S02]  /*0d40*/  LDG.E.64 R16, desc[UR14][R16.64] ;  /* 0x0000000e10107981 */ /* 0x000ea4000c1e1b00 */
[----:B--2---:R0:W3:Y:S02]  /*0d50*/  DFMA R14, R18, R16, R14 ;  /* 0x00000010120e722b */ /* 0x0040e4000000000e */
.L_x_912:
[----:B------:R-:W-:Y:S05]  /*0d60*/  BSYNC.RECONVERGENT B1 ;  /* 0x0000000000017941 */ /* 0x000fea0003800200 */
.L_x_911:
[----:B------:R-:W-:Y:S04]  /*0d70*/  BSSY.RECONVERGENT B1, `(.L_x_913) ;  /* 0x000000e000017945 */ /* 0x000fe80003800200 */
[----:B------:R-:W-:Y:S05]  /*0d80*/  @P5 BRA `(.L_x_914) ;  /* 0x0000000000305947 */ /* 0x000fea0003800000 */
[----:B01----:R-:W0:Y:S01]  /*0d90*/  LDC R18, c[0x0][0x410] ;  /* 0x00010400ff127b82 */ /* 0x003e220000000800 */
        /* <DEDUP_REMOVED lines=10> */
[----:B--23--:R4:W0:Y:S02]  /*0e40*/  DFMA R14, R18, R16, R14 ;  /* 0x00000010120e722b */ /* 0x00c824000000000e */
.L_x_914:
[----:B------:R-:W-:Y:S05]  /*0e50*/  BSYNC.RECONVERGENT B1 ;  /* 0x0000000000017941 */ /* 0x000fea0003800200 */
.L_x_913:
[----:B------:R-:W-:Y:S04]  /*0e60*/  BSSY.RECONVERGENT B1, `(.L_x_915) ;  /* 0x000000e000017945 */ /* 0x000fe80003800200 */
[----:B------:R-:W-:Y:S05]  /*0e70*/  @P6 BRA `(.L_x_916) ;  /* 0x0000000000306947 */ /* 0x000fea0003800000 */
[----:B01--4-:R-:W0:Y:S01]  /*0e80*/  LDC R18, c[0x0][0x410] ;  /* 0x00010400ff127b82 */ /* 0x013e220000000800 */
[----:B------:R-:W-:-:S04]  /*0e90*/  SHF.R.S32.HI R19, RZ, 0x1, R9 ;  /* 0x00000001ff137819 */ /* 0x000fc80000011409 */
[----:B0-----:R-:W-:-:S04]  /*0ea0*/  ISETP.GE.AND P1, PT, R19, R18, PT ;  /* 0x000000121300720c */ /* 0x001fc80003f26270 */
[----:B------:R-:W-:-:S04]  /*0eb0*/  ISETP.GT.AND P1, PT, R19, -0x1, !P1 ;  /* 0xffffffff1300780c */ /* 0x000fc80004f24270 */
[----:B------:R-:W-:-:S13]  /*0ec0*/  PLOP3.LUT P1, PT, P0, P1, PT, 0x80, 0x8 ;  /* 0x000000000008781c */ /* 0x000fda0000723070 */
[----:B------:R-:W-:Y:S05]  /*0ed0*/  @!P1 BRA `(.L_x_916) ;  /* 0x0000000000189947 */ /* 0x000fea0003800000 */
[----:B------:R-:W0:Y:S01]  /*0ee0*/  LDC.64 R16, c[0x0][0x380] ;  /* 0x0000e000ff107b82 */ /* 0x000e220000000a00 */
[----:B------:R-:W-:Y:S01]  /*0ef0*/  IMAD R18, R7, R18, R19 ;  /* 0x0000001207127224 */ /* 0x000fe200078e0213 */
[----:B------:R-:W2:Y:S03]  /*0f00*/  LDG.E.64 R12, desc[UR14][R12.64+0x8] ;  /* 0x0000080e0c0c7981 */ /* 0x000ea6000c1e1b00 */
[----:B0-----:R-:W-:-:S06]  /*0f10*/  IMAD.WIDE R16, R18, 0x8, R16 ;  /* 0x0000000812107825 */ /* 0x001fcc00078e0210 */
[----:B------:R-:W2:Y:S02]  /*0f20*/  LDG.E.64 R16, desc[UR14][R16.64] ;  /* 0x0000000e10107981 */ /* 0x000ea4000c1e1b00 */
[----:B--23--:R0:W1:Y:S02]  /*0f30*/  DFMA R14, R12, R16, R14 ;  /* 0x000000100c0e722b */ /* 0x00c064000000000e */
.L_x_916:
[----:B------:R-:W-:Y:S05]  /*0f40*/  BSYNC.RECONVERGENT B1 ;  /* 0x0000000000017941 */ /* 0x000fea0003800200 */
.L_x_915:
        /* <DEDUP_REMOVED lines=9> */
[----:B-1--4-:R-:W-:-:S07]  /*0fe0*/  IMAD.U32 R16, RZ, RZ, UR11 ;  /* 0x0000000bff107e24 */ /* 0x012fce000f8e00ff */
.L_x_908:
[----:B------:R-:W-:-:S09]  /*0ff0*/  UISETP.NE.AND UP0, UPT, UR10, URZ, UPT ;  /* 0x000000ff0a00728c */ /* 0x000fd2000bf05270 */
[----:B------:R-:W-:Y:S05]  /*1000*/  BRA.U !UP0, `(.L_x_918) ;  /* 0x0000000108f07547 */ /* 0x000fea000b800000 */
[----:B------:R-:W1:Y:S01]  /*1010*/  LDC R2, c[0x0][0x430] ;  /* 0x00010c00ff027b82 */ /* 0x000e620000000800 */
[----:B------:R-:W-:Y:S07]  /*1020*/  BSSY.RECONVERGENT B1, `(.L_x_919) ;  /* 0x0000013000017945 */ /* 0x000fee0003800200 */
[----:B------:R-:W4:Y:S01]  /*1030*/  LDC.64 R8, c[0x0][0x3d0] ;  /* 0x0000f400ff087b82 */ /* 0x000f220000000a00 */
[----:B-1----:R-:W-:-:S04]  /*1040*/  IMAD R16, R16, R2, R21 ;  /* 0x0000000210107224 */ /* 0x002fc800078e0215 */
[----:B------:R-:W-:Y:S02]  /*1050*/  IMAD.IADD R11, R0, 0x1, -R16 ;  /* 0x00000001000b7824 */ /* 0x000fe400078e0a10 */
[----:B----4-:R-:W-:-:S03]  /*1060*/  IMAD.WIDE R8, R5, 0x8, R8 ;  /* 0x0000000805087825 */ /* 0x010fc600078e0208 */
[----:B------:R-:W-:-:S13]  /*1070*/  LOP3.LUT P1, RZ, R6, 0x1, R11, 0xf8, !PT ;  /* 0x0000000106ff7812 */ /* 0x000fda000782f80b */
[----:B------:R-:W-:Y:S05]  /*1080*/  @P1 BRA `(.L_x_920) ;  /* 0x0000000000301947 */ /* 0x000fea0003800000 */
[----:B------:R-:W1:Y:S01]  /*1090*/  LDC R10, c[0x0][0x410] ;  /* 0x00010400ff0a7b82 */ /* 0x000e620000000800 */
[----:B------:R-:W-:-:S04]  /*10a0*/  SHF.R.S32.HI R5, RZ, 0x1, R11 ;  /* 0x00000001ff057819 */ /* 0x000fc8000001140b */
[----:B-1----:R-:W-:-:S04]  /*10b0*/  ISETP.GE.AND P1, PT, R5, R10, PT ;  /* 0x0000000a0500720c */ /* 0x002fc80003f26270 */
[----:B------:R-:W-:-:S04]  /*10c0*/  ISETP.GT.AND P1, PT, R5, -0x1, !P1 ;  /* 0xffffffff0500780c */ /* 0x000fc80004f24270 */
[----:B------:R-:W-:-:S13]  /*10d0*/  PLOP3.LUT P1, PT, P0, P1, PT, 0x80, 0x8 ;  /* 0x000000000008781c */ /* 0x000fda0000723070 */
[----:B------:R-:W-:Y:S05]  /*10e0*/  @!P1 BRA `(.L_x_920) ;  /* 0x0000000000189947 */ /* 0x000fea0003800000 */
[----:B------:R-:W1:Y:S01]  /*10f0*/  LDC.64 R12, c[0x0][0x380] ;  /* 0x0000e000ff0c7b82 */ /* 0x000e620000000a00 */
[----:B------:R-:W-:Y:S02]  /*1100*/  IMAD R5, R7, R10, R5 ;  /* 0x0000000a07057224 */ /* 0x000fe400078e0205 */
[----:B------:R-:W2:Y:S02]  /*1110*/  LDG.E.64 R10, desc[UR14][R8.64] ;  /* 0x0000000e080a7981 */ /* 0x000ea4000c1e1b00 */
[----:B-1----:R-:W-:-:S06]  /*1120*/  IMAD.WIDE R12, R5, 0x8, R12 ;  /* 0x00000008050c7825 */ /* 0x002fcc00078e020c */
[----:B------:R-:W2:Y:S02]  /*1130*/  LDG.E.64 R12, desc[UR14][R12.64] ;  /* 0x0000000e0c0c7981 */ /* 0x000ea4000c1e1b00 */
[----:B--23--:R1:W4:Y:S02]  /*1140*/  DFMA R14, R10, R12, R14 ;  /* 0x0000000c0a0e722b */ /* 0x00c324000000000e */
.L_x_920:
[----:B0-----:R-:W-:Y:S05]  /*1150*/  BSYNC.RECONVERGENT B1 ;  /* 0x0000000000017941 */ /* 0x001fea0003800200 */
.L_x_919:
        /* <DEDUP_REMOVED lines=15> */
[----:B------:R-:W-:Y:S02]  /*1250*/  IMAD R5, R7, R10, R5 ;  /* 0x0000000a07057224 */ /* 0x000fe400078e0205 */
[----:B------:R-:W2:Y:S02]  /*1260*/  LDG.E.64 R10, desc[UR14][R8.64+0x8] ;  /* 0x0000080e080a7981 */ /* 0x000ea4000c1e1b00 */
[----:B0-----:R-:W-:-:S06]  /*1270*/  IMAD.WIDE R12, R5, 0x8, R12 ;  /* 0x00000008050c7825 */ /* 0x001fcc00078e020c */
[----:B------:R-:W2:Y:S02]  /*1280*/  LDG.E.64 R12, desc[UR14][R12.64] ;  /* 0x0000000e0c0c7981 */ /* 0x000ea4000c1e1b00 */
[----:B--234-:R0:W1:Y:S02]  /*1290*/  DFMA R14, R10, R12, R14 ;  /* 0x0000000c0a0e722b */ /* 0x01c064000000000e */
.L_x_923:
[----:B------:R-:W-:Y:S05]  /*12a0*/  BSYNC.RECONVERGENT B2 ;  /* 0x0000000000027941 */ /* 0x000fea0003800200 */
.L_x_922:
[----:B------:R-:W-:-:S09]  /*12b0*/  UISETP.NE.AND UP0, UPT, UR10, 0x2, UPT ;  /* 0x000000020a00788c */ /* 0x000fd2000bf05270 */
[----:B------:R-:W-:Y:S05]  /*12c0*/  BRA.U !UP0, `(.L_x_921) ;  /* 0x00000001083c7547 */ /* 0x000fea000b800000 */
[----:B------:R-:W-:-:S04]  /*12d0*/  IADD3 R5, PT, PT, R0, -R2, -R16 ;  /* 0x8000000200057210 */ /* 0x000fc80007ffe810 */
[----:B------:R-:W-:-:S13]  /*12e0*/  LOP3.LUT P1, RZ, R6, 0x1, R5, 0xf8, !PT ;  /* 0x0000000106ff7812 */ /* 0x000fda000782f805 */
        /* <DEDUP_REMOVED lines=12> */
[----:B--234-:R0:W1:Y:S02]  /*13b0*/  DFMA R14, R8, R6, R14 ;  /* 0x00000006080e722b */ /* 0x01c064000000000e */
.L_x_921:
[----:B------:R-:W-:Y:S05]  /*13c0*/  BSYNC.RECONVERGENT B1 ;  /* 0x0000000000017941 */ /* 0x000fea0003800200 */
.L_x_918:
[----:B------:R-:W5:Y:S02]  /*13d0*/  LDCU UR8, c[0x0][0x418] ;  /* 0x00008300ff0877ac */ /* 0x000f640008000800 */
[----:B-----5:R-:W-:Y:S01]  /*13e0*/  VIADD R4, R4, UR8 ;  /* 0x0000000804047c36 */ /* 0x020fe20008000000 */
[----:B------:R-:W-:Y:S06]  /*13f0*/  @P3 BRA `(.L_x_924) ;  /* 0xfffffff400703947 */ /* 0x000fec000383ffff */
[----:B------:R-:W-:Y:S05]  /*1400*/  @P2 BRA `(.L_x_925) ;  /* 0xfffffff400482947 */ /* 0x000fea000383ffff */
[----:B0-----:R-:W5:Y:S01]  /*1410*/  LDL R6, [R1+0xc] ;  /* 0x00000c0001067983 */ /* 0x001f620000100800 */
[----:B------:R-:W0:Y:S03]  /*1420*/  LDCU.64 UR8, c[0x0][0x3a8] ;  /* 0x00007500ff0877ac */ /* 0x000e260008000a00 */
[----:B------:R-:W2:Y:S01]  /*1430*/  LDL.LU R5, [R1] ;  /* 0x0000000001057983 */ /* 0x000ea20000300800 */
[----:B------:R-:W1:Y:S01]  /*1440*/  LDCU UR17, c[0x0][0x3f8] ;  /* 0x00007f00ff1177ac */ /* 0x000e620008000800 */
[----:B0-----:R-:W-:-:S04]  /*1450*/  LEA R2, P0, R29, UR8, 0x3 ;  /* 0x000000081d027c11 */ /* 0x001fc8000f8018ff */
[----:B--2---:R-:W-:Y:S02]  /*1460*/  LEA.HI.X R3, R29, UR9, R5, 0x3, P0 ;  /* 0x000000091d037c11 */ /* 0x004fe400080f1c05 */
[----:B-----5:R-:W-:-:S03]  /*1470*/  IADD3 R29, P0, PT, R6, R29, RZ ;  /* 0x0000001d061d7210 */ /* 0x020fc60007f1e0ff */
[----:B-1-34-:R2:W-:Y:S02]  /*1480*/  STG.E.64 desc[UR14][R2.64], R14 ;  /* 0x0000000e02007986 */ /* 0x01a5e4000c101b0e */
[----:B------:R-:W-:Y:S01]  /*1490*/  IMAD.X R5, RZ, RZ, R5, P0 ;  /* 0x000000ffff057224 */ /* 0x000fe200000e0605 */
[----:B------:R-:W-:-:S04]  /*14a0*/  ISETP.GE.U32.AND P0, PT, R29, UR17, PT ;  /* 0x000000111d007c0c */ /* 0x000fc8000bf06070 */
[----:B------:R2:W-:Y:S01]  /*14b0*/  STL [R1], R5 ;  /* 0x0000000501007387 */ /* 0x0005e20000100800 */
[----:B------:R-:W-:-:S13]  /*14c0*/  ISETP.GE.AND.EX P0, PT, R5, UR13, PT, P0 ;  /* 0x0000000d05007c0c */ /* 0x000fda000bf06300 */
[----:B--2---:R-:W-:Y:S05]  /*14d0*/  @!P0 BRA `(.L_x_926) ;  /* 0xffffffec00a48947 */ /* 0x004fea000383ffff */
[----:B------:R-:W-:Y:S05]  /*14e0*/  BSYNC.RECONVERGENT B0 ;  /* 0x0000000000007941 */ /* 0x000fea0003800200 */
.L_x_907:
[----:B------:R-:W-:Y:S05]  /*14f0*/  EXIT ;  /* 0x000000000000794d */ /* 0x000fea0003800000 */
.L_x_904:
        /* <DEDUP_REMOVED lines=36> */
.L_x_928:
[----:B------:R-:W-:Y:S01]  /*1740*/  IMAD.MOV.U32 R3, RZ, RZ, R6 ;  /* 0x000000ffff037224 */ /* 0x000fe200078e0006 */
[----:B------:R-:W-:Y:S01]  /*1750*/  MOV R4, 0x1780 ;  /* 0x0000178000047802 */ /* 0x000fe20000000f00 */
[----:B------:R-:W-:-:S07]  /*1760*/  IMAD.MOV.U32 R6, RZ, RZ, R7 ;  /* 0x000000ffff067224 */ /* 0x000fce00078e0007 */
[----:B------:R-:W-:Y:S05]  /*1770*/  CALL.REL.NOINC `($__internal_37_$__cuda_sm20_div_u64) ;  /* 0x0000000800607944 */ /* 0x000fea0003c00000 */
.L_x_929:
[----:B------:R-:W-:Y:S05]  /*1780*/  BSYNC.RECONVERGENT B0 ;  /* 0x0000000000007941 */ /* 0x000fea0003800200 */
.L_x_927:
        /* <DEDUP_REMOVED lines=14> */
.L_x_932:
[----:B------:R-:W2:Y:S04]  /*1870*/  LDL R7, [R1+0xc] ;  /* 0x00000c0001077983 */ /* 0x000ea80000100800 */
[----:B------:R-:W3:Y:S01]  /*1880*/  LDL.LU R6, [R1] ;  /* 0x0000000001067983 */ /* 0x000ee20000300800 */
[----:B------:R-:W-:-:S04]  /*1890*/  LEA R2, P0, R29, UR4, 0x3 ;  /* 0x000000041d027c11 */ /* 0x000fc8000f8018ff */
[--C-:B---3--:R-:W-:Y:S02]  /*18a0*/  LEA.HI.X R3, R29, UR5, R6.reuse, 0x3, P0 ;  /* 0x000000051d037c11 */ /* 0x108fe400080f1c06 */
[----:B--2---:R-:W-:Y:S02]  /*18b0*/  IADD3 R29, P2, PT, R7, R29, RZ ;  /* 0x0000001d071d7210 */ /* 0x004fe40007f5e0ff */
[----:B------:R-:W-:Y:S01]  /*18c0*/  IADD3 R0, P0, PT, R0, 0x1, RZ ;  /* 0x0000000100007810 */ /* 0x000fe20007f1e0ff */
[----:B------:R0:W-:Y:S02]  /*18d0*/  STG.E.64 desc[UR14][R2.64], RZ ;  /* 0x000000ff02007986 */ /* 0x0001e4000c101b0e */
[----:B------:R-:W-:Y:S02]  /*18e0*/  IMAD.X R6, RZ, RZ, R6, P2 ;  /* 0x000000ffff067224 */ /* 0x000fe400010e0606 */
[----:B------:R-:W-:Y:S01]  /*18f0*/  IMAD.X R4, RZ, RZ, R4, P0 ;  /* 0x000000ffff047224 */ /* 0x000fe200000e0604 */
[----:B------:R-:W-:-:S02]  /*1900*/  ISETP.NE.U32.AND P0, PT, R0, R5, PT ;  /* 0x000000050000720c */ /* 0x000fc40003f05070 */
[----:B------:R0:W-:Y:S02]  /*1910*/  STL [R1], R6 ;  /* 0x0000000601007387 */ /* 0x0001e40000100800 */
[----:B------:R-:W-:-:S13]  /*1920*/  ISETP.NE.AND.EX P0, PT, R4, RZ, PT, P0 ;  /* 0x000000ff0400720c */ /* 0x000fda0003f05300 */
[----:B0-----:R-:W-:Y:S05]  /*1930*/  @P0 BRA `(.L_x_932) ;  /* 0xfffffffc00cc0947 */ /* 0x001fea000383ffff */
.L_x_931:
[----:B------:R-:W-:Y:S05]  /*1940*/  BSYNC.RECONVERGENT B0 ;  /* 0x0000000000007941 */ /* 0x000fea0003800200 */
.L_x_930:
[----:B------:R-:W-:Y:S05]  /*1950*/  @!P1 EXIT ;  /* 0x000000000000994d */ /* 0x000fea0003800000 */
[----:B------:R-:W2:Y:S01]  /*1960*/  LDL R2, [R1+0xc] ;  /* 0x00000c0001027983 */ /* 0x000ea20000100800 */
[----:B------:R-:W0:Y:S01]  /*1970*/  LDCU UR6, c[0x0][0x3f8] ;  /* 0x00007f00ff0677ac */ /* 0x000e220008000800 */
[----:B------:R-:W1:Y:S01]  /*1980*/  LDCU.64 UR4, c[0x0][0x3a8] ;  /* 0x00007500ff0477ac */ /* 0x000e620008000a00 */
[----:B--2---:R-:W-:Y:S01]  /*1990*/  IMAD.SHL.U32 R11, R2, 0x8, RZ ;  /* 0x00000008020b7824 */ /* 0x004fe200078e00ff */
[----:B01----:R-:W-:-:S07]  /*19a0*/  SHF.R.U32.HI R13, RZ, 0x1d, R2 ;  /* 0x0000001dff0d7819 */ /* 0x003fce0000011602 */
.L_x_933:
[----:B------:R-:W2:Y:S04]  /*19b0*/  LDL R10, [R1+0xc] ;  /* 0x00000c00010a7983 */ /* 0x000ea80000100800 */
[----:B------:R-:W3:Y:S01]  /*19c0*/  LDL.LU R0, [R1] ;  /* 0x0000000001007983 */ /* 0x000ee20000300800 */
[----:B------:R-:W-:-:S04]  /*19d0*/  LEA R8, P0, R29, UR4, 0x3 ;  /* 0x000000041d087c11 */ /* 0x000fc8000f8018ff */
[----:B---3--:R-:W-:Y:S02]  /*19e0*/  LEA.HI.X R9, R29, UR5, R0, 0x3, P0 ;  /* 0x000000051d097c11 */ /* 0x008fe400080f1c00 */
        /* <DEDUP_REMOVED lines=11> */
[----:B------:R0:W-:Y:S01]  /*1aa0*/  STG.E.64 desc[UR14][R6.64], RZ ;  /* 0x000000ff06007986 */ /* 0x0001e2000c101b0e */
[----:B------:R-:W-:-:S03]  /*1ab0*/  ISETP.GE.U32.AND P0, PT, R29, UR6, PT ;  /* 0x000000061d007c0c */ /* 0x000fc6000bf06070 */
[----:B------:R0:W-:Y:S01]  /*1ac0*/  STL [R1], R0 ;  /* 0x0000000001007387 */ /* 0x0001e20000100800 */
[----:B------:R-:W-:-:S13]  /*1ad0*/  ISETP.GE.AND.EX P0, PT, R0, UR13, PT, P0 ;  /* 0x0000000d00007c0c */ /* 0x000fda000bf06300 */
[----:B0-----:R-:W-:Y:S05]  /*1ae0*/  @!P0 BRA `(.L_x_933) ;  /* 0xfffffffc00b08947 */ /* 0x001fea000383ffff */
[----:B------:R-:W-:Y:S05]  /*1af0*/  EXIT ;  /* 0x000000000000794d */ /* 0x000fea0003800000 */
.L_x_903:
        /* <DEDUP_REMOVED lines=36> */
.L_x_935:
[----:B------:R-:W-:Y:S01]  /*1d40*/  MOV R3, R4 ;  /* 0x0000000400037202 */ /* 0x000fe20000000f00 */
[----:B------:R-:W-:Y:S01]  /*1d50*/  IMAD.MOV.U32 R6, RZ, RZ, R8 ;  /* 0x000000ffff067224 */ /* 0x000fe200078e0008 */
[----:B------:R-:W-:-:S07]  /*1d60*/  MOV R4, 0x1d80 ;  /* 0x00001d8000047802 */ /* 0x000fce0000000f00 */
[----:B------:R-:W-:Y:S05]  /*1d70*/  CALL.REL.NOINC `($__internal_37_$__cuda_sm20_div_u64) ;  /* 0x0000000000e07944 */ /* 0x000fea0003c00000 */
.L_x_936:
[----:B------:R-:W-:Y:S05]  /*1d80*/  BSYNC.RECONVERGENT B0 ;  /* 0x0000000000007941 */ /* 0x000fea0003800200 */
.L_x_934:
        /* <DEDUP_REMOVED lines=14> */
.L_x_939:
        /* <DEDUP_REMOVED lines=13> */
.L_x_938:
[----:B------:R-:W-:Y:S05]  /*1f40*/  BSYNC.RECONVERGENT B0 ;  /* 0x0000000000007941 */ /* 0x000fea0003800200 */
.L_x_937:
[----:B------:R-:W-:Y:S05]  /*1f50*/  @!P1 EXIT ;  /* 0x000000000000994d */ /* 0x000fea0003800000 */
[----:B------:R-:W2:Y:S01]  /*1f60*/  LDL R2, [R1+0xc] ;  /* 0x00000c0001027983 */ /* 0x000ea20000100800 */
[----:B------:R-:W0:Y:S01]  /*1f70*/  LDCU UR6, c[0x0][0x3f8] ;  /* 0x00007f00ff0677ac */ /* 0x000e220008000800 */
[----:B------:R-:W1:Y:S01]  /*1f80*/  LDCU.64 UR4, c[0x0][0x3a8] ;  /* 0x00007500ff0477ac */ /* 0x000e620008000a00 */
[----:B--2---:R-:W-:Y:S01]  /*1f90*/  IMAD.SHL.U32 R11, R2, 0x8, RZ ;  /* 0x00000008020b7824 */ /* 0x004fe200078e00ff */
[----:B01----:R-:W-:-:S07]  /*1fa0*/  SHF.R.U32.HI R13, RZ, 0x1d, R2 ;  /* 0x0000001dff0d7819 */ /* 0x003fce0000011602 */
.L_x_940:
        /* <DEDUP_REMOVED lines=21> */
        .weak           $__internal_37_$__cuda_sm20_div_u64
        .type           $__internal_37_$__cuda_sm20_div_u64,@function
        .size           $__internal_37_$__cuda_sm20_div_u64,(.L_x_1745 - $__internal_37_$__cuda_sm20_div_u64)
$__internal_37_$__cuda_sm20_div_u64:
        /* <DEDUP_REMOVED lines=70> */
[----:B------:R-:W-:Y:S06]  /*2560*/  RET.REL.NODEC R4 `(_ZN2at6native51_GLOBAL__N__2c613397_18_DepthwiseConv2d_cu_9959487032conv_depthwise2d_backward_kernelILi0ELi2EdiEEvNS_27GenericPackedTensorAccessorIKT1_Lm4ENS_16DefaultPtrTraitsEiEENS3_IS4_Lm4ES6_iEES7_T2_iiiiiiiiiiiiiii) ;  /* 0xffffffd804a47950 */ /* 0x000fec0003c3ffff */
.L_x_941:
        /* <DEDUP_REMOVED lines=9> */
.L_x_1745:


//--------------------- .text._ZN2at6native51_GLOBAL__N__2c613397_18_DepthwiseConv2d_cu_9959487032conv_depthwise2d_backward_kernelILi0ELi1EdiEEvNS_27GenericPackedTensorAccessorIKT1_Lm4ENS_16DefaultPtrTraitsEiEENS3_IS4_Lm4ES6_iEES7_T2_iiiiiiiiiiiiiii --------------------------
	.section	.text._ZN2at6native51_GLOBAL__N__2c613397_18_DepthwiseConv2d_cu_9959487032conv_depthwise2d_backward_kernelILi0ELi1EdiEEvNS_27GenericPackedTensorAccessorIKT1_Lm4ENS_16DefaultPtrTraitsEiEENS3_IS4_Lm4ES6_iEES7_T2_iiiiiiiiiiiiiii,"ax",@progbits
	.align	128
.text._ZN2at6native51_GLOBAL__N__2c613397_18_DepthwiseConv2d_cu_9959487032conv_depthwise2d_backward_kernelILi0ELi1EdiEEvNS_27GenericPackedTensorAccessorIKT1_Lm4ENS_16DefaultPtrTraitsEiEENS3_IS4_Lm4ES6_iEES7_T2_iiiiiiiiiiiiiii:
        .type           _ZN2at6native51_GLOBAL__N__2c613397_18_DepthwiseConv2d_cu_9959487032conv_depthwise2d_backward_kernelILi0ELi1EdiEEvNS_27GenericPackedTensorAccessorIKT1_Lm4ENS_16DefaultPtrTraitsEiEENS3_IS4_Lm4ES6_iEES7_T2_iiiiiiiiiiiiiii,@function
        .size           _ZN2at6native51_GLOBAL__N__2c613397_18_DepthwiseConv2d_cu_9959487032conv_depthwise2d_backward_kernelILi0ELi1EdiEEvNS_27GenericPackedTensorAccessorIKT1_Lm4ENS_16DefaultPtrTraitsEiEENS3_IS4_Lm4ES6_iEES7_T2_iiiiiiiiiiiiiii,(.L_x_1747 - _ZN2at6native51_GLOBAL__N__2c613397_18_DepthwiseConv2d_cu_9959487032conv_depthwise2d_backward_kernelILi0ELi1EdiEEvNS_27GenericPackedTensorAccessorIKT1_Lm4ENS_16DefaultPtrTraitsEiEENS3_IS4_Lm4ES6_iEES7_T2_iiiiiiiiiiiiiii)
        .other          _ZN2at6native51_GLOBAL__N__2c613397_18_DepthwiseConv2d_cu_9959487032conv_depthwise2d_backward_kernelILi0ELi1EdiEEvNS_27GenericPackedTensorAccessorIKT1_Lm4ENS_16DefaultPtrTraitsEiEENS3_IS4_Lm4ES6_iEES7_T2_iiiiiiiiiiiiiii,@"STO_CUDA_ENTRY STV_DEFAULT"
_ZN2at6native51_GLOBAL__N__2c613397_18_DepthwiseConv2d_cu_9959487032conv_depthwise2d_backward_kernelILi0ELi1EdiEEvNS_27GenericPackedTensorAccessorIKT1_Lm4ENS_16DefaultPtrTraitsEiEENS3_IS4_Lm4ES6_iEES7_T2_iiiiiiiiiiiiiii:
        /* <DEDUP_REMOVED lines=26> */
.L_x_945:
[----:B0-----:R-:W-:-:S04]  /*01a0*/  LEA R6, P0, R0, UR6, 0x3 ;  /* 0x0000000600067c11 */ /* 0x001fc8000f8018ff */
[----:B------:R-:W-:Y:S02]  /*01b0*/  LEA.HI.X R7, R0, UR7, R3, 0x3, P0 ;  /* 0x0000000700077c11 */ /* 0x000fe400080f1c03 */
[----:B------:R-:W-:-:S03]  /*01c0*/  IADD3 R0, P0, PT, R5, R0, RZ ;  /* 0x0000000005007210 */ /* 0x000fc60007f1e0ff */
[----:B------:R1:W-:Y:S02]  /*01d0*/  STG.E.64 desc[UR10][R6.64], RZ ;  /* 0x000000ff06007986 */ /* 0x0003e4000c101b0a */
[----:B------:R-:W-:Y:S01]  /*01e0*/  IMAD.X R3, RZ, RZ, R3, P0 ;  /* 0x000000ffff037224 */ /* 0x000fe200000e0603 */
[----:B------:R-:W-:-:S04]  /*01f0*/  ISETP.GE.U32.AND P0, PT, R0, UR5, PT ;  /* 0x0000000500007c0c */ /* 0x000fc8000bf06070 */
[----:B------:R-:W-:-:S13]  /*0200*/  ISETP.GE.AND.EX P0, PT, R3, UR19, PT, P0 ;  /* 0x0000001303007c0c */ /* 0x000fda000bf06300 */
[----:B-1----:R-:W-:Y:S05]  /*0210*/  @!P0 BRA `(.L_x_945) ;  /* 0xfffffffc00e08947 */ /* 0x002fea000383ffff */
[----:B------:R-:W-:Y:S05]  /*0220*/  EXIT ;  /* 0x000000000000794d */ /* 0x000fea0003800000 */
.L_x_944:
[----:B------:R-:W0:Y:S01]  /*0230*/  LDCU.64 UR6, c[0x0][0x3d0] ;  /* 0x00007a00ff0677ac */ /* 0x000e220008000a00 */
[----:B------:R-:W-:Y:S02]  /*0240*/  ULOP3.LUT UR13, UR4, 0x7ffffff8, URZ, 0xc0, !UPT ;  /* 0x7ffffff8040d7892 */ /* 0x000fe4000f8ec0ff */
[----:B------:R-:W-:Y:S01]  /*0250*/  ULOP3.LUT UR12, UR4, 0x7, URZ, 0xc0, !UPT ;  /* 0x00000007040c7892 */ /* 0x000fe2000f8ec0ff */
[----:B------:R-:W1:Y:S01]  /*0260*/  LDCU UR22, c[0x0][0x410] ;  /* 0x00008200ff1677ac */ /* 0x000e620008000800 */
[----:B------:R-:W2:Y:S01]  /*0270*/  LDCU UR23, c[0x0][0x430] ;  /* 0x00008600ff1777ac */ /* 0x000ea20008000800 */
[----:B------:R-:W-:Y:S02]  /*0280*/  ULOP3.LUT UR4, UR4, 0x3, URZ, 0xc0, !UPT ;  /* 0x0000000304047892 */ /* 0x000fe4000f8ec0ff */
[----:B0-----:R-:W-:Y:S02]  /*0290*/  UIADD3 UR6, UP0, UPT, UR6, 0x20, URZ ;  /* 0x0000002006067890 */ /* 0x001fe4000ff1e0ff */
[----:B------:R-:W-:-:S02]  /*02a0*/  UIADD3 UR20, UPT, UPT, -UR13, URZ, URZ ;  /* 0x000000ff0d147290 */ /* 0x000fc4000fffe1ff */
[----:B-1----:R-:W-:-:S12]  /*02b0*/  UIADD3.X UR7, UPT, UPT, URZ, UR7, URZ, UP0, !UPT ;  /* 0x00000007ff077290 */ /* 0x002fd800087fe4ff */
.L_x_954:
[----:B------:R-:W0:Y:S01]  /*02c0*/  LDC R9, c[0x0][0x408] ;  /* 0x00010200ff097b82 */ /* 0x000e220000000800 */
[----:B------:R-:W1:Y:S01]  /*02d0*/  LDCU UR21, c[0x0][0x430] ;  /* 0x00008600ff1577ac */ /* 0x000e620008000800 */
[----:B------:R-:W-:Y:S01]  /*02e0*/  CS2R R26, SRZ ;  /* 0x00000000001a7805 */ /* 0x000fe2000001ff00 */
[----:B---3--:R-:W3:Y:S05]  /*02f0*/  LDCU.64 UR8, c[0x0][0x428] ;  /* 0x00008500ff0877ac */ /* 0x008eea0008000a00 */
[----:B------:R-:W4:Y:S08]  /*0300*/  LDC R10, c[0x0][0x40c] ;  /* 0x00010300ff0a7b82 */ /* 0x000f300000000800 */
[----:B------:R-:W5:Y:S01]  /*0310*/  LDC R12, c[0x0][0x3fc] ;  /* 0x0000ff00ff0c7b82 */ /* 0x000f620000000800 */
[----:B-1----:R-:W-:-:S04]  /*0320*/  UIADD3 UR5, UPT, UPT, -UR21, URZ, URZ ;  /* 0x000000ff15057290 */ /* 0x002fc8000fffe1ff */
[----:B---3--:R-:W-:Y:S01]  /*0330*/  ULEA UR14, UR5, UR8, 0x1 ;  /* 0x00000008050e7291 */ /* 0x008fe2000f8e08ff */
[----:B0-----:R-:W-:Y:S01]  /*0340*/  IABS R11, R9 ;  /* 0x00000009000b7213 */ /* 0x001fe20000000000 */
[----:B------:R-:W-:Y:S02]  /*0350*/  UIMAD UR15, UR5, 0x3, UR8 ;  /* 0x00000003050f78a4 */ /* 0x000fe4000f8e0208 */
[----:B------:R-:W-:Y:S01]  /*0360*/  ULEA UR16, UR5, UR8, 0x2 ;  /* 0x0000000805107291 */ /* 0x000fe2000f8e10ff */
[----:B------:R-:W0:Y:S01]  /*0370*/  I2F.RP R2, R11 ;  /* 0x0000000b00027306 */ /* 0x000e220000209400 */
[----:B------:R-:W-:Y:S02]  /*0380*/  UIMAD UR17, UR5, 0x5, UR8 ;  /* 0x00000005051178a4 */ /* 0x000fe4000f8e0208 */
[----:B------:R-:W-:Y:S01]  /*0390*/  UIMAD UR18, UR5, 0x6, UR8 ;  /* 0x00000006051278a4 */ /* 0x000fe2000f8e0208 */
[----:B----4-:R-:W-:Y:S01]  /*03a0*/  IABS R15, R10 ;  /* 0x0000000a000f7213 */ /* 0x010fe20000000000 */
[----:B------:R-:W-:-:S03]  /*03b0*/  UIMAD UR5, UR5, 0x7, UR8 ;  /* 0x00000007050578a4 */ /* 0x000fc6000f8e0208 */
[----:B------:R-:W1:Y:S08]  /*03c0*/  I2F.RP R8, R15 ;  /* 0x0000000f00087306 */ /* 0x000e700000209400 */
[----:B0-----:R-:W0:Y:S08]  /*03d0*/  MUFU.RCP R2, R2 ;  /* 0x0000000200027308 */ /* 0x001e300000001000 */
[----:B-1----:R-:W-:Y:S01]  /*03e0*/  MUFU.RCP R8, R8 ;  /* 0x0000000800087308 */ /* 0x002fe20000001000 */
[----:B0-----:R-:W-:-:S07]  /*03f0*/  VIADD R6, R2, 0xffffffe ;  /* 0x0ffffffe02067836 */ /* 0x001fce0000000000 */
[----:B------:R0:W1:Y:S02]  /*0400*/  F2I.FTZ.U32.TRUNC.NTZ R7, R6 ;  /* 0x0000000600077305 */ /* 0x000064000021f000 */
[----:B0-----:R-:W-:Y:S02]  /*0410*/  IMAD.MOV.U32 R6, RZ, RZ, RZ ;  /* 0x000000ffff067224 */ /* 0x001fe400078e00ff */
[----:B-1----:R-:W-:-:S04]  /*0420*/  IMAD.MOV R4, RZ, RZ, -R7 ;  /* 0x000000ffff047224 */ /* 0x002fc800078e0a07 */
[----:B------:R-:W-:Y:S01]  /*0430*/  IMAD R13, R4, R11, RZ ;  /* 0x0000000b040d7224 */ /* 0x000fe200078e02ff */
[----:B------:R-:W-:-:S03]  /*0440*/  IABS R4, R0 ;  /* 0x0000000000047213 */ /* 0x000fc60000000000 */
[----:B------:R-:W-:Y:S01]  /*0450*/  IMAD.HI.U32 R7, R7, R13, R6 ;  /* 0x0000000d07077227 */ /* 0x000fe200078e0006 */
[----:B-----5:R-:W-:-:S05]  /*0460*/  IABS R13, R12 ;  /* 0x0000000c000d7213 */ /* 0x020fca0000000000 */
[----:B------:R-:W-:-:S04]  /*0470*/  IMAD.HI.U32 R2, R7, R4, RZ ;  /* 0x0000000407027227 */ /* 0x000fc800078e00ff */
[----:B------:R-:W-:-:S04]  /*0480*/  IMAD.MOV R6, RZ, RZ, -R2 ;  /* 0x000000ffff067224 */ /* 0x000fc800078e0a02 */
[----:B------:R-:W-:Y:S01]  /*0490*/  IMAD R4, R11, R6, R4 ;  /* 0x000000060b047224 */ /* 0x000fe200078e0204 */
[----:B------:R-:W-:-:S04]  /*04a0*/  IADD3 R6, PT, PT, R8, 0xffffffe, RZ ;  /* 0x0ffffffe08067810 */ /* 0x000fc80007ffe0ff */
        /* <DEDUP_REMOVED lines=45> */
[----:B------:R-:W-:-:S04]  /*0780*/  IMAD.MOV.U32 R11, RZ, RZ, RZ ;  /* 0x000000ffff0b7224 */ /* 0x000fc800078e00ff */
        /* <DEDUP_REMOVED lines=8> */
[----:B------:R-:W-:Y:S02]  /*0810*/  LOP3.LUT R4, R15, R12, RZ, 0x3c, !PT ;  /* 0x0000000c0f047212 */ /* 0x000fe400078e3cff */
[----:B------:R-:W-:Y:S02]  /*0820*/  IADD3 R13, PT, PT, -R9, UR15, R0 ;  /* 0x0000000f090d7c10 */ /* 0x000fe4000fffe100 */
[----:B------:R-:W-:Y:S01]  /*0830*/  ISETP.GE.AND P2, PT, R4, RZ, PT ;  /* 0x000000ff0400720c */ /* 0x000fe20003f46270 */
[----:B------:R-:W-:-:S06]  /*0840*/  IMAD R4, R15, R10, RZ ;  /* 0x0000000a0f047224 */ /* 0x000fcc00078e02ff */
[----:B------:R-:W-:-:S06]  /*0850*/  @P0 VIADD R2, R2, 0x1 ;  /* 0x0000000102020836 */ /* 0x000fcc0000000000 */
[----:B------:R-:W-:Y:S01]  /*0860*/  @!P2 IMAD.MOV R2, RZ, RZ, -R2 ;  /* 0x000000ffff02a224 */ /* 0x000fe200078e0a02 */
[----:B------:R-:W-:-:S05]  /*0870*/  @!P1 LOP3.LUT R2, RZ, R12, RZ, 0x33, !PT ;  /* 0x0000000cff029212 */ /* 0x000fca00078e33ff */
[----:B------:R-:W-:-:S04]  /*0880*/  IMAD.MOV R7, RZ, RZ, -R2 ;  /* 0x000000ffff077224 */ /* 0x000fc800078e0a02 */
[----:B------:R-:W-:Y:S01]  /*0890*/  IMAD R6, R12, R7, R15 ;  /* 0x000000070c067224 */ /* 0x000fe200078e020f */
[C-C-:B------:R-:W-:Y:S01]  /*08a0*/  IADD3 R12, PT, PT, -R9.reuse, UR14, R0.reuse ;  /* 0x0000000e090c7c10 */ /* 0x140fe2000fffe100 */
[----:B------:R-:W-:Y:S01]  /*08b0*/  VIADD R7, R0, UR8 ;  /* 0x0000000800077c36 */ /* 0x000fe20008000000 */
[----:B------:R-:W-:-:S04]  /*08c0*/  IADD3 R15, PT, PT, -R9, UR17, R0 ;  /* 0x00000011090f7c10 */ /* 0x000fc8000fffe100 */
[----:B------:R-:W-:-:S07]  /*08d0*/  IADD3 R10, PT, PT, R7, -UR21, -R9 ;  /* 0x80000015070a7c10 */ /* 0x000fce000fffe809 */
.L_x_953:
[----:B0-----:R-:W0:Y:S01]  /*08e0*/  LDCU.64 UR14, c[0x0][0x400] ;  /* 0x00008000ff0e77ac */ /* 0x001e220008000a00 */
[----:B------:R-:W-:Y:S01]  /*08f0*/  IMAD.MOV.U32 R21, RZ, RZ, RZ ;  /* 0x000000ffff157224 */ /* 0x000fe200078e00ff */
[----:B-1----:R-:W1:Y:S01]  /*0900*/  LDCU.64 UR8, c[0x0][0x418] ;  /* 0x00008300ff0877ac */ /* 0x002e620008000a00 */
[----:B0-----:R-:W-:Y:S02]  /*0910*/  IMAD R23, R6, UR14, R11 ;  /* 0x0000000e06177c24 */ /* 0x001fe4000f8e020b */
[----:B------:R-:W-:Y:S01]  /*0920*/  VIADD R11, R11, 0x1 ;  /* 0x000000010b0b7836 */ /* 0x000fe20000000000 */
[----:B-1----:R-:W-:Y:S01]  /*0930*/  UIMAD UR5, UR9, UR8, URZ ;  /* 0x00000008090572a4 */ /* 0x002fe2000f8e02ff */
[----:B------:R-:W-:-:S03]  /*0940*/  IMAD R19, R2, UR15, R23 ;  /* 0x0000000f02137c24 */ /* 0x000fc6000f8e0217 */
[----:B------:R-:W-:Y:S02]  /*0950*/  ISETP.NE.AND P5, PT, R11, UR14, PT ;  /* 0x0000000e0b007c0c */ /* 0x000fe4000bfa5270 */
[----:B---34-:R-:W-:-:S11]  /*0960*/  IMAD R18, R23, UR5, RZ ;  /* 0x0000000517127c24 */ /* 0x018fd6000f8e02ff */
.L_x_952:
[----:B0-----:R-:W0:Y:S01]  /*0970*/  LDCU UR5, c[0x0][0x434] ;  /* 0x00008680ff0577ac */ /* 0x001e220008000800 */
[----:B------:R-:W-:Y:S02]  /*0980*/  IMAD.MOV.U32 R20, RZ, RZ, RZ ;  /* 0x000000ffff147224 */ /* 0x000fe400078e00ff */
[----:B------:R-:W-:Y:S01]  /*0990*/  IMAD.MOV.U32 R42, RZ, RZ, R18 ;  /* 0x000000ffff2a7224 */ /* 0x000fe200078e0012 */
[----:B-1----:R-:W1:Y:S01]  /*09a0*/  LDCU.64 UR14, c[0x0][0x418] ;  /* 0x00008300ff0e77ac */ /* 0x002e620008000a00 */
[----:B---3--:R-:W3:Y:S01]  /*09b0*/  LDCU UR8, c[0x0][0x414] ;  /* 0x00008280ff0877ac */ /* 0x008ee20008000800 */
[C---:B0-----:R-:W-:Y:S02]  /*09c0*/  IMAD R23, R21.reuse, UR5, R4 ;  /* 0x0000000515177c24 */ /* 0x041fe4000f8e0204 */
[----:B------:R-:W-:Y:S01]  /*09d0*/  VIADD R21, R21, 0x1 ;  /* 0x0000000115157836 */ /* 0x000fe20000000000 */
[----:B-1----:R-:W-:Y:S02]  /*09e0*/  UISETP.GE.U32.AND UP0, UPT, UR14, 0x8, UPT ;  /* 0x000000080e00788c */ /* 0x002fe4000bf06070 */
[----:B------:R-:W-:-:S02]  /*09f0*/  IADD3 R22, PT, PT, R8, -R23, RZ ;  /* 0x8000001708167210 */ /* 0x000fc40007ffe0ff */
[----:B------:R-:W-:Y:S02]  /*0a00*/  ISETP.NE.AND P6, PT, R21, UR15, PT ;  /* 0x0000000f15007c0c */ /* 0x000fe4000bfc5270 */
[----:B---3--:R-:W-:-:S04]  /*0a10*/  ISETP.GE.AND P0, PT, R22, UR8, PT ;  /* 0x0000000816007c0c */ /* 0x008fc8000bf06270 */
[----:B------:R-:W-:Y:S01]  /*0a20*/  ISETP.GT.AND P0, PT, R22, -0x1, !P0 ;  /* 0xffffffff1600780c */ /* 0x000fe20004704270 */
[----:B------:R-:W-:Y:S01]  /*0a30*/  IMAD R22, R19, UR8, R22 ;  /* 0x0000000813167c24 */ /* 0x000fe2000f8e0216 */
[----:B----4-:R-:W-:Y:S11]  /*0a40*/  BRA.U !UP0, `(.L_x_946) ;  /* 0x0000000508d07547 */ /* 0x010ff6000b800000 */
[----:B------:R-:W0:Y:S01]  /*0a50*/  LDCU UR5, c[0x0][0x410] ;  /* 0x00008200ff0577ac */ /* 0x000e220008000800 */
[----:B------:R-:W-:Y:S02]  /*0a60*/  IMAD R20, R19, UR8, R8 ;  /* 0x0000000813147c24 */ /* 0x000fe4000f8e0208 */
[----:B------:R-:W-:Y:S02]  /*0a70*/  IMAD.IADD R24, R7, 0x1, -R9 ;  /* 0x0000000107187824 */ /* 0x000fe400078e0a09 */
[----:B------:R-:W-:Y:S02]  /*0a80*/  IMAD.IADD R23, R20, 0x1, -R23 ;  /* 0x0000000114177824 */ /* 0x000fe400078e0a17 */
[----:B------:R-:W-:Y:S02]  /*0a90*/  IMAD.U32 R20, RZ, RZ, UR20 ;  /* 0x00000014ff147e24 */ /* 0x000fe4000f8e00ff */
[----:B------:R-:W-:Y:S02]  /*0aa0*/  IMAD.MOV.U32 R42, RZ, RZ, R18 ;  /* 0x000000ffff2a7224 */ /* 0x000fe400078e0012 */
[----:B0-----:R-:W-:-:S02]  /*0ab0*/  IMAD R44, R23, UR5, R10 ;  /* 0x00000005172c7c24 */ /* 0x001fc4000f8e020a */
[C---:B------:R-:W-:Y:S02]  /*0ac0*/  IMAD R25, R23.reuse, UR5, R12 ;  /* 0x0000000517197c24 */ /* 0x040fe4000f8e020c */
[C---:B------:R-:W-:Y:S02]  /*0ad0*/  IMAD R38, R23.reuse, UR5, R13 ;  /* 0x0000000517267c24 */ /* 0x040fe4000f8e020d */
[C---:B------:R-:W-:Y:S02]  /*0ae0*/  IMAD R39, R23.reuse, UR5, R14 ;  /* 0x0000000517277c24 */ /* 0x040fe4000f8e020e */
[C---:B------:R-:W-:Y:S02]  /*0af0*/  IMAD R40, R23.reuse, UR5, R15 ;  /* 0x0000000517287c24 */ /* 0x040fe4000f8e020f */
[C---:B------:R-:W-:Y:S02]  /*0b00*/  IMAD R41, R23.reuse, UR5, R16 ;  /* 0x0000000517297c24 */ /* 0x040fe4000f8e0210 */
[----:B------:R-:W-:-:S02]  /*0b10*/  IMAD R43, R23, UR5, R17 ;  /* 0x00000005172b7c24 */ /* 0x000fc4000f8e0211 */
[----:B------:R-:W-:-:S07]  /*0b20*/  IMAD R23, R23, UR5, R24 ;  /* 0x0000000517177c24 */ /* 0x000fce000f8e0218 */
.L_x_947:
[C---:B------:R-:W-:Y:S01]  /*0b30*/  ISETP.GE.AND P1, PT, R24.reuse, UR22, PT ;  /* 0x0000001618007c0c */ /* 0x040fe2000bf26270 */
[----:B------:R-:W-:Y:S01]  /*0b40*/  IMAD.U32 R35, RZ, RZ, UR7 ;  /* 0x00000007ff237e24 */ /* 0x000fe2000f8e00ff */
[----:B------:R-:W-:Y:S02]  /*0b50*/  MOV R34, UR6 ;  /* 0x0000000600227c02 */ /* 0x000fe40008000f00 */
[----:B------:R-:W-:-:S03]  /*0b60*/  ISETP.GT.AND P1, PT, R24, -0x1, !P1 ;  /* 0xffffffff1800780c */ /* 0x000fc60004f24270 */
[----:B------:R-:W-:Y:S01]  /*0b70*/  IMAD.WIDE R34, R42, 0x8, R34 ;  /* 0x000000082a227825 */ /* 0x000fe200078e0222 */
[----:B------:R-:W-:-:S13]  /*0b80*/  PLOP3.LUT P2, PT, P0, P1, PT, 0x80, 0x8 ;  /* 0x000000000008781c */ /* 0x000fda0000743070 */
[----:B------:R-:W0:Y:S01]  /*0b90*/  @P2 LDC.64 R32, c[0x0][0x380] ;  /* 0x0000e000ff202b82 */ /* 0x000e220000000a00 */
[----:B------:R-:W3:Y:S01]  /*0ba0*/  @P2 LDG.E.64 R30, desc[UR10][R34.64+-0x20] ;  /* 0xffffe00a221e2981 */ /* 0x000ee2000c1e1b00 */
[----:B0-----:R-:W-:-:S05]  /*0bb0*/  @P2 IMAD.WIDE R32, R23, 0x8, R32 ;  /* 0x0000000817202825 */ /* 0x001fca00078e0220 */
[----:B------:R-:W3:Y:S01]  /*0bc0*/  @P2 LDG.E.64 R28, desc[UR10][R32.64] ;  /* 0x0000000a201c2981 */ /* 0x000ee2000c1e1b00 */
[----:B--2---:R-:W-:-:S05]  /*0bd0*/  VIADD R36, R24, -UR23 ;  /* 0x8000001718247c36 */ /* 0x004fca0008000000 */
[----:B------:R-:W-:-:S04]  /*0be0*/  ISETP.GE.AND P1, PT, R36, UR22, PT ;  /* 0x0000001624007c0c */ /* 0x000fc8000bf26270 */
[----:B------:R-:W-:-:S04]  /*0bf0*/  ISETP.GT.AND P1, PT, R36, -0x1, !P1 ;  /* 0xffffffff2400780c */ /* 0x000fc80004f24270 */
[----:B------:R-:W-:Y:S01]  /*0c00*/  PLOP3.LUT P1, PT, P0, P1, PT, 0x80, 0x8 ;  /* 0x000000000008781c */ /* 0x000fe20000723070 */
[----:B---3--:R0:W1:-:S12]  /*0c10*/  @P2 DFMA R26, R30, R28, R26 ;  /* 0x0000001c1e1a222b */ /* 0x008058000000001a */
[----:B0-----:R-:W0:Y:S01]  /*0c20*/  @P1 LDC.64 R28, c[0x0][0x380] ;  /* 0x0000e000ff1c1b82 */ /* 0x001e220000000a00 */
[----:B------:R-:W1:Y:S01]  /*0c30*/  @P1 LDG.E.64 R30, desc[UR10][R34.64+-0x18] ;  /* 0xffffe80a221e1981 */ /* 0x000e62000c1e1b00 */
[----:B0-----:R-:W-:-:S05]  /*0c40*/  @P1 IMAD.WIDE R46, R44, 0x8, R28 ;  /* 0x000000082c2e1825 */ /* 0x001fca00078e021c */
[----:B------:R-:W1:Y:S01]  /*0c50*/  @P1 LDG.E.64 R28, desc[UR10][R46.64] ;  /* 0x0000000a2e1c1981 */ /* 0x000e62000c1e1b00 */
[----:B------:R-:W-:-:S05]  /*0c60*/  VIADD R32, R36, -UR23 ;  /* 0x8000001724207c36 */ /* 0x000fca0008000000 */
[----:B------:R-:W-:-:S04]  /*0c70*/  ISETP.GE.AND P2, PT, R32, UR22, PT ;  /* 0x0000001620007c0c */ /* 0x000fc8000bf46270 */
[----:B------:R-:W-:-:S04]  /*0c80*/  ISETP.GT.AND P2, PT, R32, -0x1, !P2 ;  /* 0xffffffff2000780c */ /* 0x000fc80005744270 */
[----:B------:R-:W-:-:S15]  /*0c90*/  PLOP3.LUT P2, PT, P0, P2, PT, 0x80, 0x8 ;  /* 0x000000000008781c */ /* 0x000fde0000745070 */
[----:B------:R-:W-:-:S15]  /*0ca0*/  NOP ;  /* 0x0000000000007918 */ /* 0x000fde0000000000 */
[----:B------:R-:W-:-:S01]  /*0cb0*/  NOP ;  /* 0x0000000000007918 */ /* 0x000fc20000000000 */
[----:B-1----:R0:W1:Y:S02]  /*0cc0*/  @P1 DFMA R26, R30, R28, R26 ;  /* 0x0000001c1e1a122b */ /* 0x002064000000001a */
        /* <DEDUP_REMOVED lines=9> */
[----:B------:R-:W-:-:S11]  /*0d60*/  NOP ;  /* 0x0000000000007918 */ /* 0x000fd60000000000 */
        /* <DEDUP_REMOVED lines=34> */
[----:B0-----:R-:W-:Y:S01]  /*0f90*/  IADD3 R30, PT, PT, R45, -UR23, RZ ;  /* 0x800000172d1e7c10 */ /* 0x001fe2000fffe0ff */
[----:B------:R-:W0:Y:S03]  /*0fa0*/  @P2 LDC.64 R28, c[0x0][0x380] ;  /* 0x0000e000ff1c2b82 */ /* 0x000e260000000a00 */
[----:B------:R-:W-:-:S04]  /*0fb0*/  ISETP.GE.AND P1, PT, R30, UR22, PT ;  /* 0x000000161e007c0c */ /* 0x000fc8000bf26270 */
[----:B------:R-:W-:Y:S02]  /*0fc0*/  ISETP.GT.AND P1, PT, R30, -0x1, !P1 ;  /* 0xffffffff1e00780c */ /* 0x000fe40004f24270 */
[----:B------:R-:W1:Y:S02]  /*0fd0*/  @P2 LDG.E.64 R30, desc[UR10][R34.64+0x10] ;  /* 0x0000100a221e2981 */ /* 0x000e64000c1e1b00 */
[----:B------:R-:W-:-:S13]  /*0fe0*/  PLOP3.LUT P1, PT, P0, P1, PT, 0x80, 0x8 ;  /* 0x000000000008781c */ /* 0x000fda0000723070 */
[----:B------:R-:W2:Y:S01]  /*0ff0*/  @P1 LDC.64 R32, c[0x0][0x380] ;  /* 0x0000e000ff201b82 */ /* 0x000ea20000000a00 */
[----:B0-----:R-:W-:Y:S01]  /*1000*/  @P2 IMAD.WIDE R28, R41, 0x8, R28 ;  /* 0x00000008291c2825 */ /* 0x001fe200078e021c */
[----:B------:R-:W3:Y:S05]  /*1010*/  @P1 LDG.E.64 R36, desc[UR10][R34.64+0x18] ;  /* 0x0000180a22241981 */ /* 0x000eea000c1e1b00 */
[----:B------:R-:W1:Y:S01]  /*1020*/  @P2 LDG.E.64 R28, desc[UR10][R28.64] ;  /* 0x0000000a1c1c2981 */ /* 0x000e62000c1e1b00 */
[----:B--2---:R-:W-:-:S06]  /*1030*/  @P1 IMAD.WIDE R32, R43, 0x8, R32 ;  /* 0x000000082b201825 */ /* 0x004fcc00078e0220 */
[----:B------:R-:W3:Y:S01]  /*1040*/  @P1 LDG.E.64 R32, desc[UR10][R32.64] ;  /* 0x0000000a20201981 */ /* 0x000ee2000c1e1b00 */
[----:B------:R-:W-:Y:S02]  /*1050*/  VIADD R20, R20, 0x8 ;  /* 0x0000000814147836 */ /* 0x000fe40000000000 */
[----:B------:R-:W-:-:S15]  /*1060*/  VIADD R42, R42, 0x8 ;  /* 0x000000082a2a7836 */ /* 0x000fde0000000000 */
[----:B------:R-:W-:-:S05]  /*1070*/  NOP ;  /* 0x0000000000007918 */ /* 0x000fca0000000000 */
[----:B-1----:R0:W3:Y:S01]  /*1080*/  @P2 DFMA R26, R30, R28, R26 ;  /* 0x0000001c1e1a222b */ /* 0x0020e2000000001a */
[----:B------:R-:W-:Y:S01]  /*1090*/  ISETP.NE.AND P2, PT, R20, RZ, PT ;  /* 0x000000ff1400720c */ /* 0x000fe20003f45270 */
[----:B0-----:R-:W-:-:S04]  /*10a0*/  IMAD R30, RZ, RZ, -UR23 ;  /* 0x80000017ff1e7e24 */ /* 0x001fc8000f8e02ff */
[C---:B------:R-:W-:Y:S01]  /*10b0*/  IMAD R24, R30.reuse, 0x8, R24 ;  /* 0x000000081e187824 */ /* 0x040fe200078e0218 */
[C---:B------:R-:W-:Y:S01]  /*10c0*/  LEA R39, R30.reuse, R39, 0x3 ;  /* 0x000000271e277211 */ /* 0x040fe200078e18ff */
[C---:B------:R-:W-:Y:S02]  /*10d0*/  IMAD R23, R30.reuse, 0x8, R23 ;  /* 0x000000081e177824 */ /* 0x040fe400078e0217 */
[C---:B------:R-:W-:Y:S02]  /*10e0*/  IMAD R44, R30.reuse, 0x8, R44 ;  /* 0x000000081e2c7824 */ /* 0x040fe400078e022c */
[C---:B------:R-:W-:Y:S02]  /*10f0*/  IMAD R25, R30.reuse, 0x8, R25 ;  /* 0x000000081e197824 */ /* 0x040fe400078e0219 */
[C---:B------:R-:W-:Y:S02]  /*1100*/  IMAD R38, R30.reuse, 0x8, R38 ;  /* 0x000000081e267824 */ /* 0x040fe400078e0226 */
[----:B------:R-:W-:-:S02]  /*1110*/  IMAD R40, R30, 0x8, R40 ;  /* 0x000000081e287824 */ /* 0x000fc400078e0228 */
[C---:B------:R-:W-:Y:S02]  /*1120*/  IMAD R41, R30.reuse, 0x8, R41 ;  /* 0x000000081e297824 */ /* 0x040fe400078e0229 */
[----:B------:R-:W-:-:S15]  /*1130*/  IMAD R43, R30, 0x8, R43 ;  /* 0x000000081e2b7824 */ /* 0x000fde00078e022b */
[----:B------:R-:W-:-:S15]  /*1140*/  NOP ;  /* 0x0000000000007918 */ /* 0x000fde0000000000 */
[----:B------:R-:W-:-:S14]  /*1150*/  NOP ;  /* 0x0000000000007918 */ /* 0x000fdc0000000000 */
[----:B---3--:R0:W1:Y:S02]  /*1160*/  @P1 DFMA R26, R36, R32, R26 ;  /* 0x00000020241a122b */ /* 0x008064000000001a */
[----:B01----:R-:W-:Y:S05]  /*1170*/  @P2 BRA `(.L_x_947) ;  /* 0xfffffff8006c2947 */ /* 0x003fea000383ffff */
[----:B------:R-:W-:-:S07]  /*1180*/  IMAD.U32 R20, RZ, RZ, UR13 ;  /* 0x0000000dff147e24 */ /* 0x000fce000f8e00ff */
.L_x_946:
[----:B------:R-:W-:-:S09]  /*1190*/  UISETP.NE.AND UP0, UPT, UR12, URZ, UPT ;  /* 0x000000ff0c00728c */ /* 0x000fd2000bf05270 */
[----:B------:R-:W-:Y:S05]  /*11a0*/  BRA.U !UP0, `(.L_x_948) ;  /* 0x0000000508e07547 */ /* 0x000fea000b800000 */
[----:B------:R-:W-:Y:S02]  /*11b0*/  UIADD3 UR5, UPT, UPT, UR12, -0x1, URZ ;  /* 0xffffffff0c057890 */ /* 0x000fe4000fffe0ff */
[----:B------:R-:W-:Y:S02]  /*11c0*/  UISETP.NE.AND UP1, UPT, UR4, URZ, UPT ;  /* 0x000000ff0400728c */ /* 0x000fe4000bf25270 */
[----:B------:R-:W-:-:S09]  /*11d0*/  UISETP.GE.U32.AND UP0, UPT, UR5, 0x3, UPT ;  /* 0x000000030500788c */ /* 0x000fd2000bf06070 */
[----:B------:R-:W-:Y:S05]  /*11e0*/  BRA.U !UP0, `(.L_x_949) ;  /* 0x0000000108f47547 */ /* 0x000fea000b800000 */
[----:B------:R-:W0:Y:S01]  /*11f0*/  LDCU UR5, c[0x0][0x430] ;  /* 0x00008600ff0577ac */ /* 0x000e220008000800 */
[----:B------:R-:W1:Y:S01]  /*1200*/  LDCU UR8, c[0x0][0x410] ;  /* 0x00008200ff0877ac */ /* 0x000e620008000800 */
[----:B0-----:R-:W-:-:S04]  /*1210*/  IMAD R24, R20, UR5, R9 ;  /* 0x0000000514187c24 */ /* 0x001fc8000f8e0209 */
[----:B------:R-:W-:Y:S01]  /*1220*/  VIADD R28, R24, UR5 ;  /* 0x00000005181c7c36 */ /* 0x000fe20008000000 */
[----:B------:R-:W-:-:S03]  /*1230*/  IADD3 R23, PT, PT, R7, -R24, RZ ;  /* 0x8000001807177210 */ /* 0x000fc60007ffe0ff */
[----:B------:R-:W-:Y:S01]  /*1240*/  VIADD R30, R28, UR5 ;  /* 0x000000051c1e7c36 */ /* 0x000fe20008000000 */
[----:B-1----:R-:W-:Y:S01]  /*1250*/  ISETP.GE.AND P4, PT, R23, UR8, PT ;  /* 0x0000000817007c0c */ /* 0x002fe2000bf86270 */
[C---:B------:R-:W-:Y:S02]  /*1260*/  IMAD.IADD R31, R7.reuse, 0x1, -R28 ;  /* 0x00000001071f7824 */ /* 0x040fe400078e0a1c */
[C-C-:B------:R-:W-:Y:S01]  /*1270*/  IMAD.IADD R39, R7.reuse, 0x1, -R30.reuse ;  /* 0x0000000107277824 */ /* 0x140fe200078e0a1e */
[----:B------:R-:W-:Y:S01]  /*1280*/  IADD3 R41, PT, PT, R7, -UR5, -R30 ;  /* 0x8000000507297c10 */ /* 0x000fe2000fffe81e */
[----:B------:R-:W0:Y:S01]  /*1290*/  LDC.64 R28, c[0x0][0x3d0] ;  /* 0x0000f400ff1c7b82 */ /* 0x000e220000000a00 */
[----:B------:R-:W-:Y:S02]  /*12a0*/  ISETP.GE.AND P3, PT, R31, UR8, PT ;  /* 0x000000081f007c0c */ /* 0x000fe4000bf66270 */
[----:B------:R-:W-:Y:S02]  /*12b0*/  ISETP.GE.AND P2, PT, R39, UR8, PT ;  /* 0x0000000827007c0c */ /* 0x000fe4000bf46270 */
[----:B------:R-:W-:-:S02]  /*12c0*/  ISETP.GE.AND P1, PT, R41, UR8, PT ;  /* 0x0000000829007c0c */ /* 0x000fc4000bf26270 */
[----:B------:R-:W-:Y:S02]  /*12d0*/  ISETP.GT.AND P4, PT, R23, -0x1, !P4 ;  /* 0xffffffff1700780c */ /* 0x000fe40006784270 */
[----:B------:R-:W-:Y:S02]  /*12e0*/  ISETP.GT.AND P3, PT, R31, -0x1, !P3 ;  /* 0xffffffff1f00780c */ /* 0x000fe40005f64270 */
[----:B------:R-:W-:Y:S02]  /*12f0*/  ISETP.GT.AND P2, PT, R39, -0x1, !P2 ;  /* 0xffffffff2700780c */ /* 0x000fe40005744270 */
[----:B------:R-:W-:Y:S02]  /*1300*/  ISETP.GT.AND P1, PT, R41, -0x1, !P1 ;  /* 0xffffffff2900780c */ /* 0x000fe40004f24270 */
[----:B------:R-:W-:Y:S02]  /*1310*/  PLOP3.LUT P4, PT, P0, P4, PT, 0x80, 0x8 ;  /* 0x000000000008781c */ /* 0x000fe40000789070 */
[----:B------:R-:W-:-:S02]  /*1320*/  PLOP3.LUT P3, PT, P0, P3, PT, 0x80, 0x8 ;  /* 0x000000000008781c */ /* 0x000fc40000767070 */
[----:B------:R-:W-:Y:S02]  /*1330*/  PLOP3.LUT P2, PT, P0, P2, PT, 0x80, 0x8 ;  /* 0x000000000008781c */ /* 0x000fe40000745070 */
[----:B------:R-:W-:Y:S01]  /*1340*/  PLOP3.LUT P1, PT, P0, P1, PT, 0x80, 0x8 ;  /* 0x000000000008781c */ /* 0x000fe20000723070 */
[----:B0-----:R-:W-:-:S06]  /*1350*/  IMAD.WIDE R28, R42, 0x8, R28 ;  /* 0x000000082a1c7825 */ /* 0x001fcc00078e021c */
[----:B------:R-:W0:Y:S01]  /*1360*/  @P4 LDC.64 R32, c[0x0][0x380] ;  /* 0x0000e000ff204b82 */ /* 0x000e220000000a00 */
[C---:B------:R-:W-:Y:S02]  /*1370*/  @P4 IMAD R23, R22.reuse, UR8, R23 ;  /* 0x0000000816174c24 */ /* 0x040fe4000f8e0217 */
[C---:B------:R-:W-:Y:S02]  /*1380*/  @P3 IMAD R31, R22.reuse, UR8, R31 ;  /* 0x00000008161f3c24 */ /* 0x040fe4000f8e021f */
[C---:B------:R-:W-:Y:S01]  /*1390*/  @P2 IMAD R39, R22.reuse, UR8, R39 ;  /* 0x0000000816272c24 */ /* 0x040fe2000f8e0227 */
[----:B------:R-:W3:Y:S01]  /*13a0*/  @P1 LDG.E.64 R44, desc[UR10][R28.64+0x18] ;  /* 0x0000180a1c2c1981 */ /* 0x000ee2000c1e1b00 */
[----:B------:R-:W-:Y:S01]  /*13b0*/  @P1 IMAD R41, R22, UR8, R41 ;  /* 0x0000000816291c24 */ /* 0x000fe2000f8e0229 */
[----:B------:R-:W1:Y:S08]  /*13c0*/  @P3 LDC.64 R34, c[0x0][0x380] ;  /* 0x0000e000ff223b82 */ /* 0x000e700000000a00 */
[----:B------:R-:W4:Y:S08]  /*13d0*/  @P2 LDC.64 R36, c[0x0][0x380] ;  /* 0x0000e000ff242b82 */ /* 0x000f300000000a00 */
[----:B------:R-:W5:Y:S01]  /*13e0*/  @P1 LDC.64 R24, c[0x0][0x380] ;  /* 0x0000e000ff181b82 */ /* 0x000f620000000a00 */
[----:B0-----:R-:W-:-:S06]  /*13f0*/  @P4 IMAD.WIDE R32, R23, 0x8, R32 ;  /* 0x0000000817204825 */ /* 0x001fcc00078e0220 */
[----:B------:R-:W2:Y:S01]  /*1400*/  @P4 LDG.E.64 R32, desc[UR10][R32.64] ;  /* 0x0000000a20204981 */ /* 0x000ea2000c1e1b00 */
[----:B-1----:R-:W-:-:S03]  /*1410*/  @P3 IMAD.WIDE R34, R31, 0x8, R34 ;  /* 0x000000081f223825 */ /* 0x002fc600078e0222 */
[----:B------:R-:W3:Y:S04]  /*1420*/  @P3 LDG.E.64 R30, desc[UR10][R28.64+0x8] ;  /* 0x0000080a1c1e3981 */ /* 0x000ee8000c1e1b00 */
[----:B------:R-:W3:Y:S01]  /*1430*/  @P3 LDG.E.64 R34, desc[UR10][R34.64] ;  /* 0x0000000a22223981 */ /* 0x000ee2000c1e1b00 */
[----:B----4-:R-:W-:-:S03]  /*1440*/  @P2 IMAD.WIDE R36, R39, 0x8, R36 ;  /* 0x0000000827242825 */ /* 0x010fc600078e0224 */
[----:B------:R-:W4:Y:S04]  /*1450*/  @P2 LDG.E.64 R38, desc[UR10][R28.64+0x10] ;  /* 0x0000100a1c262981 */ /* 0x000f28000c1e1b00 */
[----:B------:R-:W4:Y:S01]  /*1460*/  @P2 LDG.E.64 R36, desc[UR10][R36.64] ;  /* 0x0000000a24242981 */ /* 0x000f22000c1e1b00 */
[----:B-----5:R-:W-:-:S03]  /*1470*/  @P1 IMAD.WIDE R24, R41, 0x8, R24 ;  /* 0x0000000829181825 */ /* 0x020fc600078e0218 */
[----:B------:R-:W2:Y:S04]  /*1480*/  @P4 LDG.E.64 R40, desc[UR10][R28.64] ;  /* 0x0000000a1c284981 */ /* 0x000ea8000c1e1b00 */
[----:B------:R-:W5:Y:S01]  /*1490*/  @P1 LDG.E.64 R24, desc[UR10][R24.64] ;  /* 0x0000000a18181981 */ /* 0x000f62000c1e1b00 */
[----:B------:R-:W-:Y:S02]  /*14a0*/  VIADD R20, R20, 0x4 ;  /* 0x0000000414147836 */ /* 0x000fe40000000000 */
[----:B------:R-:W-:Y:S01]  /*14b0*/  VIADD R42, R42, 0x4 ;  /* 0x000000042a2a7836 */ /* 0x000fe20000000000 */
[----:B--2---:R-:W3:-:S15]  /*14c0*/  @P4 DFMA R26, R40, R32, R26 ;  /* 0x00000020281a422b */ /* 0x004ede000000001a */
[----:B------:R-:W-:-:S15]  /*14d0*/  NOP ;  /* 0x0000000000007918 */ /* 0x000fde0000000000 */
[----:B------:R-:W-:-:S15]  /*14e0*/  NOP ;  /* 0x0000000000007918 */ /* 0x000fde0000000000 */
[----:B------:R-:W-:-:S15]  /*14f0*/  NOP ;  /* 0x0000000000007918 */ /* 0x000fde0000000000 */
[----:B------:R-:W-:-:S04]  /*1500*/  NOP ;  /* 0x0000000000007918 */ /* 0x000fc80000000000 */
[----:B---3--:R-:W4:-:S15]  /*1510*/  @P3 DFMA R26, R30, R34, R26 ;  /* 0x000000221e1a322b */ /* 0x008f1e000000001a */
[----:B------:R-:W-:-:S15]  /*1520*/  NOP ;  /* 0x0000000000007918 */ /* 0x000fde0000000000 */
[----:B------:R-:W-:-:S15]  /*1530*/  NOP ;  /* 0x0000000000007918 */ /* 0x000fde0000000000 */
[----:B------:R-:W-:-:S15]  /*1540*/  NOP ;  /* 0x0000000000007918 */ /* 0x000fde0000000000 */
[----:B------:R-:W-:-:S04]  /*1550*/  NOP ;  /* 0x0000000000007918 */ /* 0x000fc80000000000 */
[----:B----4-:R-:W5:-:S15]  /*1560*/  @P2 DFMA R26, R38, R36, R26 ;  /* 0x00000024261a222b */ /* 0x010f5e000000001a */
[----:B------:R-:W-:-:S15]  /*1570*/  NOP ;  /* 0x0000000000007918 */ /* 0x000fde0000000000 */
[----:B------:R-:W-:-:S15]  /*1580*/  NOP ;  /* 0x0000000000007918 */ /* 0x000fde0000000000 */
[----:B------:R-:W-:-:S15]  /*1590*/  NOP ;  /* 0x0000000000007918 */ /* 0x000fde0000000000 */
[----:B------:R-:W-:-:S04]  /*15a0*/  NOP ;  /* 0x0000000000007918 */ /* 0x000fc80000000000 */
[----:B-----5:R0:W1:Y:S02]  /*15b0*/  @P1 DFMA R26, R44, R24, R26 ;  /* 0x000000182c1a122b */ /* 0x020064000000001a */
.L_x_949:
[----:B------:R-:W-:Y:S04]  /*15c0*/  BSSY.RECONVERGENT B0, `(.L_x_948) ;  /* 0x0000036000007945 */ /* 0x000fe80003800200 */
[----:B------:R-:W-:Y:S05]  /*15d0*/  BRA.U !UP1, `(.L_x_950) ;  /* 0x0000000109d07547 */ /* 0x000fea000b800000 */
[----:B------:R-:W3:Y:S01]  /*15e0*/  LDCU UR5, c[0x0][0x418] ;  /* 0x00008300ff0577ac */ /* 0x000ee20008000800 */
[----:B------:R-:W-:Y:S02]  /*15f0*/  UISETP.NE.AND UP0, UPT, UR4, 0x1, UPT ;  /* 0x000000010400788c */ /* 0x000fe4000bf05270 */
[----:B---3--:R-:W-:-:S07]  /*1600*/  ULOP3.LUT UP1, URZ, UR5, 0x1, URZ, 0xc0, !UPT ;  /* 0x0000000105ff7892 */ /* 0x008fce000f82c0ff */
[----:B------:R-:W-:Y:S05]  /*1610*/  BRA.U !UP0, `(.L_x_951) ;  /* 0x00000001087c7547 */ /* 0x000fea000b800000 */
[----:B------:R-:W0:Y:S01]  /*1620*/  LDCU UR5, c[0x0][0x430] ;  /* 0x00008600ff0577ac */ /* 0x000e220008000800 */
[----:B------:R-:W3:Y:S01]  /*1630*/  LDC.64 R28, c[0x0][0x3d0] ;  /* 0x0000f400ff1c7b82 */ /* 0x000ee20000000a00 */
[----:B------:R-:W4:Y:S01]  /*1640*/  LDCU UR8, c[0x0][0x410] ;  /* 0x00008200ff0877ac */ /* 0x000f220008000800 */
[----:B0-----:R-:W-:-:S04]  /*1650*/  IMAD R24, R20, UR5, R9 ;  /* 0x0000000514187c24 */ /* 0x001fc8000f8e0209 */
[C-C-:B------:R-:W-:Y:S01]  /*1660*/  IMAD.IADD R31, R7.reuse, 0x1, -R24.reuse ;  /* 0x00000001071f7824 */ /* 0x140fe200078e0a18 */
[----:B------:R-:W-:Y:S01]  /*1670*/  IADD3 R35, PT, PT, R7, -UR5, -R24 ;  /* 0x8000000507237c10 */ /* 0x000fe2000fffe818 */
[----:B---3--:R-:W-:-:S03]  /*1680*/  IMAD.WIDE R28, R42, 0x8, R28 ;  /* 0x000000082a1c7825 */ /* 0x008fc600078e021c */
[----:B----4-:R-:W-:Y:S02]  /*1690*/  ISETP.GE.AND P1, PT, R31, UR8, PT ;  /* 0x000000081f007c0c */ /* 0x010fe4000bf26270 */
        /* <DEDUP_REMOVED lines=8> */
[----:B------:R-:W3:Y:S01]  /*1720*/  @P2 LDC.64 R32, c[0x0][0x380] ;  /* 0x0000e000ff202b82 */ /* 0x000ee20000000a00 */
[----:B0-----:R-:W-:Y:S02]  /*1730*/  @P1 IMAD.WIDE R30, R31, 0x8, R24 ;  /* 0x000000081f1e1825 */ /* 0x001fe400078e0218 */
[----:B------:R-:W1:Y:S04]  /*1740*/  @P1 LDG.E.64 R24, desc[UR10][R28.64] ;  /* 0x0000000a1c181981 */ /* 0x000e68000c1e1b00 */
[----:B------:R-:W1:Y:S01]  /*1750*/  @P1 LDG.E.64 R30, desc[UR10][R30.64] ;  /* 0x0000000a1e1e1981 */ /* 0x000e62000c1e1b00 */
[----:B---3--:R-:W-:-:S03]  /*1760*/  @P2 IMAD.WIDE R34, R35, 0x8, R32 ;  /* 0x0000000823222825 */ /* 0x008fc600078e0220 */
[----:B------:R-:W3:Y:S04]  /*1770*/  @P2 LDG.E.64 R32, desc[UR10][R28.64+0x8] ;  /* 0x0000080a1c202981 */ /* 0x000ee8000c1e1b00 */
[----:B------:R-:W3:Y:S01]  /*1780*/  @P2 LDG.E.64 R34, desc[UR10][R34.64] ;  /* 0x0000000a22222981 */ /* 0x000ee2000c1e1b00 */
[----:B------:R-:W-:Y:S02]  /*1790*/  VIADD R20, R20, 0x2 ;  /* 0x0000000214147836 */ /* 0x000fe40000000000 */
[----:B------:R-:W-:Y:S01]  /*17a0*/  VIADD R42, R42, 0x2 ;  /* 0x000000022a2a7836 */ /* 0x000fe20000000000 */
[----:B-1----:R-:W3:-:S15]  /*17b0*/  @P1 DFMA R26, R24, R30, R26 ;  /* 0x0000001e181a122b */ /* 0x002ede000000001a */
[----:B------:R-:W-:-:S15]  /*17c0*/  NOP ;  /* 0x0000000000007918 */ /* 0x000fde0000000000 */
[----:B------:R-:W-:-:S15]  /*17d0*/  NOP ;  /* 0x0000000000007918 */ /* 0x000fde0000000000 */
[----:B------:R-:W-:-:S15]  /*17e0*/  NOP ;  /* 0x0000000000007918 */ /* 0x000fde0000000000 */
[----:B------:R-:W-:-:S04]  /*17f0*/  NOP ;  /* 0x0000000000007918 */ /* 0x000fc80000000000 */
[----:B---3--:R3:W4:Y:S02]  /*1800*/  @P2 DFMA R26, R32, R34, R26 ;  /* 0x00000022201a222b */ /* 0x008724000000001a */
.L_x_951:
[----:B------:R-:W-:Y:S05]  /*1810*/  BRA.U !UP1, `(.L_x_950) ;  /* 0x0000000109407547 */ /* 0x000fea000b800000 */
[----:B------:R-:W5:Y:S01]  /*1820*/  LDCU UR5, c[0x0][0x430] ;  /* 0x00008600ff0577ac */ /* 0x000f620008000800 */
[----:B------:R-:W0:Y:S01]  /*1830*/  LDC R30, c[0x0][0x410] ;  /* 0x00010400ff1e7b82 */ /* 0x000e220000000800 */
[----:B-----5:R-:W-:-:S05]  /*1840*/  IMAD R20, R20, UR5, R9 ;  /* 0x0000000514147c24 */ /* 0x020fca000f8e0209 */
[----:B------:R-:W-:-:S04]  /*1850*/  IADD3 R31, PT, PT, R7, -R20, RZ ;  /* 0x80000014071f7210 */ /* 0x000fc80007ffe0ff */
[----:B0-----:R-:W-:-:S04]  /*1860*/  ISETP.GE.AND P1, PT, R31, R30, PT ;  /* 0x0000001e1f00720c */ /* 0x001fc80003f26270 */
[----:B------:R-:W-:-:S04]  /*1870*/  ISETP.GT.AND P1, PT, R31, -0x1, !P1 ;  /* 0xffffffff1f00780c */ /* 0x000fc80004f24270 */
[----:B------:R-:W-:-:S13]  /*1880*/  PLOP3.LUT P1, PT, P0, P1, PT, 0x80, 0x8 ;  /* 0x000000000008781c */ /* 0x000fda0000723070 */
[----:B------:R-:W-:Y:S05]  /*1890*/  @!P1 BRA `(.L_x_950) ;  /* 0x0000000000209947 */ /* 0x000fea0003800000 */
[----:B------:R-:W0:Y:S01]  /*18a0*/  LDC.64 R24, c[0x0][0x3d0] ;  /* 0x0000f400ff187b82 */ /* 0x000e220000000a00 */
[----:B------:R-:W-:-:S07]  /*18b0*/  IMAD R31, R22, R30, R31 ;  /* 0x0000001e161f7224 */ /* 0x000fce00078e021f */
[----:B------:R-:W5:Y:S01]  /*18c0*/  LDC.64 R28, c[0x0][0x380] ;  /* 0x0000e000ff1c7b82 */ /* 0x000f620000000a00 */
[----:B0-----:R-:W-:-:S06]  /*18d0*/  IMAD.WIDE R22, R42, 0x8, R24 ;  /* 0x000000082a167825 */ /* 0x001fcc00078e0218 */
[----:B------:R-:W1:Y:S01]  /*18e0*/  LDG.E.64 R22, desc[UR10][R22.64] ;  /* 0x0000000a16167981 */ /* 0x000e62000c1e1b00 */
[----:B-----5:R-:W-:-:S06]  /*18f0*/  IMAD.WIDE R24, R31, 0x8, R28 ;  /* 0x000000081f187825 */ /* 0x020fcc00078e021c */
[----:B------:R-:W1:Y:S02]  /*1900*/  LDG.E.64 R24, desc[UR10][R24.64] ;  /* 0x0000000a18187981 */ /* 0x000e64000c1e1b00 */
[----:B-1--4-:R0:W1:Y:S02]  /*1910*/  DFMA R26, R22, R24, R26 ;  /* 0x00000018161a722b */ /* 0x012064000000001a */
.L_x_950:
[----:B--2---:R-:W-:Y:S05]  /*1920*/  BSYNC.RECONVERGENT B0 ;  /* 0x0000000000007941 */ /* 0x004fea0003800200 */
.L_x_948:
[----:B------:R-:W5:Y:S02]  /*1930*/  LDCU UR5, c[0x0][0x418] ;  /* 0x00008300ff0577ac */ /* 0x000f640008000800 */
[----:B-----5:R-:W-:Y:S01]  /*1940*/  VIADD R18, R18, UR5 ;  /* 0x0000000512127c36 */ /* 0x020fe20008000000 */
[----:B------:R-:W-:Y:S06]  /*1950*/  @P6 BRA `(.L_x_952) ;  /* 0xfffffff000046947 */ /* 0x000fec000383ffff */
[----:B------:R-:W-:Y:S05]  /*1960*/  @P5 BRA `(.L_x_953) ;  /* 0xffffffec00dc5947 */ /* 0x000fea000383ffff */
[----:B------:R-:W5:Y:S01]  /*1970*/  LDCU.64 UR8, c[0x0][0x3a8] ;  /* 0x00007500ff0877ac */ /* 0x000f620008000a00 */
[----:B------:R-:W0:Y:S01]  /*1980*/  LDCU UR5, c[0x0][0x3f8] ;  /* 0x00007f00ff0577ac */ /* 0x000e220008000800 */
[----:B-----5:R-:W-:-:S04]  /*1990*/  LEA R6, P0, R0, UR8, 0x3 ;  /* 0x0000000800067c11 */ /* 0x020fc8000f8018ff */
[----:B------:R-:W-:Y:S02]  /*19a0*/  LEA.HI.X R7, R0, UR9, R3, 0x3, P0 ;  /* 0x0000000900077c11 */ /* 0x000fe400080f1c03 */
[----:B------:R-:W-:-:S03]  /*19b0*/  IADD3 R0, P0, PT, R5, R0, RZ ;  /* 0x0000000005007210 */ /* 0x000fc60007f1e0ff */
[----:B-1--4-:R1:W-:Y:S02]  /*19c0*/  STG.E.64 desc[UR10][R6.64], R26 ;  /* 0x0000001a06007986 */ /* 0x0123e4000c101b0a */
[----:B------:R-:W-:Y:S01]  /*19d0*/  IMAD.X R3, RZ, RZ, R3, P0 ;  /* 0x000000ffff037224 */ /* 0x000fe200000e0603 */
[----:B0-----:R-:W-:-:S04]  /*19e0*/  ISETP.GE.U32.AND P0, PT, R0, UR5, PT ;  /* 0x0000000500007c0c */ /* 0x001fc8000bf06070 */
[----:B------:R-:W-:-:S13]  /*19f0*/  ISETP.GE.AND.EX P0, PT, R3, UR19, PT, P0 ;  /* 0x0000001303007c0c */ /* 0x000fda000bf06300 */
[----:B-1----:R-:W-:Y:S05]  /*1a00*/  @!P0 BRA `(.L_x_954) ;  /* 0xffffffe8002c8947 */ /* 0x002fea000383ffff */
[----:B--2---:R-:W-:Y:S05]  /*1a10*/  EXIT ;  /* 0x000000000000794d */ /* 0x004fea0003800000 */
.L_x_943:
        /* <DEDUP_REMOVED lines=34> */
.L_x_956:
[----:B------:R-:W-:Y:S01]  /*1c40*/  IMAD.MOV.U32 R6, RZ, RZ, R10 ;  /* 0x000000ffff067224 */ /* 0x000fe200078e000a */
[----:B------:R-:W-:-:S07]  /*1c50*/  MOV R4, 0x1c70 ;  /* 0x00001c7000047802 */ /* 0x000fce0000000f00 */
[----:B------:R-:W-:Y:S05]  /*1c60*/  CALL.REL.NOINC `($__internal_38_$__cuda_sm20_div_u64) ;  /* 0x00000008002c7944 */ /* 0x000fea0003c00000 */
[----:B------:R-:W-:Y:S02]  /*1c70*/  IMAD.MOV.U32 R6, RZ, RZ, R8 ;  /* 0x000000ffff067224 */ /* 0x000fe400078e0008 */
[----:B------:R-:W-:-:S07]  /*1c80*/  IMAD.MOV.U32 R7, RZ, RZ, R9 ;  /* 0x000000ffff077224 */ /* 0x000fce00078e0009 */
.L_x_957:
[----:B------:R-:W-:Y:S05]  /*1c90*/  BSYNC.RECONVERGENT B0 ;  /* 0x0000000000007941 */ /* 0x000fea0003800200 */
.L_x_955:
        /* <DEDUP_REMOVED lines=14> */
.L_x_960:
[----:B------:R-:W-:-:S04]  /*1d80*/  LEA R6, P0, R0, UR4, 0x3 ;  /* 0x0000000400067c11 */ /* 0x000fc8000f8018ff */
[--C-:B------:R-:W-:Y:S02]  /*1d90*/  LEA.HI.X R7, R0, UR5, R3.reuse, 0x3, P0 ;  /* 0x0000000500077c11 */ /* 0x100fe400080f1c03 */
[----:B------:R-:W-:Y:S02]  /*1da0*/  IADD3 R2, P0, PT, R2, 0x1, RZ ;  /* 0x0000000102027810 */ /* 0x000fe40007f1e0ff */
[----:B------:R-:W-:Y:S01]  /*1db0*/  IADD3 R0, P2, PT, R5, R0, RZ ;  /* 0x0000000005007210 */ /* 0x000fe20007f5e0ff */
[----:B------:R0:W-:Y:S02]  /*1dc0*/  STG.E.64 desc[UR10][R6.64], RZ ;  /* 0x000000ff06007986 */ /* 0x0001e4000c101b0a */
[----:B------:R-:W-:Y:S01]  /*1dd0*/  IMAD.X R4, RZ, RZ, R4, P0 ;  /* 0x000000ffff047224 */ /* 0x000fe200000e0604 */
[----:B------:R-:W-:Y:S01]  /*1de0*/  ISETP.NE.U32.AND P0, PT, R2, R9, PT ;  /* 0x000000090200720c */ /* 0x000fe20003f05070 */
[----:B------:R-:W-:-:S03]  /*1df0*/  IMAD.X R3, RZ, RZ, R3, P2 ;  /* 0x000000ffff037224 */ /* 0x000fc600010e0603 */
[----:B------:R-:W-:-:S13]  /*1e00*/  ISETP.NE.AND.EX P0, PT, R4, RZ, PT, P0 ;  /* 0x000000ff0400720c */ /* 0x000fda0003f05300 */
[----:B0-----:R-:W-:Y:S05]  /*1e10*/  @P0 BRA `(.L_x_960) ;  /* 0xfffffffc00d80947 */ /* 0x001fea000383ffff */
.L_x_959:
[----:B------:R-:W-:Y:S05]  /*1e20*/  BSYNC.RECONVERGENT B0 ;  /* 0x0000000000007941 */ /* 0x000fea0003800200 */
.L_x_958:
[----:B------:R-:W-:Y:S05]  /*1e30*/  @!P1 EXIT ;  /* 0x000000000000994d */ /* 0x000fea0003800000 */
[----:B------:R-:W-:Y:S01]  /*1e40*/  IMAD.SHL.U32 R15, R5, 0x8, RZ ;  /* 0x00000008050f7824 */ /* 0x000fe200078e00ff */
[----:B------:R-:W-:Y:S01]  /*1e50*/  SHF.R.U32.HI R17, RZ, 0x1d, R5 ;  /* 0x0000001dff117819 */ /* 0x000fe20000011605 */
[----:B------:R-:W0:Y:S01]  /*1e60*/  LDCU UR6, c[0x0][0x3f8] ;  /* 0x00007f00ff0677ac */ /* 0x000e220008000800 */
[----:B------:R-:W1:Y:S05]  /*1e70*/  LDCU.64 UR4, c[0x0][0x3a8] ;  /* 0x00007500ff0477ac */ /* 0x000e6a0008000a00 */
.L_x_961:
[----:B-1----:R-:W-:-:S04]  /*1e80*/  LEA R12, P0, R0, UR4, 0x3 ;  /* 0x00000004000c7c11 */ /* 0x002fc8000f8018ff */
[----:B------:R-:W-:Y:S02]  /*1e90*/  LEA.HI.X R13, R0, UR5, R3, 0x3, P0 ;  /* 0x00000005000d7c11 */ /* 0x000fe400080f1c03 */
[----:B------:R-:W-:-:S03]  /*1ea0*/  IADD3 R6, P0, PT, R15, R12, RZ ;  /* 0x0000000c0f067210 */ /* 0x000fc60007f1e0ff */
[----:B------:R2:W-:Y:S02]  /*1eb0*/  STG.E.64 desc[UR10][R12.64], RZ ;  /* 0x000000ff0c007986 */ /* 0x0005e4000c101b0a */
[----:B------:R-:W-:Y:S01]  /*1ec0*/  IMAD.X R7, R17, 0x1, R13, P0 ;  /* 0x0000000111077824 */ /* 0x000fe200000e060d */
[----:B------:R-:W-:-:S04]  /*1ed0*/  IADD3 R8, P0, PT, R15, R6, RZ ;  /* 0x000000060f087210 */ /* 0x000fc80007f1e0ff */
[----:B------:R2:W-:Y:S01]  /*1ee0*/  STG.E.64 desc[UR10][R6.64], RZ ;  /* 0x000000ff06007986 */ /* 0x0005e2000c101b0a */
[----:B------:R-:W-:Y:S01]  /*1ef0*/  IMAD.X R9, R17, 0x1, R7, P0 ;  /* 0x0000000111097824 */ /* 0x000fe200000e0607 */
[----:B------:R-:W-:-:S04]  /*1f00*/  IADD3 R10, P0, PT, R15, R8, RZ ;  /* 0x000000080f0a7210 */ /* 0x000fc80007f1e0ff */
[----:B------:R-:W-:Y:S01]  /*1f10*/  IADD3.X R11, PT, PT, R17, R9, RZ, P0, !PT ;  /* 0x00000009110b7210 */ /* 0x000fe200007fe4ff */
[----:B------:R2:W-:Y:S01]  /*1f20*/  STG.E.64 desc[UR10][R8.64], RZ ;  /* 0x000000ff08007986 */ /* 0x0005e2000c101b0a */
[----:B------:R-:W-:-:S03]  /*1f30*/  LEA R0, P0, R5, R0, 0x2 ;  /* 0x0000000005007211 */ /* 0x000fc600078010ff */
[----:B------:R2:W-:Y:S01]  /*1f40*/  STG.E.64 desc[UR10][R10.64], RZ ;  /* 0x000000ff0a007986 */ /* 0x0005e2000c101b0a */
[----:B------:R-:W-:Y:S02]  /*1f50*/  LEA.HI.X R3, R5, R3, RZ, 0x2, P0 ;  /* 0x0000000305037211 */ /* 0x000fe400000f14ff */
[----:B0-----:R-:W-:-:S04]  /*1f60*/  ISETP.GE.U32.AND P0, PT, R0, UR6, PT ;  /* 0x0000000600007c0c */ /* 0x001fc8000bf06070 */
[----:B------:R-:W-:-:S13]  /*1f70*/  ISETP.GE.AND.EX P0, PT, R3, UR19, PT, P0 ;  /* 0x0000001303007c0c */ /* 0x000fda000bf06300 */
[----:B--2---:R-:W-:Y:S05]  /*1f80*/  @!P0 BRA `(.L_x_961) ;  /* 0xfffffffc00bc8947 */ /* 0x004fea000383ffff */
[----:B------:R-:W-:Y:S05]  /*1f90*/  EXIT ;  /* 0x000000000000794d */ /* 0x000fea0003800000 */
.L_x_942:
        /* <DEDUP_REMOVED lines=34> */
.L_x_963:
[----:B------:R-:W-:Y:S01]  /*21c0*/  IMAD.MOV.U32 R6, RZ, RZ, R8 ;  /* 0x000000ffff067224 */ /* 0x000fe200078e0008 */
[----:B------:R-:W-:-:S07]  /*21d0*/  MOV R4, 0x21f0 ;  /* 0x000021f000047802 */ /* 0x000fce0000000f00 */
[----:B------:R-:W-:Y:S05]  /*21e0*/  CALL.REL.NOINC `($__internal_38_$__cuda_sm20_div_u64) ;  /* 0x0000000000cc7944 */ /* 0x000fea0003c00000 */
[----:B------:R-:W-:Y:S02]  /*21f0*/  IMAD.MOV.U32 R6, RZ, RZ, R8 ;  /* 0x000000ffff067224 */ /* 0x000fe400078e0008 */
[----:B------:R-:W-:-:S07]  /*2200*/  IMAD.MOV.U32 R7, RZ, RZ, R9 ;  /* 0x000000ffff077224 */ /* 0x000fce00078e0009 */
.L_x_964:
[----:B------:R-:W-:Y:S05]  /*2210*/  BSYNC.RECONVERGENT B0 ;  /* 0x0000000000007941 */ /* 0x000fea0003800200 */
.L_x_962:
        /* <DEDUP_REMOVED lines=14> */
.L_x_967:
        /* <DEDUP_REMOVED lines=10> */
.L_x_966:
[----:B------:R-:W-:Y:S05]  /*23a0*/  BSYNC.RECONVERGENT B0 ;  /* 0x0000000000007941 */ /* 0x000fea0003800200 */
.L_x_965:
[----:B------:R-:W-:Y:S05]  /*23b0*/  @!P1 EXIT ;  /* 0x000000000000994d */ /* 0x000fea0003800000 */
[----:B------:R-:W-:Y:S01]  /*23c0*/  IMAD.SHL.U32 R15, R5, 0x8, RZ ;  /* 0x00000008050f7824 */ /* 0x000fe200078e00ff */
[----:B------:R-:W-:Y:S01]  /*23d0*/  SHF.R.U32.HI R17, RZ, 0x1d, R5 ;  /* 0x0000001dff117819 */ /* 0x000fe20000011605 */
[----:B------:R-:W0:Y:S01]  /*23e0*/  LDCU UR6, c[0x0][0x3f8] ;  /* 0x00007f00ff0677ac */ /* 0x000e220008000800 */
[----:B------:R-:W1:Y:S05]  /*23f0*/  LDCU.64 UR4, c[0x0][0x3a8] ;  /* 0x00007500ff0477ac */ /* 0x000e6a0008000a00 */
.L_x_968:
        /* <DEDUP_REMOVED lines=11> */
[----:B------:R-:W-:-:S04]  /*24b0*/  LEA R0, P0, R5, R0, 0x2 ;  /* 0x0000000005007211 */ /* 0x000fc800078010ff */
[----:B------:R2:W-:Y:S01]  /*24c0*/  STG.E.64 desc[UR10][R12.64], RZ ;  /* 0x000000ff0c007986 */ /* 0x0005e2000c101b0a */
[----:B------:R-:W-:Y:S02]  /*24d0*/  LEA.HI.X R3, R5, R3, RZ, 0x2, P0 ;  /* 0x0000000305037211 */ /* 0x000fe400000f14ff */
[----:B0-----:R-:W-:-:S04]  /*24e0*/  ISETP.GE.U32.AND P0, PT, R0, UR6, PT ;  /* 0x0000000600007c0c */ /* 0x001fc8000bf06070 */
[----:B------:R-:W-:-:S13]  /*24f0*/  ISETP.GE.AND.EX P0, PT, R3, UR19, PT, P0 ;  /* 0x0000001303007c0c */ /* 0x000fda000bf06300 */
[----:B--2---:R-:W-:Y:S05]  /*2500*/  @!P0 BRA `(.L_x_968) ;  /* 0xfffffffc00bc8947 */ /* 0x004fea000383ffff */
[----:B------:R-:W-:Y:S05]  /*2510*/  EXIT ;  /* 0x000000000000794d */ /* 0x000fea0003800000 */
        .weak           $__internal_38_$__cuda_sm20_div_u64
        .type           $__internal_38_$__cuda_sm20_div_u64,@function
        .size           $__internal_38_$__cuda_sm20_div_u64,(.L_x_1747 - $__internal_38_$__cuda_sm20_div_u64)
$__internal_38_$__cuda_sm20_div_u64:
        /* <DEDUP_REMOVED lines=65> */
[----:B------:R-:W-:Y:S01]  /*2930*/  IMAD.X R9, RZ, RZ, R10, P2 ;  /* 0x000000ffff097224 */ /* 0x000fe200010e060a */
[----:B------:R-:W-:Y:S01]  /*2940*/  ISETP.NE.AND.EX P1, PT, RZ, UR4, PT, P1 ;  /* 0x00000004ff007c0c */ /* 0x000fe2000bf25310 */
[----:B------:R-:W-:Y:S01]  /*2950*/  IMAD.MOV.U32 R6, RZ, RZ, R4 ;  /* 0x000000ffff067224 */ /* 0x000fe200078e0004 */
[----:B------:R-:W-:-:S02]  /*2960*/  SEL R8, R8, R11, P0 ;  /* 0x0000000b08087207 */ /* 0x000fc40000000000 */
[----:B------:R-:W-:Y:S02]  /*2970*/  SEL R9, R9, R10, P0 ;  /* 0x0000000a09097207 */ /* 0x000fe40000000000 */
[----:B------:R-:W-:Y:S02]  /*2980*/  SEL R8, R8, 0xffffffff, P1 ;  /* 0xffffffff08087807 */ /* 0x000fe40000800000 */
[----:B------:R-:W-:Y:S01]  /*2990*/  SEL R9, R9, 0xffffffff, P1 ;  /* 0xffffffff09097807 */ /* 0x000fe20000800000 */
[----:B------:R-:W-:Y:S06]  /*29a0*/  RET.REL.NODEC R6 `(_ZN2at6native51_GLOBAL__N__2c613397_18_DepthwiseConv2d_cu_9959487032conv_depthwise2d_backward_kernelILi0ELi1EdiEEvNS_27GenericPackedTensorAccessorIKT1_Lm4ENS_16DefaultPtrTraitsEiEENS3_IS4_Lm4ES6_iEES7_T2_iiiiiiiiiiiiiii) ;  /* 0xffffffd406947950 */ /* 0x000fec0003c3ffff */
.L_x_969:
        /* <DEDUP_REMOVED lines=13> */
.L_x_1747:


//--------------------- .text._ZN2at6native51_GLOBAL__N__2c613397_18_DepthwiseConv2d_cu_9959487032conv_depthwise2d_backward_kernelILi1ELi0EdiEEvNS_27GenericPackedTensorAccessorIKT1_Lm4ENS_16DefaultPtrTraitsEiEENS3_IS4_Lm4ES6_iEES7_T2_iiiiiiiiiiiiiii --------------------------
	.section	.text._ZN2at6native51_GLOBAL__N__2c613397_18_DepthwiseConv2d_cu_9959487032conv_depthwise2d_backward_kernelILi1ELi0EdiEEvNS_27GenericPackedTensorAccessorIKT1_Lm4ENS_16DefaultPtrTraitsEiEENS3_IS4_Lm4ES6_iEES7_T2_iiiiiiiiiiiiiii,"ax",@progbits
	.align	128
.text._ZN2at6native51_GLOBAL__N__2c613397_18_DepthwiseConv2d_cu_9959487032conv_depthwise2d_backward_kernelILi1ELi0EdiEEvNS_27GenericPackedTensorAccessorIKT1_Lm4ENS_16DefaultPtrTraitsEiEENS3_IS4_Lm4ES6_iEES7_T2_iiiiiiiiiiiiiii:
        .type           _ZN2at6native51_GLOBAL__N__2c613397_18_DepthwiseConv2d_cu_9959487032conv_depthwise2d_backward_kernelILi1ELi0EdiEEvNS_27GenericPackedTensorAccessorIKT1_Lm4ENS_16DefaultPtrTraitsEiEENS3_IS4_Lm4ES6_iEES7_T2_iiiiiiiiiiiiiii,@function
        .size           _ZN2at6native51_GLOBAL__N__2c613397_18_DepthwiseConv2d_cu_9959487032conv_depthwise2d_backward_kernelILi1ELi0EdiEEvNS_27GenericPackedTensorAccessorIKT1_Lm4ENS_16DefaultPtrTraitsEiEENS3_IS4_Lm4ES6_iEES7_T2_iiiiiiiiiiiiiii,(.L_x_1749 - _ZN2at6native51_GLOBAL__N__2c613397_18_DepthwiseConv2d_cu_9959487032conv_depthwise2d_backward_kernelILi1ELi0EdiEEvNS_27GenericPackedTensorAccessorIKT1_Lm4ENS_16DefaultPtrTraitsEiEENS3_IS4_Lm4ES6_iEES7_T2_iiiiiiiiiiiiiii)
        .other          _ZN2at6native51_GLOBAL__N__2c613397_18_DepthwiseConv2d_cu_9959487032conv_depthwise2d_backward_kernelILi1ELi0EdiEEvNS_27GenericPackedTensorAccessorIKT1_Lm4ENS_16DefaultPtrTraitsEiEENS3_IS4_Lm4ES6_iEES7_T2_iiiiiiiiiiiiiii,@"STO_CUDA_ENTRY STV_DEFAULT"
_ZN2at6native51_GLOBAL__N__2c613397_18_DepthwiseConv2d_cu_9959487032conv_depthwise2d_backward_kernelILi1ELi0EdiEEvNS_27GenericPackedTensorAccessorIKT1_Lm4ENS_16DefaultPtrTraitsEiEENS3_IS4_Lm4ES6_iEES7_T2_iiiiiiiiiiiiiii:
        /* <DEDUP_REMOVED lines=26> */
.L_x_995:
        /* <DEDUP_REMOVED lines=26> */
[----:B------:R-:W-:Y:S01]  /*0340*/  @!P1 IMAD.IADD R2, R2, 0x1, -R13 ;  /* 0x0000000102029824 */ /* 0x000fe200078e0a0d */
[----:B------:R-:W-:Y:S01]  /*0350*/  @!P1 IADD3 R12, PT, PT, R12, 0x1, RZ ;  /* 0x000000010c0c9810 */ /* 0x000fe20007ffe0ff */
[----:B0-----:R-:W-:Y:S01]  /*0360*/  VIADD R14, R7, 0xffffffe ;  /* 0x0ffffffe070e7836 */ /* 0x001fe20000000000 */
[----:B------:R-:W-:Y:S02]  /*0370*/  ISETP.NE.AND P1, PT, R9, RZ, PT ;  /* 0x000000ff0900720c */ /* 0x000fe40003f25270 */
[----:B------:R-:W-:Y:S01]  /*0380*/  ISETP.GE.U32.AND P0, PT, R2, R13, PT ;  /* 0x0000000d0200720c */ /* 0x000fe20003f06070 */
[----:B------:R0:W2:Y:S01]  /*0390*/  F2I.FTZ.U32.TRUNC.NTZ R15, R14 ;  /* 0x0000000e000f7305 */ /* 0x0000a2000021f000 */
[----:B------:R-:W3:Y:S07]  /*03a0*/  LDC R2, c[0x0][0x424] ;  /* 0x00010900ff027b82 */ /* 0x000eee0000000800 */
[----:B------:R-:W4:Y:S01]  /*03b0*/  I2F.RP R13, R8 ;  /* 0x00000008000d7306 */ /* 0x000f220000209400 */
[----:B0-----:R-:W-:-:S03]  /*03c0*/  IMAD.MOV.U32 R14, RZ, RZ, RZ ;  /* 0x000000ffff0e7224 */ /* 0x001fc600078e00ff */
[----:B------:R-:W-:Y:S02]  /*03d0*/  @P0 VIADD R12, R12, 0x1 ;  /* 0x000000010c0c0836 */ /* 0x000fe40000000000 */
[----:B--2---:R-:W-:Y:S02]  /*03e0*/  IMAD.MOV R7, RZ, RZ, -R15 ;  /* 0x000000ffff077224 */ /* 0x004fe400078e0a0f */
[----:B------:R-:W-:Y:S01]  /*03f0*/  @!P2 IMAD.MOV R12, RZ, RZ, -R12 ;  /* 0x000000ffff0ca224 */ /* 0x000fe200078e0a0c */
[----:B------:R-:W-:Y:S01]  /*0400*/  @!P1 LOP3.LUT R12, RZ, R9, RZ, 0x33, !PT ;  /* 0x00000009ff0c9212 */ /* 0x000fe200078e33ff */
[----:B------:R-:W-:-:S03]  /*0410*/  IMAD R7, R7, R6, RZ ;  /* 0x0000000607077224 */ /* 0x000fc600078e02ff */
[----:B------:R-:W-:Y:S01]  /*0420*/  IABS R4, R12 ;  /* 0x0000000c00047213 */ /* 0x000fe20000000000 */
[----:B------:R-:W-:Y:S01]  /*0430*/  IMAD.HI.U32 R14, R15, R7, R14 ;  /* 0x000000070f0e7227 */ /* 0x000fe200078e000e */
[----:B----4-:R-:W0:Y:S01]  /*0440*/  MUFU.RCP R13, R13 ;  /* 0x0000000d000d7308 */ /* 0x010e220000001000 */
[----:B---3--:R-:W-:Y:S02]  /*0450*/  IABS R11, R2 ;  /* 0x00000002000b7213 */ /* 0x008fe40000000000 */
[----:B------:R-:W-:-:S03]  /*0460*/  IMAD.MOV.U32 R7, RZ, RZ, R4 ;  /* 0x000000ffff077224 */ /* 0x000fc600078e0004 */
        /* <DEDUP_REMOVED lines=10> */
[-C--:B------:R-:W-:Y:S01]  /*0510*/  @!P1 IADD3 R7, PT, PT, R7, -R6.reuse, RZ ;  /* 0x8000000607079210 */ /* 0x080fe20007ffe0ff */
        /* <DEDUP_REMOVED lines=14> */
[----:B------:R-:W-:-:S03]  /*0600*/  IMAD.MOV R17, RZ, RZ, -R11 ;  /* 0x000000ffff117224 */ /* 0x000fc600078e0a0b */
[----:B------:R-:W-:Y:S01]  /*0610*/  MOV R13, R6 ;  /* 0x00000006000d7202 */ /* 0x000fe20000000f00 */
[----:B-1----:R-:W-:Y:S02]  /*0620*/  VIADD R6, R12, UR15 ;  /* 0x0000000f0c067c36 */ /* 0x002fe40008000000 */
        /* <DEDUP_REMOVED lines=14> */
[----:B------:R-:W-:-:S03]  /*0710*/  @!P1 IADD3 R13, PT, PT, R13, -R8, RZ ;  /* 0x800000080d0d9210 */ /* 0x000fc60007ffe0ff */
[----:B------:R-:W-:Y:S01]  /*0720*/  IMAD.MOV R15, RZ, RZ, -R6 ;  /* 0x000000ffff0f7224 */ /* 0x000fe200078e0a06 */
[----:B------:R-:W-:Y:S01]  /*0730*/  ISETP.GE.U32.AND P0, PT, R13, R8, PT ;  /* 0x000000080d00720c */ /* 0x000fe20003f06070 */
[----:B------:R-:W-:Y:S01]  /*0740*/  @!P1 VIADD R14, R14, 0x1 ;  /* 0x000000010e0e9836 */ /* 0x000fe20000000000 */
[----:B------:R-:W-:Y:S01]  /*0750*/  LOP3.LUT R8, R11, R10, RZ, 0x3c, !PT ;  /* 0x0000000a0b087212 */ /* 0x000fe200078e3cff */
[----:B------:R-:W-:Y:S01]  /*0760*/  IMAD R7, R4, R15, R7 ;  /* 0x0000000f04077224 */ /* 0x000fe200078e0207 */
[----:B------:R-:W-:Y:S02]  /*0770*/  ISETP.NE.AND P1, PT, R10, RZ, PT ;  /* 0x000000ff0a00720c */ /* 0x000fe40003f25270 */
[----:B------:R-:W-:Y:S02]  /*0780*/  ISETP.GE.AND P3, PT, R8, RZ, PT ;  /* 0x000000ff0800720c */ /* 0x000fe40003f66270 */
[----:B------:R-:W-:Y:S02]  /*0790*/  ISETP.GT.U32.AND P2, PT, R4, R7, PT ;  /* 0x000000070400720c */ /* 0x000fe40003f44070 */
[----:B------:R-:W-:-:S03]  /*07a0*/  IADD3 R15, PT, PT, -R12, RZ, RZ ;  /* 0x000000ff0c0f7210 */ /* 0x000fc60007ffe1ff */
[----:B------:R-:W-:-:S04]  /*07b0*/  @P0 VIADD R14, R14, 0x1 ;  /* 0x000000010e0e0836 */ /* 0x000fc80000000000 */
[----:B------:R-:W-:Y:S02]  /*07c0*/  IMAD.MOV.U32 R8, RZ, RZ, R14 ;  /* 0x000000ffff087224 */ /* 0x000fe400078e000e */
[----:B------:R-:W-:Y:S02]  /*07d0*/  VIADD R14, R0, UR14 ;  /* 0x0000000e000e7c36 */ /* 0x000fe40008000000 */
[----:B------:R-:W-:Y:S02]  /*07e0*/  @!P2 IMAD.IADD R7, R7, 0x1, -R4 ;  /* 0x000000010707a824 */ /* 0x000fe400078e0a04 */
[----:B------:R-:W-:Y:S01]  /*07f0*/  @!P3 IMAD.MOV R8, RZ, RZ, -R8 ;  /* 0x000000ffff08b224 */ /* 0x000fe200078e0a08 */
[----:B------:R-:W-:Y:S01]  /*0800*/  @!P1 LOP3.LUT R8, RZ, R10, RZ, 0x33, !PT ;  /* 0x0000000aff089212 */ /* 0x000fe200078e33ff */
[----:B------:R-:W-:Y:S01]  /*0810*/  IMAD.IADD R12, R7, 0x1, -R4 ;  /* 0x00000001070c7824 */ /* 0x000fe200078e0a04 */
[----:B------:R-:W-:Y:S01]  /*0820*/  ISETP.GT.U32.AND P0, PT, R4, R7, PT ;  /* 0x000000070400720c */ /* 0x000fe20003f04070 */
[----:B------:R-:W-:Y:S01]  /*0830*/  IMAD R9, R9, R15, R14 ;  /* 0x0000000f09097224 */ /* 0x000fe200078e020e */
[----:B------:R-:W-:Y:S01]  /*0840*/  ISETP.NE.AND P3, PT, R2, RZ, PT ;  /* 0x000000ff0200720c */ /* 0x000fe20003f65270 */
[----:B------:R-:W-:Y:S01]  /*0850*/  IMAD.MOV R13, RZ, RZ, -R8 ;  /* 0x000000ffff0d7224 */ /* 0x000fe200078e0a08 */
[----:B------:R-:W-:Y:S01]  /*0860*/  SEL R15, R12, R7, !P0 ;  /* 0x000000070c0f7207 */ /* 0x000fe20004000000 */
[----:B------:R-:W-:-:S02]  /*0870*/  IMAD.MOV.U32 R14, RZ, RZ, RZ ;  /* 0x000000ffff0e7224 */ /* 0x000fc400078e00ff */
[----:B------:R-:W-:Y:S01]  /*0880*/  IMAD R11, R10, R13, R11 ;  /* 0x0000000d0a0b7224 */ /* 0x000fe200078e020b */
[----:B------:R-:W-:Y:S01]  /*0890*/  LOP3.LUT R10, RZ, R2, RZ, 0x33, !PT ;  /* 0x00000002ff0a7212 */ /* 0x000fe200078e33ff */
[----:B------:R-:W-:Y:S01]  /*08a0*/  @!P4 IMAD.MOV R15, RZ, RZ, -R15 ;  /* 0x000000ffff0fc224 */ /* 0x000fe200078e0a0f */
[----:B------:R-:W-:Y:S01]  /*08b0*/  CS2R R12, SRZ ;  /* 0x00000000000c7805 */ /* 0x000fe2000001ff00 */
[----:B------:R-:W-:-:S03]  /*08c0*/  IMAD R19, R11, UR10, RZ ;  /* 0x0000000a0b137c24 */ /* 0x000fc6000f8e02ff */
[----:B------:R-:W-:Y:S01]  /*08d0*/  SEL R18, R10, R15, !P3 ;  /* 0x0000000f0a127207 */ /* 0x000fe20005800000 */
[----:B------:R-:W-:Y:S06]  /*08e0*/  BRA.U !UP0, `(.L_x_971) ;  /* 0x0000002508287547 */ /* 0x000fec000b800000 */
[----:B------:R-:W0:Y:S01]  /*08f0*/  LDC R20, c[0x0][0x414] ;  /* 0x00010500ff147b82 */ /* 0x000e220000000800 */
[----:B------:R-:W1:Y:S01]  /*0900*/  LDCU UR10, c[0x0][0x404] ;  /* 0x00008080ff0a77ac */ /* 0x000e620008000800 */
[----:B------:R-:W-:Y:S01]  /*0910*/  ISETP.NE.AND P4, PT, R18, RZ, PT ;  /* 0x000000ff1200720c */ /* 0x000fe20003f85270 */
[----:B------:R-:W-:Y:S01]  /*0920*/  IMAD.U32 R22, RZ, RZ, UR4 ;  /* 0x00000004ff167e24 */ /* 0x000fe2000f8e00ff */
[----:B------:R-:W-:Y:S01]  /*0930*/  BSSY.RECONVERGENT B0, `(.L_x_972) ;  /* 0x0000081000007945 */ /* 0x000fe20003800200 */
[C---:B------:R-:W-:Y:S01]  /*0940*/  VIADD R25, R19.reuse, 0x2 ;  /* 0x0000000213197836 */ /* 0x040fe20000000000 */
[----:B------:R-:W-:Y:S01]  /*0950*/  CS2R R12, SRZ ;  /* 0x00000000000c7805 */ /* 0x000fe2000001ff00 */
[----:B------:R-:W-:Y:S02]  /*0960*/  VIADD R24, R19, 0x3 ;  /* 0x0000000313187836 */ /* 0x000fe40000000000 */
[----:B------:R-:W-:Y:S02]  /*0970*/  IMAD R21, R11, UR7, RZ ;  /* 0x000000070b157c24 */ /* 0x000fe4000f8e02ff */
[----:B------:R-:W-:-:S02]  /*0980*/  IMAD R22, R19, R22, UR4 ;  /* 0x0000000413167e24 */ /* 0x000fc4000f8e0216 */
[----:B------:R-:W-:Y:S02]  /*0990*/  IMAD R25, R25, UR4, RZ ;  /* 0x0000000419197c24 */ /* 0x000fe4000f8e02ff */
[----:B------:R-:W-:Y:S02]  /*09a0*/  IMAD R24, R24, UR4, RZ ;  /* 0x0000000418187c24 */ /* 0x000fe4000f8e02ff */
[----:B-1----:R-:W-:-:S04]  /*09b0*/  IMAD R23, R8, UR10, R19 ;  /* 0x0000000a08177c24 */ /* 0x002fc8000f8e0213 */
[C---:B------:R-:W-:Y:S01]  /*09c0*/  VIADD R27, R23.reuse, 0x3 ;  /* 0x00000003171b7836 */ /* 0x040fe20000000000 */
[C---:B------:R-:W-:Y:S01]  /*09d0*/  IADD3 R26, PT, PT, R23.reuse, 0x2, RZ ;  /* 0x00000002171a7810 */ /* 0x040fe20007ffe0ff */
[----:B0-----:R-:W-:Y:S01]  /*09e0*/  IMAD R11, R23, R20, R20 ;  /* 0x00000014170b7224 */ /* 0x001fe200078e0214 */
[----:B------:R-:W-:Y:S06]  /*09f0*/  @P4 BRA `(.L_x_973) ;  /* 0x0000000400d04947 */ /* 0x000fec0003800000 */
[----:B------:R-:W0:Y:S01]  /*0a00*/  LDC R28, c[0x0][0x420] ;  /* 0x00010800ff1c7b82 */ /* 0x000e220000000800 */
[----:B------:R-:W-:Y:S01]  /*0a10*/  ISETP.GE.AND P5, PT, R9, RZ, PT ;  /* 0x000000ff0900720c */ /* 0x000fe20003fa6270 */
        /* <DEDUP_REMOVED lines=20> */
[----:B------:R-:W-:Y:S02]  /*0b60*/  @!P5 IADD3 R29, PT, PT, -R29, RZ, RZ ;  /* 0x000000ff1d1dd210 */ /* 0x000fe40007ffe1ff */
[----:B------:R-:W-:-:S04]  /*0b70*/  LOP3.LUT R17, RZ, R28, RZ, 0x33, !PT ;  /* 0x0000001cff117212 */ /* 0x000fc800078e33ff */
        /* <DEDUP_REMOVED lines=9> */
[----:B------:R-:W-:-:S05]  /*0c10*/  SEL R15, R15, R6, !P2 ;  /* 0x000000060f0f7207 */ /* 0x000fca0005000000 */
[----:B------:R-:W-:-:S04]  /*0c20*/  @P5 VIADD R14, R14, 0x1 ;  /* 0x000000010e0e5836 */ /* 0x000fc80000000000 */
[----:B------:R-:W-:Y:S02]  /*0c30*/  @P0 VIADD R15, R15, 0x1 ;  /* 0x000000010f0f0836 */ /* 0x000fe40000000000 */
[----:B------:R-:W-:-:S05]  /*0c40*/  @!P6 IMAD.MOV R14, RZ, RZ, -R14 ;  /* 0x000000ffff0ee224 */ /* 0x000fca00078e0a0e */
[----:B------:R-:W-:Y:S02]  /*0c50*/  SEL R17, R17, R14, !P1 ;  /* 0x0000000e11117207 */ /* 0x000fe40004800000 */
[----:B------:R-:W-:-:S04]  /*0c60*/  LOP3.LUT R14, R5, R2, RZ, 0x3c, !PT ;  /* 0x00000002050e7212 */ /* 0x000fc800078e3cff */
[----:B------:R-:W-:Y:S02]  /*0c70*/  ISETP.GE.AND P1, PT, R14, RZ, PT ;  /* 0x000000ff0e00720c */ /* 0x000fe40003f26270 */
[----:B------:R-:W0:Y:S11]  /*0c80*/  LDC R14, c[0x0][0x410] ;  /* 0x00010400ff0e7b82 */ /* 0x000e360000000800 */
        /* <DEDUP_REMOVED lines=13> */
[----:B------:R-:W2:Y:S01]  /*0d60*/  LDG.E.64 R16, desc[UR12][R16.64] ;  /* 0x0000000c10107981 */ /* 0x000ea2000c1e1b00 */
[----:B-1----:R-:W-:-:S05]  /*0d70*/  IMAD.WIDE R14, R21, 0x8, R14 ;  /* 0x00000008150e7825 */ /* 0x002fca00078e020e */
[----:B------:R-:W2:Y:S02]  /*0d80*/  LDG.E.64 R12, desc[UR12][R14.64] ;  /* 0x0000000c0e0c7981 */ /* 0x000ea4000c1e1b00 */
[----:B--2---:R0:W1:Y:S02]  /*0d90*/  DFMA R12, R12, R16, RZ ;  /* 0x000000100c0c722b */ /* 0x00406400000000ff */
.L_x_975:
[----:B------:R-:W-:Y:S05]  /*0da0*/  BSYNC.RECONVERGENT B1 ;  /* 0x0000000000017941 */ /* 0x000fea0003800200 */
.L_x_974:
[----:B------:R-:W0:Y:S01]  /*0db0*/  LDC R28, c[0x0][0x420] ;  /* 0x00010800ff1c7b82 */ /* 0x000e220000000800 */
        /* <DEDUP_REMOVED lines=28> */
[----:B------:R-:W0:Y:S01]  /*0f80*/  LDC R16, c[0x0][0x410] ;  /* 0x00010400ff107b82 */ /* 0x000e220000000800 */
[----:B------:R-:W-:Y:S01]  /*0f90*/  ISETP.GE.U32.AND P0, PT, R7, R4, PT ;  /* 0x000000040700720c */ /* 0x000fe20003f06070 */
[----:B------:R-:W-:Y:S01]  /*0fa0*/  VIADD R15, R6, 0x1 ;  /* 0x00000001060f7836 */ /* 0x000fe20000000000 */
[----:B------:R-:W-:-:S04]  /*0fb0*/  ISETP.GE.AND P6, PT, R28, RZ, PT ;  /* 0x000000ff1c00720c */ /* 0x000fc80003fc6270 */
[----:B------:R-:W-:-:S03]  /*0fc0*/  SEL R15, R15, R6, !P2 ;  /* 0x000000060f0f7207 */ /* 0x000fc60005000000 */
[----:B------:R-:W-:-:S04]  /*0fd0*/  @P5 VIADD R14, R14, 0x1 ;  /* 0x000000010e0e5836 */ /* 0x000fc80000000000 */
[----:B------:R-:W-:Y:S02]  /*0fe0*/  @P0 VIADD R15, R15, 0x1 ;  /* 0x000000010f0f0836 */ /* 0x000fe40000000000 */
[----:B------:R-:W-:-:S04]  /*0ff0*/  @!P6 IADD3 R14, PT, PT, -R14, RZ, RZ ;  /* 0x000000ff0e0ee210 */ /* 0x000fc80007ffe1ff */
[----:B------:R-:W-:Y:S02]  /*1000*/  SEL R17, R17, R14, !P1 ;  /* 0x0000000e11117207 */ /* 0x000fe40004800000 */
[----:B------:R-:W-:-:S04]  /*1010*/  LOP3.LUT R14, R5, R2, RZ, 0x3c, !PT ;  /* 0x00000002050e7212 */ /* 0x000fc800078e3cff */
[----:B------:R-:W-:-:S13]  /*1020*/  ISETP.GE.AND P1, PT, R14, RZ, PT ;  /* 0x000000ff0e00720c */ /* 0x000fda0003f26270 */
[----:B------:R-:W-:Y:S01]  /*1030*/  @!P1 IMAD.MOV R15, RZ, RZ, -R15 ;  /* 0x000000ffff0f9224 */ /* 0x000fe200078e0a0f */
[----:B0-----:R-:W-:-:S04]  /*1040*/  ISETP.GE.AND P1, PT, R17, R16, PT ;  /* 0x000000101100720c */ /* 0x001fc80003f26270 */
[----:B------:R-:W-:Y:S02]  /*1050*/  SEL R14, R10, R15, !P3 ;  /* 0x0000000f0a0e7207 */ /* 0x000fe40005800000 */
[----:B------:R-:W-:Y:S02]  /*1060*/  ISETP.GT.AND P1, PT, R17, -0x1, !P1 ;  /* 0xffffffff1100780c */ /* 0x000fe40004f24270 */
[----:B------:R-:W-:-:S04]  /*1070*/  ISETP.GE.AND P0, PT, R14, R20, PT ;  /* 0x000000140e00720c */ /* 0x000fc80003f06270 */
        /* <DEDUP_REMOVED lines=8> */
[----:B------:R-:W1:Y:S01]  /*1100*/  LDG.E.64 R16, desc[UR12][R16.64] ;  /* 0x0000000c10107981 */ /* 0x000e62000c1e1b00 */
[----:B0-----:R-:W-:-:S06]  /*1110*/  IMAD.WIDE R14, R22, 0x8, R14 ;  /* 0x00000008160e7825 */ /* 0x001fcc00078e020e */
[----:B------:R-:W1:Y:S02]  /*1120*/  LDG.E.64 R14, desc[UR12][R14.64] ;  /* 0x0000000c0e0e7981 */ /* 0x000e64000c1e1b00 */
[----:B-1----:R0:W2:Y:S02]  /*1130*/  DFMA R12, R14, R16, R12 ;  /* 0x000000100e0c722b */ /* 0x0020a4000000000c */
.L_x_973:
[----:B------:R-:W-:Y:S05]  /*1140*/  BSYNC.RECONVERGENT B0 ;  /* 0x0000000000007941 */ /* 0x000fea0003800200 */
.L_x_972:
[----:B------:R-:W-:Y:S04]  /*1150*/  BSSY.RECONVERGENT B0, `(.L_x_976) ;  /* 0x0000076000007945 */ /* 0x000fe80003800200 */
[----:B------:R-:W-:Y:S05]  /*1160*/  @P4 BRA `(.L_x_977) ;  /* 0x0000000400d04947 */ /* 0x000fea0003800000 */
        /* <DEDUP_REMOVED lines=36> */
[----:B------:R-:W-:Y:S02]  /*13b0*/  @P0 IADD3 R15, PT, PT, R15, 0x1, RZ ;  /* 0x000000010f0f0810 */ /* 0x000fe40007ffe0ff */
[----:B------:R-:W-:-:S05]  /*13c0*/  @!P6 IMAD.MOV R14, RZ, RZ, -R14 ;  /* 0x000000ffff0ee224 */ /* 0x000fca00078e0a0e */
        /* <DEDUP_REMOVED lines=16> */
[----:B------:R-:W1:Y:S01]  /*14d0*/  LDG.E.64 R14, desc[UR12][R14.64] ;  /* 0x0000000c0e0e7981 */ /* 0x000e62000c1e1b00 */
[----:B0-----:R-:W-:-:S06]  /*14e0*/  IMAD.WIDE R16, R25, 0x8, R16 ;  /* 0x0000000819107825 */ /* 0x001fcc00078e0210 */
[----:B------:R-:W1:Y:S02]  /*14f0*/  LDG.E.64 R16, desc[UR12][R16.64] ;  /* 0x0000000c10107981 */ /* 0x000e64000c1e1b00 */
[----:B-12---:R0:W3:Y:S02]  /*1500*/  DFMA R12, R16, R14, R12 ;  /* 0x0000000e100c722b */ /* 0x0060e4000000000c */
.L_x_979:
[----:B------:R-:W-:Y:S05]  /*1510*/  BSYNC.RECONVERGENT B1 ;  /* 0x0000000000017941 */ /* 0x000fea0003800200 */
.L_x_978:
[----:B------:R-:W-:Y:S05]  /*1520*/  @P4 BRA `(.L_x_977) ;  /* 0x0000000000e04947 */ /* 0x000fea0003800000 */
[----:B------:R-:W0:Y:S01]  /*1530*/  LDC R28, c[0x0][0x420] ;  /* 0x00010800ff1c7b82 */ /* 0x000e220000000800 */
[----:B------:R-:W-:Y:S02]  /*1540*/  ISETP.GE.AND P1, PT, R9, RZ, PT ;  /* 0x000000ff0900720c */ /* 0x000fe40003f26270 */
[----:B0-----:R-:W-:-:S04]  /*1550*/  IABS R16, R28 ;  /* 0x0000001c00107213 */ /* 0x001fc80000000000 */
[----:B------:R-:W0:Y:S08]  /*1560*/  I2F.RP R17, R16 ;  /* 0x0000001000117306 */ /* 0x000e300000209400 */
[----:B0-----:R-:W0:Y:S02]  /*1570*/  MUFU.RCP R17, R17 ;  /* 0x0000001100117308 */ /* 0x001e240000001000 */
[----:B0-----:R-:W-:-:S06]  /*1580*/  VIADD R14, R17, 0xffffffe ;  /* 0x0ffffffe110e7836 */ /* 0x001fcc0000000000 */
[----:B------:R0:W4:Y:S02]  /*1590*/  F2I.FTZ.U32.TRUNC.NTZ R15, R14 ;  /* 0x0000000e000f7305 */ /* 0x000124000021f000 */
[----:B0-----:R-:W-:Y:S02]  /*15a0*/  IMAD.MOV.U32 R14, RZ, RZ, RZ ;  /* 0x000000ffff0e7224 */ /* 0x001fe400078e00ff */
[----:B----4-:R-:W-:-:S04]  /*15b0*/  IMAD.MOV R29, RZ, RZ, -R15 ;  /* 0x000000ffff1d7224 */ /* 0x010fc800078e0a0f */
[----:B------:R-:W-:-:S04]  /*15c0*/  IMAD R29, R29, R16, RZ ;  /* 0x000000101d1d7224 */ /* 0x000fc800078e02ff */
        /* <DEDUP_REMOVED lines=16> */
[----:B------:R-:W-:Y:S01]  /*16d0*/  LOP3.LUT R2, R5, R2, RZ, 0x3c, !PT ;  /* 0x0000000205027212 */ /* 0x000fe200078e3cff */
[----:B------:R-:W-:Y:S01]  /*16e0*/  @!P6 VIADD R15, R15, 0x1 ;  /* 0x000000010f0fe836 */ /* 0x000fe20000000000 */
[----:B------:R-:W-:Y:S01]  /*16f0*/  ISETP.GE.U32.AND P1, PT, R7, R4, PT ;  /* 0x000000040700720c */ /* 0x000fe20003f26070 */
[----:B------:R-:W-:Y:S01]  /*1700*/  @!P2 VIADD R6, R6, 0x1 ;  /* 0x000000010606a836 */ /* 0x000fe20000000000 */
[----:B------:R-:W-:Y:S02]  /*1710*/  ISETP.GE.U32.AND P5, PT, R17, R16, PT ;  /* 0x000000101100720c */ /* 0x000fe40003fa6070 */
[----:B------:R-:W-:Y:S02]  /*1720*/  LOP3.LUT R28, R9, R28, RZ, 0x3c, !PT ;  /* 0x0000001c091c7212 */ /* 0x000fe400078e3cff */
[----:B------:R-:W-:Y:S02]  /*1730*/  ISETP.GE.AND P6, PT, R2, RZ, PT ;  /* 0x000000ff0200720c */ /* 0x000fe40003fc6270 */
[----:B------:R-:W0:Y:S01]  /*1740*/  LDC R2, c[0x0][0x410] ;  /* 0x00010400ff027b82 */ /* 0x000e220000000800 */
[----:B------:R-:W-:-:S04]  /*1750*/  ISETP.GE.AND P2, PT, R28, RZ, PT ;  /* 0x000000ff1c00720c */ /* 0x000fc80003f46270 */
[----:B------:R-:W-:Y:S02]  /*1760*/  @P1 VIADD R6, R6, 0x1 ;  /* 0x0000000106061836 */ /* 0x000fe40000000000 */
[----:B------:R-:W-:-:S04]  /*1770*/  @P5 VIADD R15, R15, 0x1 ;  /* 0x000000010f0f5836 */ /* 0x000fc80000000000 */
[----:B------:R-:W-:-:S03]  /*1780*/  @!P6 IMAD.MOV R6, RZ, RZ, -R6 ;  /* 0x000000ffff06e224 */ /* 0x000fc600078e0a06 */
[----:B------:R-:W-:Y:S02]  /*1790*/  @!P2 IMAD.MOV R15, RZ, RZ, -R15 ;  /* 0x000000ffff0fa224 */ /* 0x000fe400078e0a0f */
[----:B------:R-:W-:-:S03]  /*17a0*/  SEL R17, R10, R6, !P3 ;  /* 0x000000060a117207 */ /* 0x000fc60005800000 */
        /* <DEDUP_REMOVED lines=10> */
[----:B------:R-:W4:Y:S01]  /*1850*/  LDC.64 R6, c[0x0][0x380] ;  /* 0x0000e000ff067b82 */ /* 0x000f220000000a00 */
[----:B0-----:R-:W-:-:S06]  /*1860*/  IMAD.WIDE R14, R24, 0x8, R14 ;  /* 0x00000008180e7825 */ /* 0x001fcc00078e020e */
[----:B------:R-:W1:Y:S01]  /*1870*/  LDG.E.64 R14, desc[UR12][R14.64] ;  /* 0x0000000c0e0e7981 */ /* 0x000e62000c1e1b00 */
[----:B----4-:R-:W-:-:S06]  /*1880*/  IMAD.WIDE R6, R17, 0x8, R6 ;  /* 0x0000000811067825 */ /* 0x010fcc00078e0206 */
[----:B------:R-:W1:Y:S02]  /*1890*/  LDG.E.64 R6, desc[UR12][R6.64] ;  /* 0x0000000c06067981 */ /* 0x000e64000c1e1b00 */
[----:B-123--:R4:W0:Y:S02]  /*18a0*/  DFMA R12, R14, R6, R12 ;  /* 0x000000060e0c722b */ /* 0x00e824000000000c */
.L_x_977:
[----:B------:R-:W-:Y:S05]  /*18b0*/  BSYNC.RECONVERGENT B0 ;  /* 0x0000000000007941 */ /* 0x000fea0003800200 */
.L_x_976:
[----:B------:R-:W-:Y:S01]  /*18c0*/  UIADD3 UR10, UPT, UPT, -UR9, 0x4, URZ ;  /* 0x00000004090a7890 */ /* 0x000fe2000fffe1ff */
[----:B------:R-:W-:Y:S01]  /*18d0*/  MOV R10, UR4 ;  /* 0x00000004000a7c02 */ /* 0x000fe20008000f00 */
[----:B----4-:R-:W-:Y:S02]  /*18e0*/  IMAD.U32 R7, RZ, RZ, UR4 ;  /* 0x00000004ff077e24 */ /* 0x010fe4000f8e00ff */
[----:B------:R-:W-:Y:S01]  /*18f0*/  UISETP.NE.AND UP0, UPT, UR10, URZ, UPT ;  /* 0x000000ff0a00728c */ /* 0x000fe2000bf05270 */
[----:B------:R-:W-:Y:S02]  /*1900*/  IMAD.U32 R2, RZ, RZ, UR4 ;  /* 0x00000004ff027e24 */ /* 0x000fe4000f8e00ff */
[C---:B------:R-:W-:Y:S02]  /*1910*/  IMAD R4, R7.reuse, 0x4, R22 ;  /* 0x0000000407047824 */ /* 0x040fe400078e0216 */
[----:B------:R-:W-:Y:S02]  /*1920*/  IMAD R10, R10, 0x4, R25 ;  /* 0x000000040a0a7824 */ /* 0x000fe400078e0219 */
[----:B0-----:R-:W-:-:S02]  /*1930*/  IMAD R16, R7, 0x4, R24 ;  /* 0x0000000407107824 */ /* 0x001fc400078e0218 */
[----:B------:R-:W-:Y:S02]  /*1940*/  IMAD R17, R2, 0x4, R21 ;  /* 0x0000000402117824 */ /* 0x000fe400078e0215 */
[----:B------:R-:W-:Y:S01]  /*1950*/  IMAD.U32 R14, RZ, RZ, UR9 ;  /* 0x00000009ff0e7e24 */ /* 0x000fe2000f8e00ff */
[----:B------:R-:W-:Y:S06]  /*1960*/  BRA.U !UP0, `(.L_x_971) ;  /* 0x0000001508087547 */ /* 0x000fec000b800000 */
[----:B------:R-:W-:Y:S01]  /*1970*/  IMAD.U32 R20, RZ, RZ, UR10 ;  /* 0x0000000aff147e24 */ /* 0x000fe2000f8e00ff */
[----:B------:R-:W-:-:S07]  /*1980*/  MOV R2, UR5 ;  /* 0x0000000500027c02 */ /* 0x000fce0008000f00 */
.L_x_988:
[----:B------:R-:W-:Y:S04]  /*1990*/  BSSY.RECONVERGENT B0, `(.L_x_980) ;  /* 0x000004c000007945 */ /* 0x000fe80003800200 */
[----:B----4-:R-:W-:Y:S05]  /*19a0*/  @P4 BRA `(.L_x_981) ;  /* 0x0000000400284947 */ /* 0x010fea0003800000 */
[----:B------:R-:W0:Y:S01]  /*19b0*/  LDC R22, c[0x0][0x420] ;  /* 0x00010800ff167b82 */ /* 0x000e220000000800 */
        /* <DEDUP_REMOVED lines=34> */
[----:B------:R-:W-:Y:S01]  /*1be0*/  IMAD.MOV.U32 R6, RZ, RZ, RZ ;  /* 0x000000ffff067224 */ /* 0x000fe200078e00ff */
        /* <DEDUP_REMOVED lines=31> */
[----:B------:R-:W4:Y:S01]  /*1de0*/  LDC.64 R14, c[0x0][0x380] ;  /* 0x0000e000ff0e7b82 */ /* 0x000f220000000a00 */
[----:B------:R-:W-:Y:S02]  /*1df0*/  IMAD R7, R7, R6, R21 ;  /* 0x0000000607077224 */ /* 0x000fe400078e0215 */
[----:B0-----:R-:W-:-:S06]  /*1e00*/  IMAD.WIDE R24, R17, 0x8, R24 ;  /* 0x0000000811187825 */ /* 0x001fcc00078e0218 */
[----:B------:R-:W1:Y:S01]  /*1e10*/  LDG.E.64 R24, desc[UR12][R24.64] ;  /* 0x0000000c18187981 */ /* 0x000e62000c1e1b00 */
[----:B----4-:R-:W-:-:S06]  /*1e20*/  IMAD.WIDE R14, R7, 0x8, R14 ;  /* 0x00000008070e7825 */ /* 0x010fcc00078e020e */
[----:B------:R-:W1:Y:S02]  /*1e30*/  LDG.E.64 R14, desc[UR12][R14.64] ;  /* 0x0000000c0e0e7981 */ /* 0x000e64000c1e1b00 */
[----:B-123--:R0:W4:Y:S02]  /*1e40*/  DFMA R12, R24, R14, R12 ;  /* 0x0000000e180c722b */ /* 0x00e124000000000c */
.L_x_981:
[----:B------:R-:W-:Y:S05]  /*1e50*/  BSYNC.RECONVERGENT B0 ;  /* 0x0000000000007941 */ /* 0x000fea0003800200 */
.L_x_980:
[----:B------:R-:W-:Y:S01]  /*1e60*/  ISETP.NE.AND P2, PT, R18, RZ, PT ;  /* 0x000000ff1200720c */ /* 0x000fe20003f45270 */
[----:B------:R-:W-:-:S12]  /*1e70*/  BSSY.RECONVERGENT B0, `(.L_x_982) ;  /* 0x0000097000007945 */ /* 0x000fd80003800200 */
        /* <DEDUP_REMOVED lines=37> */
[----:B------:R-:W0:Y:S01]  /*20d0*/  I2F.RP R24, R15 ;  /* 0x0000000f00187306 */ /* 0x000e220000209400 */
[----:B------:R-:W-:-:S07]  /*20e0*/  MOV R6, RZ ;  /* 0x000000ff00067202 */ /* 0x000fce0000000f00 */
        /* <DEDUP_REMOVED lines=28> */
[----:B------:R-:W-:-:S05]  /*22b0*/  IADD3 R7, PT, PT, R22, R11, R2 ;  /* 0x0000000b16077210 */ /* 0x000fca0007ffe002 */
[----:B------:R-:W-:Y:S02]  /*22c0*/  IMAD R7, R7, R6, R21 ;  /* 0x0000000607077224 */ /* 0x000fe400078e0215 */
[----:B------:R-:W5:Y:S01]  /*22d0*/  LDC.64 R14, c[0x0][0x380] ;  /* 0x0000e000ff0e7b82 */ /* 0x000f620000000a00 */
[----:B0-----:R-:W-:-:S06]  /*22e0*/  IMAD.WIDE R24, R4, 0x8, R24 ;  /* 0x0000000804187825 */ /* 0x001fcc00078e0218 */
[----:B------:R-:W1:Y:S01]  /*22f0*/  LDG.E.64 R24, desc[UR12][R24.64] ;  /* 0x0000000c18187981 */ /* 0x000e62000c1e1b00 */
[----:B-----5:R-:W-:-:S06]  /*2300*/  IMAD.WIDE R14, R7, 0x8, R14 ;  /* 0x00000008070e7825 */ /* 0x020fcc00078e020e */
[----:B------:R-:W1:Y:S02]  /*2310*/  LDG.E.64 R14, desc[UR12][R14.64] ;  /* 0x0000000c0e0e7981 */ /* 0x000e64000c1e1b00 */
[----:B-1234-:R0:W1:Y:S02]  /*2320*/  DFMA R12, R24, R14, R12 ;  /* 0x0000000e180c722b */ /* 0x01e064000000000c */
.L_x_985:
[----:B------:R-:W-:Y:S05]  /*2330*/  BSYNC.RECONVERGENT B1 ;  /* 0x0000000000017941 */ /* 0x000fea0003800200 */
.L_x_984:
        /* <DEDUP_REMOVED lines=67> */
[----:B------:R-:W5:Y:S03]  /*2770*/  LDC.64 R14, c[0x0][0x380] ;  /* 0x0000e000ff0e7b82 */ /* 0x000f660000000a00 */
[----:B------:R-:W-:Y:S02]  /*2780*/  IMAD R7, R7, R6, R21 ;  /* 0x0000000607077224 */ /* 0x000fe400078e0215 */
[----:B0-----:R-:W-:-:S06]  /*2790*/  IMAD.WIDE R24, R10, 0x8, R24 ;  /* 0x000000080a187825 */ /* 0x001fcc00078e0218 */
[----:B------:R-:W1:Y:S01]  /*27a0*/  LDG.E.64 R24, desc[UR12][R24.64] ;  /* 0x0000000c18187981 */ /* 0x000e62000c1e1b00 */
[----:B-----5:R-:W-:-:S06]  /*27b0*/  IMAD.WIDE R14, R7, 0x8, R14 ;  /* 0x00000008070e7825 */ /* 0x020fcc00078e020e */
[----:B------:R-:W1:Y:S02]  /*27c0*/  LDG.E.64 R14, desc[UR12][R14.64] ;  /* 0x0000000c0e0e7981 */ /* 0x000e64000c1e1b00 */
[----:B-1234-:R0:W1:Y:S02]  /*27d0*/  DFMA R12, R24, R14, R12 ;  /* 0x0000000e180c722b */ /* 0x01e064000000000c */
.L_x_983:
[----:B------:R-:W-:Y:S05]  /*27e0*/  BSYNC.RECONVERGENT B0 ;  /* 0x0000000000007941 */ /* 0x000fea0003800200 */
.L_x_982:
[----:B------:R-:W-:Y:S04]  /*27f0*/  BSSY.RECONVERGENT B0, `(.L_x_986) ;  /* 0x000004c000007945 */ /* 0x000fe80003800200 */
[----:B------:R-:W-:Y:S05]  /*2800*/  @P2 BRA `(.L_x_987) ;  /* 0x0000000400282947 */ /* 0x000fea0003800000 */
        /* <DEDUP_REMOVED lines=67> */
[----:B------:R-:W5:Y:S01]  /*2c40*/  LDC.64 R14, c[0x0][0x380] ;  /* 0x0000e000ff0e7b82 */ /* 0x000f620000000a00 */
[----:B------:R-:W-:Y:S02]  /*2c50*/  IMAD R7, R7, R6, R21 ;  /* 0x0000000607077224 */ /* 0x000fe400078e0215 */
[----:B0-----:R-:W-:-:S06]  /*2c60*/  IMAD.WIDE R24, R16, 0x8, R24 ;  /* 0x0000000810187825 */ /* 0x001fcc00078e0218 */
[----:B------:R-:W1:Y:S01]  /*2c70*/  LDG.E.64 R24, desc[UR12][R24.64] ;  /* 0x0000000c18187981 */ /* 0x000e62000c1e1b00 */
[----:B-----5:R-:W-:-:S06]  /*2c80*/  IMAD.WIDE R14, R7, 0x8, R14 ;  /* 0x00000008070e7825 */ /* 0x020fcc00078e020e */
[----:B------:R-:W1:Y:S02]  /*2c90*/  LDG.E.64 R14, desc[UR12][R14.64] ;  /* 0x0000000c0e0e7981 */ /* 0x000e64000c1e1b00 */
[----:B-1234-:R0:W1:Y:S02]  /*2ca0*/  DFMA R12, R24, R14, R12 ;  /* 0x0000000e180c722b */ /* 0x01e064000000000c */
.L_x_987:
[----:B------:R-:W-:Y:S05]  /*2cb0*/  BSYNC.RECONVERGENT B0 ;  /* 0x0000000000007941 */ /* 0x000fea0003800200 */
.L_x_986:
[----:B------:R-:W-:Y:S01]  /*2cc0*/  VIADD R20, R20, 0x4 ;  /* 0x0000000414147836 */ /* 0x000fe20000000000 */
[----:B------:R-:W-:Y:S01]  /*2cd0*/  MOV R6, UR4 ;  /* 0x0000000400067c02 */ /* 0x000fe20008000f00 */
[----:B------:R-:W-:Y:S02]  /*2ce0*/  IMAD.U32 R7, RZ, RZ, UR4 ;  /* 0x00000004ff077e24 */ /* 0x000fe4000f8e00ff */
[----:B0-----:R-:W-:Y:S01]  /*2cf0*/  IMAD.U32 R15, RZ, RZ, UR4 ;  /* 0x00000004ff0f7e24 */ /* 0x001fe2000f8e00ff */
[----:B------:R-:W-:Y:S01]  /*2d00*/  ISETP.NE.AND P0, PT, R20, RZ, PT ;  /* 0x000000ff1400720c */ /* 0x000fe20003f05270 */
[----:B------:R-:W-:Y:S02]  /*2d10*/  IMAD.U32 R21, RZ, RZ, UR4 ;  /* 0x00000004ff157e24 */ /* 0x000fe4000f8e00ff */
[----:B------:R-:W-:Y:S02]  /*2d20*/  IMAD R4, R7, 0x4, R4 ;  /* 0x0000000407047824 */ /* 0x000fe400078e0204 */
[----:B------:R-:W-:-:S02]  /*2d30*/  IMAD R10, R15, 0x4, R10 ;  /* 0x000000040f0a7824 */ /* 0x000fc400078e020a */
[----:B------:R-:W-:Y:S02]  /*2d40*/  IMAD R16, R21, 0x4, R16 ;  /* 0x0000000415107824 */ /* 0x000fe400078e0210 */
[----:B------:R-:W-:Y:S02]  /*2d50*/  IMAD R17, R6, 0x4, R17 ;  /* 0x0000000406117824 */ /* 0x000fe400078e0211 */
[----:B------:R-:W-:Y:S02]  /*2d60*/  VIADD R2, R2, UR5 ;  /* 0x0000000502027c36 */ /* 0x000fe40008000000 */
[----:B------:R-:W-:Y:S05]  /*2d70*/  @P0 BRA `(.L_x_988) ;  /* 0xffffffec00040947 */ /* 0x000fea000383ffff */
[----:B------:R-:W-:-:S07]  /*2d80*/  IMAD.U32 R14, RZ, RZ, UR9 ;  /* 0x00000009ff0e7e24 */ /* 0x000fce000f8e00ff */
.L_x_971:
        /* <DEDUP_REMOVED lines=15> */
[----:B------:R0:W5:Y:S02]  /*2e80*/  F2I.FTZ.U32.TRUNC.NTZ R7, R6 ;  /* 0x0000000600077305 */ /* 0x000164000021f000 */
[----:B0-----:R-:W-:Y:S02]  /*2e90*/  IMAD.MOV.U32 R6, RZ, RZ, RZ ;  /* 0x000000ffff067224 */ /* 0x001fe400078e00ff */
[----:B-----5:R-:W-:-:S04]  /*2ea0*/  IMAD.MOV R15, RZ, RZ, -R7 ;  /* 0x000000ffff0f7224 */ /* 0x020fc800078e0a07 */
        /* <DEDUP_REMOVED lines=27> */
[----:B------:R-:W-:-:S05]  /*3060*/  ISETP.GE.AND P6, PT, R4, RZ, PT ;  /* 0x000000ff0400720c */ /* 0x000fca0003fc6270 */
[----:B0-----:R-:W0:Y:S02]  /*3070*/  MUFU.RCP R17, R17 ;  /* 0x0000001100117308 */ /* 0x001e240000001000 */
[----:B0-----:R-:W-:-:S06]  /*3080*/  IADD3 R6, PT, PT, R17, 0xffffffe, RZ ;  /* 0x0ffffffe11067810 */ /* 0x001fcc0007ffe0ff */
        /* <DEDUP_REMOVED lines=15> */
[----:B------:R-:W-:Y:S01]  /*3180*/  IMAD.MOV.U32 R4, RZ, RZ, R21 ;  /* 0x000000ffff047224 */ /* 0x000fe200078e0015 */
[----:B------:R-:W-:-:S03]  /*3190*/  SEL R21, R11, R10, !P2 ;  /* 0x0000000a0b157207 */ /* 0x000fc60005000000 */
        /* <DEDUP_REMOVED lines=9> */
[----:B------:R-:W5:Y:S01]  /*3230*/  LDC.64 R14, c[0x0][0x3d0] ;  /* 0x0000f400ff0e7b82 */ /* 0x000f620000000a00 */
[----:B------:R-:W-:-:S07]  /*3240*/  IMAD R17, R19, UR4, RZ ;  /* 0x0000000413117c24 */ /* 0x000fce000f8e02ff */
[----:B------:R-:W1:Y:S01]  /*3250*/  LDC.64 R10, c[0x0][0x380] ;  /* 0x0000e000ff0a7b82 */ /* 0x000e620000000a00 */
[----:B0-----:R-:W-:-:S04]  /*3260*/  IMAD R2, R8, UR10, R19 ;  /* 0x0000000a08027c24 */ /* 0x001fc8000f8e0213 */
[----:B------:R-:W-:Y:S02]  /*3270*/  IMAD R7, R2, R7, R4 ;  /* 0x0000000702077224 */ /* 0x000fe400078e0204 */
[----:B-----5:R-:W-:-:S04]  /*3280*/  IMAD.WIDE R14, R17, 0x8, R14 ;  /* 0x00000008110e7825 */ /* 0x020fc800078e020e */
[----:B------:R-:W-:Y:S02]  /*3290*/  IMAD R7, R7, R6, R21 ;  /* 0x0000000607077224 */ /* 0x000fe400078e0215 */
[----:B------:R-:W2:Y:S02]  /*32a0*/  LDG.E.64 R14, desc[UR12][R14.64] ;  /* 0x0000000c0e0e7981 */ /* 0x000ea4000c1e1b00 */
[----:B-1----:R-:W-:-:S06]  /*32b0*/  IMAD.WIDE R10, R7, 0x8, R10 ;  /* 0x00000008070a7825 */ /* 0x002fcc00078e020a */
[----:B------:R-:W2:Y:S02]  /*32c0*/  LDG.E.64 R10, desc[UR12][R10.64] ;  /* 0x0000000c0a0a7981 */ /* 0x000ea4000c1e1b00 */
[----:B--234-:R0:W1:Y:S02]  /*32d0*/  DFMA R12, R14, R10, R12 ;  /* 0x0000000a0e0c722b */ /* 0x01c064000000000c */
.L_x_991:
[----:B------:R-:W-:Y:S05]  /*32e0*/  BSYNC.RECONVERGENT B0 ;  /* 0x0000000000007941 */ /* 0x000fea0003800200 */
.L_x_990:
[----:B------:R-:W-:Y:S01]  /*32f0*/  UISETP.NE.AND UP0, UPT, UR8, 0x1, UPT ;  /* 0x000000010800788c */ /* 0x000fe2000bf05270 */
[----:B------:R-:W-:Y:S08]  /*3300*/  BSSY.RECONVERGENT B0, `(.L_x_989) ;  /* 0x00000a9000007945 */ /* 0x000ff00003800200 */
[----:B------:R-:W-:Y:S05]  /*3310*/  BRA.U !UP0, `(.L_x_992) ;  /* 0x00000009089c7547 */ /* 0x000fea000b800000 */
[----:B------:R-:W-:Y:S04]  /*3320*/  BSSY.RECONVERGENT B1, `(.L_x_993) ;  /* 0x0000053000017945 */ /* 0x000fe80003800200 */
[----:B------:R-:W-:Y:S05]  /*3330*/  @P0 BRA `(.L_x_994) ;  /* 0x0000000400440947 */ /* 0x000fea0003800000 */
[----:B------:R-:W5:Y:S01]  /*3340*/  LDC R2, c[0x0][0x420] ;  /* 0x00010800ff027b82 */ /* 0x000f620000000800 */
[----:B0-----:R-:W-:Y:S02]  /*3350*/  IABS R10, R9 ;  /* 0x00000009000a7213 */ /* 0x001fe40000000000 */
[----:B------:R-:W-:Y:S02]  /*3360*/  ISETP.GE.AND P3, PT, R9, RZ, PT ;  /* 0x000000ff0900720c */ /* 0x000fe40003f66270 */
[-C--:B-----5:R-:W-:Y:S02]  /*3370*/  IABS R4, R2.reuse ;  /* 0x0000000200047213 */ /* 0x0a0fe40000000000 */
[----:B------:R-:W-:Y:S02]  /*3380*/  ISETP.NE.AND P2, PT, R2, RZ, PT ;  /* 0x000000ff0200720c */ /* 0x000fe40003f45270 */
[----:B------:R-:W0:Y:S08]  /*3390*/  I2F.RP R11, R4 ;  /* 0x00000004000b7306 */ /* 0x000e300000209400 */
[----:B0-----:R-:W0:Y:S02]  /*33a0*/  MUFU.RCP R11, R11 ;  /* 0x0000000b000b7308 */ /* 0x001e240000001000 */
[----:B0-----:R-:W-:Y:S01]  /*33b0*/  VIADD R6, R11, 0xffffffe ;  /* 0x0ffffffe0b067836 */ /* 0x001fe20000000000 */
[----:B------:R-:W-:-:S05]  /*33c0*/  LOP3.LUT R11, RZ, R2, RZ, 0x33, !PT ;  /* 0x00000002ff0b7212 */ /* 0x000fca00078e33ff */
[----:B------:R0:W5:Y:S02]  /*33d0*/  F2I.FTZ.U32.TRUNC.NTZ R7, R6 ;  /* 0x0000000600077305 */ /* 0x000164000021f000 */
[----:B0-----:R-:W-:Y:S02]  /*33e0*/  IMAD.MOV.U32 R6, RZ, RZ, RZ ;  /* 0x000000ffff067224 */ /* 0x001fe400078e00ff */
[----:B-----5:R-:W-:-:S04]  /*33f0*/  IMAD.MOV R15, RZ, RZ, -R7 ;  /* 0x000000ffff0f7224 */ /* 0x020fc800078e0a07 */
        /* <DEDUP_REMOVED lines=22> */
[----:B------:R-:W-:Y:S02]  /*3560*/  @!P3 IADD3 R10, PT, PT, -R10, RZ, RZ ;  /* 0x000000ff0a0ab210 */ /* 0x000fe40007ffe1ff */
[-C--:B0-----:R-:W-:Y:S02]  /*3570*/  IABS R16, R14.reuse ;  /* 0x0000000e00107213 */ /* 0x081fe40000000000 */
[----:B------:R-:W-:Y:S02]  /*3580*/  LOP3.LUT R4, R5, R14, RZ, 0x3c, !PT ;  /* 0x0000000e05047212 */ /* 0x000fe400078e3cff */
[----:B------:R-:W0:Y:S01]  /*3590*/  I2F.RP R17, R16 ;  /* 0x0000001000117306 */ /* 0x000e220000209400 */
[----:B------:R-:W-:Y:S02]  /*35a0*/  ISETP.NE.AND P4, PT, R14, RZ, PT ;  /* 0x000000ff0e00720c */ /* 0x000fe40003f85270 */
[----:B------:R-:W-:-:S05]  /*35b0*/  ISETP.GE.AND P6, PT, R4, RZ, PT ;  /* 0x000000ff0400720c */ /* 0x000fca0003fc6270 */
[----:B0-----:R-:W0:Y:S02]  /*35c0*/  MUFU.RCP R17, R17 ;  /* 0x0000001100117308 */ /* 0x001e240000001000 */
[----:B0-----:R-:W-:-:S06]  /*35d0*/  VIADD R6, R17, 0xffffffe ;  /* 0x0ffffffe11067836 */ /* 0x001fcc0000000000 */
        /* <DEDUP_REMOVED lines=26> */
[----:B------:R-:W5:Y:S08]  /*3780*/  LDC.64 R14, c[0x0][0x3d0] ;  /* 0x0000f400ff0e7b82 */ /* 0x000f700000000a00 */
[----:B------:R-:W1:Y:S01]  /*3790*/  LDC.64 R10, c[0x0][0x380] ;  /* 0x0000e000ff0a7b82 */ /* 0x000e620000000a00 */
[----:B0-----:R-:W-:-:S04]  /*37a0*/  IMAD R4, R8, UR10, R19 ;  /* 0x0000000a08047c24 */ /* 0x001fc8000f8e0213 */
[----:B------:R-:W-:Y:S02]  /*37b0*/  IMAD R7, R4, R7, R7 ;  /* 0x0000000704077224 */ /* 0x000fe400078e0207 */
[----:B------:R-:W-:Y:S02]  /*37c0*/  IMAD.U32 R4, RZ, RZ, UR4 ;  /* 0x00000004ff047e24 */ /* 0x000fe4000f8e00ff */
[----:B------:R-:W-:Y:S02]  /*37d0*/  IMAD.IADD R7, R2, 0x1, R7 ;  /* 0x0000000102077824 */ /* 0x000fe400078e0207 */
[----:B------:R-:W-:Y:S02]  /*37e0*/  IMAD R17, R19, R4, UR4 ;  /* 0x0000000413117e24 */ /* 0x000fe4000f8e0204 */
[----:B------:R-:W-:Y:S02]  /*37f0*/  IMAD R7, R7, R6, R21 ;  /* 0x0000000607077224 */ /* 0x000fe400078e0215 */
[----:B-----5:R-:W-:-:S04]  /*3800*/  IMAD.WIDE R14, R17, 0x8, R14 ;  /* 0x00000008110e7825 */ /* 0x020fc800078e020e */
[----:B-1----:R-:W-:Y:S02]  /*3810*/  IMAD.WIDE R10, R7, 0x8, R10 ;  /* 0x00000008070a7825 */ /* 0x002fe400078e020a */
[----:B------:R-:W2:Y:S04]  /*3820*/  LDG.E.64 R14, desc[UR12][R14.64] ;  /* 0x0000000c0e0e7981 */ /* 0x000ea8000c1e1b00 */
[----:B------:R-:W2:Y:S02]  /*3830*/  LDG.E.64 R10, desc[UR12][R10.64] ;  /* 0x0000000c0a0a7981 */ /* 0x000ea4000c1e1b00 */
[----:B--234-:R0:W1:Y:S02]  /*3840*/  DFMA R12, R14, R10, R12 ;  /* 0x0000000a0e0c722b */ /* 0x01c064000000000c */
.L_x_994:
[----:B------:R-:W-:Y:S05]  /*3850*/  BSYNC.RECONVERGENT B1 ;  /* 0x0000000000017941 */ /* 0x000fea0003800200 */
.L_x_993:
[----:B------:R-:W-:-:S05]  /*3860*/  IMAD.U32 R2, RZ, RZ, UR8 ;  /* 0x00000008ff027e24 */ /* 0x000fca000f8e00ff */
[----:B------:R-:W-:-:S13]  /*3870*/  ISETP.EQ.OR P0, PT, R2, 0x2, P0 ;  /* 0x000000020200780c */ /* 0x000fda0000702670 */
[----:B------:R-:W-:Y:S05]  /*3880*/  @P0 BRA `(.L_x_992) ;  /* 0x0000000400400947 */ /* 0x000fea0003800000 */
[----:B------:R-:W5:Y:S01]  /*3890*/  LDC R2, c[0x0][0x420] ;  /* 0x00010800ff027b82 */ /* 0x000f620000000800 */
[----:B0-----:R-:W-:Y:S02]  /*38a0*/  IABS R10, R9 ;  /* 0x00000009000a7213 */ /* 0x001fe40000000000 */
[----:B------:R-:W-:Y:S02]  /*38b0*/  ISETP.GE.AND P2, PT, R9, RZ, PT ;  /* 0x000000ff0900720c */ /* 0x000fe40003f46270 */
[----:B-----5:R-:W-:-:S04]  /*38c0*/  IABS R4, R2 ;  /* 0x0000000200047213 */ /* 0x020fc80000000000 */
        /* <DEDUP_REMOVED lines=34> */
[----:B------:R-:W-:Y:S02]  /*3af0*/  SEL R9, R11, R10, !P1 ;  /* 0x0000000a0b097207 */ /* 0x000fe40004800000 */
        /* <DEDUP_REMOVED lines=30> */
[----:B------:R-:W-:-:S07]  /*3ce0*/  VIADD R19, R19, 0x2 ;  /* 0x0000000213137836 */ /* 0x000fce0000000000 */
[----:B------:R-:W1:Y:S01]  /*3cf0*/  LDC.64 R4, c[0x0][0x380] ;  /* 0x0000e000ff047b82 */ /* 0x000e620000000a00 */
[----:B0-----:R-:W-:Y:S02]  /*3d00*/  IMAD R8, R8, UR10, R19 ;  /* 0x0000000a08087c24 */ /* 0x001fe4000f8e0213 */
[----:B------:R-:W-:Y:S02]  /*3d10*/  IMAD R19, R19, UR4, RZ ;  /* 0x0000000413137c24 */ /* 0x000fe4000f8e02ff */
[----:B------:R-:W-:Y:S02]  /*3d20*/  IMAD R7, R8, R7, R2 ;  /* 0x0000000708077224 */ /* 0x000fe400078e0202 */
[----:B-----5:R-:W-:-:S04]  /*3d30*/  IMAD.WIDE R10, R19, 0x8, R10 ;  /* 0x00000008130a7825 */ /* 0x020fc800078e020a */
[----:B------:R-:W-:Y:S02]  /*3d40*/  IMAD R7, R7, R6, R9 ;  /* 0x0000000607077224 */ /* 0x000fe400078e0209 */
[----:B------:R-:W2:Y:S02]  /*3d50*/  LDG.E.64 R10, desc[UR12][R10.64] ;  /* 0x0000000c0a0a7981 */ /* 0x000ea4000c1e1b00 */
[----:B-1----:R-:W-:-:S06]  /*3d60*/  IMAD.WIDE R4, R7, 0x8, R4 ;  /* 0x0000000807047825 */ /* 0x002fcc00078e0204 */
[----:B------:R-:W2:Y:S02]  /*3d70*/  LDG.E.64 R4, desc[UR12][R4.64] ;  /* 0x0000000c04047981 */ /* 0x000ea4000c1e1b00 */
[----:B--234-:R0:W1:Y:S02]  /*3d80*/  DFMA R12, R10, R4, R12 ;  /* 0x000000040a0c722b */ /* 0x01c064000000000c */
.L_x_992:
[----:B------:R-:W-:Y:S05]  /*3d90*/  BSYNC.RECONVERGENT B0 ;  /* 0x0000000000007941 */ /* 0x000fea0003800200 */
.L_x_989:
[----:B------:R-:W0:Y:S01]  /*3da0*/  LDCU.64 UR14, c[0x0][0x3a8] ;  /* 0x00007500ff0e77ac */ /* 0x000e220008000a00 */
[----:B------:R-:W5:Y:S01]  /*3db0*/  LDCU UR10, c[0x0][0x3f8] ;  /* 0x00007f00ff0a77ac */ /* 0x000f620008000800 */
[----:B0-----:R-:W-:-:S04]  /*3dc0*/  LEA R4, P0, R0, UR14, 0x3 ;  /* 0x0000000e00047c11 */ /* 0x001fc8000f8018ff */
[C---:B------:R-:W-:Y:S02]  /*3dd0*/  LEA.HI.X R5, R0.reuse, UR15, R3, 0x3, P0 ;  /* 0x0000000f00057c11 */ /* 0x040fe400080f1c03 */
[----:B------:R-:W-:-:S03]  /*3de0*/  IADD3 R0, P0, PT, R0, UR6, RZ ;  /* 0x0000000600007c10 */ /* 0x000fc6000ff1e0ff */
[----:B-1234-:R0:W-:Y:S02]  /*3df0*/  STG.E.64 desc[UR12][R4.64], R12 ;  /* 0x0000000c04007986 */ /* 0x01e1e4000c101b0c */
[----:B------:R-:W-:Y:S01]  /*3e00*/  IMAD.X R3, RZ, RZ, R3, P0 ;  /* 0x000000ffff037224 */ /* 0x000fe200000e0603 */
[----:B-----5:R-:W-:-:S04]  /*3e10*/  ISETP.GE.U32.AND P0, PT, R0, UR10, PT ;  /* 0x0000000a00007c0c */ /* 0x020fc8000bf06070 */
[----:B------:R-:W-:-:S13]  /*3e20*/  ISETP.GE.AND.EX P0, PT, R3, UR11, PT, P0 ;  /* 0x0000000b03007c0c */ /* 0x000fda000bf06300 */
[----:B0-----:R-:W-:Y:S05]  /*3e30*/  @!P0 BRA `(.L_x_995) ;  /* 0xffffffc000d88947 */ /* 0x001fea000383ffff */
[----:B------:R-:W-:Y:S05]  /*3e40*/  EXIT ;  /* 0x000000000000794d */ /* 0x000fea0003800000 */
.L_x_970:
        /* <DEDUP_REMOVED lines=35> */
.L_x_997:
[----:B------:R-:W-:-:S07]  /*4080*/  MOV R6, 0x40a0 ;  /* 0x000040a000067802 */ /* 0x000fce0000000f00 */
[----:B------:R-:W-:Y:S05]  /*4090*/  CALL.REL.NOINC `($__internal_39_$__cuda_sm20_div_u64) ;  /* 0x0000000000cc7944 */ /* 0x000fea0003c00000 */
.L_x_998:
[----:B------:R-:W-:Y:S05]  /*40a0*/  BSYNC.RECONVERGENT B0 ;  /* 0x0000000000007941 */ /* 0x000fea0003800200 */
.L_x_996:
        /* <DEDUP_REMOVED lines=14> */
.L_x_1001:
[----:B------:R-:W-:-:S04]  /*4190*/  LEA R4, P0, R0, UR4, 0x3 ;  /* 0x0000000400047c11 */ /* 0x000fc8000f8018ff */
[--C-:B------:R-:W-:Y:S02]  /*41a0*/  LEA.HI.X R5, R0, UR5, R3.reuse, 0x3, P0 ;  /* 0x0000000500057c11 */ /* 0x100fe400080f1c03 */
[----:B------:R-:W-:Y:S02]  /*41b0*/  IADD3 R2, P0, PT, R2, 0x1, RZ ;  /* 0x0000000102027810 */ /* 0x000fe40007f1e0ff */
[----:B------:R-:W-:Y:S01]  /*41c0*/  IADD3 R0, P2, PT, R0, UR6, RZ ;  /* 0x0000000600007c10 */ /* 0x000fe2000ff5e0ff */
[----:B------:R0:W-:Y:S02]  /*41d0*/  STG.E.64 desc[UR12][R4.64], RZ ;  /* 0x000000ff04007986 */ /* 0x0001e4000c101b0c */
[----:B------:R-:W-:Y:S01]  /*41e0*/  IMAD.X R6, RZ, RZ, R6, P0 ;  /* 0x000000ffff067224 */ /* 0x000fe200000e0606 */
[----:B------:R-:W-:Y:S01]  /*41f0*/  ISETP.NE.U32.AND P0, PT, R2, R7, PT ;  /* 0x000000070200720c */ /* 0x000fe20003f05070 */
[----:B------:R-:W-:-:S03]  /*4200*/  IMAD.X R3, RZ, RZ, R3, P2 ;  /* 0x000000ffff037224 */ /* 0x000fc600010e0603 */
[----:B------:R-:W-:-:S13]  /*4210*/  ISETP.NE.AND.EX P0, PT, R6, RZ, PT, P0 ;  /* 0x000000ff0600720c */ /* 0x000fda0003f05300 */
[----:B0-----:R-:W-:Y:S05]  /*4220*/  @P0 BRA `(.L_x_1001) ;  /* 0xfffffffc00d80947 */ /* 0x001fea000383ffff */
.L_x_1000:
[----:B------:R-:W-:Y:S05]  /*4230*/  BSYNC.RECONVERGENT B0 ;  /* 0x0000000000007941 */ /* 0x000fea0003800200 */
.L_x_999:
[----:B------:R-:W-:Y:S05]  /*4240*/  @!P1 EXIT ;  /* 0x000000000000994d */ /* 0x000fea0003800000 */
[----:B------:R-:W0:Y:S01]  /*4250*/  LDCU UR7, c[0x0][0x3f8] ;  /* 0x00007f00ff0777ac */ /* 0x000e220008000800 */
[----:B------:R-:W1:Y:S01]  /*4260*/  LDCU.64 UR8, c[0x0][0x3a8] ;  /* 0x00007500ff0877ac */ /* 0x000e620008000a00 */
[----:B------:R-:W-:Y:S02]  /*4270*/  USHF.L.U32 UR4, UR6, 0x3, URZ ;  /* 0x0000000306047899 */ /* 0x000fe400080006ff */
[----:B------:R-:W-:-:S12]  /*4280*/  USHF.R.U32.HI UR5, URZ, 0x1d, UR6 ;  /* 0x0000001dff057899 */ /* 0x000fd80008011606 */
.L_x_1002:
[C---:B-1----:R-:W-:Y:S01]  /*4290*/  LEA R10, P0, R0.reuse, UR8, 0x3 ;  /* 0x00000008000a7c11 */ /* 0x042fe2000f8018ff */
[----:B------:R-:W-:Y:S02]  /*42a0*/  IMAD.U32 R13, RZ, RZ, UR6 ;  /* 0x00000006ff0d7e24 */ /* 0x000fe4000f8e00ff */
[----:B------:R-:W-:Y:S01]  /*42b0*/  IMAD.U32 R2, RZ, RZ, UR6 ;  /* 0x00000006ff027e24 */ /* 0x000fe2000f8e00ff */
[----:B------:R-:W-:Y:S02]  /*42c0*/  LEA.HI.X R11, R0, UR9, R3, 0x3, P0 ;  /* 0x00000009000b7c11 */ /* 0x000fe400080f1c03 */
[----:B------:R-:W-:-:S03]  /*42d0*/  IADD3 R4, P0, PT, R10, UR4, RZ ;  /* 0x000000040a047c10 */ /* 0x000fc6000ff1e0ff */
[----:B------:R2:W-:Y:S01]  /*42e0*/  STG.E.64 desc[UR12][R10.64], RZ ;  /* 0x000000ff0a007986 */ /* 0x0005e2000c101b0c */
[----:B------:R-:W-:Y:S02]  /*42f0*/  IADD3.X R5, PT, PT, R11, UR5, RZ, P0, !PT ;  /* 0x000000050b057c10 */ /* 0x000fe400087fe4ff */
[----:B------:R-:W-:-:S03]  /*4300*/  IADD3 R6, P0, PT, R4, UR4, RZ ;  /* 0x0000000404067c10 */ /* 0x000fc6000ff1e0ff */
[----:B------:R2:W-:Y:S01]  /*4310*/  STG.E.64 desc[UR12][R4.64], RZ ;  /* 0x000000ff04007986 */ /* 0x0005e2000c101b0c */
[----:B------:R-:W-:Y:S02]  /*4320*/  IADD3.X R7, PT, PT, R5, UR5, RZ, P0, !PT ;  /* 0x0000000505077c10 */ /* 0x000fe400087fe4ff */
[----:B------:R-:W-:-:S03]  /*4330*/  IADD3 R8, P0, PT, R6, UR4, RZ ;  /* 0x0000000406087c10 */ /* 0x000fc6000ff1e0ff */
[----:B------:R2:W-:Y:S01]  /*4340*/  STG.E.64 desc[UR12][R6.64], RZ ;  /* 0x000000ff06007986 */ /* 0x0005e2000c101b0c */
[----:B------:R-:W-:Y:S02]  /*4350*/  IADD3.X R9, PT, PT, R7, UR5, RZ, P0, !PT ;  /* 0x0000000507097c10 */ /* 0x000fe400087fe4ff */
[----:B------:R-:W-:-:S03]  /*4360*/  LEA R0, P0, R13, R0, 0x2 ;  /* 0x000000000d007211 */ /* 0x000fc600078010ff */
[----:B------:R2:W-:Y:S01]  /*4370*/  STG.E.64 desc[UR12][R8.64], RZ ;  /* 0x000000ff08007986 */ /* 0x0005e2000c101b0c */
[----:B------:R-:W-:Y:S02]  /*4380*/  LEA.HI.X R3, R2, R3, RZ, 0x2, P0 ;  /* 0x0000000302037211 */ /* 0x000fe400000f14ff */
[----:B0-----:R-:W-:-:S04]  /*4390*/  ISETP.GE.U32.AND P0, PT, R0, UR7, PT ;  /* 0x0000000700007c0c */ /* 0x001fc8000bf06070 */
[----:B------:R-:W-:-:S13]  /*43a0*/  ISETP.GE.AND.EX P0, PT, R3, UR11, PT, P0 ;  /* 0x0000000b03007c0c */ /* 0x000fda000bf06300 */
[----:B--2---:R-:W-:Y:S05]  /*43b0*/  @!P0 BRA `(.L_x_1002) ;  /* 0xfffffffc00b48947 */ /* 0x004fea000383ffff */
[----:B------:R-:W-:Y:S05]  /*43c0*/  EXIT ;  /* 0x000000000000794d */ /* 0x000fea0003800000 */
        .weak           $__internal_39_$__cuda_sm20_div_u64
        .type           $__internal_39_$__cuda_sm20_div_u64,@function
        .size           $__internal_39_$__cuda_sm20_div_u64,(.L_x_1749 - $__internal_39_$__cuda_sm20_div_u64)
$__internal_39_$__cuda_sm20_div_u64:
[----:B------:R-:W-:Y:S01]  /*43d0*/  UMOV UR4, UR6 ;  /* 0x0000000600047c82 */ /* 0x000fe20008000000 */
        /* <DEDUP_REMOVED lines=67> */
[----:B------:R-:W-:Y:S06]  /*4810*/  RET.REL.NODEC R6 `(_ZN2at6native51_GLOBAL__N__2c613397_18_DepthwiseConv2d_cu_9959487032conv_depthwise2d_backward_kernelILi1ELi0EdiEEvNS_27GenericPackedTensorAccessorIKT1_Lm4ENS_16DefaultPtrTraitsEiEENS3_IS4_Lm4ES6_iEES7_T2_iiiiiiiiiiiiiii) ;  /* 0xffffffb406f87950 */ /* 0x000fec0003c3ffff */
.L_x_1003:
        /* <DEDUP_REMOVED lines=14> */
.L_x_1749:


//--------------------- .text._ZN2at6native51_GLOBAL__N__2c613397_18_DepthwiseConv2d_cu_9959487032conv_depthwise2d_backward_kernelILi1ELi2EdiEEvNS_27GenericPackedTensorAccessorIKT1_Lm4ENS_16DefaultPtrTraitsEiEENS3_IS4_Lm4ES6_iEES7_T2_iiiiiiiiiiiiiii --------------------------
	.section	.text._ZN2at6native51_GLOBAL__N__2c613397_18_DepthwiseConv2d_cu_9959487032conv_depthwise2d_backward_kernelILi1ELi2EdiEEvNS_27GenericPackedTensorAccessorIKT1_Lm4ENS_16DefaultPtrTraitsEiEENS3_IS4_Lm4ES6_iEES7_T2_iiiiiiiiiiiiiii,"ax",@progbits
	.align	128
.text._ZN2at6native51_GLOBAL__N__2c613397_18_DepthwiseConv2d_cu_9959487032conv_depthwise2d_backward_kernelILi1ELi2EdiEEvNS_27GenericPackedTensorAccessorIKT1_Lm4ENS_16DefaultPtrTraitsEiEENS3_IS4_Lm4ES6_iEES7_T2_iiiiiiiiiiiiiii:
        .type           _ZN2at6native51_GLOBAL__N__2c613397_18_DepthwiseConv2d_cu_9959487032conv_depthwise2d_backward_kernelILi1ELi2EdiEEvNS_27GenericPackedTensorAccessorIKT1_Lm4ENS_16DefaultPtrTraitsEiEENS3_IS4_Lm4ES6_iEES7_T2_iiiiiiiiiiiiiii,@function
        .size           _ZN2at6native51_GLOBAL__N__2c613397_18_DepthwiseConv2d_cu_9959487032conv_depthwise2d_backward_kernelILi1ELi2EdiEEvNS_27GenericPackedTensorAccessorIKT1_Lm4ENS_16DefaultPtrTraitsEiEENS3_IS4_Lm4ES6_iEES7_T2_iiiiiiiiiiiiiii,(.L_x_1751 - _ZN2at6native51_GLOBAL__N__2c613397_18_DepthwiseConv2d_cu_9959487032conv_depthwise2d_backward_kernelILi1ELi2EdiEEvNS_27GenericPackedTensorAccessorIKT1_Lm4ENS_16DefaultPtrTraitsEiEENS3_IS4_Lm4ES6_iEES7_T2_iiiiiiiiiiiiiii)
        .other          _ZN2at6native51_GLOBAL__N__2c613397_18_DepthwiseConv2d_cu_9959487032conv_depthwise2d_backward_kernelILi1ELi2EdiEEvNS_27GenericPackedTensorAccessorIKT1_Lm4ENS_16DefaultPtrTraitsEiEENS3_IS4_Lm4ES6_iEES7_T2_iiiiiiiiiiiiiii,@"STO_CUDA_ENTRY STV_DEFAULT"
_ZN2at6native51_GLOBAL__N__2c613397_18_DepthwiseConv2d_cu_9959487032conv_depthwise2d_backward_kernelILi1ELi2EdiEEvNS_27GenericPackedTensorAccessorIKT1_Lm4ENS_16DefaultPtrTraitsEiEENS3_IS4_Lm4ES6_iEES7_T2_iiiiiiiiiiiiiii:
        /* <DEDUP_REMOVED lines=19> */
[----:B------:R-:W0:Y:S02]  /*0130*/  LDC.64 R6, c[0x0][0x410] ;  /* 0x00010400ff067b82 */ /* 0x000e240000000a00 */
[----:B0-----:R-:W-:-:S07]  /*0140*/  IMAD R6, R7, R6, RZ ;  /* 0x0000000607067224 */ /* 0x001fce00078e02ff */
.L_x_1013:
[----:B------:R-:W0:Y:S01]  /*0150*/  LDC R7, c[0x0][0x408] ;  /* 0x00010200ff077b82 */ /* 0x000e220000000800 */
[----:B------:R-:W-:Y:S01]  /*0160*/  IABS R12, R2 ;  /* 0x00000002000c7213 */ /* 0x000fe20000000000 */
[----:B------:R-:W1:Y:S01]  /*0170*/  LDCU.64 UR4, c[0x0][0x428] ;  /* 0x00008500ff0477ac */ /* 0x000e620008000a00 */
[----:B------:R-:W-:-:S05]  /*0180*/  CS2R R26, SRZ ;  /* 0x00000000001a7805 */ /* 0x000fca000001ff00 */
[----:B------:R-:W2:Y:S01]  /*0190*/  LDC R0, c[0x0][0x40c] ;  /* 0x00010300ff007b82 */ /* 0x000ea20000000800 */
[----:B0-----:R-:W-:-:S04]  /*01a0*/  IABS R13, R7 ;  /* 0x00000007000d7213 */ /* 0x001fc80000000000 */
[----:B------:R-:W0:Y:S01]  /*01b0*/  I2F.RP R9, R13 ;  /* 0x0000000d00097306 */ /* 0x000e220000209400 */
[----:B--2---:R-:W-:-:S07]  /*01c0*/  IABS R14, R0 ;  /* 0x00000000000e7213 */ /* 0x004fce0000000000 */
[----:B0-----:R-:W0:Y:S02]  /*01d0*/  MUFU.RCP R9, R9 ;  /* 0x0000000900097308 */ /* 0x001e240000001000 */
[----:B0-----:R-:W-:-:S06]  /*01e0*/  VIADD R10, R9, 0xffffffe ;  /* 0x0ffffffe090a7836 */ /* 0x001fcc0000000000 */
[----:B------:R0:W2:Y:S02]  /*01f0*/  F2I.FTZ.U32.TRUNC.NTZ R11, R10 ;  /* 0x0000000a000b7305 */ /* 0x0000a4000021f000 */
[----:B0-----:R-:W-:Y:S02]  /*0200*/  MOV R10, RZ ;  /* 0x000000ff000a7202 */ /* 0x001fe40000000f00 */
[----:B--2---:R-:W-:-:S05]  /*0210*/  IADD3 R8, PT, PT, RZ, -R11, RZ ;  /* 0x8000000bff087210 */ /* 0x004fca0007ffe0ff */
[----:B------:R-:W-:Y:S02]  /*0220*/  IMAD R15, R8, R13, RZ ;  /* 0x0000000d080f7224 */ /* 0x000fe400078e02ff */
[----:B------:R-:W-:Y:S02]  /*0230*/  IMAD.MOV.U32 R8, RZ, RZ, R14 ;  /* 0x000000ffff087224 */ /* 0x000fe400078e000e */
[----:B------:R-:W-:Y:S02]  /*0240*/  IMAD.HI.U32 R11, R11, R15, R10 ;  /* 0x0000000f0b0b7227 */ /* 0x000fe400078e000a */
[----:B------:R-:W0:Y:S04]  /*0250*/  I2F.RP R14, R8 ;  /* 0x00000008000e7306 */ /* 0x000e280000209400 */
[----:B------:R-:W-:Y:S01]  /*0260*/  IMAD.HI.U32 R9, R11, R12, RZ ;  /* 0x0000000c0b097227 */ /* 0x000fe200078e00ff */
[----:B------:R-:W-:-:S03]  /*0270*/  LOP3.LUT R11, R2, R7, RZ, 0x3c, !PT ;  /* 0x00000007020b7212 */ /* 0x000fc600078e3cff */
[----:B------:R-:W-:Y:S01]  /*0280*/  IMAD.MOV R10, RZ, RZ, -R9 ;  /* 0x000000ffff0a7224 */ /* 0x000fe200078e0a09 */
[----:B------:R-:W-:-:S03]  /*0290*/  ISETP.GE.AND P2, PT, R11, RZ, PT ;  /* 0x000000ff0b00720c */ /* 0x000fc60003f46270 */
[C---:B------:R-:W-:Y:S01]  /*02a0*/  IMAD R10, R13.reuse, R10, R12 ;  /* 0x0000000a0d0a7224 */ /* 0x040fe200078e020c */
[----:B0-----:R-:W0:Y:S04]  /*02b0*/  MUFU.RCP R14, R14 ;  /* 0x0000000e000e7308 */ /* 0x001e280000001000 */
[----:B------:R-:W-:-:S13]  /*02c0*/  ISETP.GT.U32.AND P1, PT, R13, R10, PT ;  /* 0x0000000a0d00720c */ /* 0x000fda0003f24070 */
[-C--:B------:R-:W-:Y:S02]  /*02d0*/  @!P1 IADD3 R10, PT, PT, R10, -R13.reuse, RZ ;  /* 0x8000000d0a0a9210 */ /* 0x080fe40007ffe0ff */
[----:B------:R-:W-:Y:S01]  /*02e0*/  @!P1 IADD3 R9, PT, PT, R9, 0x1, RZ ;  /* 0x0000000109099810 */ /* 0x000fe20007ffe0ff */
[----:B0-----:R-:W-:Y:S01]  /*02f0*/  VIADD R12, R14, 0xffffffe ;  /* 0x0ffffffe0e0c7836 */ /* 0x001fe20000000000 */
[----:B------:R-:W-:Y:S02]  /*0300*/  ISETP.GE.U32.AND P0, PT, R10, R13, PT ;  /* 0x0000000d0a00720c */ /* 0x000fe40003f06070 */
[----:B------:R-:W0:Y:S01]  /*0310*/  LDC R10, c[0x0][0x3fc] ;  /* 0x0000ff00ff0a7b82 */ /* 0x000e220000000800 */
[----:B------:R2:W3:Y:S01]  /*0320*/  F2I.FTZ.U32.TRUNC.NTZ R13, R12 ;  /* 0x0000000c000d7305 */ /* 0x0004e2000021f000 */
[----:B------:R-:W-:Y:S01]  /*0330*/  ISETP.NE.AND P1, PT, R7, RZ, PT ;  /* 0x000000ff0700720c */ /* 0x000fe20003f25270 */
[----:B--2---:R-:W-:-:S08]  /*0340*/  HFMA2 R12, -RZ, RZ, 0, 0 ;  /* 0x00000000ff0c7431 */ /* 0x004fd000000001ff */
[----:B------:R-:W-:-:S04]  /*0350*/  @P0 VIADD R9, R9, 0x1 ;  /* 0x0000000109090836 */ /* 0x000fc80000000000 */
[----:B------:R-:W-:Y:S01]  /*0360*/  @!P2 IMAD.MOV R9, RZ, RZ, -R9 ;  /* 0x000000ffff09a224 */ /* 0x000fe200078e0a09 */
[----:B---3--:R-:W-:Y:S02]  /*0370*/  IADD3 R15, PT, PT, RZ, -R13, RZ ;  /* 0x8000000dff0f7210 */ /* 0x008fe40007ffe0ff */
[----:B------:R-:W-:-:S03]  /*0380*/  @!P1 LOP3.LUT R9, RZ, R7, RZ, 0x33, !PT ;  /* 0x00000007ff099212 */ /* 0x000fc600078e33ff */
[----:B------:R-:W-:Y:S01]  /*0390*/  IMAD R15, R15, R8, RZ ;  /* 0x000000080f0f7224 */ /* 0x000fe200078e02ff */
[----:B------:R-:W-:Y:S02]  /*03a0*/  IABS R14, R9 ;  /* 0x00000009000e7213 */ /* 0x000fe40000000000 */
[----:B0-----:R-:W-:Y:S01]  /*03b0*/  IABS R11, R10 ;  /* 0x0000000a000b7213 */ /* 0x001fe20000000000 */
[----:B------:R-:W-:-:S04]  /*03c0*/  IMAD.HI.U32 R12, R13, R15, R12 ;  /* 0x0000000f0d0c7227 */ /* 0x000fc800078e000c */
[----:B------:R-:W-:Y:S02]  /*03d0*/  IMAD.MOV.U32 R13, RZ, RZ, R14 ;  /* 0x000000ffff0d7224 */ /* 0x000fe400078e000e */
[----:B------:R-:W0:Y:S02]  /*03e0*/  I2F.RP R14, R11 ;  /* 0x0000000b000e7306 */ /* 0x000e240000209400 */
[----:B------:R-:W-:-:S05]  /*03f0*/  IMAD.HI.U32 R17, R12, R13, RZ ;  /* 0x0000000d0c117227 */ /* 0x000fca00078e00ff */
[----:B------:R-:W-:-:S05]  /*0400*/  IADD3 R12, PT, PT, -R17, RZ, RZ ;  /* 0x000000ff110c7210 */ /* 0x000fca0007ffe1ff */
[C---:B------:R-:W-:Y:S01]  /*0410*/  IMAD R13, R8.reuse, R12, R13 ;  /* 0x0000000c080d7224 */ /* 0x040fe200078e020d */
[----:B0-----:R-:W0:Y:S04]  /*0420*/  MUFU.RCP R14, R14 ;  /* 0x0000000e000e7308 */ /* 0x001e280000001000 */
[----:B------:R-:W-:-:S13]  /*0430*/  ISETP.GT.U32.AND P1, PT, R8, R13, PT ;  /* 0x0000000d0800720c */ /* 0x000fda0003f24070 */
[----:B------:R-:W-:Y:S02]  /*0440*/  @!P1 IMAD.IADD R13, R13, 0x1, -R8 ;  /* 0x000000010d0d9824 */ /* 0x000fe400078e0a08 */
[----:B------:R-:W-:Y:S01]  /*0450*/  @!P1 VIADD R17, R17, 0x1 ;  /* 0x0000000111119836 */ /* 0x000fe20000000000 */
[----:B0-----:R-:W-:Y:S02]  /*0460*/  IADD3 R12, PT, PT, R14, 0xffffffe, RZ ;  /* 0x0ffffffe0e0c7810 */ /* 0x001fe40007ffe0ff */
[----:B------:R-:W-:Y:S02]  /*0470*/  ISETP.GE.U32.AND P0, PT, R13, R8, PT ;  /* 0x000000080d00720c */ /* 0x000fe40003f06070 */
[----:B------:R0:W2:Y:S01]  /*0480*/  F2I.FTZ.U32.TRUNC.NTZ R13, R12 ;  /* 0x0000000c000d7305 */ /* 0x0000a2000021f000 */
[----:B------:R-:W-:Y:S02]  /*0490*/  LOP3.LUT R8, R9, R0, RZ, 0x3c, !PT ;  /* 0x0000000009087212 */ /* 0x000fe400078e3cff */
[----:B------:R-:W-:-:S02]  /*04a0*/  ISETP.NE.AND P1, PT, R0, RZ, PT ;  /* 0x000000ff0000720c */ /* 0x000fc40003f25270 */
[----:B------:R-:W-:Y:S01]  /*04b0*/  ISETP.GE.AND P2, PT, R8, RZ, PT ;  /* 0x000000ff0800720c */ /* 0x000fe20003f46270 */
[----:B0-----:R-:W-:-:S05]  /*04c0*/  IMAD.MOV.U32 R12, RZ, RZ, RZ ;  /* 0x000000ffff0c7224 */ /* 0x001fca00078e00ff */
[----:B------:R-:W-:Y:S01]  /*04d0*/  @P0 IADD3 R17, PT, PT, R17, 0x1, RZ ;  /* 0x0000000111110810 */ /* 0x000fe20007ffe0ff */
[----:B--2---:R-:W-:-:S06]  /*04e0*/  IMAD.MOV R8, RZ, RZ, -R13 ;  /* 0x000000ffff087224 */ /* 0x004fcc00078e0a0d */
[----:B------:R-:W-:Y:S01]  /*04f0*/  @!P2 IADD3 R17, PT, PT, -R17, RZ, RZ ;  /* 0x000000ff1111a210 */ /* 0x000fe20007ffe1ff */
[----:B------:R-:W-:Y:S01]  /*0500*/  IMAD R15, R8, R11, RZ ;  /* 0x0000000b080f7224 */ /* 0x000fe200078e02ff */
[----:B------:R-:W-:Y:S02]  /*0510*/  @!P1 LOP3.LUT R17, RZ, R0, RZ, 0x33, !PT ;  /* 0x00000000ff119212 */ /* 0x000fe400078e33ff */
[----:B------:R-:W-:Y:S01]  /*0520*/  ISETP.NE.AND P2, PT, R10, RZ, PT ;  /* 0x000000ff0a00720c */ /* 0x000fe20003f45270 */
[----:B------:R-:W-:Y:S01]  /*0530*/  IMAD.HI.U32 R12, R13, R15, R12 ;  /* 0x0000000f0d0c7227 */ /* 0x000fe200078e000c */
[----:B------:R-:W-:Y:S01]  /*0540*/  IABS R8, R17 ;  /* 0x0000001100087213 */ /* 0x000fe20000000000 */
[----:B------:R-:W0:Y:S04]  /*0550*/  LDC.64 R14, c[0x0][0x410] ;  /* 0x00010400ff0e7b82 */ /* 0x000e280000000a00 */
[----:B------:R-:W-:-:S05]  /*0560*/  IMAD.HI.U32 R12, R12, R8, RZ ;  /* 0x000000080c0c7227 */ /* 0x000fca00078e00ff */
[----:B------:R-:W-:-:S05]  /*0570*/  IADD3 R13, PT, PT, -R12, RZ, RZ ;  /* 0x000000ff0c0d7210 */ /* 0x000fca0007ffe1ff */
[----:B------:R-:W-:Y:S02]  /*0580*/  IMAD R8, R11, R13, R8 ;  /* 0x0000000d0b087224 */ /* 0x000fe400078e0208 */
[----:B------:R-:W-:-:S03]  /*0590*/  IMAD.MOV R13, RZ, RZ, -R17 ;  /* 0x000000ffff0d7224 */ /* 0x000fc600078e0a11 */
[----:B------:R-:W-:-:S13]  /*05a0*/  ISETP.GT.U32.AND P1, PT, R11, R8, PT ;  /* 0x000000080b00720c */ /* 0x000fda0003f24070 */
[----:B------:R-:W-:Y:S01]  /*05b0*/  @!P1 IMAD.IADD R8, R8, 0x1, -R11 ;  /* 0x0000000108089824 */ /* 0x000fe200078e0a0b */
[----:B------:R-:W-:-:S04]  /*05c0*/  @!P1 IADD3 R12, PT, PT, R12, 0x1, RZ ;  /* 0x000000010c0c9810 */ /* 0x000fc80007ffe0ff */
[----:B------:R-:W-:Y:S01]  /*05d0*/  ISETP.GE.U32.AND P0, PT, R8, R11, PT ;  /* 0x0000000b0800720c */ /* 0x000fe20003f06070 */
[----:B------:R-:W-:Y:S01]  /*05e0*/  IMAD.MOV R11, RZ, RZ, -R9 ;  /* 0x000000ffff0b7224 */ /* 0x000fe200078e0a09 */
[----:B------:R-:W-:Y:S02]  /*05f0*/  LOP3.LUT R8, R17, R10, RZ, 0x3c, !PT ;  /* 0x0000000a11087212 */ /* 0x000fe400078e3cff */
[----:B-1----:R-:W-:Y:S02]  /*0600*/  IADD3 R9, PT, PT, R9, UR5, RZ ;  /* 0x0000000509097c10 */ /* 0x002fe4000fffe0ff */
[----:B------:R-:W-:Y:S02]  /*0610*/  ISETP.GE.AND P3, PT, R8, RZ, PT ;  /* 0x000000ff0800720c */ /* 0x000fe40003f66270 */
[----:B------:R-:W-:Y:S01]  /*0620*/  IADD3 R8, PT, PT, R2, UR4, RZ ;  /* 0x0000000402087c10 */ /* 0x000fe2000fffe0ff */
[----:B------:R-:W1:Y:S01]  /*0630*/  LDCU UR4, c[0x0][0x400] ;  /* 0x00008000ff0477ac */ /* 0x000e620008000800 */
[----:B------:R-:W-:-:S03]  /*0640*/  IMAD R0, R0, R13, R9 ;  /* 0x0000000d00007224 */ /* 0x000fc600078e0209 */
[----:B------:R-:W-:Y:S02]  /*0650*/  @P0 VIADD R12, R12, 0x1 ;  /* 0x000000010c0c0836 */ /* 0x000fe40000000000 */
[----:B------:R-:W-:Y:S01]  /*0660*/  IMAD R11, R7, R11, R8 ;  /* 0x0000000b070b7224 */ /* 0x000fe200078e0208 */
[----:B------:R-:W-:Y:S02]  /*0670*/  SHF.R.S32.HI R9, RZ, 0x1, R0 ;  /* 0x00000001ff097819 */ /* 0x000fe40000011400 */
[----:B------:R-:W-:Y:S02]  /*0680*/  MOV R7, R12 ;  /* 0x0000000c00077202 */ /* 0x000fe40000000f00 */
[----:B------:R-:W-:Y:S02]  /*0690*/  SHF.R.S32.HI R8, RZ, 0x1, R11 ;  /* 0x00000001ff087819 */ /* 0x000fe4000001140b */
[----:B0-----:R-:W-:Y:S01]  /*06a0*/  ISETP.GE.AND P0, PT, R9, R15, PT ;  /* 0x0000000f0900720c */ /* 0x001fe20003f06270 */
[----:B------:R-:W-:Y:S01]  /*06b0*/  @!P3 IMAD.MOV R7, RZ, RZ, -R7 ;  /* 0x000000ffff07b224 */ /* 0x000fe200078e0a07 */
[----:B------:R-:W-:-:S02]  /*06c0*/  @!P2 LOP3.LUT R7, RZ, R10, RZ, 0x33, !PT ;  /* 0x0000000aff07a212 */ /* 0x000fc400078e33ff */
[C---:B------:R-:W-:Y:S01]  /*06d0*/  ISETP.GE.AND P1, PT, R8.reuse, R14, PT ;  /* 0x0000000e0800720c */ /* 0x040fe20003f26270 */
[----:B-1----:R-:W-:Y:S01]  /*06e0*/  UISETP.GE.U32.AND UP0, UPT, UR4, 0x4, UPT ;  /* 0x000000040400788c */ /* 0x002fe2000bf06070 */
[----:B------:R-:W-:Y:S02]  /*06f0*/  IADD3 R12, PT, PT, -R7, RZ, RZ ;  /* 0x000000ff070c7210 */ /* 0x000fe40007ffe1ff */
[----:B------:R-:W-:Y:S02]  /*0700*/  ISETP.LT.OR P1, PT, R8, RZ, P1 ;  /* 0x000000ff0800720c */ /* 0x000fe40000f21670 */
[----:B------:R-:W-:Y:S01]  /*0710*/  ISETP.LT.OR P0, PT, R9, RZ, P0 ;  /* 0x000000ff0900720c */ /* 0x000fe20000701670 */
[----:B------:R-:W-:Y:S01]  /*0720*/  IMAD R17, R10, R12, R17 ;  /* 0x0000000c0a117224 */ /* 0x000fe200078e0211 */
[----:B------:R-:W-:Y:S01]  /*0730*/  LOP3.LUT R10, R0, 0x1, R11, 0xc8, !PT ;  /* 0x00000001000a7812 */ /* 0x000fe200078ec80b */
[----:B------:R-:W-:Y:S01]  /*0740*/  IMAD.MOV.U32 R11, RZ, RZ, RZ ;  /* 0x000000ffff0b7224 */ /* 0x000fe200078e00ff */
[----:B------:R-:W-:Y:S01]  /*0750*/  PLOP3.LUT P1, PT, P0, P1, PT, 0xf8, 0x8f ;  /* 0x00000000008f781c */ /* 0x000fe20000723f70 */
[----:B------:R-:W-:Y:S01]  /*0760*/  IMAD R12, R17, UR4, RZ ;  /* 0x00000004110c7c24 */ /* 0x000fe2000f8e02ff */
[----:B------:R-:W-:Y:S11]  /*0770*/  BRA.U !UP0, `(.L_x_1005) ;  /* 0x00000019082c7547 */ /* 0x000ff6000b800000 */
[----:B------:R-:W-:Y:S01]  /*0780*/  ISETP.EQ.U32.OR P2, PT, R10, 0x1, P1 ;  /* 0x000000010a00780c */ /* 0x000fe20000f42470 */
[----:B------:R-:W0:Y:S01]  /*0790*/  LDC R23, c[0x0][0x400] ;  /* 0x00010000ff177b82 */ /* 0x000e220000000800 */
[----:B------:R-:W1:Y:S11]  /*07a0*/  LDCU UR4, c[0x0][0x404] ;  /* 0x00008080ff0477ac */ /* 0x000e760008000800 */
[----:B------:R-:W2:Y:S01]  /*07b0*/  @!P2 LDC.64 R24, c[0x0][0x3d0] ;  /* 0x0000f400ff18ab82 */ /* 0x000ea20000000a00 */
[----:B-1----:R-:W-:-:S07]  /*07c0*/  IMAD R11, R7, UR4, R12 ;  /* 0x00000004070b7c24 */ /* 0x002fce000f8e020c */
[----:B------:R-:W1:Y:S01]  /*07d0*/  @!P2 LDC.64 R20, c[0x0][0x380] ;  /* 0x0000e000ff14ab82 */ /* 0x000e620000000a00 */
[----:B------:R-:W-:Y:S02]  /*07e0*/  IMAD R13, R11, R15, R9 ;  /* 0x0000000f0b0d7224 */ /* 0x000fe400078e0209 */
[----:B0-----:R-:W-:Y:S02]  /*07f0*/  IMAD R0, R4, R23, RZ ;  /* 0x0000001704007224 */ /* 0x001fe400078e02ff */
[----:B------:R-:W-:-:S03]  /*0800*/  IMAD R13, R13, R14, R8 ;  /* 0x0000000e0d0d7224 */ /* 0x000fc600078e0208 */
[----:B------:R-:W0:Y:S01]  /*0810*/  @!P2 LDC.64 R18, c[0x0][0x3d0] ;  /* 0x0000f400ff12ab82 */ /* 0x000e220000000a00 */
[----:B------:R-:W-:-:S04]  /*0820*/  IMAD R0, R0, R17, RZ ;  /* 0x0000001100007224 */ /* 0x000fc800078e02ff */
[----:B--2---:R-:W-:-:S03]  /*0830*/  @!P2 IMAD.WIDE R24, R0, 0x8, R24 ;  /* 0x000000080018a825 */ /* 0x004fc600078e0218 */
[----:B------:R-:W2:Y:S03]  /*0840*/  @!P2 LDC.64 R16, c[0x0][0x380] ;  /* 0x0000e000ff10ab82 */ /* 0x000ea60000000a00 */
[----:B------:R-:W3:Y:S01]  /*0850*/  @!P2 LDG.E.64 R24, desc[UR6][R24.64] ;  /* 0x000000061818a981 */ /* 0x000ee2000c1e1b00 */
[----:B-1----:R-:W-:-:S06]  /*0860*/  @!P2 IMAD.WIDE R20, R13, 0x8, R20 ;  /* 0x000000080d14a825 */ /* 0x002fcc00078e0214 */
[----:B------:R-:W3:Y:S01]  /*0870*/  @!P2 LDG.E.64 R20, desc[UR6][R20.64] ;  /* 0x000000061414a981 */ /* 0x000ee2000c1e1b00 */
[----:B------:R-:W-:Y:S01]  /*0880*/  IMAD R22, R11, R15, R15 ;  /* 0x0000000f0b167224 */ /* 0x000fe200078e020f */
[----:B------:R-:W-:-:S04]  /*0890*/  CS2R R26, SRZ ;  /* 0x00000000001a7805 */ /* 0x000fc8000001ff00 */
[----:B------:R-:W-:Y:S01]  /*08a0*/  IADD3 R29, PT, PT, R9, R22, RZ ;  /* 0x00000016091d7210 */ /* 0x000fe20007ffe0ff */
[----:B------:R-:W-:-:S04]  /*08b0*/  IMAD R22, R4, R12, R4 ;  /* 0x0000000c04167224 */ /* 0x000fc800078e0204 */
[----:B0-----:R-:W-:-:S06]  /*08c0*/  @!P2 IMAD.WIDE R18, R22, 0x8, R18 ;  /* 0x000000081612a825 */ /* 0x001fcc00078e0212 */
[----:B------:R-:W4:Y:S01]  /*08d0*/  @!P2 LDG.E.64 R18, desc[UR6][R18.64] ;  /* 0x000000061212a981 */ /* 0x000f22000c1e1b00 */
[----:B---3--:R0:W4:Y:S02]  /*08e0*/  @!P2 DFMA R26, R24, R20, RZ ;  /* 0x00000014181aa22b */ /* 0x00812400000000ff */
[----:B0-----:R-:W-:-:S04]  /*08f0*/  IMAD R20, R29, R14, R8 ;  /* 0x0000000e1d147224 */ /* 0x001fc800078e0208 */
[----:B--2---:R-:W-:-:S06]  /*0900*/  @!P2 IMAD.WIDE R16, R20, 0x8, R16 ;  /* 0x000000081410a825 */ /* 0x004fcc00078e0210 */
[----:B------:R-:W4:Y:S01]  /*0910*/  @!P2 LDG.E.64 R16, desc[UR6][R16.64] ;  /* 0x000000061010a981 */ /* 0x000f22000c1e1b00 */
[----:B------:R-:W-:Y:S01]  /*0920*/  VIADD R24, R11, 0x2 ;  /* 0x000000020b187836 */ /* 0x000fe20000000000 */
[----:B------:R-:W-:-:S03]  /*0930*/  IADD3 R25, PT, PT, R12, 0x2, RZ ;  /* 0x000000020c197810 */ /* 0x000fc60007ffe0ff */
[----:B------:R-:W-:Y:S02]  /*0940*/  IMAD R21, R24, R15, R9 ;  /* 0x0000000f18157224 */ /* 0x000fe400078e0209 */
[----:B------:R-:W-:Y:S02]  /*0950*/  IMAD R24, R4, R25, RZ ;  /* 0x0000001904187224 */ /* 0x000fe400078e02ff */
[----:B------:R-:W-:-:S15]  /*0960*/  IMAD R21, R21, R14, R8 ;  /* 0x0000000e15157224 */ /* 0x000fde00078e0208 */
[----:B------:R-:W-:-:S15]  /*0970*/  NOP ;  /* 0x0000000000007918 */ /* 0x000fde0000000000 */
[----:B------:R-:W-:-:S13]  /*0980*/  NOP ;  /* 0x0000000000007918 */ /* 0x000fda0000000000 */
[----:B----4-:R0:W1:Y:S02]  /*0990*/  @!P2 DFMA R26, R18, R16, R26 ;  /* 0x00000010121aa22b */ /* 0x010064000000001a */
[----:B0-----:R-:W0:Y:S08]  /*09a0*/  @!P2 LDC.64 R18, c[0x0][0x3d0] ;  /* 0x0000f400ff12ab82 */ /* 0x001e300000000a00 */
[----:B------:R-:W2:Y:S01]  /*09b0*/  @!P2 LDC.64 R16, c[0x0][0x380] ;  /* 0x0000e000ff10ab82 */ /* 0x000ea20000000a00 */
[----:B0-----:R-:W-:-:S06]  /*09c0*/  @!P2 IMAD.WIDE R18, R24, 0x8, R18 ;  /* 0x000000081812a825 */ /* 0x001fcc00078e0212 */
[----:B------:R-:W1:Y:S01]  /*09d0*/  @!P2 LDG.E.64 R18, desc[UR6][R18.64] ;  /* 0x000000061212a981 */ /* 0x000e62000c1e1b00 */
[----:B--2---:R-:W-:-:S06]  /*09e0*/  @!P2 IMAD.WIDE R16, R21, 0x8, R16 ;  /* 0x000000081510a825 */ /* 0x004fcc00078e0210 */
[----:B------:R-:W1:Y:S01]  /*09f0*/  @!P2 LDG.E.64 R16, desc[UR6][R16.64] ;  /* 0x000000061010a981 */ /* 0x000e62000c1e1b00 */
[----:B------:R-:W-:Y:S01]  /*0a00*/  VIADD R28, R11, 0x3 ;  /* 0x000000030b1c7836 */ /* 0x000fe20000000000 */
[----:B------:R-:W-:-:S03]  /*0a10*/  IADD3 R11, PT, PT, R12, 0x3, RZ ;  /* 0x000000030c0b7810 */ /* 0x000fc60007ffe0ff */
[----:B------:R-:W-:-:S04]  /*0a20*/  IMAD R15, R28, R15, R9 ;  /* 0x0000000f1c0f7224 */ /* 0x000fc800078e0209 */
[----:B------:R-:W-:Y:S02]  /*0a30*/  IMAD R14, R15, R14, R8 ;  /* 0x0000000e0f0e7224 */ /* 0x000fe400078e0208 */
[----:B------:R-:W-:-:S15]  /*0a40*/  IMAD R15, R4, R11, RZ ;  /* 0x0000000b040f7224 */ /* 0x000fde00078e02ff */
[----:B------:R-:W-:-:S14]  /*0a50*/  NOP ;  /* 0x0000000000007918 */ /* 0x000fdc0000000000 */
[----:B-1----:R0:W1:Y:S02]  /*0a60*/  @!P2 DFMA R26, R18, R16, R26 ;  /* 0x00000010121aa22b */ /* 0x002064000000001a */
[----:B0-----:R-:W0:Y:S08]  /*0a70*/  @!P2 LDC.64 R18, c[0x0][0x3d0] ;  /* 0x0000f400ff12ab82 */ /* 0x001e300000000a00 */
[----:B------:R-:W2:Y:S01]  /*0a80*/  @!P2 LDC.64 R16, c[0x0][0x380] ;  /* 0x0000e000ff10ab82 */ /* 0x000ea20000000a00 */
[----:B0-----:R-:W-:-:S06]  /*0a90*/  @!P2 IMAD.WIDE R18, R15, 0x8, R18 ;  /* 0x000000080f12a825 */ /* 0x001fcc00078e0212 */
[----:B------:R-:W1:Y:S01]  /*0aa0*/  @!P2 LDG.E.64 R18, desc[UR6][R18.64] ;  /* 0x000000061212a981 */ /* 0x000e62000c1e1b00 */
[----:B--2---:R-:W-:-:S06]  /*0ab0*/  @!P2 IMAD.WIDE R16, R14, 0x8, R16 ;  /* 0x000000080e10a825 */ /* 0x004fcc00078e0210 */
[----:B------:R-:W1:Y:S01]  /*0ac0*/  @!P2 LDG.E.64 R16, desc[UR6][R16.64] ;  /* 0x000000061010a981 */ /* 0x000e62000c1e1b00 */
[----:B------:R-:W-:-:S04]  /*0ad0*/  LOP3.LUT R11, R23, 0x7ffffffc, RZ, 0xc0, !PT ;  /* 0x7ffffffc170b7812 */ /* 0x000fc800078ec0ff */
[----:B------:R-:W-:-:S04]  /*0ae0*/  IADD3 R25, PT, PT, -R11, 0x4, RZ ;  /* 0x000000040b197810 */ /* 0x000fc80007ffe1ff */
[----:B------:R-:W-:Y:S01]  /*0af0*/  ISETP.NE.AND P0, PT, R25, RZ, PT ;  /* 0x000000ff1900720c */ /* 0x000fe20003f05270 */
[----:B------:R-:W-:-:S15]  /*0b00*/  IMAD R15, R4, 0x4, R15 ;  /* 0x00000004040f7824 */ /* 0x000fde00078e020f */
[----:B------:R-:W-:-:S15]  /*0b10*/  NOP ;  /* 0x0000000000007918 */ /* 0x000fde0000000000 */
[----:B-1----:R0:W1:Y:S02]  /*0b20*/  @!P2 DFMA R26, R18, R16, R26 ;  /* 0x00000010121aa22b */ /* 0x002064000000001a */
[C---:B0-----:R-:W-:Y:S01]  /*0b30*/  LEA R18, R4.reuse, R24, 0x2 ;  /* 0x0000001804127211 */ /* 0x041fe200078e10ff */
[C---:B------:R-:W-:Y:S01]  /*0b40*/  IMAD R16, R4.reuse, 0x4, R22 ;  /* 0x0000000404107824 */ /* 0x040fe200078e0216 */
[----:B------:R-:W-:Y:S01]  /*0b50*/  LEA R22, R4, R0, 0x2 ;  /* 0x0000000004167211 */ /* 0x000fe200078e10ff */
[C---:B------:R-:W-:Y:S01]  /*0b60*/  IMAD R24, R6.reuse, 0x4, R13 ;  /* 0x0000000406187824 */ /* 0x040fe200078e020d */
[C---:B------:R-:W-:Y:S01]  /*0b70*/  LEA R13, R6.reuse, R20, 0x2 ;  /* 0x00000014060d7211 */ /* 0x040fe200078e10ff */
[C---:B------:R-:W-:Y:S01]  /*0b80*/  IMAD R17, R6.reuse, 0x4, R21 ;  /* 0x0000000406117824 */ /* 0x040fe200078e0215 */
[----:B------:R-:W-:Y:S01]  /*0b90*/  LEA R19, R6, R14, 0x2 ;  /* 0x0000000e06137211 */ /* 0x000fe200078e10ff */
[----:B-1----:R-:W-:Y:S06]  /*0ba0*/  @!P0 BRA `(.L_x_1005) ;  /* 0x0000001400208947 */ /* 0x002fec0003800000 */
[----:B------:R-:W-:Y:S01]  /*0bb0*/  IMAD.MOV.U32 R0, RZ, RZ, R25 ;  /* 0x000000ffff007224 */ /* 0x000fe200078e0019 */
[----:B------:R-:W-:Y:S01]  /*0bc0*/  MOV R20, R15 ;  /* 0x0000000f00147202 */ /* 0x000fe20000000f00 */
[----:B------:R-:W-:-:S03]  /*0bd0*/  IMAD.MOV.U32 R21, RZ, RZ, R24 ;  /* 0x000000ffff157224 */ /* 0x000fc600078e0018 */
[----:B------:R-:W-:-:S13]  /*0be0*/  ISETP.GE.AND P0, PT, R0, RZ, PT ;  /* 0x000000ff0000720c */ /* 0x000fda0003f06270 */
[----:B------:R-:W-:Y:S05]  /*0bf0*/  @P0 BRA `(.L_x_1006) ;  /* 0x0000001000500947 */ /* 0x000fea0003800000 */
[----:B------:R-:W-:Y:S02]  /*0c00*/  IADD3 R14, PT, PT, -R0, RZ, RZ ;  /* 0x000000ff000e7210 */ /* 0x000fe40007ffe1ff */
[----:B------:R-:W-:Y:S02]  /*0c10*/  PLOP3.LUT P0, PT, PT, PT, PT, 0x80, 0x8 ;  /* 0x000000000008781c */ /* 0x000fe40003f0f070 */
[----:B------:R-:W-:-:S13]  /*0c20*/  ISETP.GT.AND P3, PT, R14, 0xc, PT ;  /* 0x0000000c0e00780c */ /* 0x000fda0003f64270 */
[----:B------:R-:W-:Y:S05]  /*0c30*/  @!P3 BRA `(.L_x_1007) ;  /* 0x0000000800ccb947 */ /* 0x000fea0003800000 */
[----:B------:R-:W-:-:S13]  /*0c40*/  PLOP3.LUT P0, PT, PT, PT, PT, 0x8, 0x80 ;  /* 0x000000000080781c */ /* 0x000fda0003f0e170 */
.L_x_1008:
[----:B------:R-:W0:Y:S08]  /*0c50*/  @!P2 LDC.64 R24, c[0x0][0x3d0] ;  /* 0x0000f400ff18ab82 */ /* 0x000e300000000a00 */
[----:B------:R-:W1:Y:S01]  /*0c60*/  @!P2 LDC.64 R14, c[0x0][0x380] ;  /* 0x0000e000ff0eab82 */ /* 0x000e620000000a00 */
[----:B------:R-:W-:-:S07]  /*0c70*/  LEA R11, R6, R17, 0x2 ;  /* 0x00000011060b7211 */ /* 0x000fce00078e10ff */
[----:B------:R-:W2:Y:S01]  /*0c80*/  @!P2 LDC.64 R28, c[0x0][0x3d0] ;  /* 0x0000f400ff1cab82 */ /* 0x000ea20000000a00 */
[----:B0-----:R-:W-:-:S06]  /*0c90*/  @!P2 IMAD.WIDE R24, R22, 0x8, R24 ;  /* 0x000000081618a825 */ /* 0x001fcc00078e0218 */
[----:B------:R-:W3:Y:S01]  /*0ca0*/  @!P2 LDG.E.64 R24, desc[UR6][R24.64] ;  /* 0x000000061818a981 */ /* 0x000ee2000c1e1b00 */
[----:B-1----:R-:W-:-:S06]  /*0cb0*/  @!P2 IMAD.WIDE R14, R21, 0x8, R14 ;  /* 0x00000008150ea825 */ /* 0x002fcc00078e020e */
[----:B------:R-:W3:Y:S02]  /*0cc0*/  @!P2 LDG.E.64 R14, desc[UR6][R14.64] ;  /* 0x000000060e0ea981 */ /* 0x000ee4000c1e1b00 */
[----:B---3--:R0:W1:Y:S02]  /*0cd0*/  @!P2 DFMA R26, R24, R14, R26 ;  /* 0x0000000e181aa22b */ /* 0x008064000000001a */
[----:B0-----:R-:W0:Y:S08]  /*0ce0*/  @!P2 LDC.64 R24, c[0x0][0x3d0] ;  /* 0x0000f400ff18ab82 */ /* 0x001e300000000a00 */
[----:B------:R-:W3:Y:S01]  /*0cf0*/  @!P2 LDC.64 R14, c[0x0][0x380] ;  /* 0x0000e000ff0eab82 */ /* 0x000ee20000000a00 */
[----:B0-----:R-:W-:-:S06]  /*0d00*/  @!P2 IMAD.WIDE R24, R16, 0x8, R24 ;  /* 0x000000081018a825 */ /* 0x001fcc00078e0218 */
[----:B------:R-:W1:Y:S01]  /*0d10*/  @!P2 LDG.E.64 R24, desc[UR6][R24.64] ;  /* 0x000000061818a981 */ /* 0x000e62000c1e1b00 */
[----:B---3--:R-:W-:-:S06]  /*0d20*/  @!P2 IMAD.WIDE R14, R13, 0x8, R14 ;  /* 0x000000080d0ea825 */ /* 0x008fcc00078e020e */
[----:B------:R-:W1:-:S15]  /*0d30*/  @!P2 LDG.E.64 R14, desc[UR6][R14.64] ;  /* 0x000000060e0ea981 */ /* 0x000e5e000c1e1b00 */
[----:B------:R-:W-:-:S15]  /*0d40*/  NOP ;  /* 0x0000000000007918 */ /* 0x000fde0000000000 */
[----:B------:R-:W-:-:S10]  /*0d50*/  NOP ;  /* 0x0000000000007918 */ /* 0x000fd40000000000 */
[----:B-1----:R0:W1:Y:S02]  /*0d60*/  @!P2 DFMA R26, R24, R14, R26 ;  /* 0x0000000e181aa22b */ /* 0x002064000000001a */
        /* <DEDUP_REMOVED lines=14> */
[----:B------:R-:W1:Y:S01]  /*0e50*/  @!P2 LDG.E.64 R14, desc[UR6][R14.64] ;  /* 0x000000060e0ea981 */ /* 0x000e62000c1e1b00 */
[----:B------:R-:W-:Y:S01]  /*0e60*/  LEA R21, R6, R21, 0x2 ;  /* 0x0000001506157211 */ /* 0x000fe200078e10ff */
[----:B------:R-:W-:-:S15]  /*0e70*/  IMAD R22, R4, 0x4, R22 ;  /* 0x0000000404167824 */ /* 0x000fde00078e0216 */
[----:B------:R-:W-:-:S15]  /*0e80*/  NOP ;  /* 0x0000000000007918 */ /* 0x000fde0000000000 */
[----:B------:R-:W-:-:S08]  /*0e90*/  NOP ;  /* 0x0000000000007918 */ /* 0x000fd00000000000 */
        /* <DEDUP_REMOVED lines=18> */
[----:B------:R-:W-:-:S15]  /*0fc0*/  IMAD R18, R4, 0x4, R18 ;  /* 0x0000000404127824 */ /* 0x000fde00078e0212 */
[----:B------:R-:W-:-:S15]  /*0fd0*/  NOP ;  /* 0x0000000000007918 */ /* 0x000fde0000000000 */
[----:B------:R-:W-:-:S09]  /*0fe0*/  NOP ;  /* 0x0000000000007918 */ /* 0x000fd20000000000 */
        /* <DEDUP_REMOVED lines=29> */
[----:B------:R-:W-:-:S15]  /*11c0*/  LEA R13, R6, R13, 0x2 ;  /* 0x0000000d060d7211 */ /* 0x000fde00078e10ff */
[----:B------:R-:W-:-:S15]  /*11d0*/  NOP ;  /* 0x0000000000007918 */ /* 0x000fde0000000000 */
[----:B------:R-:W-:-:S09]  /*11e0*/  NOP ;  /* 0x0000000000007918 */ /* 0x000fd20000000000 */
[----:B-1----:R0:W1:Y:S02]  /*11f0*/  @!P2 DFMA R26, R24, R14, R26 ;  /* 0x0000000e181aa22b */ /* 0x002064000000001a */
[----:B0-----:R-:W0:Y:S01]  /*1200*/  @!P2 LDC.64 R14, c[0x0][0x380] ;  /* 0x0000e000ff0eab82 */ /* 0x001e220000000a00 */
[----:B------:R-:W-:-:S04]  /*1210*/  IMAD R24, R4, 0x4, R16 ;  /* 0x0000000404187824 */ /* 0x000fc800078e0210 */
[----:B--2---:R-:W-:-:S03]  /*1220*/  @!P2 IMAD.WIDE R28, R24, 0x8, R28 ;  /* 0x00000008181ca825 */ /* 0x004fc600078e021c */
[----:B------:R-:W2:Y:S03]  /*1230*/  @!P2 LDC.64 R16, c[0x0][0x3d0] ;  /* 0x0000f400ff10ab82 */ /* 0x000ea60000000a00 */
[----:B------:R-:W1:Y:S01]  /*1240*/  @!P2 LDG.E.64 R28, desc[UR6][R28.64] ;  /* 0x000000061c1ca981 */ /* 0x000e62000c1e1b00 */
[----:B0-----:R-:W-:-:S06]  /*1250*/  @!P2 IMAD.WIDE R14, R13, 0x8, R14 ;  /* 0x000000080d0ea825 */ /* 0x001fcc00078e020e */
[----:B------:R-:W1:Y:S01]  /*1260*/  @!P2 LDG.E.64 R14, desc[UR6][R14.64] ;  /* 0x000000060e0ea981 */ /* 0x000e62000c1e1b00 */
[----:B------:R-:W-:Y:S01]  /*1270*/  LEA R11, R6, R11, 0x2 ;  /* 0x0000000b060b7211 */ /* 0x000fe200078e10ff */
[----:B------:R-:W-:-:S04]  /*1280*/  IMAD R18, R4, 0x4, R18 ;  /* 0x0000000404127824 */ /* 0x000fc800078e0212 */
[----:B--2---:R-:W-:-:S06]  /*1290*/  @!P2 IMAD.WIDE R16, R18, 0x8, R16 ;  /* 0x000000081210a825 */ /* 0x004fcc00078e0210 */
[----:B------:R-:W2:-:S15]  /*12a0*/  @!P2 LDG.E.64 R16, desc[UR6][R16.64] ;  /* 0x000000061010a981 */ /* 0x000e9e000c1e1b00 */
[----:B------:R-:W-:-:S15]  /*12b0*/  NOP ;  /* 0x0000000000007918 */ /* 0x000fde0000000000 */
[----:B------:R-:W-:-:S02]  /*12c0*/  NOP ;  /* 0x0000000000007918 */ /* 0x000fc40000000000 */
[----:B-1----:R0:W2:Y:S02]  /*12d0*/  @!P2 DFMA R26, R28, R14, R26 ;  /* 0x0000000e1c1aa22b */ /* 0x0020a4000000001a */
[----:B0-----:R-:W0:Y:S02]  /*12e0*/  @!P2 LDC.64 R14, c[0x0][0x380] ;  /* 0x0000e000ff0eab82 */ /* 0x001e240000000a00 */
[----:B0-----:R-:W-:-:S06]  /*12f0*/  @!P2 IMAD.WIDE R14, R11, 0x8, R14 ;  /* 0x000000080b0ea825 */ /* 0x001fcc00078e020e */
[----:B------:R-:W2:Y:S01]  /*1300*/  @!P2 LDG.E.64 R14, desc[UR6][R14.64] ;  /* 0x000000060e0ea981 */ /* 0x000ea2000c1e1b00 */
[----:B------:R-:W-:Y:S01]  /*1310*/  LEA R19, R6, R19, 0x2 ;  /* 0x0000001306137211 */ /* 0x000fe200078e10ff */
[----:B------:R-:W-:-:S15]  /*1320*/  IMAD R20, R4, 0x4, R20 ;  /* 0x0000000404147824 */ /* 0x000fde00078e0214 */
[----:B------:R-:W-:-:S15]  /*1330*/  NOP ;  /* 0x0000000000007918 */ /* 0x000fde0000000000 */
[----:B------:R-:W-:-:S15]  /*1340*/  NOP ;  /* 0x0000000000007918 */ /* 0x000fde0000000000 */
[----:B------:R-:W-:-:S07]  /*1350*/  NOP ;  /* 0x0000000000007918 */ /* 0x000fce0000000000 */
[----:B--2---:R0:W1:Y:S02]  /*1360*/  @!P2 DFMA R26, R16, R14, R26 ;  /* 0x0000000e101aa22b */ /* 0x004064000000001a */
[----:B0-----:R-:W0:Y:S08]  /*1370*/  @!P2 LDC.64 R16, c[0x0][0x3d0] ;  /* 0x0000f400ff10ab82 */ /* 0x001e300000000a00 */
[----:B------:R-:W2:Y:S01]  /*1380*/  @!P2 LDC.64 R14, c[0x0][0x380] ;  /* 0x0000e000ff0eab82 */ /* 0x000ea20000000a00 */
[----:B0-----:R-:W-:-:S06]  /*1390*/  @!P2 IMAD.WIDE R16, R20, 0x8, R16 ;  /* 0x000000081410a825 */ /* 0x001fcc00078e0210 */
[----:B------:R-:W1:Y:S01]  /*13a0*/  @!P2 LDG.E.64 R16, desc[UR6][R16.64] ;  /* 0x000000061010a981 */ /* 0x000e62000c1e1b00 */
[----:B--2---:R-:W-:-:S06]  /*13b0*/  @!P2 IMAD.WIDE R14, R19, 0x8, R14 ;  /* 0x00000008130ea825 */ /* 0x004fcc00078e020e */
[----:B------:R-:W1:Y:S01]  /*13c0*/  @!P2 LDG.E.64 R14, desc[UR6][R14.64] ;  /* 0x000000060e0ea981 */ /* 0x000e62000c1e1b00 */
[----:B------:R-:W-:Y:S01]  /*13d0*/  LEA R21, R6, R21, 0x2 ;  /* 0x0000001506157211 */ /* 0x000fe200078e10ff */
[----:B------:R-:W-:-:S15]  /*13e0*/  IMAD R22, R4, 0x4, R22 ;  /* 0x0000000404167824 */ /* 0x000fde00078e0216 */
[----:B------:R-:W-:-:S15]  /*13f0*/  NOP ;  /* 0x0000000000007918 */ /* 0x000fde0000000000 */
[----:B------:R-:W-:-:S08]  /*1400*/  NOP ;  /* 0x0000000000007918 */ /* 0x000fd00000000000 */
[----:B-1----:R0:W1:Y:S02]  /*1410*/  @!P2 DFMA R26, R16, R14, R26 ;  /* 0x0000000e101aa22b */ /* 0x002064000000001a */
        /* <DEDUP_REMOVED lines=39> */
[----:B------:R-:W-:-:S05]  /*1690*/  VIADD R0, R0, 0x10 ;  /* 0x0000001000007836 */ /* 0x000fca0000000000 */
[----:B------:R-:W-:Y:S01]  /*16a0*/  ISETP.GE.AND P3, PT, R0, -0xc, PT ;  /* 0xfffffff40000780c */ /* 0x000fe20003f66270 */
[----:B------:R-:W-:Y:S01]  /*16b0*/  IMAD R21, R6, 0x4, R21 ;  /* 0x0000000406157824 */ /* 0x000fe200078e0215 */
[----:B------:R-:W-:Y:S01]  /*16c0*/  LEA R22, R4, R22, 0x2 ;  /* 0x0000001604167211 */ /* 0x000fe200078e10ff */
[----:B------:R-:W-:Y:S01]  /*16d0*/  IMAD R13, R6, 0x4, R13 ;  /* 0x00000004060d7824 */ /* 0x000fe200078e020d */
[----:B------:R-:W-:Y:S01]  /*16e0*/  LEA R18, R4, R18, 0x2 ;  /* 0x0000001204127211 */ /* 0x000fe200078e10ff */
[----:B------:R-:W-:Y:S01]  /*16f0*/  IMAD R19, R6, 0x4, R19 ;  /* 0x0000000406137824 */ /* 0x000fe200078e0213 */
[----:B------:R-:W-:-:S15]  /*1700*/  LEA R20, R4, R20, 0x2 ;  /* 0x0000001404147211 */ /* 0x000fde00078e10ff */
[----:B------:R-:W-:-:S13]  /*1710*/  NOP ;  /* 0x0000000000007918 */ /* 0x000fda0000000000 */
[----:B-1----:R0:W1:Y:S02]  /*1720*/  @!P2 DFMA R26, R14, R16, R26 ;  /* 0x000000100e1aa22b */ /* 0x002064000000001a */
[----:B0-----:R-:W-:Y:S01]  /*1730*/  LEA R16, R4, R24, 0x2 ;  /* 0x0000001804107211 */ /* 0x001fe200078e10ff */
[----:B------:R-:W-:Y:S01]  /*1740*/  IMAD R17, R6, 0x4, R11 ;  /* 0x0000000406117824 */ /* 0x000fe200078e020b */
[----:B-1----:R-:W-:Y:S06]  /*1750*/  @!P3 BRA `(.L_x_1008) ;  /* 0xfffffff4003cb947 */ /* 0x002fec000383ffff */
[----:B------:R-:W-:-:S07]  /*1760*/  LOP3.LUT R11, R23, 0x7ffffffc, RZ, 0xc0, !PT ;  /* 0x7ffffffc170b7812 */ /* 0x000fce00078ec0ff */
.L_x_1007:
[----:B------:R-:W-:-:S04]  /*1770*/  IADD3 R14, PT, PT, -R0, RZ, RZ ;  /* 0x000000ff000e7210 */ /* 0x000fc80007ffe1ff */
[----:B------:R-:W-:-:S13]  /*1780*/  ISETP.GT.AND P3, PT, R14, 0x4, PT ;  /* 0x000000040e00780c */ /* 0x000fda0003f64270 */
[----:B------:R-:W-:Y:S05]  /*1790*/  @!P3 BRA `(.L_x_1009) ;  /* 0x000000040060b947 */ /* 0x000fea0003800000 */
[----:B------:R-:W0:Y:S08]  /*17a0*/  @!P2 LDC.64 R24, c[0x0][0x3d0] ;  /* 0x0000f400ff18ab82 */ /* 0x000e300000000a00 */
[----:B------:R-:W1:Y:S01]  /*17b0*/  @!P2 LDC.64 R14, c[0x0][0x380] ;  /* 0x0000e000ff0eab82 */ /* 0x000e620000000a00 */
[----:B0-----:R-:W-:-:S06]  /*17c0*/  @!P2 IMAD.WIDE R24, R22, 0x8, R24 ;  /* 0x000000081618a825 */ /* 0x001fcc00078e0218 */
[----:B------:R-:W2:Y:S01]  /*17d0*/  @!P2 LDG.E.64 R24, desc[UR6][R24.64] ;  /* 0x000000061818a981 */ /* 0x000ea2000c1e1b00 */
[----:B-1----:R-:W-:-:S06]  /*17e0*/  @!P2 IMAD.WIDE R14, R21, 0x8, R14 ;  /* 0x00000008150ea825 */ /* 0x002fcc00078e020e */
[----:B------:R-:W2:Y:S02]  /*17f0*/  @!P2 LDG.E.64 R14, desc[UR6][R14.64] ;  /* 0x000000060e0ea981 */ /* 0x000ea4000c1e1b00 */
[----:B--2---:R0:W1:Y:S02]  /*1800*/  @!P2 DFMA R26, R24, R14, R26 ;  /* 0x0000000e181aa22b */ /* 0x004064000000001a */
[----:B0-----:R-:W0:Y:S08]  /*1810*/  @!P2 LDC.64 R24, c[0x0][0x3d0] ;  /* 0x0000f400ff18ab82 */ /* 0x001e300000000a00 */
[----:B------:R-:W2:Y:S01]  /*1820*/  @!P2 LDC.64 R14, c[0x0][0x380] ;  /* 0x0000e000ff0eab82 */ /* 0x000ea20000000a00 */
[----:B0-----:R-:W-:-:S06]  /*1830*/  @!P2 IMAD.WIDE R24, R16, 0x8, R24 ;  /* 0x000000081018a825 */ /* 0x001fcc00078e0218 */
[----:B------:R-:W1:Y:S01]  /*1840*/  @!P2 LDG.E.64 R24, desc[UR6][R24.64] ;  /* 0x000000061818a981 */ /* 0x000e62000c1e1b00 */
[----:B--2---:R-:W-:-:S06]  /*1850*/  @!P2 IMAD.WIDE R14, R13, 0x8, R14 ;  /* 0x000000080d0ea825 */ /* 0x004fcc00078e020e */
[----:B------:R-:W1:-:S15]  /*1860*/  @!P2 LDG.E.64 R14, desc[UR6][R14.64] ;  /* 0x000000060e0ea981 */ /* 0x000e5e000c1e1b00 */
[----:B------:R-:W-:-:S15]  /*1870*/  NOP ;  /* 0x0000000000007918 */ /* 0x000fde0000000000 */
[----:B------:R-:W-:-:S10]  /*1880*/  NOP ;  /* 0x0000000000007918 */ /* 0x000fd40000000000 */
[----:B-1----:R0:W1:Y:S02]  /*1890*/  @!P2 DFMA R26, R24, R14, R26 ;  /* 0x0000000e181aa22b */ /* 0x002064000000001a */
        /* <DEDUP_REMOVED lines=59> */
[----:B------:R-:W-:Y:S01]  /*1c50*/  VIADD R0, R0, 0x4 ;  /* 0x0000000400007836 */ /* 0x000fe20000000000 */
[----:B------:R-:W-:Y:S01]  /*1c60*/  PLOP3.LUT P0, PT, PT, PT, PT, 0x8, 0x80 ;  /* 0x000000000080781c */ /* 0x000fe20003f0e170 */
[----:B------:R-:W-:Y:S01]  /*1c70*/  IMAD R22, R4, 0x4, R22 ;  /* 0x0000000404167824 */ /* 0x000fe200078e0216 */
[----:B------:R-:W-:Y:S01]  /*1c80*/  LEA R21, R6, R21, 0x2 ;  /* 0x0000001506157211 */ /* 0x000fe200078e10ff */
[----:B------:R-:W-:Y:S01]  /*1c90*/  IMAD R16, R4, 0x4, R16 ;  /* 0x0000000404107824 */ /* 0x000fe200078e0210 */
[----:B------:R-:W-:Y:S01]  /*1ca0*/  IADD3 R0, PT, PT, R0, 0x4, RZ ;  /* 0x0000000400007810 */ /* 0x000fe20007ffe0ff */
[----:B------:R-:W-:Y:S01]  /*1cb0*/  IMAD R18, R4, 0x4, R18 ;  /* 0x0000000404127824 */ /* 0x000fe200078e0212 */
[----:B------:R-:W-:Y:S01]  /*1cc0*/  LEA R13, R6, R13, 0x2 ;  /* 0x0000000d060d7211 */ /* 0x000fe200078e10ff */
[----:B------:R-:W-:Y:S01]  /*1cd0*/  IMAD R20, R4, 0x4, R20 ;  /* 0x0000000404147824 */ /* 0x000fe200078e0214 */
[----:B------:R-:W-:-:S02]  /*1ce0*/  LEA R17, R6, R17, 0x2 ;  /* 0x0000001106117211 */ /* 0x000fc400078e10ff */
[----:B------:R-:W-:-:S15]  /*1cf0*/  LEA R19, R6, R19, 0x2 ;  /* 0x0000001306137211 */ /* 0x000fde00078e10ff */
[----:B------:R-:W-:-:S13]  /*1d00*/  NOP ;  /* 0x0000000000007918 */ /* 0x000fda0000000000 */
[----:B-1----:R0:W1:Y:S02]  /*1d10*/  @!P2 DFMA R26, R24, R14, R26 ;  /* 0x0000000e181aa22b */ /* 0x002064000000001a */
.L_x_1009:
[----:B------:R-:W-:-:S13]  /*1d20*/  ISETP.EQ.AND P3, PT, R0, RZ, PT ;  /* 0x000000ff0000720c */ /* 0x000fda0003f62270 */
[----:B------:R-:W-:Y:S05]  /*1d30*/  @!P0 BRA P3, `(.L_x_1005) ;  /* 0x0000000000bc8947 */ /* 0x000fea0001800000 */
.L_x_1006:
[----:B0-----:R-:W0:Y:S08]  /*1d40*/  @!P2 LDC.64 R24, c[0x0][0x3d0] ;  /* 0x0000f400ff18ab82 */ /* 0x001e300000000a00 */
[----:B------:R-:W2:Y:S01]  /*1d50*/  @!P2 LDC.64 R14, c[0x0][0x380] ;  /* 0x0000e000ff0eab82 */ /* 0x000ea20000000a00 */
[----:B0-----:R-:W-:-:S06]  /*1d60*/  @!P2 IMAD.WIDE R24, R22, 0x8, R24 ;  /* 0x000000081618a825 */ /* 0x001fcc00078e0218 */
[----:B------:R-:W1:Y:S01]  /*1d70*/  @!P2 LDG.E.64 R24, desc[UR6][R24.64] ;  /* 0x000000061818a981 */ /* 0x000e62000c1e1b00 */
[----:B--2---:R-:W-:-:S06]  /*1d80*/  @!P2 IMAD.WIDE R14, R21, 0x8, R14 ;  /* 0x00000008150ea825 */ /* 0x004fcc00078e020e */
[----:B------:R-:W1:Y:S02]  /*1d90*/  @!P2 LDG.E.64 R14, desc[UR6][R14.64] ;  /* 0x000000060e0ea981 */ /* 0x000e64000c1e1b00 */
        /* <DEDUP_REMOVED lines=26> */
[----:B------:R-:W-:Y:S01]  /*1f40*/  ISETP.NE.AND P0, PT, R0, RZ, PT ;  /* 0x000000ff0000720c */ /* 0x000fe20003f05270 */
[----:B------:R-:W-:Y:S01]  /*1f50*/  IMAD R21, R6, 0x4, R21 ;  /* 0x0000000406157824 */ /* 0x000fe200078e0215 */
[C---:B------:R-:W-:Y:S01]  /*1f60*/  LEA R22, R4.reuse, R22, 0x2 ;  /* 0x0000001604167211 */ /* 0x040fe200078e10ff */
[C---:B------:R-:W-:Y:S01]  /*1f70*/  IMAD R18, R4.reuse, 0x4, R18 ;  /* 0x0000000404127824 */ /* 0x040fe200078e0212 */
[----:B------:R-:W-:Y:S01]  /*1f80*/  LEA R16, R4, R16, 0x2 ;  /* 0x0000001004107211 */ /* 0x000fe200078e10ff */
[C---:B------:R-:W-:Y:S01]  /*1f90*/  IMAD R19, R6.reuse, 0x4, R19 ;  /* 0x0000000406137824 */ /* 0x040fe200078e0213 */
[C---:B------:R-:W-:Y:S02]  /*1fa0*/  LEA R13, R6.reuse, R13, 0x2 ;  /* 0x0000000d060d7211 */ /* 0x040fe400078e10ff */
[----:B------:R-:W-:Y:S02]  /*1fb0*/  LEA R17, R6, R17, 0x2 ;  /* 0x0000001106117211 */ /* 0x000fe400078e10ff */
[----:B------:R-:W-:-:S15]  /*1fc0*/  LEA R20, R4, R20, 0x2 ;  /* 0x0000001404147211 */ /* 0x000fde00078e10ff */
[----:B------:R-:W-:-:S09]  /*1fd0*/  NOP ;  /* 0x0000000000007918 */ /* 0x000fd20000000000 */
[----:B-1----:R2:W3:Y:S02]  /*1fe0*/  @!P2 DFMA R26, R24, R14, R26 ;  /* 0x0000000e181aa22b */ /* 0x0024e4000000001a */
[----:B--23--:R-:W-:Y:S05]  /*1ff0*/  @P0 BRA `(.L_x_1006) ;  /* 0xfffffffc00500947 */ /* 0x00cfea000383ffff */
[----:B------:R-:W0:Y:S02]  /*2000*/  LDCU UR4, c[0x0][0x400] ;  /* 0x00008000ff0477ac */ /* 0x000e240008000800 */
[----:B0-----:R-:W-:-:S06]  /*2010*/  ULOP3.LUT UR4, UR4, 0x7ffffffc, URZ, 0xc0, !UPT ;  /* 0x7ffffffc04047892 */ /* 0x001fcc000f8ec0ff */
[----:B------:R-:W-:-:S07]  /*2020*/  MOV R11, UR4 ;  /* 0x00000004000b7c02 */ /* 0x000fce0008000f00 */
.L_x_1005:
[----:B0-----:R-:W0:Y:S02]  /*2030*/  LDC R14, c[0x0][0x400] ;  /* 0x00010000ff0e7b82 */ /* 0x001e240000000800 */
[----:B0-----:R-:W-:-:S04]  /*2040*/  LOP3.LUT R14, R14, 0x3, RZ, 0xc0, !PT ;  /* 0x000000030e0e7812 */ /* 0x001fc800078ec0ff */
        /* <DEDUP_REMOVED lines=8> */
[----:B------:R-:W2:Y:S01]  /*20d0*/  LDC.64 R12, c[0x0][0x3d0] ;  /* 0x0000f400ff0c7b82 */ /* 0x000ea20000000a00 */
[----:B------:R-:W-:Y:S01]  /*20e0*/  IMAD R17, R4, R0, RZ ;  /* 0x0000000004117224 */ /* 0x000fe200078e02ff */
[----:B------:R-:W3:Y:S06]  /*20f0*/  LDCU.64 UR8, c[0x0][0x410] ;  /* 0x00008200ff0877ac */ /* 0x000eec0008000a00 */
[----:B------:R-:W4:Y:S01]  /*2100*/  LDC.64 R10, c[0x0][0x380] ;  /* 0x0000e000ff0a7b82 */ /* 0x000f220000000a00 */
[----:B0-----:R-:W-:-:S04]  /*2110*/  IMAD R16, R7, UR4, R0 ;  /* 0x0000000407107c24 */ /* 0x001fc8000f8e0200 */
[----:B---3--:R-:W-:Y:S02]  /*2120*/  IMAD R15, R16, UR9, R9 ;  /* 0x00000009100f7c24 */ /* 0x008fe4000f8e0209 */
[----:B--2---:R-:W-:-:S04]  /*2130*/  IMAD.WIDE R12, R17, 0x8, R12 ;  /* 0x00000008110c7825 */ /* 0x004fc800078e020c */
[----:B------:R-:W-:Y:S02]  /*2140*/  IMAD R15, R15, UR8, R8 ;  /* 0x000000080f0f7c24 */ /* 0x000fe4000f8e0208 */
[----:B------:R-:W1:Y:S02]  /*2150*/  LDG.E.64 R12, desc[UR6][R12.64] ;  /* 0x000000060c0c7981 */ /* 0x000e64000c1e1b00 */
[----:B----4-:R-:W-:-:S06]  /*2160*/  IMAD.WIDE R10, R15, 0x8, R10 ;  /* 0x000000080f0a7825 */ /* 0x010fcc00078e020a */
[----:B------:R-:W1:Y:S02]  /*2170*/  LDG.E.64 R10, desc[UR6][R10.64] ;  /* 0x000000060a0a7981 */ /* 0x000e64000c1e1b00 */
[----:B-1----:R0:W2:Y:S02]  /*2180*/  DFMA R26, R12, R10, R26 ;  /* 0x0000000a0c1a722b */ /* 0x0020a4000000001a */
.L_x_1012:
[----:B------:R-:W-:Y:S05]  /*2190*/  BSYNC.RECONVERGENT B0 ;  /* 0x0000000000007941 */ /* 0x000fea0003800200 */
.L_x_1011:
[----:B------:R-:W-:Y:S05]  /*21a0*/  @!P0 BRA `(.L_x_1010) ;  /* 0x0000000000848947 */ /* 0x000fea0003800000 */
[----:B------:R-:W-:Y:S01]  /*21b0*/  ISETP.EQ.OR P0, PT, R14, 0x2, P1 ;  /* 0x000000020e00780c */ /* 0x000fe20000f02670 */
[----:B------:R-:W3:Y:S08]  /*21c0*/  @!P1 LDC R22, c[0x0][0x404] ;  /* 0x00010100ff169b82 */ /* 0x000ef00000000800 */
[----:B0-----:R-:W0:Y:S08]  /*21d0*/  @!P1 LDC.64 R10, c[0x0][0x410] ;  /* 0x00010400ff0a9b82 */ /* 0x001e300000000a00 */
[----:B------:R-:W4:Y:S08]  /*21e0*/  @!P0 LDC R24, c[0x0][0x404] ;  /* 0x00010100ff188b82 */ /* 0x000f300000000800 */
[----:B------:R-:W5:Y:S01]  /*21f0*/  @!P0 LDC.64 R12, c[0x0][0x410] ;  /* 0x00010400ff0c8b82 */ /* 0x000f620000000a00 */
[----:B---3--:R-:W-:-:S07]  /*2200*/  @!P1 IMAD R22, R7, R22, R0 ;  /* 0x0000001607169224 */ /* 0x008fce00078e0200 */
[----:B------:R-:W3:Y:S01]  /*2210*/  @!P1 LDC.64 R20, c[0x0][0x3d0] ;  /* 0x0000f400ff149b82 */ /* 0x000ee20000000a00 */
[----:B0-----:R-:W-:Y:S02]  /*2220*/  @!P1 IMAD R22, R22, R11, R11 ;  /* 0x0000000b16169224 */ /* 0x001fe400078e020b */
[----:B------:R-:W-:-:S05]  /*2230*/  @!P0 VIADD R11, R0, 0x2 ;  /* 0x00000002000b8836 */ /* 0x000fca0000000000 */
[----:B------:R-:W0:Y:S01]  /*2240*/  @!P1 LDC.64 R16, c[0x0][0x380] ;  /* 0x0000e000ff109b82 */ /* 0x000e220000000a00 */
[----:B----4-:R-:W-:Y:S01]  /*2250*/  @!P0 IMAD R24, R7, R24, R11 ;  /* 0x0000001807188224 */ /* 0x010fe200078e020b */
[----:B------:R-:W-:Y:S01]  /*2260*/  @!P1 IADD3 R7, PT, PT, R9, R22, RZ ;  /* 0x0000001609079210 */ /* 0x000fe20007ffe0ff */
[----:B------:R-:W-:-:S04]  /*2270*/  @!P0 IMAD R11, R4, R11, RZ ;  /* 0x0000000b040b8224 */ /* 0x000fc800078e02ff */
[----:B------:R-:W-:Y:S01]  /*2280*/  @!P1 IMAD R7, R7, R10, R8 ;  /* 0x0000000a07079224 */ /* 0x000fe200078e0208 */
[----:B------:R-:W4:Y:S01]  /*2290*/  @!P0 LDC.64 R14, c[0x0][0x3d0] ;  /* 0x0000f400ff0e8b82 */ /* 0x000f220000000a00 */
[----:B-----5:R-:W-:Y:S02]  /*22a0*/  @!P0 IMAD R13, R24, R13, R9 ;  /* 0x0000000d180d8224 */ /* 0x020fe400078e0209 */
[----:B------:R-:W-:Y:S02]  /*22b0*/  @!P1 IMAD R9, R4, R0, R4 ;  /* 0x0000000004099224 */ /* 0x000fe400078e0204 */
[----:B------:R-:W-:-:S03]  /*22c0*/  @!P0 IMAD R13, R13, R12, R8 ;  /* 0x0000000c0d0d8224 */ /* 0x000fc600078e0208 */
[----:B------:R-:W5:Y:S01]  /*22d0*/  @!P0 LDC.64 R18, c[0x0][0x380] ;  /* 0x0000e000ff128b82 */ /* 0x000f620000000a00 */
[----:B---3--:R-:W-:-:S06]  /*22e0*/  @!P1 IMAD.WIDE R20, R9, 0x8, R20 ;  /* 0x0000000809149825 */ /* 0x008fcc00078e0214 */
[----:B------:R-:W1:Y:S01]  /*22f0*/  @!P1 LDG.E.64 R20, desc[UR6][R20.64] ;  /* 0x0000000614149981 */ /* 0x000e62000c1e1b00 */
[----:B0-----:R-:W-:-:S06]  /*2300*/  @!P1 IMAD.WIDE R16, R7, 0x8, R16 ;  /* 0x0000000807109825 */ /* 0x001fcc00078e0210 */
[----:B------:R-:W1:Y:S01]  /*2310*/  @!P1 LDG.E.64 R16, desc[UR6][R16.64] ;  /* 0x0000000610109981 */ /* 0x000e62000c1e1b00 */
[----:B----4-:R-:W-:-:S06]  /*2320*/  @!P0 IMAD.WIDE R14, R11, 0x8, R14 ;  /* 0x000000080b0e8825 */ /* 0x010fcc00078e020e */
[----:B------:R-:W3:Y:S01]  /*2330*/  @!P0 LDG.E.64 R14, desc[UR6][R14.64] ;  /* 0x000000060e0e8981 */ /* 0x000ee2000c1e1b00 */
[----:B-----5:R-:W-:-:S06]  /*2340*/  @!P0 IMAD.WIDE R18, R13, 0x8, R18 ;  /* 0x000000080d128825 */ /* 0x020fcc00078e0212 */
[----:B------:R-:W3:Y:S01]  /*2350*/  @!P0 LDG.E.64 R18, desc[UR6][R18.64] ;  /* 0x0000000612128981 */ /* 0x000ee2000c1e1b00 */
[----:B-12---:R-:W3:-:S15]  /*2360*/  @!P1 DFMA R26, R20, R16, R26 ;  /* 0x00000010141a922b */ /* 0x006ede000000001a */
[----:B------:R-:W-:-:S15]  /*2370*/  NOP ;  /* 0x0000000000007918 */ /* 0x000fde0000000000 */
[----:B------:R-:W-:-:S15]  /*2380*/  NOP ;  /* 0x0000000000007918 */ /* 0x000fde0000000000 */
[----:B------:R-:W-:-:S15]  /*2390*/  NOP ;  /* 0x0000000000007918 */ /* 0x000fde0000000000 */
[----:B------:R-:W-:-:S04]  /*23a0*/  NOP ;  /* 0x0000000000007918 */ /* 0x000fc80000000000 */
[----:B---3--:R3:W4:Y:S02]  /*23b0*/  @!P0 DFMA R26, R14, R18, R26 ;  /* 0x000000120e1a822b */ /* 0x008724000000001a */
.L_x_1010:
[----:B------:R-:W5:Y:S01]  /*23c0*/  LDCU.64 UR8, c[0x0][0x3a8] ;  /* 0x00007500ff0877ac */ /* 0x000f620008000a00 */
[----:B------:R-:W0:Y:S01]  /*23d0*/  LDCU UR4, c[0x0][0x3f8] ;  /* 0x00007f00ff0477ac */ /* 0x000e220008000800 */
[----:B------:R-:W3:Y:S01]  /*23e0*/  LDCU UR5, c[0x0][0x3f8] ;  /* 0x00007f00ff0577ac */ /* 0x000ee20008000800 */
[----:B-----5:R-:W-:-:S04]  /*23f0*/  LEA R8, P0, R2, UR8, 0x3 ;  /* 0x0000000802087c11 */ /* 0x020fc8000f8018ff */
[----:B------:R-:W-:Y:S01]  /*2400*/  LEA.HI.X R9, R2, UR9, R3, 0x3, P0 ;  /* 0x0000000902097c11 */ /* 0x000fe200080f1c03 */
[----:B0-----:R-:W-:Y:S01]  /*2410*/  USHF.R.S32.HI UR4, URZ, 0x1f, UR4 ;  /* 0x0000001fff047899 */ /* 0x001fe20008011404 */
[----:B------:R-:W-:-:S03]  /*2420*/  IADD3 R2, P0, PT, R5, R2, RZ ;  /* 0x0000000205027210 */ /* 0x000fc60007f1e0ff */
[----:B-12-4-:R0:W-:Y:S01]  /*2430*/  STG.E.64 desc[UR6][R8.64], R26 ;  /* 0x0000001a08007986 */ /* 0x0161e2000c101b06 */
[----:B------:R-:W-:Y:S02]  /*2440*/  IADD3.X R3, PT, PT, RZ, R3, RZ, P0, !PT ;  /* 0x00000003ff037210 */ /* 0x000fe400007fe4ff */
[----:B---3--:R-:W-:-:S04]  /*2450*/  ISETP.GE.U32.AND P0, PT, R2, UR5, PT ;  /* 0x0000000502007c0c */ /* 0x008fc8000bf06070 */
[----:B------:R-:W-:-:S13]  /*2460*/  ISETP.GE.AND.EX P0, PT, R3, UR4, PT, P0 ;  /* 0x0000000403007c0c */ /* 0x000fda000bf06300 */
[----:B0-----:R-:W-:Y:S05]  /*2470*/  @!P0 BRA `(.L_x_1013) ;  /* 0xffffffdc00348947 */ /* 0x001fea000383ffff */
[----:B------:R-:W-:Y:S05]  /*2480*/  EXIT ;  /* 0x000000000000794d */ /* 0x000fea0003800000 */
.L_x_1004:
        /* <DEDUP_REMOVED lines=30> */
[----:B------:R-:W-:Y:S01]  /*2670*/  @P0 IADD3 R4, PT, PT, -R5, R4, RZ ;  /* 0x0000000405040210 */ /* 0x000fe20007ffe1ff */
[----:B------:R-:W-:-:S03]  /*2680*/  @P0 VIADD R6, R6, 0x1 ;  /* 0x0000000106060836 */ /* 0x000fc60000000000 */
[----:B------:R-:W-:-:S13]  /*2690*/  ISETP.GE.U32.AND P1, PT, R4, R5, PT ;  /* 0x000000050400720c */ /* 0x000fda0003f26070 */
[----:B------:R-:W-:Y:S02]  /*26a0*/  @P1 IADD3 R6, PT, PT, R6, 0x1, RZ ;  /* 0x0000000106061810 */ /* 0x000fe40007ffe0ff */
[----:B------:R-:W-:Y:S01]  /*26b0*/  @!P2 LOP3.LUT R6, RZ, R5, RZ, 0x33, !PT ;  /* 0x00000005ff06a212 */ /* 0x000fe200078e33ff */
[----:B------:R-:W-:Y:S06]  /*26c0*/  BRA `(.L_x_1016) ;  /* 0x0000000000107947 */ /* 0x000fec0003800000 */
.L_x_1015:
[----:B------:R-:W-:-:S07]  /*26d0*/  MOV R6, 0x26f0 ;  /* 0x000026f000067802 */ /* 0x000fce0000000f00 */
[----:B------:R-:W-:Y:S05]  /*26e0*/  CALL.REL.NOINC `($__internal_40_$__cuda_sm20_div_u64) ;  /* 0x0000000000cc7944 */ /* 0x000fea0003c00000 */
[----:B------:R-:W-:Y:S01]  /*26f0*/  IMAD.MOV.U32 R6, RZ, RZ, R4 ;  /* 0x000000ffff067224 */ /* 0x000fe200078e0004 */
[----:B------:R-:W-:-:S07]  /*2700*/  MOV R7, R9 ;  /* 0x0000000900077202 */ /* 0x000fce0000000f00 */
.L_x_1016:
[----:B------:R-:W-:Y:S05]  /*2710*/  BSYNC.RECONVERGENT B0 ;  /* 0x0000000000007941 */ /* 0x000fea0003800200 */
.L_x_1014:
        /* <DEDUP_REMOVED lines=14> */
.L_x_1019:
[----:B------:R-:W-:-:S04]  /*2800*/  LEA R6, P1, R2, UR8, 0x3 ;  /* 0x0000000802067c11 */ /* 0x000fc8000f8218ff */
[----:B------:R-:W-:Y:S02]  /*2810*/  LEA.HI.X R7, R2, UR9, R3, 0x3, P1 ;  /* 0x0000000902077c11 */ /* 0x000fe400088f1c03 */
[----:B------:R-:W-:Y:S02]  /*2820*/  IADD3 R0, P1, PT, R0, 0x1, RZ ;  /* 0x0000000100007810 */ /* 0x000fe40007f3e0ff */
[----:B------:R-:W-:Y:S01]  /*2830*/  IADD3 R2, P2, PT, R5, R2, RZ ;  /* 0x0000000205027210 */ /* 0x000fe20007f5e0ff */
[----:B------:R0:W-:Y:S02]  /*2840*/  STG.E.64 desc[UR6][R6.64], RZ ;  /* 0x000000ff06007986 */ /* 0x0001e4000c101b06 */
[----:B------:R-:W-:Y:S01]  /*2850*/  IMAD.X R4, RZ, RZ, R4, P1 ;  /* 0x000000ffff047224 */ /* 0x000fe200008e0604 */
[----:B------:R-:W-:Y:S02]  /*2860*/  ISETP.NE.U32.AND P1, PT, R0, R9, PT ;  /* 0x000000090000720c */ /* 0x000fe40003f25070 */
[----:B------:R-:W-:-:S02]  /*2870*/  IADD3.X R3, PT, PT, RZ, R3, RZ, P2, !PT ;  /* 0x00000003ff037210 */ /* 0x000fc400017fe4ff */
[----:B------:R-:W-:-:S13]  /*2880*/  ISETP.NE.AND.EX P1, PT, R4, RZ, PT, P1 ;  /* 0x000000ff0400720c */ /* 0x000fda0003f25310 */
[----:B0-----:R-:W-:Y:S05]  /*2890*/  @P1 BRA `(.L_x_1019) ;  /* 0xfffffffc00d81947 */ /* 0x001fea000383ffff */
.L_x_1018:
[----:B------:R-:W-:Y:S05]  /*28a0*/  BSYNC.RECONVERGENT B0 ;  /* 0x0000000000007941 */ /* 0x000fea0003800200 */
.L_x_1017:
[----:B------:R-:W-:Y:S05]  /*28b0*/  @!P0 EXIT ;  /* 0x000000000000894d */ /* 0x000fea0003800000 */
[----:B------:R-:W-:Y:S01]  /*28c0*/  SHF.L.U32 R15, R5, 0x3, RZ ;  /* 0x00000003050f7819 */ /* 0x000fe200000006ff */
[----:B------:R-:W0:Y:S01]  /*28d0*/  LDCU UR5, c[0x0][0x3f8] ;  /* 0x00007f00ff0577ac */ /* 0x000e220008000800 */
[----:B------:R-:W-:Y:S01]  /*28e0*/  SHF.R.U32.HI R17, RZ, 0x1d, R5 ;  /* 0x0000001dff117819 */ /* 0x000fe20000011605 */
[----:B------:R-:W1:Y:S06]  /*28f0*/  LDCU.64 UR8, c[0x0][0x3a8] ;  /* 0x00007500ff0877ac */ /* 0x000e6c0008000a00 */
.L_x_1020:
[----:B-1----:R-:W-:-:S04]  /*2900*/  LEA R12, P0, R2, UR8, 0x3 ;  /* 0x00000008020c7c11 */ /* 0x002fc8000f8018ff */
[----:B------:R-:W-:Y:S02]  /*2910*/  LEA.HI.X R13, R2, UR9, R3, 0x3, P0 ;  /* 0x00000009020d7c11 */ /* 0x000fe400080f1c03 */
[----:B------:R-:W-:-:S03]  /*2920*/  IADD3 R6, P0, PT, R15, R12, RZ ;  /* 0x0000000c0f067210 */ /* 0x000fc60007f1e0ff */
[----:B------:R2:W-:Y:S02]  /*2930*/  STG.E.64 desc[UR6][R12.64], RZ ;  /* 0x000000ff0c007986 */ /* 0x0005e4000c101b06 */
[----:B------:R-:W-:Y:S01]  /*2940*/  IMAD.X R7, R17, 0x1, R13, P0 ;  /* 0x0000000111077824 */ /* 0x000fe200000e060d */
[----:B------:R-:W-:-:S04]  /*2950*/  IADD3 R8, P0, PT, R15, R6, RZ ;  /* 0x000000060f087210 */ /* 0x000fc80007f1e0ff */
[----:B------:R-:W-:Y:S01]  /*2960*/  IADD3.X R9, PT, PT, R17, R7, RZ, P0, !PT ;  /* 0x0000000711097210 */ /* 0x000fe200007fe4ff */
[----:B------:R2:W-:Y:S01]  /*2970*/  STG.E.64 desc[UR6][R6.64], RZ ;  /* 0x000000ff06007986 */ /* 0x0005e2000c101b06 */
[----:B------:R-:W-:-:S03]  /*2980*/  IADD3 R10, P0, PT, R15, R8, RZ ;  /* 0x000000080f0a7210 */ /* 0x000fc60007f1e0ff */
[----:B------:R2:W-:Y:S01]  /*2990*/  STG.E.64 desc[UR6][R8.64], RZ ;  /* 0x000000ff08007986 */ /* 0x0005e2000c101b06 */
[----:B------:R-:W-:Y:S02]  /*29a0*/  IADD3.X R11, PT, PT, R17, R9, RZ, P0, !PT ;  /* 0x00000009110b7210 */ /* 0x000fe400007fe4ff */
[----:B------:R-:W-:-:S03]  /*29b0*/  LEA R2, P0, R5, R2, 0x2 ;  /* 0x0000000205027211 */ /* 0x000fc600078010ff */
[----:B------:R2:W-:Y:S01]  /*29c0*/  STG.E.64 desc[UR6][R10.64], RZ ;  /* 0x000000ff0a007986 */ /* 0x0005e2000c101b06 */
[----:B------:R-:W-:Y:S02]  /*29d0*/  LEA.HI.X R3, R5, R3, RZ, 0x2, P0 ;  /* 0x0000000305037211 */ /* 0x000fe400000f14ff */
[----:B0-----:R-:W-:-:S04]  /*29e0*/  ISETP.GE.U32.AND P0, PT, R2, UR5, PT ;  /* 0x0000000502007c0c */ /* 0x001fc8000bf06070 */
[----:B------:R-:W-:-:S13]  /*29f0*/  ISETP.GE.AND.EX P0, PT, R3, UR4, PT, P0 ;  /* 0x0000000403007c0c */ /* 0x000fda000bf06300 */
[----:B--2---:R-:W-:Y:S05]  /*2a00*/  @!P0 BRA `(.L_x_1020) ;  /* 0xfffffffc00bc8947 */ /* 0x004fea000383ffff */
[----:B------:R-:W-:Y:S05]  /*2a10*/  EXIT ;  /* 0x000000000000794d */ /* 0x000fea0003800000 */
        .weak           $__internal_40_$__cuda_sm20_div_u64
        .type           $__internal_40_$__cuda_sm20_div_u64,@function
        .size           $__internal_40_$__cuda_sm20_div_u64,(.L_x_1751 - $__internal_40_$__cuda_sm20_div_u64)
$__internal_40_$__cuda_sm20_div_u64:
        /* <DEDUP_REMOVED lines=46> */
[----:B------:R-:W-:Y:S02]  /*2d00*/  IADD3.X R12, PT, PT, ~R12, R7, RZ, P0, !PT ;  /* 0x000000070c0c7210 */ /* 0x000fe400007fe5ff */
[----:B------:R-:W-:Y:S02]  /*2d10*/  ISETP.GE.U32.AND P0, PT, R14, R5, PT ;  /* 0x000000050e00720c */ /* 0x000fe40003f06070 */
[----:B------:R-:W-:Y:S02]  /*2d20*/  IADD3 R7, P2, PT, R10, 0x1, RZ ;  /* 0x000000010a077810 */ /* 0x000fe40007f5e0ff */
[----:B------:R-:W-:Y:S02]  /*2d30*/  IADD3 R4, P1, PT, -R5, R14, RZ ;  /* 0x0000000e05047210 */ /* 0x000fe40007f3e1ff */
[C---:B------:R-:W-:Y:S01]  /*2d40*/  ISETP.GE.U32.AND.EX P0, PT, R12.reuse, RZ, PT, P0 ;  /* 0x000000ff0c00720c */ /* 0x040fe20003f06100 */
[----:B------:R-:W-:Y:S01]  /*2d50*/  IMAD.X R8, RZ, RZ, R11, P2 ;  /* 0x000000ffff087224 */ /* 0x000fe200010e060b */
[----:B------:R-:W-:-:S02]  /*2d60*/  IADD3.X R9, PT, PT, R12, -0x1, RZ, P1, !PT ;  /* 0xffffffff0c097810 */ /* 0x000fc40000ffe4ff */
[----:B------:R-:W-:Y:S02]  /*2d70*/  SEL R4, R4, R14, P0 ;  /* 0x0000000e04047207 */ /* 0x000fe40000000000 */
[----:B------:R-:W-:Y:S02]  /*2d80*/  SEL R7, R7, R10, P0 ;  /* 0x0000000a07077207 */ /* 0x000fe40000000000 */
[----:B------:R-:W-:Y:S02]  /*2d90*/  SEL R9, R9, R12, P0 ;  /* 0x0000000c09097207 */ /* 0x000fe40000000000 */
[----:B------:R-:W-:Y:S02]  /*2da0*/  SEL R8, R8, R11, P0 ;  /* 0x0000000b08087207 */ /* 0x000fe40000000000 */
[----:B------:R-:W-:Y:S02]  /*2db0*/  ISETP.GE.U32.AND P0, PT, R4, R5, PT ;  /* 0x000000050400720c */ /* 0x000fe40003f06070 */
[----:B------:R-:W-:-:S02]  /*2dc0*/  IADD3 R4, P2, PT, R7, 0x1, RZ ;  /* 0x0000000107047810 */ /* 0x000fc40007f5e0ff */
[----:B------:R-:W-:Y:S02]  /*2dd0*/  ISETP.GE.U32.AND.EX P0, PT, R9, RZ, PT, P0 ;  /* 0x000000ff0900720c */ /* 0x000fe40003f06100 */
[----:B------:R-:W-:Y:S02]  /*2de0*/  ISETP.NE.U32.AND P1, PT, R5, RZ, PT ;  /* 0x000000ff0500720c */ /* 0x000fe40003f25070 */
[----:B------:R-:W-:Y:S02]  /*2df0*/  IADD3.X R9, PT, PT, RZ, R8, RZ, P2, !PT ;  /* 0x00000008ff097210 */ /* 0x000fe400017fe4ff */
[----:B------:R-:W-:Y:S02]  /*2e00*/  SEL R4, R4, R7, P0 ;  /* 0x0000000704047207 */ /* 0x000fe40000000000 */
[----:B------:R-:W-:Y:S02]  /*2e10*/  MOV R7, 0x0 ;  /* 0x0000000000077802 */ /* 0x000fe40000000f00 */
[----:B------:R-:W-:-:S02]  /*2e20*/  ISETP.NE.AND.EX P1, PT, RZ, RZ, PT, P1 ;  /* 0x000000ffff00720c */ /* 0x000fc40003f25310 */
[----:B------:R-:W-:Y:S02]  /*2e30*/  SEL R9, R9, R8, P0 ;  /* 0x0000000809097207 */ /* 0x000fe40000000000 */
[----:B------:R-:W-:Y:S02]  /*2e40*/  SEL R4, R4, 0xffffffff, P1 ;  /* 0xffffffff04047807 */ /* 0x000fe40000800000 */
[----:B------:R-:W-:Y:S01]  /*2e50*/  SEL R9, R9, 0xffffffff, P1 ;  /* 0xffffffff09097807 */ /* 0x000fe20000800000 */
[----:B------:R-:W-:Y:S06]  /*2e60*/  RET.REL.NODEC R6 `(_ZN2at6native51_GLOBAL__N__2c613397_18_DepthwiseConv2d_cu_9959487032conv_depthwise2d_backward_kernelILi1ELi2EdiEEvNS_27GenericPackedTensorAccessorIKT1_Lm4ENS_16DefaultPtrTraitsEiEENS3_IS4_Lm4ES6_iEES7_T2_iiiiiiiiiiiiiii) ;  /* 0xffffffd006647950 */ /* 0x000fec0003c3ffff */
.L_x_1021:
        /* <DEDUP_REMOVED lines=9> */
.L_x_1751:


//--------------------- .text._ZN2at6native51_GLOBAL__N__2c613397_18_DepthwiseConv2d_cu_9959487032conv_depthwise2d_backward_kernelILi1ELi1EdiEEvNS_27GenericPackedTensorAccessorIKT1_Lm4ENS_16DefaultPtrTraitsEiEENS3_IS4_Lm4ES6_iEES7_T2_iiiiiiiiiiiiiii --------------------------
	.section	.text._ZN2at6native51_GLOBAL__N__2c613397_18_DepthwiseConv2d_cu_9959487032conv_depthwise2d_backward_kernelILi1ELi1EdiEEvNS_27GenericPackedTensorAccessorIKT1_Lm4ENS_16DefaultPtrTraitsEiEENS3_IS4_Lm4ES6_iEES7_T2_iiiiiiiiiiiiiii,"ax",@progbits
	.align	128
.text._ZN2at6native51_GLOBAL__N__2c613397_18_DepthwiseConv2d_cu_9959487032conv_depthwise2d_backward_kernelILi1ELi1EdiEEvNS_27GenericPackedTensorAccessorIKT1_Lm4ENS_16DefaultPtrTraitsEiEENS3_IS4_Lm4ES6_iEES7_T2_iiiiiiiiiiiiiii:
        .type           _ZN2at6native51_GLOBAL__N__2c613397_18_DepthwiseConv2d_cu_9959487032conv_depthwise2d_backward_kernelILi1ELi1EdiEEvNS_27GenericPackedTensorAccessorIKT1_Lm4ENS_16DefaultPtrTraitsEiEENS3_IS4_Lm4ES6_iEES7_T2_iiiiiiiiiiiiiii,@function
        .size           _ZN2at6native51_GLOBAL__N__2c613397_18_DepthwiseConv2d_cu_9959487032conv_depthwise2d_backward_kernelILi1ELi1EdiEEvNS_27GenericPackedTensorAccessorIKT1_Lm4ENS_16DefaultPtrTraitsEiEENS3_IS4_Lm4ES6_iEES7_T2_iiiiiiiiiiiiiii,(.L_x_1753 - _ZN2at6native51_GLOBAL__N__2c613397_18_DepthwiseConv2d_cu_9959487032conv_depthwise2d_backward_kernelILi1ELi1EdiEEvNS_27GenericPackedTensorAccessorIKT1_Lm4ENS_16DefaultPtrTraitsEiEENS3_IS4_Lm4ES6_iEES7_T2_iiiiiiiiiiiiiii)
        .other          _ZN2at6native51_GLOBAL__N__2c613397_18_DepthwiseConv2d_cu_9959487032conv_depthwise2d_backward_kernelILi1ELi1EdiEEvNS_27GenericPackedTensorAccessorIKT1_Lm4ENS_16DefaultPtrTraitsEiEENS3_IS4_Lm4ES6_iEES7_T2_iiiiiiiiiiiiiii,@"STO_CUDA_ENTRY STV_DEFAULT"
_ZN2at6native51_GLOBAL__N__2c613397_18_DepthwiseConv2d_cu_9959487032conv_depthwise2d_backward_kernelILi1ELi1EdiEEvNS_27GenericPackedTensorAccessorIKT1_Lm4ENS_16DefaultPtrTraitsEiEENS3_IS4_Lm4ES6_iEES7_T2_iiiiiiiiiiiiiii:
        /* <DEDUP_REMOVED lines=13> */
[----:B------:R-:W-:Y:S01]  /*00d0*/  MOV R0, R6 ;  /* 0x0000000600007202 */ /* 0x000fe20000000f00 */
        /* <DEDUP_REMOVED lines=11> */
.L_x_1029:
[----:B------:R-:W0:Y:S01]  /*0190*/  LDC R20, c[0x0][0x408] ;  /* 0x00010200ff147b82 */ /* 0x000e220000000800 */
[----:B------:R-:W1:Y:S01]  /*01a0*/  LDCU.64 UR8, c[0x0][0x428] ;  /* 0x00008500ff0877ac */ /* 0x000e620008000a00 */
[----:B------:R-:W2:Y:S06]  /*01b0*/  LDCU UR4, c[0x0][0x400] ;  /* 0x00008000ff0477ac */ /* 0x000eac0008000800 */
[----:B------:R-:W3:Y:S08]  /*01c0*/  LDC R17, c[0x0][0x40c] ;  /* 0x00010300ff117b82 */ /* 0x000ef00000000800 */
[----:B------:R-:W4:Y:S01]  /*01d0*/  LDC R13, c[0x0][0x3fc] ;  /* 0x0000ff00ff0d7b82 */ /* 0x000f220000000800 */
[----:B--2---:R-:W-:Y:S01]  /*01e0*/  UISETP.GE.U32.AND UP1, UPT, UR4, 0x8, UPT ;  /* 0x000000080400788c */ /* 0x004fe2000bf26070 */
[----:B0-----:R-:W-:-:S06]  /*01f0*/  IABS R12, R20 ;  /* 0x00000014000c7213 */ /* 0x001fcc0000000000 */
[----:B------:R-:W0:Y:S01]  /*0200*/  LDC.64 R22, c[0x0][0x410] ;  /* 0x00010400ff167b82 */ /* 0x000e220000000a00 */
[----:B------:R-:W2:Y:S01]  /*0210*/  I2F.RP R4, R12 ;  /* 0x0000000c00047306 */ /* 0x000ea20000209400 */
[----:B---3--:R-:W-:Y:S02]  /*0220*/  IABS R14, R17 ;  /* 0x00000011000e7213 */ /* 0x008fe40000000000 */
[----:B----4-:R-:W-:-:S05]  /*0230*/  IABS R11, R13 ;  /* 0x0000000d000b7213 */ /* 0x010fca0000000000 */
[----:B--2---:R-:W2:Y:S02]  /*0240*/  MUFU.RCP R4, R4 ;  /* 0x0000000400047308 */ /* 0x004ea40000001000 */
[----:B--2---:R-:W-:Y:S01]  /*0250*/  VIADD R2, R4, 0xffffffe ;  /* 0x0ffffffe04027836 */ /* 0x004fe20000000000 */
[----:B------:R-:W-:-:S05]  /*0260*/  IABS R4, R0 ;  /* 0x0000000000047213 */ /* 0x000fca0000000000 */
[----:B------:R2:W3:Y:S02]  /*0270*/  F2I.FTZ.U32.TRUNC.NTZ R3, R2 ;  /* 0x0000000200037305 */ /* 0x0004e4000021f000 */
[----:B--2---:R-:W-:Y:S02]  /*0280*/  MOV R2, RZ ;  /* 0x000000ff00027202 */ /* 0x004fe40000000f00 */
[----:B---3--:R-:W-:-:S05]  /*0290*/  IADD3 R5, PT, PT, RZ, -R3, RZ ;  /* 0x80000003ff057210 */ /* 0x008fca0007ffe0ff */
[----:B------:R-:W-:-:S04]  /*02a0*/  IMAD R5, R5, R12, RZ ;  /* 0x0000000c05057224 */ /* 0x000fc800078e02ff */
[----:B------:R-:W-:Y:S02]  /*02b0*/  IMAD.HI.U32 R3, R3, R5, R2 ;  /* 0x0000000503037227 */ /* 0x000fe400078e0002 */
[----:B------:R-:W2:Y:S04]  /*02c0*/  I2F.RP R5, R14 ;  /* 0x0000000e00057306 */ /* 0x000ea80000209400 */
[----:B------:R-:W-:-:S04]  /*02d0*/  IMAD.HI.U32 R2, R3, R4, RZ ;  /* 0x0000000403027227 */ /* 0x000fc800078e00ff */
[----:B------:R-:W-:-:S04]  /*02e0*/  IMAD.MOV R3, RZ, RZ, -R2 ;  /* 0x000000ffff037224 */ /* 0x000fc800078e0a02 */
[----:B------:R-:W-:Y:S01]  /*02f0*/  IMAD R3, R12, R3, R4 ;  /* 0x000000030c037224 */ /* 0x000fe200078e0204 */
[----:B------:R-:W-:Y:S01]  /*0300*/  LOP3.LUT R4, R0, R20, RZ, 0x3c, !PT ;  /* 0x0000001400047212 */ /* 0x000fe200078e3cff */
[----:B--2---:R-:W2:Y:S03]  /*0310*/  MUFU.RCP R5, R5 ;  /* 0x0000000500057308 */ /* 0x004ea60000001000 */
[----:B------:R-:W-:Y:S02]  /*0320*/  ISETP.GT.U32.AND P2, PT, R12, R3, PT ;  /* 0x000000030c00720c */ /* 0x000fe40003f44070 */
[----:B------:R-:W-:-:S11]  /*0330*/  ISETP.GE.AND P1, PT, R4, RZ, PT ;  /* 0x000000ff0400720c */ /* 0x000fd60003f26270 */
[-C--:B------:R-:W-:Y:S01]  /*0340*/  @!P2 IADD3 R3, PT, PT, R3, -R12.reuse, RZ ;  /* 0x8000000c0303a210 */ /* 0x080fe20007ffe0ff */
[----:B------:R-:W-:Y:S01]  /*0350*/  @!P2 VIADD R2, R2, 0x1 ;  /* 0x000000010202a836 */ /* 0x000fe20000000000 */
[----:B------:R-:W-:Y:S02]  /*0360*/  ISETP.NE.AND P2, PT, R20, RZ, PT ;  /* 0x000000ff1400720c */ /* 0x000fe40003f45270 */
[----:B------:R-:W-:Y:S02]  /*0370*/  ISETP.GE.U32.AND P0, PT, R3, R12, PT ;  /* 0x0000000c0300720c */ /* 0x000fe40003f06070 */
[----:B--2---:R-:W-:-:S04]  /*0380*/  IADD3 R10, PT, PT, R5, 0xffffffe, RZ ;  /* 0x0ffffffe050a7810 */ /* 0x004fc80007ffe0ff */
[----:B------:R-:W2:Y:S07]  /*0390*/  F2I.FTZ.U32.TRUNC.NTZ R3, R10 ;  /* 0x0000000a00037305 */ /* 0x000eae000021f000 */
[----:B------:R-:W-:-:S04]  /*03a0*/  @P0 IADD3 R2, PT, PT, R2, 0x1, RZ ;  /* 0x0000000102020810 */ /* 0x000fc80007ffe0ff */
[----:B------:R-:W-:Y:S01]  /*03b0*/  MOV R12, R2 ;  /* 0x00000002000c7202 */ /* 0x000fe20000000f00 */
[----:B------:R-:W-:Y:S02]  /*03c0*/  HFMA2 R2, -RZ, RZ, 0, 0 ;  /* 0x00000000ff027431 */ /* 0x000fe400000001ff */
[----:B--2---:R-:W-:Y:S01]  /*03d0*/  IMAD.MOV R5, RZ, RZ, -R3 ;  /* 0x000000ffff057224 */ /* 0x004fe200078e0a03 */
[----:B------:R-:W-:Y:S02]  /*03e0*/  @!P1 IADD3 R12, PT, PT, -R12, RZ, RZ ;  /* 0x000000ff0c0c9210 */ /* 0x000fe40007ffe1ff */
[----:B------:R-:W-:Y:S01]  /*03f0*/  @!P2 LOP3.LUT R12, RZ, R20, RZ, 0x33, !PT ;  /* 0x00000014ff0ca212 */ /* 0x000fe200078e33ff */
[----:B------:R-:W-:-:S03]  /*0400*/  IMAD R5, R5, R14, RZ ;  /* 0x0000000e05057224 */ /* 0x000fc600078e02ff */
[----:B------:R-:W-:Y:S01]  /*0410*/  IABS R4, R12 ;  /* 0x0000000c00047213 */ /* 0x000fe20000000000 */
[----:B------:R-:W-:Y:S01]  /*0420*/  IMAD.HI.U32 R2, R3, R5, R2 ;  /* 0x0000000503027227 */ /* 0x000fe200078e0002 */
[C---:B------:R-:W-:Y:S01]  /*0430*/  IADD3 R15, PT, PT, -R12.reuse, RZ, RZ ;  /* 0x000000ff0c0f7210 */ /* 0x040fe20007ffe1ff */
[----:B------:R-:W2:Y:S02]  /*0440*/  I2F.RP R5, R11 ;  /* 0x0000000b00057306 */ /* 0x000ea40000209400 */
[----:B------:R-:W-:Y:S02]  /*0450*/  IMAD.MOV.U32 R3, RZ, RZ, R4 ;  /* 0x000000ffff037224 */ /* 0x000fe400078e0004 */
[----:B-1----:R-:W-:Y:S02]  /*0460*/  VIADD R16, R12, UR9 ;  /* 0x000000090c107c36 */ /* 0x002fe40008000000 */
[----:B------:R-:W-:-:S05]  /*0470*/  IMAD.HI.U32 R2, R2, R3, RZ ;  /* 0x0000000302027227 */ /* 0x000fca00078e00ff */
[----:B------:R-:W-:Y:S01]  /*0480*/  IADD3 R4, PT, PT, -R2, RZ, RZ ;  /* 0x000000ff02047210 */ /* 0x000fe20007ffe1ff */
[----:B--2---:R-:W1:Y:S04]  /*0490*/  MUFU.RCP R5, R5 ;  /* 0x0000000500057308 */ /* 0x004e680000001000 */
[----:B------:R-:W-:Y:S01]  /*04a0*/  IMAD R3, R14, R4, R3 ;  /* 0x000000040e037224 */ /* 0x000fe200078e0203 */
[----:B------:R-:W-:-:S04]  /*04b0*/  LOP3.LUT R4, R12, R17, RZ, 0x3c, !PT ;  /* 0x000000110c047212 */ /* 0x000fc800078e3cff */
[----:B------:R-:W-:Y:S02]  /*04c0*/  ISETP.GT.U32.AND P2, PT, R14, R3, PT ;  /* 0x000000030e00720c */ /* 0x000fe40003f44070 */
[----:B------:R-:W-:Y:S01]  /*04d0*/  ISETP.GE.AND P1, PT, R4, RZ, PT ;  /* 0x000000ff0400720c */ /* 0x000fe20003f26270 */
[----:B-1----:R-:W-:-:S10]  /*04e0*/  VIADD R10, R5, 0xffffffe ;  /* 0x0ffffffe050a7836 */ /* 0x002fd40000000000 */
[-C--:B------:R-:W-:Y:S02]  /*04f0*/  @!P2 IADD3 R3, PT, PT, R3, -R14.reuse, RZ ;  /* 0x8000000e0303a210 */ /* 0x080fe40007ffe0ff */
[----:B------:R-:W-:Y:S02]  /*0500*/  @!P2 IADD3 R2, PT, PT, R2, 0x1, RZ ;  /* 0x000000010202a810 */ /* 0x000fe40007ffe0ff */
[----:B------:R-:W-:Y:S02]  /*0510*/  ISETP.GE.U32.AND P0, PT, R3, R14, PT ;  /* 0x0000000e0300720c */ /* 0x000fe40003f06070 */
[----:B------:R-:W1:Y:S01]  /*0520*/  F2I.FTZ.U32.TRUNC.NTZ R3, R10 ;  /* 0x0000000a00037305 */ /* 0x000e62000021f000 */
[----:B------:R-:W-:-:S10]  /*0530*/  ISETP.NE.AND P2, PT, R17, RZ, PT ;  /* 0x000000ff1100720c */ /* 0x000fd40003f45270 */
[----:B------:R-:W-:-:S05]  /*0540*/  @P0 IADD3 R2, PT, PT, R2, 0x1, RZ ;  /* 0x0000000102020810 */ /* 0x000fca0007ffe0ff */
[----:B------:R-:W-:Y:S01]  /*0550*/  IMAD.MOV.U32 R4, RZ, RZ, R2 ;  /* 0x000000ffff047224 */ /* 0x000fe200078e0002 */
[----:B-1----:R-:W-:-:S04]  /*0560*/  IADD3 R2, PT, PT, RZ, -R3, RZ ;  /* 0x80000003ff027210 */ /* 0x002fc80007ffe0ff */
[----:B------:R-:W-:Y:S01]  /*0570*/  @!P1 IADD3 R4, PT, PT, -R4, RZ, RZ ;  /* 0x000000ff04049210 */ /* 0x000fe20007ffe1ff */
[----:B------:R-:W-:Y:S01]  /*0580*/  IMAD R5, R2, R11, RZ ;  /* 0x0000000b02057224 */ /* 0x000fe200078e02ff */
[----:B------:R-:W-:Y:S01]  /*0590*/  @!P2 LOP3.LUT R4, RZ, R17, RZ, 0x33, !PT ;  /* 0x00000011ff04a212 */ /* 0x000fe200078e33ff */
[----:B------:R-:W-:-:S03]  /*05a0*/  IMAD.MOV.U32 R2, RZ, RZ, RZ ;  /* 0x000000ffff027224 */ /* 0x000fc600078e00ff */
[----:B------:R-:W-:Y:S01]  /*05b0*/  IABS R10, R4 ;  /* 0x00000004000a7213 */ /* 0x000fe20000000000 */
[----:B------:R-:W-:-:S03]  /*05c0*/  IMAD.HI.U32 R2, R3, R5, R2 ;  /* 0x0000000503027227 */ /* 0x000fc600078e0002 */
[----:B------:R-:W-:Y:S01]  /*05d0*/  MOV R3, R10 ;  /* 0x0000000a00037202 */ /* 0x000fe20000000f00 */
[----:B------:R-:W-:-:S04]  /*05e0*/  IMAD.MOV R14, RZ, RZ, -R4 ;  /* 0x000000ffff0e7224 */ /* 0x000fc800078e0a04 */
[----:B------:R-:W-:-:S04]  /*05f0*/  IMAD.HI.U32 R10, R2, R3, RZ ;  /* 0x00000003020a7227 */ /* 0x000fc800078e00ff */
[----:B------:R-:W-:Y:S01]  /*0600*/  IMAD R12, R17, R14, R16 ;  /* 0x0000000e110c7224 */ /* 0x000fe200078e0210 */
[----:B------:R-:W-:-:S05]  /*0610*/  IADD3 R2, PT, PT, -R10, RZ, RZ ;  /* 0x000000ff0a027210 */ /* 0x000fca0007ffe1ff */
[----:B------:R-:W-:-:S05]  /*0620*/  IMAD R2, R11, R2, R3 ;  /* 0x000000020b027224 */ /* 0x000fca00078e0203 */
[----:B------:R-:W-:-:S13]  /*0630*/  ISETP.GT.U32.AND P2, PT, R11, R2, PT ;  /* 0x000000020b00720c */ /* 0x000fda0003f44070 */
[----:B------:R-:W-:Y:S01]  /*0640*/  @!P2 IMAD.IADD R2, R2, 0x1, -R11 ;  /* 0x000000010202a824 */ /* 0x000fe200078e0a0b */
[----:B------:R-:W-:Y:S02]  /*0650*/  @!P2 IADD3 R10, PT, PT, R10, 0x1, RZ ;  /* 0x000000010a0aa810 */ /* 0x000fe40007ffe0ff */
[----:B------:R-:W-:Y:S02]  /*0660*/  ISETP.NE.AND P2, PT, R13, RZ, PT ;  /* 0x000000ff0d00720c */ /* 0x000fe40003f45270 */
[----:B------:R-:W-:Y:S02]  /*0670*/  ISETP.GE.U32.AND P0, PT, R2, R11, PT ;  /* 0x0000000b0200720c */ /* 0x000fe40003f06070 */
[----:B------:R-:W-:Y:S02]  /*0680*/  LOP3.LUT R2, R4, R13, RZ, 0x3c, !PT ;  /* 0x0000000d04027212 */ /* 0x000fe400078e3cff */
[----:B------:R-:W-:Y:S02]  /*0690*/  IADD3 R11, PT, PT, R0, UR8, RZ ;  /* 0x00000008000b7c10 */ /* 0x000fe4000fffe0ff */
[----:B------:R-:W-:-:S03]  /*06a0*/  ISETP.GE.AND P1, PT, R2, RZ, PT ;  /* 0x000000ff0200720c */ /* 0x000fc60003f26270 */
[----:B------:R-:W-:-:S04]  /*06b0*/  IMAD R11, R20, R15, R11 ;  /* 0x0000000f140b7224 */ /* 0x000fc800078e020b */
[----:B------:R-:W-:Y:S02]  /*06c0*/  @P0 IADD3 R10, PT, PT, R10, 0x1, RZ ;  /* 0x000000010a0a0810 */ /* 0x000fe40007ffe0ff */
[----:B0-----:R-:W-:-:S04]  /*06d0*/  ISETP.GE.AND P0, PT, R12, R23, PT ;  /* 0x000000170c00720c */ /* 0x001fc80003f06270 */
[----:B------:R-:W-:Y:S02]  /*06e0*/  @!P1 IADD3 R10, PT, PT, -R10, RZ, RZ ;  /* 0x000000ff0a0a9210 */ /* 0x000fe40007ffe1ff */
[----:B------:R-:W-:Y:S02]  /*06f0*/  @!P2 LOP3.LUT R10, RZ, R13, RZ, 0x33, !PT ;  /* 0x0000000dff0aa212 */ /* 0x000fe400078e33ff */
[C---:B------:R-:W-:Y:S02]  /*0700*/  ISETP.GE.AND P1, PT, R11.reuse, R22, PT ;  /* 0x000000160b00720c */ /* 0x040fe40003f26270 */
[----:B------:R-:W-:Y:S02]  /*0710*/  IADD3 R2, PT, PT, -R10, RZ, RZ ;  /* 0x000000ff0a027210 */ /* 0x000fe40007ffe1ff */
[----:B------:R-:W-:Y:S02]  /*0720*/  ISETP.GT.AND P1, PT, R11, -0x1, !P1 ;  /* 0xffffffff0b00780c */ /* 0x000fe40004f24270 */
[----:B------:R-:W-:Y:S01]  /*0730*/  ISETP.GT.AND P0, PT, R12, -0x1, !P0 ;  /* 0xffffffff0c00780c */ /* 0x000fe20004704270 */
[----:B------:R-:W-:Y:S01]  /*0740*/  IMAD R21, R13, R2, R4 ;  /* 0x000000020d157224 */ /* 0x000fe200078e0204 */
[----:B------:R-:W-:Y:S01]  /*0750*/  CS2R R2, SRZ ;  /* 0x0000000000027805 */ /* 0x000fe2000001ff00 */
[----:B------:R-:W-:Y:S01]  /*0760*/  IMAD.MOV.U32 R4, RZ, RZ, RZ ;  /* 0x000000ffff047224 */ /* 0x000fe200078e00ff */
        /* <DEDUP_REMOVED lines=21> */
[----:B------:R-:W-:-:S03]  /*08c0*/  IMAD R23, R17, R14, R23 ;  /* 0x0000000e11177224 */ /* 0x000fc600078e0217 */
[----:B------:R-:W-:Y:S01]  /*08d0*/  IADD3 R30, PT, PT, R19, R0, RZ ;  /* 0x00000000131e7210 */ /* 0x000fe20007ffe0ff */
[----:B------:R-:W-:Y:S01]  /*08e0*/  IMAD R23, R23, R22, UR8 ;  /* 0x0000000817177e24 */ /* 0x000fe2000f8e0216 */
[----:B------:R-:W2:Y:S01]  /*08f0*/  @P0 LDC.64 R2, c[0x0][0x380] ;  /* 0x0000e000ff020b82 */ /* 0x000ea20000000a00 */
[----:B------:R-:W-:Y:S02]  /*0900*/  IMAD R19, R32, R21, RZ ;  /* 0x0000001520137224 */ /* 0x000fe400078e02ff */
[----:B------:R-:W-:Y:S02]  /*0910*/  IMAD R21, R15, UR11, R30 ;  /* 0x0000000b0f157c24 */ /* 0x000fe4000f8e021e */
[----:B------:R-:W-:Y:S02]  /*0920*/  IMAD.IADD R23, R23, 0x1, R0 ;  /* 0x0000000117177824 */ /* 0x000fe400078e0200 */
[----:B---3--:R-:W-:Y:S01]  /*0930*/  @P0 IMAD.WIDE R30, R21, 0x8, R26 ;  /* 0x00000008151e0825 */ /* 0x008fe200078e021a */
[----:B------:R-:W3:Y:S03]  /*0940*/  @P0 LDC.64 R36, c[0x0][0x380] ;  /* 0x0000e000ff240b82 */ /* 0x000ee60000000a00 */
[----:B------:R-:W-:-:S02]  /*0950*/  @P0 IMAD.WIDE R28, R19, 0x8, R28 ;  /* 0x00000008131c0825 */ /* 0x000fc400078e021c */
[----:B------:R-:W4:Y:S02]  /*0960*/  @P0 LDG.E.64 R30, desc[UR6][R30.64] ;  /* 0x000000061e1e0981 */ /* 0x000f24000c1e1b00 */
[----:B------:R-:W-:Y:S01]  /*0970*/  IMAD R17, R6, R13, R6 ;  /* 0x0000000d06117224 */ /* 0x000fe200078e0206 */
[----:B------:R-:W5:Y:S01]  /*0980*/  @P0 LDC.64 R32, c[0x0][0x3d0] ;  /* 0x0000f400ff200b82 */ /* 0x000f620000000a00 */
[----:B------:R-:W-:Y:S01]  /*0990*/  IMAD R23, R20, R15, R23 ;  /* 0x0000000f14177224 */ /* 0x000fe200078e0217 */
[----:B------:R-:W4:Y:S01]  /*09a0*/  @P0 LDG.E.64 R26, desc[UR6][R28.64] ;  /* 0x000000061c1a0981 */ /* 0x000f22000c1e1b00 */
[----:B-1----:R-:W-:-:S04]  /*09b0*/  @P0 IMAD.WIDE R24, R17, 0x8, R24 ;  /* 0x0000000811180825 */ /* 0x002fc800078e0218 */
[----:B--2---:R-:W-:Y:S02]  /*09c0*/  @P0 IMAD.WIDE R34, R23, 0x8, R2 ;  /* 0x0000000817220825 */ /* 0x004fe400078e0202 */
[----:B------:R-:W2:Y:S04]  /*09d0*/  @P0 LDG.E.64 R24, desc[UR6][R24.64] ;  /* 0x0000000618180981 */ /* 0x000ea8000c1e1b00 */
[----:B------:R-:W2:Y:S01]  /*09e0*/  @P0 LDG.E.64 R34, desc[UR6][R34.64] ;  /* 0x0000000622220981 */ /* 0x000ea2000c1e1b00 */
[----:B------:R-:W-:Y:S02]  /*09f0*/  CS2R R2, SRZ ;  /* 0x0000000000027805 */ /* 0x000fe4000001ff00 */
[----:B------:R-:W-:-:S04]  /*0a00*/  IADD3 R20, PT, PT, R18, 0x3, RZ ;  /* 0x0000000312147810 */ /* 0x000fc80007ffe0ff */
[----:B----4-:R1:W2:Y:S02]  /*0a10*/  @P0 DFMA R2, R26, R30, RZ ;  /* 0x0000001e1a02022b */ /* 0x0102a400000000ff */
[----:B-1----:R-:W-:-:S05]  /*0a20*/  IADD3 R27, PT, PT, R18, 0x2, RZ ;  /* 0x00000002121b7810 */ /* 0x002fca0007ffe0ff */
[----:B------:R-:W-:-:S04]  /*0a30*/  IMAD R27, R27, UR5, R16 ;  /* 0x000000051b1b7c24 */ /* 0x000fc8000f8e0210 */
[----:B------:R-:W-:-:S04]  /*0a40*/  IMAD R27, R14, UR9, R27 ;  /* 0x000000090e1b7c24 */ /* 0x000fc8000f8e021b */
[----:B------:R-:W-:-:S15]  /*0a50*/  IMAD R27, R27, R4, UR10 ;  /* 0x0000000a1b1b7e24 */ /* 0x000fde000f8e0204 */
[----:B------:R-:W-:-:S15]  /*0a60*/  NOP ;  /* 0x0000000000007918 */ /* 0x000fde0000000000 */
[----:B------:R-:W-:-:S15]  /*0a70*/  NOP ;  /* 0x0000000000007918 */ /* 0x000fde0000000000 */
[----:B------:R-:W-:-:S04]  /*0a80*/  NOP ;  /* 0x0000000000007918 */ /* 0x000fc80000000000 */
[----:B--2---:R1:W2:Y:S02]  /*0a90*/  @P0 DFMA R2, R24, R34, R2 ;  /* 0x000000221802022b */ /* 0x0042a40000000002 */
[----:B-1----:R-:W1:Y:S01]  /*0aa0*/  @P0 LDC.64 R34, c[0x0][0x380] ;  /* 0x0000e000ff220b82 */ /* 0x002e620000000a00 */
[----:B------:R-:W-:-:S04]  /*0ab0*/  IMAD R25, R20, R5, R16 ;  /* 0x0000000514197224 */ /* 0x000fc800078e0210 */
[----:B------:R-:W-:Y:S02]  /*0ac0*/  IMAD R25, R14, UR9, R25 ;  /* 0x000000090e197c24 */ /* 0x000fe4000f8e0219 */
[----:B------:R-:W-:Y:S02]  /*0ad0*/  IMAD.IADD R20, R27, 0x1, R0 ;  /* 0x000000011b147824 */ /* 0x000fe400078e0200 */
[----:B------:R-:W-:Y:S01]  /*0ae0*/  IMAD R29, R25, R4, UR10 ;  /* 0x0000000a191d7e24 */ /* 0x000fe2000f8e0204 */
[C---:B------:R-:W-:Y:S01]  /*0af0*/  IADD3 R25, PT, PT, R13.reuse, 0x2, RZ ;  /* 0x000000020d197810 */ /* 0x040fe20007ffe0ff */
[----:B------:R-:W-:-:S03]  /*0b00*/  VIADD R27, R13, 0x3 ;  /* 0x000000030d1b7836 */ /* 0x000fc60000000000 */
[----:B------:R-:W-:Y:S01]  /*0b10*/  IADD3 R22, PT, PT, R29, R0, RZ ;  /* 0x000000001d167210 */ /* 0x000fe20007ffe0ff */
[----:B------:R-:W-:Y:S02]  /*0b20*/  IMAD R25, R6, R25, RZ ;  /* 0x0000001906197224 */ /* 0x000fe400078e02ff */
[----:B------:R-:W-:Y:S02]  /*0b30*/  IMAD R29, R15, UR11, R20 ;  /* 0x0000000b0f1d7c24 */ /* 0x000fe4000f8e0214 */
[----:B0-----:R-:W-:-:S04]  /*0b40*/  @P0 IMAD.WIDE R40, R25, 0x8, R38 ;  /* 0x0000000819280825 */ /* 0x001fc800078e0226 */
[----:B------:R-:W-:Y:S02]  /*0b50*/  IMAD R27, R6, R27, RZ ;  /* 0x0000001b061b7224 */ /* 0x000fe400078e02ff */
[----:B------:R-:W-:Y:S01]  /*0b60*/  IMAD R31, R15, UR11, R22 ;  /* 0x0000000b0f1f7c24 */ /* 0x000fe2000f8e0216 */
[----:B------:R-:W2:Y:S01]  /*0b70*/  @P0 LDG.E.64 R40, desc[UR6][R40.64] ;  /* 0x0000000628280981 */ /* 0x000ea2000c1e1b00 */
[----:B---3--:R-:W-:Y:S01]  /*0b80*/  @P0 IMAD.WIDE R42, R29, 0x8, R36 ;  /* 0x000000081d2a0825 */ /* 0x008fe200078e0224 */
[----:B------:R-:W-:Y:S01]  /*0b90*/  IADD3 R20, PT, PT, R18, 0x4, RZ ;  /* 0x0000000412147810 */ /* 0x000fe20007ffe0ff */
[----:B------:R-:W0:Y:S02]  /*0ba0*/  @P0 LDC.64 R38, c[0x0][0x3d0] ;  /* 0x0000f400ff260b82 */ /* 0x000e240000000a00 */
[----:B-----5:R-:W-:Y:S02]  /*0bb0*/  @P0 IMAD.WIDE R32, R27, 0x8, R32 ;  /* 0x000000081b200825 */ /* 0x020fe400078e0220 */
[----:B------:R-:W2:Y:S02]  /*0bc0*/  @P0 LDG.E.64 R42, desc[UR6][R42.64] ;  /* 0x000000062a2a0981 */ /* 0x000ea4000c1e1b00 */
[----:B-1----:R-:W-:-:S02]  /*0bd0*/  @P0 IMAD.WIDE R34, R31, 0x8, R34 ;  /* 0x000000081f220825 */ /* 0x002fc400078e0222 */
[----:B------:R-:W3:Y:S01]  /*0be0*/  @P0 LDG.E.64 R32, desc[UR6][R32.64] ;  /* 0x0000000620200981 */ /* 0x000ee2000c1e1b00 */
[----:B------:R-:W1:Y:S03]  /*0bf0*/  @P0 LDC.64 R36, c[0x0][0x380] ;  /* 0x0000e000ff240b82 */ /* 0x000e660000000a00 */
[----:B------:R-:W3:Y:S01]  /*0c00*/  @P0 LDG.E.64 R34, desc[UR6][R34.64] ;  /* 0x0000000622220981 */ /* 0x000ee2000c1e1b00 */
[----:B------:R-:W-:-:S04]  /*0c10*/  IMAD R45, R20, R5, R16 ;  /* 0x00000005142d7224 */ /* 0x000fc800078e0210 */
[----:B------:R-:W-:-:S04]  /*0c20*/  IMAD R45, R14, UR9, R45 ;  /* 0x000000090e2d7c24 */ /* 0x000fc8000f8e022d */
[----:B------:R-:W-:-:S04]  /*0c30*/  IMAD R45, R45, R4, UR10 ;  /* 0x0000000a2d2d7e24 */ /* 0x000fc8000f8e0204 */
[----:B------:R-:W-:-:S08]  /*0c40*/  IMAD.IADD R20, R45, 0x1, R0 ;  /* 0x000000012d147824 */ /* 0x000fd000078e0200 */
[----:B--2---:R2:W3:Y:S02]  /*0c50*/  @P0 DFMA R2, R40, R42, R2 ;  /* 0x0000002a2802022b */ /* 0x0044e40000000002 */
[----:B--2---:R-:W-:Y:S01]  /*0c60*/  IADD3 R41, PT, PT, R13, 0x4, RZ ;  /* 0x000000040d297810 */ /* 0x004fe20007ffe0ff */
[----:B------:R-:W2:-:S15]  /*0c70*/  @P0 LDC.64 R42, c[0x0][0x380] ;  /* 0x0000e000ff2a0b82 */ /* 0x000e9e0000000a00 */
[----:B------:R-:W-:-:S15]  /*0c80*/  NOP ;  /* 0x0000000000007918 */ /* 0x000fde0000000000 */
[----:B------:R-:W-:-:S15]  /*0c90*/  NOP ;  /* 0x0000000000007918 */ /* 0x000fde0000000000 */
[----:B------:R-:W-:-:S15]  /*0ca0*/  NOP ;  /* 0x0000000000007918 */ /* 0x000fde0000000000 */
[----:B------:R-:W-:-:S01]  /*0cb0*/  NOP ;  /* 0x0000000000007918 */ /* 0x000fc20000000000 */
[----:B---3--:R3:W4:Y:S02]  /*0cc0*/  @P0 DFMA R2, R32, R34, R2 ;  /* 0x000000222002022b */ /* 0x0087240000000002 */
[----:B---3--:R-:W-:Y:S02]  /*0cd0*/  IMAD R33, R6, R41, RZ ;  /* 0x0000002906217224 */ /* 0x008fe400078e02ff */
[----:B------:R-:W-:Y:S01]  /*0ce0*/  IMAD R35, R15, UR11, R20 ;  /* 0x0000000b0f237c24 */ /* 0x000fe2000f8e0214 */
[----:B------:R-:W3:Y:S01]  /*0cf0*/  @P0 LDC.64 R40, c[0x0][0x3d0] ;  /* 0x0000f400ff280b82 */ /* 0x000ee20000000a00 */
[----:B0-----:R-:W-:-:S04]  /*0d00*/  @P0 IMAD.WIDE R38, R33, 0x8, R38 ;  /* 0x0000000821260825 */ /* 0x001fc800078e0226 */
[----:B-1----:R-:W-:Y:S02]  /*0d10*/  @P0 IMAD.WIDE R44, R35, 0x8, R36 ;  /* 0x00000008232c0825 */ /* 0x002fe400078e0224 */
[----:B------:R-:W4:Y:S04]  /*0d20*/  @P0 LDG.E.64 R38, desc[UR6][R38.64] ;  /* 0x0000000626260981 */ /* 0x000f28000c1e1b00 */
[----:B------:R-:W4:Y:S01]  /*0d30*/  @P0 LDG.E.64 R44, desc[UR6][R44.64] ;  /* 0x000000062c2c0981 */ /* 0x000f22000c1e1b00 */
[----:B------:R-:W-:-:S05]  /*0d40*/  IADD3 R20, PT, PT, R18, 0x5, RZ ;  /* 0x0000000512147810 */ /* 0x000fca0007ffe0ff */
[----:B------:R-:W-:-:S04]  /*0d50*/  IMAD R37, R20, R5, R16 ;  /* 0x0000000514257224 */ /* 0x000fc800078e0210 */
[----:B------:R-:W-:-:S04]  /*0d60*/  IMAD R37, R14, UR9, R37 ;  /* 0x000000090e257c24 */ /* 0x000fc8000f8e0225 */
[----:B------:R-:W-:-:S05]  /*0d70*/  IMAD R37, R37, R4, UR10 ;  /* 0x0000000a25257e24 */ /* 0x000fca000f8e0204 */
[----:B------:R-:W-:Y:S01]  /*0d80*/  IADD3 R20, PT, PT, R37, R0, RZ ;  /* 0x0000000025147210 */ /* 0x000fe20007ffe0ff */
[----:B------:R-:W-:-:S04]  /*0d90*/  VIADD R37, R13, 0x5 ;  /* 0x000000050d257836 */ /* 0x000fc80000000000 */
[----:B------:R-:W-:-:S15]  /*0da0*/  IMAD R37, R6, R37, RZ ;  /* 0x0000002506257224 */ /* 0x000fde00078e02ff */
[----:B------:R-:W-:-:S09]  /*0db0*/  NOP ;  /* 0x0000000000007918 */ /* 0x000fd20000000000 */
[----:B----4-:R0:W1:Y:S02]  /*0dc0*/  @P0 DFMA R2, R38, R44, R2 ;  /* 0x0000002c2602022b */ /* 0x0100640000000002 */
[----:B0-----:R-:W-:Y:S01]  /*0dd0*/  IMAD R39, R15, UR11, R20 ;  /* 0x0000000b0f277c24 */ /* 0x001fe2000f8e0214 */
[----:B------:R-:W-:Y:S01]  /*0de0*/  IADD3 R20, PT, PT, R18, 0x6, RZ ;  /* 0x0000000612147810 */ /* 0x000fe20007ffe0ff */
[----:B---3--:R-:W-:Y:S02]  /*0df0*/  @P0 IMAD.WIDE R44, R37, 0x8, R40 ;  /* 0x00000008252c0825 */ /* 0x008fe400078e0228 */
[----:B------:R-:W0:Y:S02]  /*0e00*/  @P0 LDC.64 R40, c[0x0][0x380] ;  /* 0x0000e000ff280b82 */ /* 0x000e240000000a00 */
[----:B--2---:R-:W-:Y:S02]  /*0e10*/  @P0 IMAD.WIDE R46, R39, 0x8, R42 ;  /* 0x00000008272e0825 */ /* 0x004fe400078e022a */
[----:B------:R-:W1:Y:S02]  /*0e20*/  @P0 LDG.E.64 R44, desc[UR6][R44.64] ;  /* 0x000000062c2c0981 */ /* 0x000e64000c1e1b00 */
[----:B------:R-:W-:-:S02]  /*0e30*/  IMAD R49, R20, R5, R16 ;  /* 0x0000000514317224 */ /* 0x000fc400078e0210 */
[----:B------:R-:W2:Y:S01]  /*0e40*/  @P0 LDC.64 R42, c[0x0][0x3d0] ;  /* 0x0000f400ff2a0b82 */ /* 0x000ea20000000a00 */
[----:B------:R-:W1:Y:S01]  /*0e50*/  @P0 LDG.E.64 R46, desc[UR6][R46.64] ;  /* 0x000000062e2e0981 */ /* 0x000e62000c1e1b00 */
[----:B------:R-:W-:Y:S01]  /*0e60*/  IMAD R49, R14, UR9, R49 ;  /* 0x000000090e317c24 */ /* 0x000fe2000f8e0231 */
[----:B------:R-:W-:-:S03]  /*0e70*/  IADD3 R18, PT, PT, R18, 0x7, RZ ;  /* 0x0000000712127810 */ /* 0x000fc60007ffe0ff */
[----:B------:R-:W-:Y:S02]  /*0e80*/  IMAD R49, R49, R4, UR10 ;  /* 0x0000000a31317e24 */ /* 0x000fe4000f8e0204 */
[----:B------:R-:W-:Y:S02]  /*0e90*/  IMAD R51, R18, R5, R16 ;  /* 0x0000000512337224 */ /* 0x000fe400078e0210 */
[----:B------:R-:W-:Y:S01]  /*0ea0*/  IMAD.IADD R16, R49, 0x1, R0 ;  /* 0x0000000131107824 */ /* 0x000fe200078e0200 */
[----:B------:R-:W-:-:S03]  /*0eb0*/  IADD3 R49, PT, PT, R13, 0x6, RZ ;  /* 0x000000060d317810 */ /* 0x000fc60007ffe0ff */
[----:B------:R-:W-:Y:S02]  /*0ec0*/  IMAD R5, R15, UR11, R16 ;  /* 0x0000000b0f057c24 */ /* 0x000fe4000f8e0210 */
[----:B------:R-:W-:Y:S02]  /*0ed0*/  IMAD R49, R6, R49, RZ ;  /* 0x0000003106317224 */ /* 0x000fe400078e02ff */
[----:B0-----:R-:W-:-:S04]  /*0ee0*/  @P0 IMAD.WIDE R40, R5, 0x8, R40 ;  /* 0x0000000805280825 */ /* 0x001fc800078e0228 */
[----:B--2---:R-:W-:Y:S02]  /*0ef0*/  @P0 IMAD.WIDE R42, R49, 0x8, R42 ;  /* 0x00000008312a0825 */ /* 0x004fe400078e022a */
[----:B------:R-:W2:Y:S04]  /*0f00*/  @P0 LDG.E.64 R40, desc[UR6][R40.64] ;  /* 0x0000000628280981 */ /* 0x000ea8000c1e1b00 */
[----:B------:R-:W2:Y:S01]  /*0f10*/  @P0 LDG.E.64 R42, desc[UR6][R42.64] ;  /* 0x000000062a2a0981 */ /* 0x000ea2000c1e1b00 */
[----:B------:R-:W-:-:S04]  /*0f20*/  IMAD R51, R14, UR9, R51 ;  /* 0x000000090e337c24 */ /* 0x000fc8000f8e0233 */
[----:B------:R-:W-:-:S05]  /*0f30*/  IMAD R51, R51, R4, UR10 ;  /* 0x0000000a33337e24 */ /* 0x000fca000f8e0204 */
[----:B------:R-:W-:Y:S01]  /*0f40*/  IADD3 R4, PT, PT, R51, R0, RZ ;  /* 0x0000000033047210 */ /* 0x000fe20007ffe0ff */
[----:B------:R-:W-:-:S04]  /*0f50*/  VIADD R51, R13, 0x7 ;  /* 0x000000070d337836 */ /* 0x000fc80000000000 */
[----:B------:R-:W-:Y:S02]  /*0f60*/  IMAD R53, R15, UR11, R4 ;  /* 0x0000000b0f357c24 */ /* 0x000fe4000f8e0204 */
[----:B------:R-:W-:-:S05]  /*0f70*/  IMAD R51, R6, R51, RZ ;  /* 0x0000003306337224 */ /* 0x000fca00078e02ff */
[----:B-1----:R0:W2:Y:S02]  /*0f80*/  @P0 DFMA R2, R44, R46, R2 ;  /* 0x0000002e2c02022b */ /* 0x0020a40000000002 */
[----:B0-----:R-:W0:Y:S08]  /*0f90*/  @P0 LDC.64 R46, c[0x0][0x3d0] ;  /* 0x0000f400ff2e0b82 */ /* 0x001e300000000a00 */
[----:B------:R-:W1:Y:S01]  /*0fa0*/  @P0 LDC.64 R44, c[0x0][0x380] ;  /* 0x0000e000ff2c0b82 */ /* 0x000e620000000a00 */
[----:B0-----:R-:W-:-:S06]  /*0fb0*/  @P0 IMAD.WIDE R14, R51, 0x8, R46 ;  /* 0x00000008330e0825 */ /* 0x001fcc00078e022e */
[----:B------:R-:W3:-:S15]  /*0fc0*/  @P0 LDG.E.64 R14, desc[UR6][R14.64] ;  /* 0x000000060e0e0981 */ /* 0x000ede000c1e1b00 */
[----:B------:R-:W-:-:S15]  /*0fd0*/  NOP ;  /* 0x0000000000007918 */ /* 0x000fde0000000000 */
[----:B------:R-:W-:-:S15]  /*0fe0*/  NOP ;  /* 0x0000000000007918 */ /* 0x000fde0000000000 */
[----:B------:R-:W-:-:S02]  /*0ff0*/  NOP ;  /* 0x0000000000007918 */ /* 0x000fc40000000000 */
[----:B--2---:R1:W3:Y:S02]  /*1000*/  @P0 DFMA R2, R42, R40, R2 ;  /* 0x000000282a02022b */ /* 0x0042e40000000002 */
[----:B-1----:R-:W-:-:S06]  /*1010*/  @P0 IMAD.WIDE R40, R53, 0x8, R44 ;  /* 0x0000000835280825 */ /* 0x002fcc00078e022c */
[----:B------:R-:W3:Y:S01]  /*1020*/  @P0 LDG.E.64 R40, desc[UR6][R40.64] ;  /* 0x0000000628280981 */ /* 0x000ee2000c1e1b00 */
[----:B------:R-:W-:-:S04]  /*1030*/  ULOP3.LUT UR4, UR4, 0x7ffffff8, URZ, 0xc0, !UPT ;  /* 0x7ffffff804047892 */ /* 0x000fc8000f8ec0ff */
[----:B------:R-:W-:-:S04]  /*1040*/  UIADD3 UR5, UPT, UPT, -UR4, 0x8, URZ ;  /* 0x0000000804057890 */ /* 0x000fc8000fffe1ff */
[----:B------:R-:W-:Y:S01]  /*1050*/  UISETP.NE.AND UP1, UPT, UR5, URZ, UPT ;  /* 0x000000ff0500728c */ /* 0x000fe2000bf25270 */
[C---:B------:R-:W-:Y:S01]  /*1060*/  LEA R43, R6.reuse, R19, 0x3 ;  /* 0x00000013062b7211 */ /* 0x040fe200078e18ff */
[C---:B------:R-:W-:Y:S01]  /*1070*/  IMAD R27, R6.reuse, 0x8, R27 ;  /* 0x00000008061b7824 */ /* 0x040fe200078e021b */
[C---:B------:R-:W-:Y:S01]  /*1080*/  LEA R17, R6.reuse, R17, 0x3 ;  /* 0x0000001106117211 */ /* 0x040fe200078e18ff */
[C---:B------:R-:W-:Y:S01]  /*1090*/  IMAD R49, R6.reuse, 0x8, R49 ;  /* 0x0000000806317824 */ /* 0x040fe200078e0231 */
[----:B------:R-:W-:Y:S01]  /*10a0*/  LEA R25, R6, R25, 0x3 ;  /* 0x0000001906197211 */ /* 0x000fe200078e18ff */
[----:B------:R-:W-:Y:S01]  /*10b0*/  IMAD R24, R8, 0x8, R21 ;  /* 0x0000000808187824 */ /* 0x000fe200078e0215 */
[----:B------:R-:W-:Y:S01]  /*10c0*/  LEA R33, R6, R33, 0x3 ;  /* 0x0000002106217211 */ /* 0x000fe200078e18ff */
[----:B------:R-:W-:Y:S01]  /*10d0*/  IMAD R31, R8, 0x8, R31 ;  /* 0x00000008081f7824 */ /* 0x000fe200078e021f */
[----:B------:R-:W-:Y:S01]  /*10e0*/  LEA R37, R6, R37, 0x3 ;  /* 0x0000002506257211 */ /* 0x000fe200078e18ff */
[----:B------:R-:W-:Y:S01]  /*10f0*/  IMAD R18, R8, 0x8, R5 ;  /* 0x0000000808127824 */ /* 0x000fe200078e0205 */
[----:B------:R-:W-:-:S02]  /*1100*/  LEA R22, R6, R51, 0x3 ;  /* 0x0000003306167211 */ /* 0x000fc400078e18ff */
[C---:B------:R-:W-:Y:S02]  /*1110*/  LEA R23, R8.reuse, R23, 0x3 ;  /* 0x0000001708177211 */ /* 0x040fe400078e18ff */
[C---:B------:R-:W-:Y:S02]  /*1120*/  LEA R19, R8.reuse, R29, 0x3 ;  /* 0x0000001d08137211 */ /* 0x040fe400078e18ff */
[C---:B------:R-:W-:Y:S02]  /*1130*/  LEA R35, R8.reuse, R35, 0x3 ;  /* 0x0000002308237211 */ /* 0x040fe400078e18ff */
[C---:B------:R-:W-:Y:S02]  /*1140*/  LEA R16, R8.reuse, R39, 0x3 ;  /* 0x0000002708107211 */ /* 0x040fe400078e18ff */
[----:B------:R-:W-:Y:S02]  /*1150*/  LEA R20, R8, R53, 0x3 ;  /* 0x0000003508147211 */ /* 0x000fe400078e18ff */
[----:B------:R-:W-:-:S15]  /*1160*/  MOV R4, UR4 ;  /* 0x0000000400047c02 */ /* 0x000fde0008000f00 */
[----:B------:R-:W-:-:S09]  /*1170*/  NOP ;  /* 0x0000000000007918 */ /* 0x000fd20000000000 */
[----:B---3--:R0:W1:Y:S02]  /*1180*/  @P0 DFMA R2, R14, R40, R2 ;  /* 0x000000280e02022b */ /* 0x0080640000000002 */
[----:B01----:R-:W-:Y:S05]  /*1190*/  BRA.U !UP1, `(.L_x_1023) ;  /* 0x0000000509c47547 */ /* 0x003fea000b800000 */
[----:B------:R-:W-:Y:S01]  /*11a0*/  MOV R39, R17 ;  /* 0x0000001100277202 */ /* 0x000fe20000000f00 */
[----:B------:R-:W-:Y:S01]  /*11b0*/  IMAD.MOV.U32 R15, RZ, RZ, R23 ;  /* 0x000000ffff0f7224 */ /* 0x000fe200078e0017 */
        /* <DEDUP_REMOVED lines=8> */
[----:B------:R-:W-:-:S02]  /*1240*/  MOV R31, R16 ;  /* 0x00000010001f7202 */ /* 0x000fc40000000f00 */
[----:B------:R-:W-:Y:S02]  /*1250*/  MOV R29, R49 ;  /* 0x00000031001d7202 */ /* 0x000fe40000000f00 */
[----:B------:R-:W-:Y:S02]  /*1260*/  MOV R37, R20 ;  /* 0x0000001400257202 */ /* 0x000fe40000000f00 */
[----:B------:R-:W-:Y:S02]  /*1270*/  MOV R41, R24 ;  /* 0x0000001800297202 */ /* 0x000fe40000000f00 */
[----:B------:R-:W-:-:S07]  /*1280*/  MOV R4, UR5 ;  /* 0x0000000500047c02 */ /* 0x000fce0008000f00 */
.L_x_1024:
[----:B------:R-:W0:Y:S08]  /*1290*/  @P0 LDC.64 R48, c[0x0][0x3d0] ;  /* 0x0000f400ff300b82 */ /* 0x000e300000000a00 */
[----:B------:R-:W1:Y:S08]  /*12a0*/  @P0 LDC.64 R50, c[0x0][0x380] ;  /* 0x0000e000ff320b82 */ /* 0x000e700000000a00 */
[----:B------:R-:W2:Y:S01]  /*12b0*/  @P0 LDC.64 R44, c[0x0][0x3d0] ;  /* 0x0000f400ff2c0b82 */ /* 0x000ea20000000a00 */
[----:B0-----:R-:W-:-:S07]  /*12c0*/  @P0 IMAD.WIDE R48, R43, 0x8, R48 ;  /* 0x000000082b300825 */ /* 0x001fce00078e0230 */
[----:B------:R-:W0:Y:S01]  /*12d0*/  @P0 LDC.64 R46, c[0x0][0x380] ;  /* 0x0000e000ff2e0b82 */ /* 0x000e220000000a00 */
[----:B------:R-:W3:Y:S01]  /*12e0*/  @P0 LDG.E.64 R48, desc[UR6][R48.64] ;  /* 0x0000000630300981 */ /* 0x000ee2000c1e1b00 */
[----:B-1----:R-:W-:-:S06]  /*12f0*/  @P0 IMAD.WIDE R50, R41, 0x8, R50 ;  /* 0x0000000829320825 */ /* 0x002fcc00078e0232 */
[----:B------:R-:W1:Y:S01]  /*1300*/  @P0 LDC.64 R52, c[0x0][0x3d0] ;  /* 0x0000f400ff340b82 */ /* 0x000e620000000a00 */
[----:B------:R-:W3:Y:S01]  /*1310*/  @P0 LDG.E.64 R50, desc[UR6][R50.64] ;  /* 0x0000000632320981 */ /* 0x000ee2000c1e1b00 */
[----:B--2---:R-:W-:-:S06]  /*1320*/  @P0 IMAD.WIDE R44, R39, 0x8, R44 ;  /* 0x00000008272c0825 */ /* 0x004fcc00078e022c */
[----:B------:R-:W2:Y:S01]  /*1330*/  @P0 LDC.64 R54, c[0x0][0x380] ;  /* 0x0000e000ff360b82 */ /* 0x000ea20000000a00 */
[----:B------:R-:W4:Y:S01]  /*1340*/  @P0 LDG.E.64 R44, desc[UR6][R44.64] ;  /* 0x000000062c2c0981 */ /* 0x000f22000c1e1b00 */
[----:B0-----:R-:W-:-:S06]  /*1350*/  @P0 IMAD.WIDE R46, R15, 0x8, R46 ;  /* 0x000000080f2e0825 */ /* 0x001fcc00078e022e */
[----:B------:R-:W4:Y:S01]  /*1360*/  @P0 LDG.E.64 R46, desc[UR6][R46.64] ;  /* 0x000000062e2e0981 */ /* 0x000f22000c1e1b00 */
[----:B---3--:R1:W4:Y:S02]  /*1370*/  @P0 DFMA R2, R48, R50, R2 ;  /* 0x000000323002022b */ /* 0x0083240000000002 */
[----:B-1----:R-:W-:Y:S02]  /*1380*/  @P0 IMAD.WIDE R48, R5, 0x8, R52 ;  /* 0x0000000805300825 */ /* 0x002fe400078e0234 */
[----:B------:R-:W0:Y:S02]  /*1390*/  @P0 LDC.64 R52, c[0x0][0x3d0] ;  /* 0x0000f400ff340b82 */ /* 0x000e240000000a00 */
[----:B--2---:R-:W-:Y:S02]  /*13a0*/  @P0 IMAD.WIDE R50, R19, 0x8, R54 ;  /* 0x0000000813320825 */ /* 0x004fe400078e0236 */
[----:B------:R-:W2:Y:S04]  /*13b0*/  @P0 LDG.E.64 R48, desc[UR6][R48.64] ;  /* 0x0000000630300981 */ /* 0x000ea8000c1e1b00 */
[----:B------:R-:W1:Y:S01]  /*13c0*/  @P0 LDC.64 R54, c[0x0][0x380] ;  /* 0x0000e000ff360b82 */ /* 0x000e620000000a00 */
[----:B------:R-:W2:-:S15]  /*13d0*/  @P0 LDG.E.64 R50, desc[UR6][R50.64] ;  /* 0x0000000632320981 */ /* 0x000e9e000c1e1b00 */
[----:B------:R-:W-:-:S15]  /*13e0*/  NOP ;  /* 0x0000000000007918 */ /* 0x000fde0000000000 */
[----:B------:R-:W-:-:S15]  /*13f0*/  NOP ;  /* 0x0000000000007918 */ /* 0x000fde0000000000 */
[----:B------:R-:W-:-:S06]  /*1400*/  NOP ;  /* 0x0000000000007918 */ /* 0x000fcc0000000000 */
[----:B----4-:R0:W2:Y:S02]  /*1410*/  @P0 DFMA R2, R44, R46, R2 ;  /* 0x0000002e2c02022b */ /* 0x0100a40000000002 */
[----:B0-----:R-:W-:Y:S02]  /*1420*/  @P0 IMAD.WIDE R44, R17, 0x8, R52 ;  /* 0x00000008112c0825 */ /* 0x001fe400078e0234 */
[----:B------:R-:W0:Y:S02]  /*1430*/  @P0 LDC.64 R52, c[0x0][0x3d0] ;  /* 0x0000f400ff340b82 */ /* 0x000e240000000a00 */
[----:B-1----:R-:W-:Y:S02]  /*1440*/  @P0 IMAD.WIDE R46, R23, 0x8, R54 ;  /* 0x00000008172e0825 */ /* 0x002fe400078e0236 */
[----:B------:R-:W3:Y:S04]  /*1450*/  @P0 LDG.E.64 R44, desc[UR6][R44.64] ;  /* 0x000000062c2c0981 */ /* 0x000ee8000c1e1b00 */
[----:B------:R-:W3:Y:S01]  /*1460*/  @P0 LDG.E.64 R46, desc[UR6][R46.64] ;  /* 0x000000062e2e0981 */ /* 0x000ee2000c1e1b00 */
[----:B------:R-:W1:-:S15]  /*1470*/  @P0 LDC.64 R54, c[0x0][0x380] ;  /* 0x0000e000ff360b82 */ /* 0x000e5e0000000a00 */
[----:B------:R-:W-:-:S15]  /*1480*/  NOP ;  /* 0x0000000000007918 */ /* 0x000fde0000000000 */
[----:B------:R-:W-:-:S15]  /*1490*/  NOP ;  /* 0x0000000000007918 */ /* 0x000fde0000000000 */
[----:B------:R-:W-:-:S06]  /*14a0*/  NOP ;  /* 0x0000000000007918 */ /* 0x000fcc0000000000 */
[----:B--2---:R0:W3:Y:S02]  /*14b0*/  @P0 DFMA R2, R48, R50, R2 ;  /* 0x000000323002022b */ /* 0x0040e40000000002 */
[----:B0-----:R-:W-:Y:S02]  /*14c0*/  @P0 IMAD.WIDE R48, R21, 0x8, R52 ;  /* 0x0000000815300825 */ /* 0x001fe400078e0234 */
[----:B------:R-:W0:Y:S02]  /*14d0*/  @P0 LDC.64 R52, c[0x0][0x3d0] ;  /* 0x0000f400ff340b82 */ /* 0x000e240000000a00 */
[----:B-1----:R-:W-:Y:S02]  /*14e0*/  @P0 IMAD.WIDE R50, R27, 0x8, R54 ;  /* 0x000000081b320825 */ /* 0x002fe400078e0236 */
[----:B------:R-:W2:Y:S04]  /*14f0*/  @P0 LDG.E.64 R48, desc[UR6][R48.64] ;  /* 0x0000000630300981 */ /* 0x000ea8000c1e1b00 */
[----:B------:R-:W1:Y:S01]  /*1500*/  @P0 LDC.64 R54, c[0x0][0x380] ;  /* 0x0000e000ff360b82 */ /* 0x000e620000000a00 */
[----:B------:R-:W2:-:S15]  /*1510*/  @P0 LDG.E.64 R50, desc[UR6][R50.64] ;  /* 0x0000000632320981 */ /* 0x000e9e000c1e1b00 */
[----:B------:R-:W-:-:S15]  /*1520*/  NOP ;  /* 0x0000000000007918 */ /* 0x000fde0000000000 */
[----:B------:R-:W-:-:S15]  /*1530*/  NOP ;  /* 0x0000000000007918 */ /* 0x000fde0000000000 */
[----:B------:R-:W-:-:S06]  /*1540*/  NOP ;  /* 0x0000000000007918 */ /* 0x000fcc0000000000 */
[----:B---3--:R0:W2:Y:S02]  /*1550*/  @P0 DFMA R2, R44, R46, R2 ;  /* 0x0000002e2c02022b */ /* 0x0080a40000000002 */
        /* <DEDUP_REMOVED lines=20> */
[----:B0-----:R-:W-:-:S04]  /*16a0*/  @P0 IMAD.WIDE R44, R33, 0x8, R52 ;  /* 0x00000008212c0825 */ /* 0x001fc800078e0234 */
[----:B-1----:R-:W-:Y:S02]  /*16b0*/  @P0 IMAD.WIDE R46, R37, 0x8, R54 ;  /* 0x00000008252e0825 */ /* 0x002fe400078e0236 */
[----:B------:R-:W3:Y:S04]  /*16c0*/  @P0 LDG.E.64 R44, desc[UR6][R44.64] ;  /* 0x000000062c2c0981 */ /* 0x000ee8000c1e1b00 */
[----:B------:R-:W3:Y:S01]  /*16d0*/  @P0 LDG.E.64 R46, desc[UR6][R46.64] ;  /* 0x000000062e2e0981 */ /* 0x000ee2000c1e1b00 */
[----:B------:R-:W-:-:S05]  /*16e0*/  VIADD R4, R4, 0x8 ;  /* 0x0000000804047836 */ /* 0x000fca0000000000 */
[----:B------:R-:W-:Y:S01]  /*16f0*/  ISETP.NE.AND P1, PT, R4, RZ, PT ;  /* 0x000000ff0400720c */ /* 0x000fe20003f25270 */
[C---:B------:R-:W-:Y:S01]  /*1700*/  IMAD R39, R6.reuse, 0x8, R39 ;  /* 0x0000000806277824 */ /* 0x040fe200078e0227 */
[----:B------:R-:W-:Y:S01]  /*1710*/  LEA R43, R6, R43, 0x3 ;  /* 0x0000002b062b7211 */ /* 0x000fe200078e18ff */
[C---:B------:R-:W-:Y:S01]  /*1720*/  IMAD R19, R8.reuse, 0x8, R19 ;  /* 0x0000000808137824 */ /* 0x040fe200078e0213 */
[----:B------:R-:W-:Y:S01]  /*1730*/  LEA R41, R8, R41, 0x3 ;  /* 0x0000002908297211 */ /* 0x000fe200078e18ff */
[----:B------:R-:W-:Y:S01]  /*1740*/  IMAD R21, R6, 0x8, R21 ;  /* 0x0000000806157824 */ /* 0x000fe200078e0215 */
[C---:B------:R-:W-:Y:S01]  /*1750*/  LEA R15, R8.reuse, R15, 0x3 ;  /* 0x0000000f080f7211 */ /* 0x040fe200078e18ff */
[----:B------:R-:W-:Y:S01]  /*1760*/  IMAD R31, R8, 0x8, R31 ;  /* 0x00000008081f7824 */ /* 0x000fe200078e021f */
[C---:B------:R-:W-:Y:S01]  /*1770*/  LEA R5, R6.reuse, R5, 0x3 ;  /* 0x0000000506057211 */ /* 0x040fe200078e18ff */
[C---:B------:R-:W-:Y:S01]  /*1780*/  IMAD R33, R6.reuse, 0x8, R33 ;  /* 0x0000000806217824 */ /* 0x040fe200078e0221 */
[----:B------:R-:W-:-:S02]  /*1790*/  LEA R17, R6, R17, 0x3 ;  /* 0x0000001106117211 */ /* 0x000fc400078e18ff */
[C---:B------:R-:W-:Y:S02]  /*17a0*/  LEA R23, R8.reuse, R23, 0x3 ;  /* 0x0000001708177211 */ /* 0x040fe400078e18ff */
[----:B------:R-:W-:Y:S02]  /*17b0*/  LEA R27, R8, R27, 0x3 ;  /* 0x0000001b081b7211 */ /* 0x000fe400078e18ff */
[C---:B------:R-:W-:Y:S02]  /*17c0*/  LEA R25, R6.reuse, R25, 0x3 ;  /* 0x0000001906197211 */ /* 0x040fe400078e18ff */
[----:B------:R-:W-:Y:S02]  /*17d0*/  LEA R29, R6, R29, 0x3 ;  /* 0x0000001d061d7211 */ /* 0x000fe400078e18ff */
[C---:B------:R-:W-:Y:S02]  /*17e0*/  LEA R35, R8.reuse, R35, 0x3 ;  /* 0x0000002308237211 */ /* 0x040fe400078e18ff */
[----:B------:R-:W-:-:S15]  /*17f0*/  LEA R37, R8, R37, 0x3 ;  /* 0x0000002508257211 */ /* 0x000fde00078e18ff */
[----:B------:R-:W-:-:S09]  /*1800*/  NOP ;  /* 0x0000000000007918 */ /* 0x000fd20000000000 */
[----:B--2---:R-:W3:-:S15]  /*1810*/  @P0 DFMA R2, R48, R50, R2 ;  /* 0x000000323002022b */ /* 0x004ede0000000002 */
[----:B------:R-:W-:-:S15]  /*1820*/  NOP ;  /* 0x0000000000007918 */ /* 0x000fde0000000000 */
[----:B------:R-:W-:-:S15]  /*1830*/  NOP ;  /* 0x0000000000007918 */ /* 0x000fde0000000000 */
[----:B------:R-:W-:-:S15]  /*1840*/  NOP ;  /* 0x0000000000007918 */ /* 0x000fde0000000000 */
[----:B------:R-:W-:-:S04]  /*1850*/  NOP ;  /* 0x0000000000007918 */ /* 0x000fc80000000000 */
[----:B---3--:R0:W1:Y:S02]  /*1860*/  @P0 DFMA R2, R44, R46, R2 ;  /* 0x0000002e2c02022b */ /* 0x0080640000000002 */
[----:B01----:R-:W-:Y:S05]  /*1870*/  @P1 BRA `(.L_x_1024) ;  /* 0xfffffff800841947 */ /* 0x003fea000383ffff */
[----:B------:R-:W0:Y:S02]  /*1880*/  LDCU UR4, c[0x0][0x400] ;  /* 0x00008000ff0477ac */ /* 0x000e240008000800 */
[----:B0-----:R-:W-:-:S06]  /*1890*/  ULOP3.LUT UR4, UR4, 0x7ffffff8, URZ, 0xc0, !UPT ;  /* 0x7ffffff804047892 */ /* 0x001fcc000f8ec0ff */
[----:B------:R-:W-:-:S07]  /*18a0*/  MOV R4, UR4 ;  /* 0x0000000400047c02 */ /* 0x000fce0008000f00 */
.L_x_1023:
        /* <DEDUP_REMOVED lines=8> */
[----:B------:R-:W-:-:S05]  /*1930*/  IMAD.IADD R37, R13, 0x1, R4 ;  /* 0x000000010d257824 */ /* 0x000fca00078e0204 */
[----:B------:R-:W-:Y:S02]  /*1940*/  @P0 IADD3 R35, PT, PT, R37, 0x2, RZ ;  /* 0x0000000225230810 */ /* 0x000fe40007ffe0ff */
[----:B------:R-:W1:Y:S08]  /*1950*/  @P0 LDC.64 R24, c[0x0][0x410] ;  /* 0x00010400ff180b82 */ /* 0x000e700000000a00 */
[----:B------:R-:W2:Y:S08]  /*1960*/  @P0 LDC R5, c[0x0][0x404] ;  /* 0x00010100ff050b82 */ /* 0x000eb00000000800 */
[----:B------:R-:W3:Y:S01]  /*1970*/  @P0 LDC.64 R28, c[0x0][0x410] ;  /* 0x00010400ff1c0b82 */ /* 0x000ee20000000a00 */
[----:B0-----:R-:W-:-:S07]  /*1980*/  @P0 IMAD R16, R10, R16, R37 ;  /* 0x000000100a100224 */ /* 0x001fce00078e0225 */
[----:B------:R-:W0:Y:S01]  /*1990*/  @P0 LDC R26, c[0x0][0x404] ;  /* 0x00010100ff1a0b82 */ /* 0x000e220000000800 */
[----:B-1----:R-:W-:Y:S02]  /*19a0*/  @P0 IMAD R27, R16, R25, R25 ;  /* 0x00000019101b0224 */ /* 0x002fe400078e0219 */
[----:B------:R-:W-:-:S03]  /*19b0*/  @P0 IMAD R25, R6, R37, RZ ;  /* 0x0000002506190224 */ /* 0x000fc600078e02ff */
[----:B------:R-:W-:Y:S02]  /*19c0*/  @P0 IADD3 R27, PT, PT, R12, R27, RZ ;  /* 0x0000001b0c1b0210 */ /* 0x000fe40007ffe0ff */
[----:B------:R-:W1:Y:S01]  /*19d0*/  @P0 LDC.64 R14, c[0x0][0x3d0] ;  /* 0x0000f400ff0e0b82 */ /* 0x000e620000000a00 */
[----:B--2---:R-:W-:Y:S02]  /*19e0*/  @P0 IMAD R5, R10, R5, R37 ;  /* 0x000000050a050224 */ /* 0x004fe400078e0225 */
[----:B------:R-:W-:-:S05]  /*19f0*/  @P0 IMAD R33, R27, R24, R11 ;  /* 0x000000181b210224 */ /* 0x000fca00078e020b */
[----:B------:R-:W2:Y:S01]  /*1a00*/  @P0 LDC.64 R22, c[0x0][0x410] ;  /* 0x00010400ff160b82 */ /* 0x000ea20000000a00 */
[----:B---3--:R-:W-:-:S04]  /*1a10*/  @P0 IMAD R5, R5, R29, R12 ;  /* 0x0000001d05050224 */ /* 0x008fc800078e020c */
[----:B------:R-:W-:-:S03]  /*1a20*/  @P0 IMAD R5, R5, R28, R11 ;  /* 0x0000001c05050224 */ /* 0x000fc600078e020b */
[----:B------:R-:W3:Y:S01]  /*1a30*/  @P0 LDC.64 R18, c[0x0][0x380] ;  /* 0x0000e000ff120b82 */ /* 0x000ee20000000a00 */
[----:B0-----:R-:W-:Y:S02]  /*1a40*/  @P0 IMAD R26, R10, R26, R35 ;  /* 0x0000001a0a1a0224 */ /* 0x001fe400078e0223 */
[----:B------:R-:W-:-:S05]  /*1a50*/  @P0 IMAD R35, R6, R35, RZ ;  /* 0x0000002306230224 */ /* 0x000fca00078e02ff */
[----:B------:R-:W0:Y:S01]  /*1a60*/  @P0 LDC.64 R20, c[0x0][0x3d0] ;  /* 0x0000f400ff140b82 */ /* 0x000e220000000a00 */
[----:B-1----:R-:W-:-:S06]  /*1a70*/  @P0 IMAD.WIDE R14, R25, 0x8, R14 ;  /* 0x00000008190e0825 */ /* 0x002fcc00078e020e */
[----:B------:R-:W4:Y:S01]  /*1a80*/  @P0 LDG.E.64 R14, desc[UR6][R14.64] ;  /* 0x000000060e0e0981 */ /* 0x000f22000c1e1b00 */
[----:B------:R-:W1:Y:S01]  /*1a90*/  @P0 LDC.64 R16, c[0x0][0x380] ;  /* 0x0000e000ff100b82 */ /* 0x000e620000000a00 */
[----:B--2---:R-:W-:Y:S02]  /*1aa0*/  @P0 IMAD R28, R26, R23, R12 ;  /* 0x000000171a1c0224 */ /* 0x004fe400078e020c */
[----:B------:R-:W-:-:S05]  /*1ab0*/  @P0 IMAD R23, R6, R37, R6 ;  /* 0x0000002506170224 */ /* 0x000fca00078e0206 */
[----:B------:R-:W2:Y:S01]  /*1ac0*/  @P0 LDC R32, c[0x0][0x404] ;  /* 0x00010100ff200b82 */ /* 0x000ea20000000800 */
[----:B---3--:R-:W-:-:S04]  /*1ad0*/  @P0 IMAD.WIDE R18, R5, 0x8, R18 ;  /* 0x0000000805120825 */ /* 0x008fc800078e0212 */
[----:B------:R-:W-:Y:S02]  /*1ae0*/  @P0 IMAD R5, R28, R22, R11 ;  /* 0x000000161c050224 */ /* 0x000fe400078e020b */
[----:B------:R-:W4:Y:S01]  /*1af0*/  @P0 LDG.E.64 R18, desc[UR6][R18.64] ;  /* 0x0000000612120981 */ /* 0x000f22000c1e1b00 */
[----:B------:R-:W3:Y:S01]  /*1b00*/  @P0 LDC.64 R24, c[0x0][0x410] ;  /* 0x00010400ff180b82 */ /* 0x000ee20000000a00 */
[----:B0-----:R-:W-:-:S06]  /*1b10*/  @P0 IMAD.WIDE R22, R23, 0x8, R20 ;  /* 0x0000000817160825 */ /* 0x001fcc00078e0214 */
[----:B------:R-:W5:Y:S01]  /*1b20*/  @P0 LDG.E.64 R22, desc[UR6][R22.64] ;  /* 0x0000000616160981 */ /* 0x000f62000c1e1b00 */
[----:B------:R-:W0:Y:S01]  /*1b30*/  @P0 LDC.64 R26, c[0x0][0x3d0] ;  /* 0x0000f400ff1a0b82 */ /* 0x000e220000000a00 */
[----:B-1----:R-:W-:-:S04]  /*1b40*/  @P0 IMAD.WIDE R20, R33, 0x8, R16 ;  /* 0x0000000821140825 */ /* 0x002fc800078e0210 */
[----:B------:R-:W-:Y:S02]  /*1b50*/  @P0 VIADD R33, R37, 0x3 ;  /* 0x0000000325210836 */ /* 0x000fe40000000000 */
[----:B------:R-:W5:Y:S01]  /*1b60*/  @P0 LDG.E.64 R20, desc[UR6][R20.64] ;  /* 0x0000000614140981 */ /* 0x000f62000c1e1b00 */
[----:B------:R-:W1:Y:S01]  /*1b70*/  @P0 LDC.64 R28, c[0x0][0x380] ;  /* 0x0000e000ff1c0b82 */ /* 0x000e620000000a00 */
[----:B--2---:R-:W-:Y:S02]  /*1b80*/  @P0 IMAD R32, R10, R32, R33 ;  /* 0x000000200a200224 */ /* 0x004fe400078e0221 */
[----:B------:R-:W-:-:S05]  /*1b90*/  @P0 IMAD R33, R6, R33, RZ ;  /* 0x0000002106210224 */ /* 0x000fca00078e02ff */
[----:B------:R-:W2:Y:S01]  /*1ba0*/  @P0 LDC.64 R30, c[0x0][0x3d0] ;  /* 0x0000f400ff1e0b82 */ /* 0x000ea20000000a00 */
[----:B---3--:R-:W-:-:S04]  /*1bb0*/  @P0 IMAD R25, R32, R25, R12 ;  /* 0x0000001920190224 */ /* 0x008fc800078e020c */
[----:B------:R-:W-:-:S03]  /*1bc0*/  @P0 IMAD R25, R25, R24, R11 ;  /* 0x0000001819190224 */ /* 0x000fc600078e020b */
[----:B------:R-:W3:Y:S01]  /*1bd0*/  @P0 LDC.64 R16, c[0x0][0x380] ;  /* 0x0000e000ff100b82 */ /* 0x000ee20000000a00 */
[----:B0-----:R-:W-:-:S06]  /*1be0*/  @P0 IMAD.WIDE R26, R35, 0x8, R26 ;  /* 0x00000008231a0825 */ /* 0x001fcc00078e021a */
[----:B------:R-:W5:Y:S01]  /*1bf0*/  @P0 LDG.E.64 R26, desc[UR6][R26.64] ;  /* 0x000000061a1a0981 */ /* 0x000f62000c1e1b00 */
[----:B-1----:R-:W-:-:S06]  /*1c00*/  @P0 IMAD.WIDE R28, R5, 0x8, R28 ;  /* 0x00000008051c0825 */ /* 0x002fcc00078e021c */
[----:B------:R-:W5:Y:S01]  /*1c10*/  @P0 LDG.E.64 R28, desc[UR6][R28.64] ;  /* 0x000000061c1c0981 */ /* 0x000f62000c1e1b00 */
[----:B--2---:R-:W-:-:S06]  /*1c20*/  @P0 IMAD.WIDE R30, R33, 0x8, R30 ;  /* 0x00000008211e0825 */ /* 0x004fcc00078e021e */
[----:B------:R-:W2:Y:S01]  /*1c30*/  @P0 LDG.E.64 R30, desc[UR6][R30.64] ;  /* 0x000000061e1e0981 */ /* 0x000ea2000c1e1b00 */
[----:B---3--:R-:W-:-:S06]  /*1c40*/  @P0 IMAD.WIDE R16, R25, 0x8, R16 ;  /* 0x0000000819100825 */ /* 0x008fcc00078e0210 */
[----:B------:R-:W2:Y:S01]  /*1c50*/  @P0 LDG.E.64 R16, desc[UR6][R16.64] ;  /* 0x0000000610100981 */ /* 0x000ea2000c1e1b00 */
[----:B------:R-:W-:Y:S01]  /*1c60*/  IADD3 R4, PT, PT, R4, 0x4, RZ ;  /* 0x0000000404047810 */ /* 0x000fe20007ffe0ff */
[----:B----4-:R-:W5:-:S15]  /*1c70*/  @P0 DFMA R2, R14, R18, R2 ;  /* 0x000000120e02022b */ /* 0x010f5e0000000002 */
[----:B------:R-:W-:-:S15]  /*1c80*/  NOP ;  /* 0x0000000000007918 */ /* 0x000fde0000000000 */
[----:B------:R-:W-:-:S15]  /*1c90*/  NOP ;  /* 0x0000000000007918 */ /* 0x000fde0000000000 */
[----:B------:R-:W-:-:S15]  /*1ca0*/  NOP ;  /* 0x0000000000007918 */ /* 0x000fde0000000000 */
[----:B------:R-:W-:-:S04]  /*1cb0*/  NOP ;  /* 0x0000000000007918 */ /* 0x000fc80000000000 */
[----:B-----5:R-:W0:-:S15]  /*1cc0*/  @P0 DFMA R2, R22, R20, R2 ;  /* 0x000000141602022b */ /* 0x020e1e0000000002 */
[----:B------:R-:W-:-:S15]  /*1cd0*/  NOP ;  /* 0x0000000000007918 */ /* 0x000fde0000000000 */
[----:B------:R-:W-:-:S15]  /*1ce0*/  NOP ;  /* 0x0000000000007918 */ /* 0x000fde0000000000 */
[----:B------:R-:W-:-:S15]  /*1cf0*/  NOP ;  /* 0x0000000000007918 */ /* 0x000fde0000000000 */
[----:B------:R-:W-:-:S04]  /*1d00*/  NOP ;  /* 0x0000000000007918 */ /* 0x000fc80000000000 */
[----:B0-----:R-:W2:-:S15]  /*1d10*/  @P0 DFMA R2, R26, R28, R2 ;  /* 0x0000001c1a02022b */ /* 0x001e9e0000000002 */
[----:B------:R-:W-:-:S15]  /*1d20*/  NOP ;  /* 0x0000000000007918 */ /* 0x000fde0000000000 */
[----:B------:R-:W-:-:S15]  /*1d30*/  NOP ;  /* 0x0000000000007918 */ /* 0x000fde0000000000 */
[----:B------:R-:W-:-:S15]  /*1d40*/  NOP ;  /* 0x0000000000007918 */ /* 0x000fde0000000000 */
[----:B------:R-:W-:-:S04]  /*1d50*/  NOP ;  /* 0x0000000000007918 */ /* 0x000fc80000000000 */
[----:B--2---:R0:W1:Y:S02]  /*1d60*/  @P0 DFMA R2, R30, R16, R2 ;  /* 0x000000101e02022b */ /* 0x0040640000000002 */
.L_x_1026:
[----:B------:R-:W-:Y:S04]  /*1d70*/  BSSY.RECONVERGENT B0, `(.L_x_1025) ;  /* 0x0000037000007945 */ /* 0x000fe80003800200 */
[----:B------:R-:W-:Y:S05]  /*1d80*/  BRA.U !UP1, `(.L_x_1027) ;  /* 0x0000000109d47547 */ /* 0x000fea000b800000 */
[----:B------:R-:W2:Y:S01]  /*1d90*/  LDCU UR5, c[0x0][0x400] ;  /* 0x00008000ff0577ac */ /* 0x000ea20008000800 */
[----:B------:R-:W-:Y:S02]  /*1da0*/  UISETP.NE.AND UP1, UPT, UR4, 0x1, UPT ;  /* 0x000000010400788c */ /* 0x000fe4000bf25270 */
[----:B--2---:R-:W-:-:S07]  /*1db0*/  ULOP3.LUT UP2, URZ, UR5, 0x1, URZ, 0xc0, !UPT ;  /* 0x0000000105ff7892 */ /* 0x004fce000f84c0ff */
[----:B------:R-:W-:Y:S05]  /*1dc0*/  BRA.U !UP1, `(.L_x_1028) ;  /* 0x0000000109847547 */ /* 0x000fea000b800000 */
[----:B------:R-:W2:Y:S01]  /*1dd0*/  @P0 LDC R24, c[0x0][0x404] ;  /* 0x00010100ff180b82 */ /* 0x000ea20000000800 */
[----:B------:R-:W-:-:S07]  /*1de0*/  IADD3 R27, PT, PT, R13, R4, RZ ;  /* 0x000000040d1b7210 */ /* 0x000fce0007ffe0ff */
[----:B------:R-:W3:Y:S08]  /*1df0*/  @P0 LDC R5, c[0x0][0x404] ;  /* 0x00010100ff050b82 */ /* 0x000ef00000000800 */
[----:B------:R-:W4:Y:S08]  /*1e00*/  @P0 LDC.64 R28, c[0x0][0x410] ;  /* 0x00010400ff1c0b82 */ /* 0x000f300000000a00 */
[----:B------:R-:W5:Y:S01]  /*1e10*/  @P0 LDC.64 R22, c[0x0][0x410] ;  /* 0x00010400ff160b82 */ /* 0x000f620000000a00 */
[----:B--2---:R-:W-:-:S07]  /*1e20*/  @P0 IMAD R24, R10, R24, R27 ;  /* 0x000000180a180224 */ /* 0x004fce00078e021b */
[----:B------:R-:W2:Y:S01]  /*1e30*/  @P0 LDC.64 R18, c[0x0][0x3d0] ;  /* 0x0000f400ff120b82 */ /* 0x000ea20000000a00 */
[----:B---3--:R-:W-:-:S07]  /*1e40*/  @P0 IMAD R5, R10, R5, R27 ;  /* 0x000000050a050224 */ /* 0x008fce00078e021b */
[----:B------:R-:W3:Y:S01]  /*1e50*/  @P0 LDC.64 R20, c[0x0][0x380] ;  /* 0x0000e000ff140b82 */ /* 0x000ee20000000a00 */
[----:B----4-:R-:W-:-:S04]  /*1e60*/  @P0 IMAD R25, R24, R29, R29 ;  /* 0x0000001d18190224 */ /* 0x010fc800078e021d */
[----:B------:R-:W-:-:S03]  /*1e70*/  @P0 IMAD.IADD R25, R12, 0x1, R25 ;  /* 0x000000010c190824 */ /* 0x000fc600078e0219 */
[----:B0-----:R-:W0:Y:S01]  /*1e80*/  @P0 LDC.64 R16, c[0x0][0x3d0] ;  /* 0x0000f400ff100b82 */ /* 0x001e220000000a00 */
[----:B-----5:R-:W-:Y:S02]  /*1e90*/  @P0 IMAD R5, R5, R23, R12 ;  /* 0x0000001705050224 */ /* 0x020fe400078e020c */
[----:B------:R-:W-:Y:S02]  /*1ea0*/  @P0 IMAD R23, R6, R27, RZ ;  /* 0x0000001b06170224 */ /* 0x000fe400078e02ff */
[--C-:B------:R-:W-:Y:S02]  /*1eb0*/  @P0 IMAD R5, R5, R22, R11.reuse ;  /* 0x0000001605050224 */ /* 0x100fe400078e020b */
[----:B------:R-:W-:Y:S01]  /*1ec0*/  @P0 IMAD R25, R25, R28, R11 ;  /* 0x0000001c19190224 */ /* 0x000fe200078e020b */
[----:B------:R-:W4:Y:S01]  /*1ed0*/  @P0 LDC.64 R14, c[0x0][0x380] ;  /* 0x0000e000ff0e0b82 */ /* 0x000f220000000a00 */
[----:B--2---:R-:W-:-:S04]  /*1ee0*/  @P0 IMAD.WIDE R18, R23, 0x8, R18 ;  /* 0x0000000817120825 */ /* 0x004fc800078e0212 */
[----:B------:R-:W-:Y:S02]  /*1ef0*/  @P0 IMAD R23, R6, R27, R6 ;  /* 0x0000001b06170224 */ /* 0x000fe400078e0206 */
[----:B------:R-:W1:Y:S01]  /*1f00*/  @P0 LDG.E.64 R18, desc[UR6][R18.64] ;  /* 0x0000000612120981 */ /* 0x000e62000c1e1b00 */
[----:B---3--:R-:W-:-:S06]  /*1f10*/  @P0 IMAD.WIDE R20, R5, 0x8, R20 ;  /* 0x0000000805140825 */ /* 0x008fcc00078e0214 */
[----:B------:R-:W1:Y:S01]  /*1f20*/  @P0 LDG.E.64 R20, desc[UR6][R20.64] ;  /* 0x0000000614140981 */ /* 0x000e62000c1e1b00 */
[----:B0-----:R-:W-:-:S06]  /*1f30*/  @P0 IMAD.WIDE R16, R23, 0x8, R16 ;  /* 0x0000000817100825 */ /* 0x001fcc00078e0210 */
[----:B------:R-:W2:Y:S01]  /*1f40*/  @P0 LDG.E.64 R16, desc[UR6][R16.64] ;  /* 0x0000000610100981 */ /* 0x000ea2000c1e1b00 */
[----:B----4-:R-:W-:-:S06]  /*1f50*/  @P0 IMAD.WIDE R14, R25, 0x8, R14 ;  /* 0x00000008190e0825 */ /* 0x010fcc00078e020e */
[----:B------:R-:W2:Y:S01]  /*1f60*/  @P0 LDG.E.64 R14, desc[UR6][R14.64] ;  /* 0x000000060e0e0981 */ /* 0x000ea2000c1e1b00 */
[----:B------:R-:W-:Y:S01]  /*1f70*/  IADD3 R4, PT, PT, R4, 0x2, RZ ;  /* 0x0000000204047810 */ /* 0x000fe20007ffe0ff */
[----:B-1----:R-:W2:-:S15]  /*1f80*/  @P0 DFMA R2, R18, R20, R2 ;  /* 0x000000141202022b */ /* 0x002e9e0000000002 */
[----:B------:R-:W-:-:S15]  /*1f90*/  NOP ;  /* 0x0000000000007918 */ /* 0x000fde0000000000 */
[----:B------:R-:W-:-:S15]  /*1fa0*/  NOP ;  /* 0x0000000000007918 */ /* 0x000fde0000000000 */
[----:B------:R-:W-:-:S15]  /*1fb0*/  NOP ;  /* 0x0000000000007918 */ /* 0x000fde0000000000 */
[----:B------:R-:W-:-:S04]  /*1fc0*/  NOP ;  /* 0x0000000000007918 */ /* 0x000fc80000000000 */
[----:B--2---:R2:W3:Y:S02]  /*1fd0*/  @P0 DFMA R2, R16, R14, R2 ;  /* 0x0000000e1002022b */ /* 0x0044e40000000002 */
.L_x_1028:
[----:B------:R-:W-:Y:S05]  /*1fe0*/  BRA.U !UP2, `(.L_x_1027) ;  /* 0x000000010a3c7547 */ /* 0x000fea000b800000 */
[----:B0-2---:R-:W-:Y:S01]  /*1ff0*/  IADD3 R17, PT, PT, R13, R4, RZ ;  /* 0x000000040d117210 */ /* 0x005fe20007ffe0ff */
[----:B------:R-:W-:Y:S06]  /*2000*/  @!P0 BRA `(.L_x_1027) ;  /* 0x0000000000348947 */ /* 0x000fec0003800000 */
[----:B------:R-:W0:Y:S01]  /*2010*/  LDCU UR4, c[0x0][0x404] ;  /* 0x00008080ff0477ac */ /* 0x000e220008000800 */
[----:B------:R-:W2:Y:S01]  /*2020*/  LDC.64 R4, c[0x0][0x3d0] ;  /* 0x0000f400ff047b82 */ /* 0x000ea20000000a00 */
[----:B------:R-:W4:Y:S07]  /*2030*/  LDCU.64 UR8, c[0x0][0x410] ;  /* 0x00008200ff0877ac */ /* 0x000f2e0008000a00 */
[----:B------:R-:W5:Y:S01]  /*2040*/  LDC.64 R14, c[0x0][0x380] ;  /* 0x0000e000ff0e7b82 */ /* 0x000f620000000a00 */
[----:B0-----:R-:W-:-:S04]  /*2050*/  IMAD R13, R10, UR4, R17 ;  /* 0x000000040a0d7c24 */ /* 0x001fc8000f8e0211 */
[----:B----4-:R-:W-:Y:S02]  /*2060*/  IMAD R12, R13, UR9, R12 ;  /* 0x000000090d0c7c24 */ /* 0x010fe4000f8e020c */
[----:B------:R-:W-:Y:S02]  /*2070*/  IMAD R13, R6, R17, RZ ;  /* 0x00000011060d7224 */ /* 0x000fe400078e02ff */
[----:B------:R-:W-:Y:S02]  /*2080*/  IMAD R11, R12, UR8, R11 ;  /* 0x000000080c0b7c24 */ /* 0x000fe4000f8e020b */
[----:B--2---:R-:W-:-:S04]  /*2090*/  IMAD.WIDE R4, R13, 0x8, R4 ;  /* 0x000000080d047825 */ /* 0x004fc800078e0204 */
[----:B-----5:R-:W-:Y:S02]  /*20a0*/  IMAD.WIDE R10, R11, 0x8, R14 ;  /* 0x000000080b0a7825 */ /* 0x020fe400078e020e */
[----:B------:R-:W1:Y:S04]  /*20b0*/  LDG.E.64 R4, desc[UR6][R4.64] ;  /* 0x0000000604047981 */ /* 0x000e68000c1e1b00 */
[----:B------:R-:W1:Y:S02]  /*20c0*/  LDG.E.64 R10, desc[UR6][R10.64] ;  /* 0x000000060a0a7981 */ /* 0x000e64000c1e1b00 */
[----:B-1-3--:R4:W0:Y:S02]  /*20d0*/  DFMA R2, R4, R10, R2 ;  /* 0x0000000a0402722b */ /* 0x00a8240000000002 */
.L_x_1027:
[----:B------:R-:W-:Y:S05]  /*20e0*/  BSYNC.RECONVERGENT B0 ;  /* 0x0000000000007941 */ /* 0x000fea0003800200 */
.L_x_1025:
[----:B------:R-:W4:Y:S01]  /*20f0*/  LDCU.64 UR8, c[0x0][0x3a8] ;  /* 0x00007500ff0877ac */ /* 0x000f220008000a00 */
[----:B------:R-:W5:Y:S01]  /*2100*/  LDCU UR4, c[0x0][0x3f8] ;  /* 0x00007f00ff0477ac */ /* 0x000f620008000800 */
[----:B------:R-:W2:Y:S01]  /*2110*/  LDCU UR5, c[0x0][0x3f8] ;  /* 0x00007f00ff0577ac */ /* 0x000ea20008000800 */
[----:B----4-:R-:W-:-:S04]  /*2120*/  LEA R4, P0, R0, UR8, 0x3 ;  /* 0x0000000800047c11 */ /* 0x010fc8000f8018ff */
[----:B------:R-:W-:Y:S01]  /*2130*/  LEA.HI.X R5, R0, UR9, R7, 0x3, P0 ;  /* 0x0000000900057c11 */ /* 0x000fe200080f1c07 */
[----:B-----5:R-:W-:Y:S01]  /*2140*/  USHF.R.S32.HI UR4, URZ, 0x1f, UR4 ;  /* 0x0000001fff047899 */ /* 0x020fe20008011404 */
[----:B------:R-:W-:-:S03]  /*2150*/  IADD3 R0, P0, PT, R9, R0, RZ ;  /* 0x0000000009007210 */ /* 0x000fc60007f1e0ff */
[----:B01-3--:R0:W-:Y:S02]  /*2160*/  STG.E.64 desc[UR6][R4.64], R2 ;  /* 0x0000000204007986 */ /* 0x00b1e4000c101b06 */
[----:B------:R-:W-:Y:S01]  /*2170*/  IMAD.X R7, RZ, RZ, R7, P0 ;  /* 0x000000ffff077224 */ /* 0x000fe200000e0607 */
[----:B--2---:R-:W-:-:S04]  /*2180*/  ISETP.GE.U32.AND P0, PT, R0, UR5, PT ;  /* 0x0000000500007c0c */ /* 0x004fc8000bf06070 */
[----:B------:R-:W-:-:S13]  /*2190*/  ISETP.GE.AND.EX P0, PT, R7, UR4, PT, P0 ;  /* 0x0000000407007c0c */ /* 0x000fda000bf06300 */
[----:B0-----:R-:W-:Y:S05]  /*21a0*/  @!P0 BRA `(.L_x_1029) ;  /* 0xffffffdc00f88947 */ /* 0x001fea000383ffff */
[----:B------:R-:W-:Y:S05]  /*21b0*/  EXIT ;  /* 0x000000000000794d */ /* 0x000fea0003800000 */
.L_x_1022:
        /* <DEDUP_REMOVED lines=22> */
[----:B0-----:R-:W-:Y:S01]  /*2320*/  MOV R4, RZ ;  /* 0x000000ff00047202 */ /* 0x001fe20000000f00 */
[----:B-1----:R-:W-:-:S04]  /*2330*/  IMAD R11, R11, R5, RZ ;  /* 0x000000050b0b7224 */ /* 0x002fc800078e02ff */
[----:B------:R-:W-:-:S06]  /*2340*/  IMAD.HI.U32 R5, R5, R11, R4 ;  /* 0x0000000b05057227 */ /* 0x000fcc00078e0004 */
[----:B------:R-:W-:-:S05]  /*2350*/  IMAD.HI.U32 R4, R5, R6, RZ ;  /* 0x0000000605047227 */ /* 0x000fca00078e00ff */
[----:B------:R-:W-:-:S05]  /*2360*/  IADD3 R5, PT, PT, -R4, RZ, RZ ;  /* 0x000000ff04057210 */ /* 0x000fca0007ffe1ff */
[----:B------:R-:W-:Y:S02]  /*2370*/  IMAD R6, R9, R5, R6 ;  /* 0x0000000509067224 */ /* 0x000fe400078e0206 */
[----:B------:R-:W-:-:S03]  /*2380*/  HFMA2 R5, -RZ, RZ, 0, 0 ;  /* 0x00000000ff057431 */ /* 0x000fc600000001ff */
[----:B------:R-:W-:-:S13]  /*2390*/  ISETP.GE.U32.AND P0, PT, R6, R9, PT ;  /* 0x000000090600720c */ /* 0x000fda0003f06070 */
[----:B------:R-:W-:Y:S01]  /*23a0*/  @P0 IADD3 R6, PT, PT, -R9, R6, RZ ;  /* 0x0000000609060210 */ /* 0x000fe20007ffe1ff */
[----:B------:R-:W-:-:S03]  /*23b0*/  @P0 VIADD R4, R4, 0x1 ;  /* 0x0000000104040836 */ /* 0x000fc60000000000 */
[----:B------:R-:W-:-:S13]  /*23c0*/  ISETP.GE.U32.AND P1, PT, R6, R9, PT ;  /* 0x000000090600720c */ /* 0x000fda0003f26070 */
[----:B------:R-:W-:Y:S02]  /*23d0*/  @P1 IADD3 R4, PT, PT, R4, 0x1, RZ ;  /* 0x0000000104041810 */ /* 0x000fe40007ffe0ff */
[----:B------:R-:W-:Y:S01]  /*23e0*/  @!P2 LOP3.LUT R4, RZ, R9, RZ, 0x33, !PT ;  /* 0x00000009ff04a212 */ /* 0x000fe200078e33ff */
[----:B------:R-:W-:Y:S06]  /*23f0*/  BRA `(.L_x_1032) ;  /* 0x0000000000107947 */ /* 0x000fec0003800000 */
.L_x_1031:
[----:B------:R-:W-:-:S07]  /*2400*/  MOV R4, 0x2420 ;  /* 0x0000242000047802 */ /* 0x000fce0000000f00 */
[----:B------:R-:W-:Y:S05]  /*2410*/  CALL.REL.NOINC `($__internal_41_$__cuda_sm20_div_u64) ;  /* 0x0000000000c87944 */ /* 0x000fea0003c00000 */
[----:B------:R-:W-:Y:S01]  /*2420*/  MOV R4, R3 ;  /* 0x0000000300047202 */ /* 0x000fe20000000f00 */
[----:B------:R-:W-:-:S07]  /*2430*/  IMAD.MOV.U32 R5, RZ, RZ, R6 ;  /* 0x000000ffff057224 */ /* 0x000fce00078e0006 */
.L_x_1032:
[----:B------:R-:W-:Y:S05]  /*2440*/  BSYNC.RECONVERGENT B0 ;  /* 0x0000000000007941 */ /* 0x000fea0003800200 */
.L_x_1030:
[----:B------:R-:W-:Y:S01]  /*2450*/  IADD3 R2, P0, PT, R4, R2, RZ ;  /* 0x0000000204027210 */ /* 0x000fe20007f1e0ff */
[----:B------:R-:W0:Y:S01]  /*2460*/  LDCU.64 UR8, c[0x0][0x3a8] ;  /* 0x00007500ff0877ac */ /* 0x000e220008000a00 */
[----:B------:R-:W-:Y:S02]  /*2470*/  BSSY.RECONVERGENT B0, `(.L_x_1033) ;  /* 0x0000015000007945 */ /* 0x000fe40003800200 */
[C---:B------:R-:W-:Y:S02]  /*2480*/  LOP3.LUT R3, R2.reuse, 0x3, RZ, 0xc0, !PT ;  /* 0x0000000302037812 */ /* 0x040fe400078ec0ff */
[----:B------:R-:W-:Y:S02]  /*2490*/  IADD3.X R4, PT, PT, RZ, R5, RZ, P0, !PT ;  /* 0x00000005ff047210 */ /* 0x000fe400007fe4ff */
[----:B------:R-:W-:Y:S02]  /*24a0*/  ISETP.NE.U32.AND P1, PT, R3, 0x3, PT ;  /* 0x000000030300780c */ /* 0x000fe40003f25070 */
[----:B------:R-:W-:-:S02]  /*24b0*/  ISETP.GE.U32.AND P0, PT, R2, 0x3, PT ;  /* 0x000000030200780c */ /* 0x000fc40003f06070 */
[----:B------:R-:W-:Y:S02]  /*24c0*/  ISETP.NE.AND.EX P1, PT, RZ, RZ, PT, P1 ;  /* 0x000000ffff00720c */ /* 0x000fe40003f25310 */
[----:B------:R-:W-:-:S11]  /*24d0*/  ISETP.GE.U32.AND.EX P0, PT, R4, RZ, PT, P0 ;  /* 0x000000ff0400720c */ /* 0x000fd60003f06100 */
[----:B0-----:R-:W-:Y:S05]  /*24e0*/  @!P1 BRA `(.L_x_1034) ;  /* 0x0000000000349947 */ /* 0x001fea0003800000 */
[----:B------:R-:W-:Y:S02]  /*24f0*/  IADD3 R2, PT, PT, R2, 0x1, RZ ;  /* 0x0000000102027810 */ /* 0x000fe40007ffe0ff */
[----:B------:R-:W-:Y:S02]  /*2500*/  CS2R R4, SRZ ;  /* 0x0000000000047805 */ /* 0x000fe4000001ff00 */
[----:B------:R-:W-:-:S07]  /*2510*/  LOP3.LUT R11, R2, 0x3, RZ, 0xc0, !PT ;  /* 0x00000003020b7812 */ /* 0x000fce00078ec0ff */
.L_x_1035:
[----:B------:R-:W-:-:S04]  /*2520*/  LEA R2, P1, R0, UR8, 0x3 ;  /* 0x0000000800027c11 */ /* 0x000fc8000f8218ff */
[--C-:B------:R-:W-:Y:S02]  /*2530*/  LEA.HI.X R3, R0, UR9, R7.reuse, 0x3, P1 ;  /* 0x0000000900037c11 */ /* 0x100fe400088f1c07 */
[----:B------:R-:W-:Y:S02]  /*2540*/  IADD3 R4, P1, PT, R4, 0x1, RZ ;  /* 0x0000000104047810 */ /* 0x000fe40007f3e0ff */
[----:B------:R-:W-:Y:S01]  /*2550*/  IADD3 R0, P2, PT, R9, R0, RZ ;  /* 0x0000000009007210 */ /* 0x000fe20007f5e0ff */
[----:B------:R0:W-:Y:S01]  /*2560*/  STG.E.64 desc[UR6][R2.64], RZ ;  /* 0x000000ff02007986 */ /* 0x0001e2000c101b06 */
[----:B------:R-:W-:Y:S02]  /*2570*/  IADD3.X R5, PT, PT, RZ, R5, RZ, P1, !PT ;  /* 0x00000005ff057210 */ /* 0x000fe40000ffe4ff */
[----:B------:R-:W-:Y:S01]  /*2580*/  ISETP.NE.U32.AND P1, PT, R4, R11, PT ;  /* 0x0000000b0400720c */ /* 0x000fe20003f25070 */
[----:B------:R-:W-:-:S03]  /*2590*/  IMAD.X R7, RZ, RZ, R7, P2 ;  /* 0x000000ffff077224 */ /* 0x000fc600010e0607 */
[----:B------:R-:W-:-:S13]  /*25a0*/  ISETP.NE.AND.EX P1, PT, R5, RZ, PT, P1 ;  /* 0x000000ff0500720c */ /* 0x000fda0003f25310 */
[----:B0-----:R-:W-:Y:S05]  /*25b0*/  @P1 BRA `(.L_x_1035) ;  /* 0xfffffffc00d81947 */ /* 0x001fea000383ffff */
.L_x_1034:
[----:B------:R-:W-:Y:S05]  /*25c0*/  BSYNC.RECONVERGENT B0 ;  /* 0x0000000000007941 */ /* 0x000fea0003800200 */
.L_x_1033:
[----:B------:R-:W-:Y:S05]  /*25d0*/  @!P0 EXIT ;  /* 0x000000000000894d */ /* 0x000fea0003800000 */
[----:B------:R-:W-:Y:S01]  /*25e0*/  SHF.L.U32 R15, R9, 0x3, RZ ;  /* 0x00000003090f7819 */ /* 0x000fe200000006ff */
[----:B------:R-:W0:Y:S01]  /*25f0*/  LDCU UR5, c[0x0][0x3f8] ;  /* 0x00007f00ff0577ac */ /* 0x000e220008000800 */
[----:B------:R-:W-:Y:S01]  /*2600*/  SHF.R.U32.HI R17, RZ, 0x1d, R9 ;  /* 0x0000001dff117819 */ /* 0x000fe20000011609 */
[----:B------:R-:W1:Y:S06]  /*2610*/  LDCU.64 UR8, c[0x0][0x3a8] ;  /* 0x00007500ff0877ac */ /* 0x000e6c0008000a00 */
.L_x_1036:
[----:B-1----:R-:W-:-:S04]  /*2620*/  LEA R12, P0, R0, UR8, 0x3 ;  /* 0x00000008000c7c11 */ /* 0x002fc8000f8018ff */
[----:B------:R-:W-:Y:S02]  /*2630*/  LEA.HI.X R13, R0, UR9, R7, 0x3, P0 ;  /* 0x00000009000d7c11 */ /* 0x000fe400080f1c07 */
[----:B------:R-:W-:-:S03]  /*2640*/  IADD3 R2, P0, PT, R15, R12, RZ ;  /* 0x0000000c0f027210 */ /* 0x000fc60007f1e0ff */
[----:B------:R2:W-:Y:S01]  /*2650*/  STG.E.64 desc[UR6][R12.64], RZ ;  /* 0x000000ff0c007986 */ /* 0x0005e2000c101b06 */
[----:B------:R-:W-:Y:S02]  /*2660*/  IADD3.X R3, PT, PT, R17, R13, RZ, P0, !PT ;  /* 0x0000000d11037210 */ /* 0x000fe400007fe4ff */
[----:B------:R-:W-:-:S03]  /*2670*/  IADD3 R4, P0, PT, R15, R2, RZ ;  /* 0x000000020f047210 */ /* 0x000fc60007f1e0ff */
[----:B------:R2:W-:Y:S01]  /*2680*/  STG.E.64 desc[UR6][R2.64], RZ ;  /* 0x000000ff02007986 */ /* 0x0005e2000c101b06 */
[----:B------:R-:W-:Y:S02]  /*2690*/  IADD3.X R5, PT, PT, R17, R3, RZ, P0, !PT ;  /* 0x0000000311057210 */ /* 0x000fe400007fe4ff */
[----:B------:R-:W-:-:S03]  /*26a0*/  IADD3 R10, P0, PT, R15, R4, RZ ;  /* 0x000000040f0a7210 */ /* 0x000fc60007f1e0ff */
[----:B------:R2:W-:Y:S02]  /*26b0*/  STG.E.64 desc[UR6][R4.64], RZ ;  /* 0x000000ff04007986 */ /* 0x0005e4000c101b06 */
        /* <DEDUP_REMOVED lines=8> */
        .weak           $__internal_41_$__cuda_sm20_div_u64
        .type           $__internal_41_$__cuda_sm20_div_u64,@function
        .size           $__internal_41_$__cuda_sm20_div_u64,(.L_x_1753 - $__internal_41_$__cuda_sm20_div_u64)
$__internal_41_$__cuda_sm20_div_u64:
[----:B------:R-:W-:Y:S01]  /*2740*/  MOV R14, R9 ;  /* 0x00000009000e7202 */ /* 0x000fe20000000f00 */
        /* <DEDUP_REMOVED lines=50> */
[----:B------:R-:W-:Y:S02]  /*2a70*/  IADD3.X R11, PT, PT, R14, -0x1, RZ, P1, !PT ;  /* 0xffffffff0e0b7810 */ /* 0x000fe40000ffe4ff */
[----:B------:R-:W-:Y:S02]  /*2a80*/  IADD3.X R6, PT, PT, RZ, R3, RZ, P2, !PT ;  /* 0x00000003ff067210 */ /* 0x000fe400017fe4ff */
[----:B------:R-:W-:-:S02]  /*2a90*/  SEL R10, R10, R12, P0 ;  /* 0x0000000c0a0a7207 */ /* 0x000fc40000000000 */
[----:B------:R-:W-:Y:S02]  /*2aa0*/  SEL R8, R5, R8, P0 ;  /* 0x0000000805087207 */ /* 0x000fe40000000000 */
[----:B------:R-:W-:Y:S02]  /*2ab0*/  SEL R11, R11, R14, P0 ;  /* 0x0000000e0b0b7207 */ /* 0x000fe40000000000 */
[----:B------:R-:W-:Y:S02]  /*2ac0*/  SEL R5, R6, R3, P0 ;  /* 0x0000000306057207 */ /* 0x000fe40000000000 */
[----:B------:R-:W-:Y:S02]  /*2ad0*/  ISETP.GE.U32.AND P0, PT, R10, R9, PT ;  /* 0x000000090a00720c */ /* 0x000fe40003f06070 */
[----:B------:R-:W-:Y:S02]  /*2ae0*/  IADD3 R3, P2, PT, R8, 0x1, RZ ;  /* 0x0000000108037810 */ /* 0x000fe40007f5e0ff */
[----:B------:R-:W-:-:S02]  /*2af0*/  ISETP.GE.U32.AND.EX P0, PT, R11, RZ, PT, P0 ;  /* 0x000000ff0b00720c */ /* 0x000fc40003f06100 */
[-C--:B------:R-:W-:Y:S02]  /*2b00*/  IADD3.X R6, PT, PT, RZ, R5.reuse, RZ, P2, !PT ;  /* 0x00000005ff067210 */ /* 0x080fe400017fe4ff */
[----:B------:R-:W-:Y:S02]  /*2b10*/  ISETP.NE.U32.AND P1, PT, R9, RZ, PT ;  /* 0x000000ff0900720c */ /* 0x000fe40003f25070 */
[----:B------:R-:W-:Y:S02]  /*2b20*/  SEL R6, R6, R5, P0 ;  /* 0x0000000506067207 */ /* 0x000fe40000000000 */
[----:B------:R-:W-:Y:S02]  /*2b30*/  MOV R5, 0x0 ;  /* 0x0000000000057802 */ /* 0x000fe40000000f00 */
[----:B------:R-:W-:Y:S02]  /*2b40*/  ISETP.NE.AND.EX P1, PT, RZ, RZ, PT, P1 ;  /* 0x000000ffff00720c */ /* 0x000fe40003f25310 */
[----:B------:R-:W-:-:S02]  /*2b50*/  SEL R3, R3, R8, P0 ;  /* 0x0000000803037207 */ /* 0x000fc40000000000 */
[----:B------:R-:W-:Y:S02]  /*2b60*/  SEL R6, R6, 0xffffffff, P1 ;  /* 0xffffffff06067807 */ /* 0x000fe40000800000 */
[----:B------:R-:W-:Y:S01]  /*2b70*/  SEL R3, R3, 0xffffffff, P1 ;  /* 0xffffffff03037807 */ /* 0x000fe20000800000 */
[----:B------:R-:W-:Y:S06]  /*2b80*/  RET.REL.NODEC R4 `(_ZN2at6native51_GLOBAL__N__2c613397_18_DepthwiseConv2d_cu_9959487032conv_depthwise2d_backward_kernelILi1ELi1EdiEEvNS_27GenericPackedTensorAccessorIKT1_Lm4ENS_16DefaultPtrTraitsEiEENS3_IS4_Lm4ES6_iEES7_T2_iiiiiiiiiiiiiii) ;  /* 0xffffffd4041c7950 */ /* 0x000fec0003c3ffff */
.L_x_1037:
        /* <DEDUP_REMOVED lines=15> */
.L_x_1753:


//--------------------- .text._ZN2at6native51_GLOBAL__N__2c613397_18_DepthwiseConv2d_cu_9959487032conv_depthwise2d_backward_kernelILi3ELi0EdiEEvNS_27GenericPackedTensorAccessorIKT1_Lm4ENS_16DefaultPtrTraitsEiEENS3_IS4_Lm4ES6_iEES7_T2_iiiiiiiiiiiiiii --------------------------
	.section	.text._ZN2at6native51_GLOBAL__N__2c613397_18_DepthwiseConv2d_cu_9959487032conv_depthwise2d_backward_kernelILi3ELi0EdiEEvNS_27GenericPackedTensorAccessorIKT1_Lm4ENS_16DefaultPtrTraitsEiEENS3_IS4_Lm4ES6_iEES7_T2_iiiiiiiiiiiiiii,"ax",@progbits
	.align	128
.text._ZN2at6native51_GLOBAL__N__2c613397_18_DepthwiseConv2d_cu_9959487032conv_depthwise2d_backward_kernelILi3ELi0EdiEEvNS_27GenericPackedTensorAccessorIKT1_Lm4ENS_16DefaultPtrTraitsEiEENS3_IS4_Lm4ES6_iEES7_T2_iiiiiiiiiiiiiii:
        .type           _ZN2at6native51_GLOBAL__N__2c613397_18_DepthwiseConv2d_cu_9959487032conv_depthwise2d_backward_kernelILi3ELi0EdiEEvNS_27GenericPackedTensorAccessorIKT1_Lm4ENS_16DefaultPtrTraitsEiEENS3_IS4_Lm4ES6_iEES7_T2_iiiiiiiiiiiiiii,@function
        .size           _ZN2at6native51_GLOBAL__N__2c613397_18_DepthwiseConv2d_cu_9959487032conv_depthwise2d_backward_kernelILi3ELi0EdiEEvNS_27GenericPackedTensorAccessorIKT1_Lm4ENS_16DefaultPtrTraitsEiEENS3_IS4_Lm4ES6_iEES7_T2_iiiiiiiiiiiiiii,(.L_x_1755 - _ZN2at6native51_GLOBAL__N__2c613397_18_DepthwiseConv2d_cu_9959487032conv_depthwise2d_backward_kernelILi3ELi0EdiEEvNS_27GenericPackedTensorAccessorIKT1_Lm4ENS_16DefaultPtrTraitsEiEENS3_IS4_Lm4ES6_iEES7_T2_iiiiiiiiiiiiiii)
        .other          _ZN2at6native51_GLOBAL__N__2c613397_18_DepthwiseConv2d_cu_9959487032conv_depthwise2d_backward_kernelILi3ELi0EdiEEvNS_27GenericPackedTensorAccessorIKT1_Lm4ENS_16DefaultPtrTraitsEiEENS3_IS4_Lm4ES6_iEES7_T2_iiiiiiiiiiiiiii,@"STO_CUDA_ENTRY STV_DEFAULT"
_ZN2at6native51_GLOBAL__N__2c613397_18_DepthwiseConv2d_cu_9959487032conv_depthwise2d_backward_kernelILi3ELi0EdiEEvNS_27GenericPackedTensorAccessorIKT1_Lm4ENS_16DefaultPtrTraitsEiEENS3_IS4_Lm4ES6_iEES7_T2_iiiiiiiiiiiiiii:
        /* <DEDUP_REMOVED lines=24> */
.L_x_1058:
        /* <DEDUP_REMOVED lines=38> */
[----:B------:R-:W-:Y:S02]  /*03e0*/  @!P2 IADD3 R8, PT, PT, -R8, RZ, RZ ;  /* 0x000000ff0808a210 */ /* 0x000fe40007ffe1ff */
[----:B------:R-:W-:Y:S02]  /*03f0*/  @!P1 LOP3.LUT R8, RZ, R9, RZ, 0x33, !PT ;  /* 0x00000009ff089212 */ /* 0x000fe400078e33ff */
[----:B0-----:R-:W-:Y:S02]  /*0400*/  IABS R13, R10 ;  /* 0x0000000a000d7213 */ /* 0x001fe40000000000 */
[----:B------:R-:W-:Y:S02]  /*0410*/  IABS R12, R8 ;  /* 0x00000008000c7213 */ /* 0x000fe40000000000 */
[----:B------:R-:W0:Y:S03]  /*0420*/  I2F.RP R7, R13 ;  /* 0x0000000d00077306 */ /* 0x000e260000209400 */
[----:B------:R-:W-:-:S02]  /*0430*/  IMAD.MOV.U32 R5, RZ, RZ, R12 ;  /* 0x000000ffff057224 */ /* 0x000fc400078e000c */
[----:B------:R-:W-:Y:S02]  /*0440*/  IMAD.MOV.U32 R12, RZ, RZ, R14 ;  /* 0x000000ffff0c7224 */ /* 0x000fe400078e000e */
[----:B------:R-:W-:Y:S02]  /*0450*/  IMAD.HI.U32 R15, R6, R5, RZ ;  /* 0x00000005060f7227 */ /* 0x000fe400078e00ff */
[----:B------:R-:W3:Y:S02]  /*0460*/  I2F.RP R14, R12 ;  /* 0x0000000c000e7306 */ /* 0x000ee40000209400 */
[----:B------:R-:W-:-:S04]  /*0470*/  IMAD.MOV R6, RZ, RZ, -R15 ;  /* 0x000000ffff067224 */ /* 0x000fc800078e0a0f */
[C---:B------:R-:W-:Y:S02]  /*0480*/  IMAD R5, R4.reuse, R6, R5 ;  /* 0x0000000604057224 */ /* 0x040fe400078e0205 */
[----:B0-----:R-:W0:Y:S03]  /*0490*/  MUFU.RCP R7, R7 ;  /* 0x0000000700077308 */ /* 0x001e260000001000 */
[----:B------:R-:W-:-:S05]  /*04a0*/  ISETP.GT.U32.AND P1, PT, R4, R5, PT ;  /* 0x000000050400720c */ /* 0x000fca0003f24070 */
[----:B---3--:R-:W3:Y:S08]  /*04b0*/  MUFU.RCP R14, R14 ;  /* 0x0000000e000e7308 */ /* 0x008ef00000001000 */
[----:B------:R-:W-:Y:S02]  /*04c0*/  @!P1 IMAD.IADD R5, R5, 0x1, -R4 ;  /* 0x0000000105059824 */ /* 0x000fe400078e0a04 */
[----:B0-----:R-:W-:-:S02]  /*04d0*/  VIADD R6, R7, 0xffffffe ;  /* 0x0ffffffe07067836 */ /* 0x001fc40000000000 */
[----:B------:R-:W-:Y:S01]  /*04e0*/  @!P1 VIADD R15, R15, 0x1 ;  /* 0x000000010f0f9836 */ /* 0x000fe20000000000 */
[----:B------:R-:W-:Y:S02]  /*04f0*/  ISETP.GE.U32.AND P0, PT, R5, R4, PT ;  /* 0x000000040500720c */ /* 0x000fe40003f06070 */
[----:B------:R1:W0:Y:S01]  /*0500*/  F2I.FTZ.U32.TRUNC.NTZ R5, R6 ;  /* 0x0000000600057305 */ /* 0x000222000021f000 */
[----:B------:R-:W-:Y:S02]  /*0510*/  LOP3.LUT R4, R8, R2, RZ, 0x3c, !PT ;  /* 0x0000000208047212 */ /* 0x000fe400078e3cff */
[----:B------:R-:W-:Y:S02]  /*0520*/  ISETP.NE.AND P1, PT, R2, RZ, PT ;  /* 0x000000ff0200720c */ /* 0x000fe40003f25270 */
[----:B------:R-:W-:Y:S02]  /*0530*/  ISETP.GE.AND P2, PT, R4, RZ, PT ;  /* 0x000000ff0400720c */ /* 0x000fe40003f46270 */
[----:B---3--:R-:W-:Y:S01]  /*0540*/  IADD3 R7, PT, PT, R14, 0xffffffe, RZ ;  /* 0x0ffffffe0e077810 */ /* 0x008fe20007ffe0ff */
[----:B-1----:R-:W-:Y:S01]  /*0550*/  VIADD R6, R8, UR13 ;  /* 0x0000000d08067c36 */ /* 0x002fe20008000000 */
[----:B------:R-:W1:Y:S02]  /*0560*/  LDCU UR13, c[0x0][0x400] ;  /* 0x00008000ff0d77ac */ /* 0x000e640008000800 */
[----:B------:R-:W-:-:S02]  /*0570*/  @P0 VIADD R15, R15, 0x1 ;  /* 0x000000010f0f0836 */ /* 0x000fc40000000000 */
        /* <DEDUP_REMOVED lines=25> */
[----:B------:R-:W-:-:S04]  /*0710*/  IMAD.HI.U32 R17, R6, R21, RZ ;  /* 0x0000001506117227 */ /* 0x000fc800078e00ff */
[----:B------:R-:W-:-:S04]  /*0720*/  IMAD.HI.U32 R6, R6, R23, RZ ;  /* 0x0000001706067227 */ /* 0x000fc800078e00ff */
[----:B------:R-:W-:Y:S01]  /*0730*/  @!P1 IMAD.IADD R16, R16, 0x1, -R13 ;  /* 0x0000000110109824 */ /* 0x000fe200078e0a0d */
[----:B------:R-:W-:Y:S01]  /*0740*/  IADD3 R6, PT, PT, -R6, RZ, RZ ;  /* 0x000000ff06067210 */ /* 0x000fe20007ffe1ff */
        /* <DEDUP_REMOVED lines=20> */
[--C-:B------:R-:W-:Y:S02]  /*0890*/  @!P4 IMAD.IADD R17, R17, 0x1, -R12.reuse ;  /* 0x000000011111c824 */ /* 0x100fe400078e0a0c */
[----:B------:R-:W-:Y:S01]  /*08a0*/  @!P5 IMAD.IADD R19, R19, 0x1, -R12 ;  /* 0x000000011313d824 */ /* 0x000fe200078e0a0c */
[C---:B------:R-:W-:Y:S01]  /*08b0*/  ISETP.GT.U32.AND P0, PT, R12.reuse, R13, PT ;  /* 0x0000000d0c00720c */ /* 0x040fe20003f04070 */
[----:B------:R-:W-:Y:S01]  /*08c0*/  @!P2 IMAD.MOV R16, RZ, RZ, -R16 ;  /* 0x000000ffff10a224 */ /* 0x000fe200078e0a10 */
[----:B------:R-:W-:Y:S01]  /*08d0*/  ISETP.GT.U32.AND P2, PT, R12, R17, PT ;  /* 0x000000110c00720c */ /* 0x000fe20003f44070 */
[----:B------:R-:W-:Y:S01]  /*08e0*/  IMAD R8, R8, R9, UR14 ;  /* 0x0000000e08087e24 */ /* 0x000fe2000f8e0209 */
[----:B------:R-:W-:Y:S01]  /*08f0*/  ISETP.GT.U32.AND P4, PT, R12, R19, PT ;  /* 0x000000130c00720c */ /* 0x000fe20003f84070 */
[----:B------:R-:W-:Y:S01]  /*0900*/  IMAD R6, R9, R6, R21 ;  /* 0x0000000609067224 */ /* 0x000fe200078e0215 */
[----:B------:R-:W-:-:S02]  /*0910*/  @!P1 LOP3.LUT R16, RZ, R10, RZ, 0x33, !PT ;  /* 0x0000000aff109212 */ /* 0x000fc400078e33ff */
[----:B------:R-:W-:Y:S02]  /*0920*/  ISETP.GE.AND P1, PT, R2, RZ, PT ;  /* 0x000000ff0200720c */ /* 0x000fe40003f26270 */
[----:B------:R-:W-:Y:S01]  /*0930*/  ISETP.GE.AND P5, PT, R5, RZ, PT ;  /* 0x000000ff0500720c */ /* 0x000fe20003fa6270 */
[----:B------:R-:W-:Y:S01]  /*0940*/  IMAD.MOV R14, RZ, RZ, -R16 ;  /* 0x000000ffff0e7224 */ /* 0x000fe200078e0a10 */
[----:B------:R-:W-:Y:S01]  /*0950*/  IADD3 R7, PT, PT, R21, -R8, RZ ;  /* 0x8000000815077210 */ /* 0x000fe20007ffe0ff */
[----:B------:R-:W-:Y:S01]  /*0960*/  @!P0 IMAD.IADD R13, R13, 0x1, -R12 ;  /* 0x000000010d0d8824 */ /* 0x000fe200078e0a0c */
[----:B------:R-:W-:Y:S01]  /*0970*/  ISETP.NE.AND P0, PT, R11, RZ, PT ;  /* 0x000000ff0b00720c */ /* 0x000fe20003f05270 */
[----:B------:R-:W-:Y:S01]  /*0980*/  IMAD R14, R10, R14, R15 ;  /* 0x0000000e0a0e7224 */ /* 0x000fe200078e020f */
[----:B------:R-:W-:Y:S01]  /*0990*/  IADD3 R8, PT, PT, R21, -UR14, -R8 ;  /* 0x8000000e15087c10 */ /* 0x000fe2000fffe808 */
[--C-:B------:R-:W-:Y:S01]  /*09a0*/  @!P2 IMAD.IADD R17, R17, 0x1, -R12.reuse ;  /* 0x000000011111a824 */ /* 0x100fe200078e0a0c */
[----:B------:R-:W-:Y:S01]  /*09b0*/  CS2R R20, SRZ ;  /* 0x0000000000147805 */ /* 0x000fe2000001ff00 */
[----:B------:R-:W-:Y:S01]  /*09c0*/  @!P4 IMAD.IADD R19, R19, 0x1, -R12 ;  /* 0x000000011313c824 */ /* 0x000fe200078e0a0c */
[----:B------:R-:W-:Y:S01]  /*09d0*/  LOP3.LUT R12, RZ, R11, RZ, 0x33, !PT ;  /* 0x0000000bff0c7212 */ /* 0x000fe200078e33ff */
[----:B-1----:R-:W-:-:S02]  /*09e0*/  IMAD R9, R14, UR13, RZ ;  /* 0x0000000d0e097c24 */ /* 0x002fc4000f8e02ff */
[----:B------:R-:W-:Y:S02]  /*09f0*/  @!P1 IMAD.MOV R13, RZ, RZ, -R13 ;  /* 0x000000ffff0d9224 */ /* 0x000fe400078e0a0d */
[----:B------:R-:W-:Y:S02]  /*0a00*/  @!P3 IMAD.MOV R17, RZ, RZ, -R17 ;  /* 0x000000ffff11b224 */ /* 0x000fe400078e0a11 */
[----:B------:R-:W-:Y:S02]  /*0a10*/  @!P5 IMAD.MOV R19, RZ, RZ, -R19 ;  /* 0x000000ffff13d224 */ /* 0x000fe400078e0a13 */
[----:B----4-:R-:W-:Y:S01]  /*0a20*/  IMAD R16, R16, UR9, R9 ;  /* 0x0000000910107c24 */ /* 0x010fe2000f8e0209 */
[----:B------:R-:W-:Y:S01]  /*0a30*/  SEL R9, R12, R13, !P0 ;  /* 0x0000000d0c097207 */ /* 0x000fe20004000000 */
[----:B------:R-:W-:Y:S01]  /*0a40*/  IMAD R13, R14, UR6, RZ ;  /* 0x000000060e0d7c24 */ /* 0x000fe2000f8e02ff */
[----:B------:R-:W-:Y:S01]  /*0a50*/  SEL R10, R12, R17, !P0 ;  /* 0x000000110c0a7207 */ /* 0x000fe20004000000 */
[----:B0-----:R-:W-:Y:S01]  /*0a60*/  IMAD R16, R16, UR12, RZ ;  /* 0x0000000c10107c24 */ /* 0x001fe2000f8e02ff */
[----:B------:R-:W-:Y:S01]  /*0a70*/  SEL R11, R12, R19, !P0 ;  /* 0x000000130c0b7207 */ /* 0x000fe20004000000 */
[----:B------:R-:W-:-:S07]  /*0a80*/  IMAD.U32 R12, RZ, RZ, UR8 ;  /* 0x00000008ff0c7e24 */ /* 0x000fce000f8e00ff */
.L_x_1057:
[----:B0-----:R-:W0:Y:S01]  /*0a90*/  LDC.64 R18, c[0x0][0x3d0] ;  /* 0x0000f400ff127b82 */ /* 0x001e220000000a00 */
[----:B------:R-:W-:Y:S01]  /*0aa0*/  ISETP.NE.AND P0, PT, R9, RZ, PT ;  /* 0x000000ff0900720c */ /* 0x000fe20003f05270 */
[----:B------:R-:W-:Y:S01]  /*0ab0*/  VIADD R12, R12, 0x1 ;  /* 0x000000010c0c7836 */ /* 0x000fe20000000000 */
[----:B------:R-:W-:Y:S04]  /*0ac0*/  BSSY.RECONVERGENT B0, `(.L_x_1039) ;  /* 0x000004b000007945 */ /* 0x000fe80003800200 */
[----:B------:R-:W-:Y:S01]  /*0ad0*/  ISETP.NE.AND P2, PT, R12, RZ, PT ;  /* 0x000000ff0c00720c */ /* 0x000fe20003f45270 */
[----:B0-----:R-:W-:-:S06]  /*0ae0*/  IMAD.WIDE R18, R13, 0x8, R18 ;  /* 0x000000080d127825 */ /* 0x001fcc00078e0212 */
[----:B-1234-:R-:W-:Y:S06]  /*0af0*/  @P0 BRA `(.L_x_1040) ;  /* 0x00000004001c0947 */ /* 0x01efec0003800000 */
        /* <DEDUP_REMOVED lines=68> */
[----:B------:R-:W2:Y:S04]  /*0f40*/  LDG.E.64 R22, desc[UR10][R18.64] ;  /* 0x0000000a12167981 */ /* 0x000ea8000c1e1b00 */
[----:B------:R-:W2:Y:S02]  /*0f50*/  LDG.E.64 R14, desc[UR10][R14.64] ;  /* 0x0000000a0e0e7981 */ /* 0x000ea4000c1e1b00 */
[----:B--2---:R0:W1:Y:S02]  /*0f60*/  DFMA R20, R22, R14, R20 ;  /* 0x0000000e1614722b */ /* 0x0040640000000014 */
.L_x_1040:
[----:B------:R-:W-:Y:S05]  /*0f70*/  BSYNC.RECONVERGENT B0 ;  /* 0x0000000000007941 */ /* 0x000fea0003800200 */
.L_x_1039:
[----:B------:R-:W-:Y:S01]  /*0f80*/  ISETP.NE.AND P0, PT, R9, RZ, PT ;  /* 0x000000ff0900720c */ /* 0x000fe20003f05270 */
[----:B------:R-:W-:-:S12]  /*0f90*/  BSSY.RECONVERGENT B0, `(.L_x_1041) ;  /* 0x0000093000007945 */ /* 0x000fd80003800200 */
[----:B------:R-:W-:Y:S05]  /*0fa0*/  @P0 BRA `(.L_x_1042) ;  /* 0x0000000800440947 */ /* 0x000fea0003800000 */
[----:B------:R-:W2:Y:S01]  /*0fb0*/  LDC R24, c[0x0][0x420] ;  /* 0x00010800ff187b82 */ /* 0x000ea20000000800 */
[----:B0-----:R-:W-:Y:S01]  /*0fc0*/  IABS R22, R7 ;  /* 0x0000000700167213 */ /* 0x001fe20000000000 */
[----:B------:R-:W-:Y:S01]  /*0fd0*/  BSSY.RECONVERGENT B1, `(.L_x_1043) ;  /* 0x0000047000017945 */ /* 0x000fe20003800200 */
[----:B------:R-:W-:Y:S02]  /*0fe0*/  ISETP.GE.AND P3, PT, R7, RZ, PT ;  /* 0x000000ff0700720c */ /* 0x000fe40003f66270 */
[-C--:B--2---:R-:W-:Y:S02]  /*0ff0*/  IABS R25, R24.reuse ;  /* 0x0000001800197213 */ /* 0x084fe40000000000 */
[----:B------:R-:W-:Y:S02]  /*1000*/  ISETP.NE.AND P1, PT, R24, RZ, PT ;  /* 0x000000ff1800720c */ /* 0x000fe40003f25270 */
[----:B------:R-:W0:Y:S08]  /*1010*/  I2F.RP R17, R25 ;  /* 0x0000001900117306 */ /* 0x000e300000209400 */
[----:B0-----:R-:W0:Y:S02]  /*1020*/  MUFU.RCP R17, R17 ;  /* 0x0000001100117308 */ /* 0x001e240000001000 */
[----:B0-----:R-:W-:Y:S01]  /*1030*/  VIADD R23, R17, 0xffffffe ;  /* 0x0ffffffe11177836 */ /* 0x001fe20000000000 */
[----:B------:R-:W-:-:S05]  /*1040*/  LOP3.LUT R17, RZ, R24, RZ, 0x33, !PT ;  /* 0x00000018ff117212 */ /* 0x000fca00078e33ff */
        /* <DEDUP_REMOVED lines=32> */
[----:B------:R-:W0:Y:S02]  /*1250*/  F2I.FTZ.U32.TRUNC.NTZ R15, R15 ;  /* 0x0000000f000f7305 */ /* 0x000e24000021f000 */
[----:B0-----:R-:W-:-:S04]  /*1260*/  IMAD.MOV R25, RZ, RZ, -R15 ;  /* 0x000000ffff197224 */ /* 0x001fc800078e0a0f */
[----:B------:R-:W-:-:S04]  /*1270*/  IMAD R25, R25, R26, RZ ;  /* 0x0000001a19197224 */ /* 0x000fc800078e02ff */
[----:B------:R-:W-:Y:S01]  /*1280*/  IMAD.HI.U32 R25, R15, R25, R14 ;  /* 0x000000190f197227 */ /* 0x000fe200078e000e */
[----:B------:R-:W-:-:S05]  /*1290*/  IABS R14, R2 ;  /* 0x00000002000e7213 */ /* 0x000fca0000000000 */
[----:B------:R-:W-:Y:S01]  /*12a0*/  IMAD.HI.U32 R24, R25, R14, RZ ;  /* 0x0000000e19187227 */ /* 0x000fe200078e00ff */
[----:B------:R-:W-:-:S03]  /*12b0*/  LOP3.LUT R25, R2, R23, RZ, 0x3c, !PT ;  /* 0x0000001702197212 */ /* 0x000fc600078e3cff */
[----:B------:R-:W-:Y:S01]  /*12c0*/  IMAD.MOV R15, RZ, RZ, -R24 ;  /* 0x000000ffff0f7224 */ /* 0x000fe200078e0a18 */
[----:B------:R-:W-:-:S03]  /*12d0*/  ISETP.GE.AND P6, PT, R25, RZ, PT ;  /* 0x000000ff1900720c */ /* 0x000fc60003fc6270 */
        /* <DEDUP_REMOVED lines=19> */
[----:B------:R-:W1:Y:S04]  /*1410*/  LDG.E.64 R22, desc[UR10][R18.64+0x8] ;  /* 0x0000080a12167981 */ /* 0x000e68000c1e1b00 */
[----:B------:R-:W1:Y:S02]  /*1420*/  LDG.E.64 R14, desc[UR10][R14.64] ;  /* 0x0000000a0e0e7981 */ /* 0x000e64000c1e1b00 */
[----:B-1----:R0:W2:Y:S02]  /*1430*/  DFMA R20, R22, R14, R20 ;  /* 0x0000000e1614722b */ /* 0x0020a40000000014 */
.L_x_1044:
[----:B------:R-:W-:Y:S05]  /*1440*/  BSYNC.RECONVERGENT B1 ;  /* 0x0000000000017941 */ /* 0x000fea0003800200 */
.L_x_1043:
[----:B------:R-:W3:Y:S01]  /*1450*/  LDC R25, c[0x0][0x420] ;  /* 0x00010800ff197b82 */ /* 0x000ee20000000800 */
[----:B0-----:R-:W-:Y:S01]  /*1460*/  IMAD.MOV.U32 R14, RZ, RZ, RZ ;  /* 0x000000ffff0e7224 */ /* 0x001fe200078e00ff */
[----:B------:R-:W-:Y:S02]  /*1470*/  IABS R27, R8 ;  /* 0x00000008001b7213 */ /* 0x000fe40000000000 */
[----:B------:R-:W-:Y:S02]  /*1480*/  ISETP.GE.AND P3, PT, R8, RZ, PT ;  /* 0x000000ff0800720c */ /* 0x000fe40003f66270 */
[-C--:B---3--:R-:W-:Y:S02]  /*1490*/  IABS R24, R25.reuse ;  /* 0x0000001900187213 */ /* 0x088fe40000000000 */
        /* <DEDUP_REMOVED lines=36> */
[----:B------:R0:W3:Y:S02]  /*16e0*/  F2I.FTZ.U32.TRUNC.NTZ R15, R14 ;  /* 0x0000000e000f7305 */ /* 0x0000e4000021f000 */
[----:B0-----:R-:W-:Y:S02]  /*16f0*/  IMAD.MOV.U32 R14, RZ, RZ, RZ ;  /* 0x000000ffff0e7224 */ /* 0x001fe400078e00ff */
[----:B---3--:R-:W-:-:S04]  /*1700*/  IMAD.MOV R27, RZ, RZ, -R15 ;  /* 0x000000ffff1b7224 */ /* 0x008fc800078e0a0f */
        /* <DEDUP_REMOVED lines=24> */
[----:B------:R-:W1:Y:S04]  /*1890*/  LDG.E.64 R22, desc[UR10][R18.64+0x10] ;  /* 0x0000100a12167981 */ /* 0x000e68000c1e1b00 */
[----:B------:R-:W1:Y:S02]  /*18a0*/  LDG.E.64 R14, desc[UR10][R14.64] ;  /* 0x0000000a0e0e7981 */ /* 0x000e64000c1e1b00 */
[----:B-12---:R3:W4:Y:S02]  /*18b0*/  DFMA R20, R22, R14, R20 ;  /* 0x0000000e1614722b */ /* 0x0067240000000014 */
.L_x_1042:
[----:B------:R-:W-:Y:S05]  /*18c0*/  BSYNC.RECONVERGENT B0 ;  /* 0x0000000000007941 */ /* 0x000fea0003800200 */
.L_x_1041:
[----:B------:R-:W-:Y:S01]  /*18d0*/  ISETP.NE.AND P3, PT, R10, RZ, PT ;  /* 0x000000ff0a00720c */ /* 0x000fe20003f65270 */
[----:B------:R-:W-:-:S12]  /*18e0*/  BSSY.RECONVERGENT B0, `(.L_x_1045) ;  /* 0x0000093000007945 */ /* 0x000fd80003800200 */
[----:B------:R-:W-:Y:S05]  /*18f0*/  @P3 BRA `(.L_x_1046) ;  /* 0x0000000800443947 */ /* 0x000fea0003800000 */
[----:B------:R-:W5:Y:S01]  /*1900*/  LDC R25, c[0x0][0x420] ;  /* 0x00010800ff197b82 */ /* 0x000f620000000800 */
[----:B------:R-:W-:Y:S01]  /*1910*/  IABS R27, R6 ;  /* 0x00000006001b7213 */ /* 0x000fe20000000000 */
[----:B------:R-:W-:Y:S01]  /*1920*/  BSSY.RECONVERGENT B1, `(.L_x_1047) ;  /* 0x0000046000017945 */ /* 0x000fe20003800200 */
[----:B------:R-:W-:Y:S02]  /*1930*/  ISETP.GE.AND P1, PT, R6, RZ, PT ;  /* 0x000000ff0600720c */ /* 0x000fe40003f26270 */
[----:B-----5:R-:W-:-:S04]  /*1940*/  IABS R24, R25 ;  /* 0x0000001900187213 */ /* 0x020fc80000000000 */
[----:B------:R-:W5:Y:S08]  /*1950*/  I2F.RP R17, R24 ;  /* 0x0000001800117306 */ /* 0x000f700000209400 */
[----:B-----5:R-:W0:Y:S02]  /*1960*/  MUFU.RCP R17, R17 ;  /* 0x0000001100117308 */ /* 0x020e240000001000 */
[----:B0--3--:R-:W-:Y:S01]  /*1970*/  VIADD R14, R17, 0xffffffe ;  /* 0x0ffffffe110e7836 */ /* 0x009fe20000000000 */
[----:B------:R-:W-:-:S05]  /*1980*/  LOP3.LUT R17, RZ, R25, RZ, 0x33, !PT ;  /* 0x00000019ff117212 */ /* 0x000fca00078e33ff */
[----:B------:R0:W3:Y:S02]  /*1990*/  F2I.FTZ.U32.TRUNC.NTZ R15, R14 ;  /* 0x0000000e000f7305 */ /* 0x0000e4000021f000 */
[----:B0-----:R-:W-:Y:S02]  /*19a0*/  IMAD.MOV.U32 R14, RZ, RZ, RZ ;  /* 0x000000ffff0e7224 */ /* 0x001fe400078e00ff */
[----:B---3--:R-:W-:-:S04]  /*19b0*/  IMAD.MOV R23, RZ, RZ, -R15 ;  /* 0x000000ffff177224 */ /* 0x008fc800078e0a0f */
        /* <DEDUP_REMOVED lines=27> */
[----:B------:R0:W3:Y:S02]  /*1b70*/  F2I.FTZ.U32.TRUNC.NTZ R15, R14 ;  /* 0x0000000e000f7305 */ /* 0x0000e4000021f000 */
[----:B0-----:R-:W-:Y:S02]  /*1b80*/  IMAD.MOV.U32 R14, RZ, RZ, RZ ;  /* 0x000000ffff0e7224 */ /* 0x001fe400078e00ff */
[----:B---3--:R-:W-:-:S04]  /*1b90*/  IMAD.MOV R27, RZ, RZ, -R15 ;  /* 0x000000ffff1b7224 */ /* 0x008fc800078e0a0f */
[----:B------:R-:W-:-:S04]  /*1ba0*/  IMAD R25, R27, R26, RZ ;  /* 0x0000001a1b197224 */ /* 0x000fc800078e02ff */
[----:B------:R-:W-:Y:S01]  /*1bb0*/  IMAD.HI.U32 R25, R15, R25, R14 ;  /* 0x000000190f197227 */ /* 0x000fe200078e000e */
[----:B------:R-:W-:-:S05]  /*1bc0*/  IABS R15, R4 ;  /* 0x00000004000f7213 */ /* 0x000fca0000000000 */
[----:B------:R-:W-:Y:S01]  /*1bd0*/  IMAD.HI.U32 R24, R25, R15, RZ ;  /* 0x0000000f19187227 */ /* 0x000fe200078e00ff */
[----:B------:R-:W-:-:S04]  /*1be0*/  LOP3.LUT R25, R4, R23, RZ, 0x3c, !PT ;  /* 0x0000001704197212 */ /* 0x000fc800078e3cff */
[----:B------:R-:W-:Y:S02]  /*1bf0*/  IADD3 R14, PT, PT, -R24, RZ, RZ ;  /* 0x000000ff180e7210 */ /* 0x000fe40007ffe1ff */
[----:B------:R-:W-:-:S03]  /*1c00*/  ISETP.GE.AND P1, PT, R25, RZ, PT ;  /* 0x000000ff1900720c */ /* 0x000fc60003f26270 */
        /* <DEDUP_REMOVED lines=22> */
[----:B-12-4-:R0:W3:Y:S02]  /*1d70*/  DFMA R20, R22, R14, R20 ;  /* 0x0000000e1614722b */ /* 0x0160e40000000014 */
.L_x_1048:
[----:B------:R-:W-:Y:S05]  /*1d80*/  BSYNC.RECONVERGENT B1 ;  /* 0x0000000000017941 */ /* 0x000fea0003800200 */
.L_x_1047:
[----:B------:R-:W5:Y:S01]  /*1d90*/  LDC R24, c[0x0][0x420] ;  /* 0x00010800ff187b82 */ /* 0x000f620000000800 */
[----:B0-----:R-:W-:Y:S02]  /*1da0*/  IABS R22, R7 ;  /* 0x0000000700167213 */ /* 0x001fe40000000000 */
[----:B------:R-:W-:Y:S02]  /*1db0*/  ISETP.GE.AND P1, PT, R7, RZ, PT ;  /* 0x000000ff0700720c */ /* 0x000fe40003f26270 */
[----:B-----5:R-:W-:-:S04]  /*1dc0*/  IABS R25, R24 ;  /* 0x0000001800197213 */ /* 0x020fc80000000000 */
        /* <DEDUP_REMOVED lines=67> */
[----:B-1234-:R0:W1:Y:S02]  /*2200*/  DFMA R20, R22, R14, R20 ;  /* 0x0000000e1614722b */ /* 0x01e0640000000014 */
.L_x_1046:
[----:B------:R-:W-:Y:S05]  /*2210*/  BSYNC.RECONVERGENT B0 ;  /* 0x0000000000007941 */ /* 0x000fea0003800200 */
.L_x_1045:
[----:B------:R-:W-:Y:S04]  /*2220*/  BSSY.RECONVERGENT B0, `(.L_x_1049) ;  /* 0x0000049000007945 */ /* 0x000fe80003800200 */
[----:B------:R-:W-:Y:S05]  /*2230*/  @P3 BRA `(.L_x_1050) ;  /* 0x00000004001c3947 */ /* 0x000fea0003800000 */
[----:B------:R-:W5:Y:S01]  /*2240*/  LDC R25, c[0x0][0x420] ;  /* 0x00010800ff197b82 */ /* 0x000f620000000800 */
[----:B------:R-:W-:Y:S02]  /*2250*/  IABS R27, R8 ;  /* 0x00000008001b7213 */ /* 0x000fe40000000000 */
[----:B------:R-:W-:Y:S02]  /*2260*/  ISETP.GE.AND P3, PT, R8, RZ, PT ;  /* 0x000000ff0800720c */ /* 0x000fe40003f66270 */
[-C--:B-----5:R-:W-:Y:S02]  /*2270*/  IABS R24, R25.reuse ;  /* 0x0000001900187213 */ /* 0x0a0fe40000000000 */
[----:B------:R-:W-:Y:S02]  /*2280*/  ISETP.NE.AND P1, PT, R25, RZ, PT ;  /* 0x000000ff1900720c */ /* 0x000fe40003f25270 */
        /* <DEDUP_REMOVED lines=65> */
[----:B-12-4-:R0:W1:Y:S02]  /*26a0*/  DFMA R20, R22, R14, R20 ;  /* 0x0000000e1614722b */ /* 0x0160640000000014 */
.L_x_1050:
[----:B------:R-:W-:Y:S05]  /*26b0*/  BSYNC.RECONVERGENT B0 ;  /* 0x0000000000007941 */ /* 0x000fea0003800200 */
.L_x_1049:
[----:B------:R-:W-:Y:S01]  /*26c0*/  ISETP.NE.AND P3, PT, R11, RZ, PT ;  /* 0x000000ff0b00720c */ /* 0x000fe20003f65270 */
[----:B------:R-:W-:-:S12]  /*26d0*/  BSSY.RECONVERGENT B0, `(.L_x_1051) ;  /* 0x0000096000007945 */ /* 0x000fd80003800200 */
[----:B------:R-:W-:Y:S05]  /*26e0*/  @P3 BRA `(.L_x_1052) ;  /* 0x0000000800503947 */ /* 0x000fea0003800000 */
[----:B0--3--:R-:W0:Y:S01]  /*26f0*/  LDC R23, c[0x0][0x420] ;  /* 0x00010800ff177b82 */ /* 0x009e220000000800 */
        /* <DEDUP_REMOVED lines=31> */
[----:B------:R-:W-:Y:S01]  /*28f0*/  ISETP.GE.AND P4, PT, R14, RZ, PT ;  /* 0x000000ff0e00720c */ /* 0x000fe20003f86270 */
[----:B------:R-:W-:-:S06]  /*2900*/  IMAD.MOV.U32 R14, RZ, RZ, RZ ;  /* 0x000000ffff0e7224 */ /* 0x000fcc00078e00ff */
[----:B------:R-:W-:-:S06]  /*2910*/  @P1 VIADD R22, R22, 0x1 ;  /* 0x0000000116161836 */ /* 0x000fcc0000000000 */
        /* <DEDUP_REMOVED lines=8> */
[----:B------:R-:W-:Y:S01]  /*29a0*/  IMAD R23, R25, R26, RZ ;  /* 0x0000001a19177224 */ /* 0x000fe200078e02ff */
[----:B------:R-:W-:-:S03]  /*29b0*/  LOP3.LUT R25, R5, R24, RZ, 0x3c, !PT ;  /* 0x0000001805197212 */ /* 0x000fc600078e3cff */
[----:B------:R-:W-:Y:S01]  /*29c0*/  IMAD.HI.U32 R23, R15, R23, R14 ;  /* 0x000000170f177227 */ /* 0x000fe200078e000e */
[----:B------:R-:W-:Y:S02]  /*29d0*/  IABS R14, R5 ;  /* 0x00000005000e7213 */ /* 0x000fe40000000000 */
[----:B------:R-:W-:-:S03]  /*29e0*/  ISETP.GE.AND P1, PT, R25, RZ, PT ;  /* 0x000000ff1900720c */ /* 0x000fc60003f26270 */
        /* <DEDUP_REMOVED lines=26> */
.L_x_1054:
[----:B------:R-:W-:Y:S05]  /*2b90*/  BSYNC.RECONVERGENT B1 ;  /* 0x0000000000017941 */ /* 0x000fea0003800200 */
.L_x_1053:
        /* <DEDUP_REMOVED lines=73> */
.L_x_1052:
[----:B------:R-:W-:Y:S05]  /*3030*/  BSYNC.RECONVERGENT B0 ;  /* 0x0000000000007941 */ /* 0x000fea0003800200 */
.L_x_1051:
[----:B------:R-:W-:Y:S04]  /*3040*/  BSSY.RECONVERGENT B0, `(.L_x_1055) ;  /* 0x000004b000007945 */ /* 0x000fe80003800200 */
[----:B------:R-:W-:Y:S05]  /*3050*/  @P3 BRA `(.L_x_1056) ;  /* 0x0000000400243947 */ /* 0x000fea0003800000 */
[----:B0--3--:R-:W0:Y:S01]  /*3060*/  LDC R23, c[0x0][0x420] ;  /* 0x00010800ff177b82 */ /* 0x009e220000000800 */
        /* <DEDUP_REMOVED lines=67> */
[----:B------:R-:W1:Y:S03]  /*34a0*/  LDG.E.64 R18, desc[UR10][R18.64+0x40] ;  /* 0x0000400a12127981 */ /* 0x000e66000c1e1b00 */
[----:B------:R-:W-:-:S04]  /*34b0*/  IMAD R15, R15, R14, R17 ;  /* 0x0000000e0f0f7224 */ /* 0x000fc800078e0211 */
[----:B0-----:R-:W-:-:S06]  /*34c0*/  IMAD.WIDE R22, R15, 0x8, R22 ;  /* 0x000000080f167825 */ /* 0x001fcc00078e0216 */
[----:B------:R-:W1:Y:S02]  /*34d0*/  LDG.E.64 R22, desc[UR10][R22.64] ;  /* 0x0000000a16167981 */ /* 0x000e64000c1e1b00 */
[----:B-12-4-:R0:W1:Y:S02]  /*34e0*/  DFMA R20, R18, R22, R20 ;  /* 0x000000161214722b */ /* 0x0160640000000014 */
.L_x_1056:
[----:B------:R-:W-:Y:S05]  /*34f0*/  BSYNC.RECONVERGENT B0 ;  /* 0x0000000000007941 */ /* 0x000fea0003800200 */
.L_x_1055:
[----:B------:R-:W-:Y:S02]  /*3500*/  VIADD R16, R16, UR16 ;  /* 0x0000001010107c36 */ /* 0x000fe40008000000 */
[----:B------:R-:W-:Y:S01]  /*3510*/  VIADD R13, R13, UR5 ;  /* 0x000000050d0d7c36 */ /* 0x000fe20008000000 */
[----:B------:R-:W-:Y:S06]  /*3520*/  @P2 BRA `(.L_x_1057) ;  /* 0xffffffd400582947 */ /* 0x000fec000383ffff */
[----:B------:R-:W5:Y:S01]  /*3530*/  LDCU.64 UR12, c[0x0][0x3a8] ;  /* 0x00007500ff0c77ac */ /* 0x000f620008000a00 */
[----:B------:R-:W0:Y:S01]  /*3540*/  LDCU UR9, c[0x0][0x3f8] ;  /* 0x00007f00ff0977ac */ /* 0x000e220008000800 */
[----:B-----5:R-:W-:-:S04]  /*3550*/  LEA R4, P0, R0, UR12, 0x3 ;  /* 0x0000000c00047c11 */ /* 0x020fc8000f8018ff */
[C---:B------:R-:W-:Y:S02]  /*3560*/  LEA.HI.X R5, R0.reuse, UR13, R3, 0x3, P0 ;  /* 0x0000000d00057c11 */ /* 0x040fe400080f1c03 */
[----:B------:R-:W-:-:S03]  /*3570*/  IADD3 R0, P0, PT, R0, UR4, RZ ;  /* 0x0000000400007c10 */ /* 0x000fc6000ff1e0ff */
[----:B-1234-:R1:W-:Y:S02]  /*3580*/  STG.E.64 desc[UR10][R4.64], R20 ;  /* 0x0000001404007986 */ /* 0x01e3e4000c101b0a */
[----:B------:R-:W-:Y:S01]  /*3590*/  IMAD.X R3, RZ, RZ, R3, P0 ;  /* 0x000000ffff037224 */ /* 0x000fe200000e0603 */
[----:B0-----:R-:W-:-:S04]  /*35a0*/  ISETP.GE.U32.AND P0, PT, R0, UR9, PT ;  /* 0x0000000900007c0c */ /* 0x001fc8000bf06070 */
[----:B------:R-:W-:-:S13]  /*35b0*/  ISETP.GE.AND.EX P0, PT, R3, UR7, PT, P0 ;  /* 0x0000000703007c0c */ /* 0x000fda000bf06300 */
[----:B-1----:R-:W-:Y:S05]  /*35c0*/  @!P0 BRA `(.L_x_1058) ;  /* 0xffffffc800ec8947 */ /* 0x002fea000383ffff */
[----:B------:R-:W-:Y:S05]  /*35d0*/  EXIT ;  /* 0x000000000000794d */ /* 0x000fea0003800000 */
.L_x_1038:
        /* <DEDUP_REMOVED lines=35> */
.L_x_1060:
[----:B------:R-:W-:-:S07]  /*3810*/  MOV R6, 0x3830 ;  /* 0x0000383000067802 */ /* 0x000fce0000000f00 */
[----:B------:R-:W-:Y:S05]  /*3820*/  CALL.REL.NOINC `($__internal_42_$__cuda_sm20_div_u64) ;  /* 0x0000000000cc7944 */ /* 0x000fea0003c00000 */
.L_x_1061:
[----:B------:R-:W-:Y:S05]  /*3830*/  BSYNC.RECONVERGENT B0 ;  /* 0x0000000000007941 */ /* 0x000fea0003800200 */
.L_x_1059:
        /* <DEDUP_REMOVED lines=14> */
.L_x_1064:
        /* <DEDUP_REMOVED lines=10> */
.L_x_1063:
[----:B------:R-:W-:Y:S05]  /*39c0*/  BSYNC.RECONVERGENT B0 ;  /* 0x0000000000007941 */ /* 0x000fea0003800200 */
.L_x_1062:
[----:B------:R-:W-:Y:S05]  /*39d0*/  @!P1 EXIT ;  /* 0x000000000000994d */ /* 0x000fea0003800000 */
[----:B------:R-:W0:Y:S01]  /*39e0*/  LDCU UR12, c[0x0][0x3f8] ;  /* 0x00007f00ff0c77ac */ /* 0x000e220008000800 */
[----:B------:R-:W1:Y:S01]  /*39f0*/  LDCU.64 UR8, c[0x0][0x3a8] ;  /* 0x00007500ff0877ac */ /* 0x000e620008000a00 */
[----:B------:R-:W-:Y:S02]  /*3a00*/  USHF.L.U32 UR5, UR4, 0x3, URZ ;  /* 0x0000000304057899 */ /* 0x000fe400080006ff */
[----:B------:R-:W-:-:S12]  /*3a10*/  USHF.R.U32.HI UR6, URZ, 0x1d, UR4 ;  /* 0x0000001dff067899 */ /* 0x000fd80008011604 */
.L_x_1065:
        /* <DEDUP_REMOVED lines=20> */
        .weak           $__internal_42_$__cuda_sm20_div_u64
        .type           $__internal_42_$__cuda_sm20_div_u64,@function
        .size           $__internal_42_$__cuda_sm20_div_u64,(.L_x_1755 - $__internal_42_$__cuda_sm20_div_u64)
$__internal_42_$__cuda_sm20_div_u64:
        /* <DEDUP_REMOVED lines=67> */
[----:B------:R-:W-:Y:S06]  /*3f90*/  RET.REL.NODEC R6 `(_ZN2at6native51_GLOBAL__N__2c613397_18_DepthwiseConv2d_cu_9959487032conv_depthwise2d_backward_kernelILi3ELi0EdiEEvNS_27GenericPackedTensorAccessorIKT1_Lm4ENS_16DefaultPtrTraitsEiEENS3_IS4_Lm4ES6_iEES7_T2_iiiiiiiiiiiiiii) ;  /* 0xffffffc006187950 */ /* 0x000fec0003c3ffff */
.L_x_1066:
        /* <DEDUP_REMOVED lines=14> */
.L_x_1755:


//--------------------- .text._ZN2at6native51_GLOBAL__N__2c613397_18_DepthwiseConv2d_cu_9959487032conv_depthwise2d_backward_kernelILi3ELi2EdiEEvNS_27GenericPackedTensorAccessorIKT1_Lm4ENS_16DefaultPtrTraitsEiEENS3_IS4_Lm4ES6_iEES7_T2_iiiiiiiiiiiiiii --------------------------
	.section	.text._ZN2at6native51_GLOBAL__N__2c613397_18_DepthwiseConv2d_cu_9959487032conv_depthwise2d_backward_kernelILi3ELi2EdiEEvNS_27GenericPackedTensorAccessorIKT1_Lm4ENS_16DefaultPtrTraitsEiEENS3_IS4_Lm4ES6_iEES7_T2_iiiiiiiiiiiiiii,"ax",@progbits
	.align	128
.text._ZN2at6native51_GLOBAL__N__2c613397_18_DepthwiseConv2d_cu_9959487032conv_depthwise2d_backward_kernelILi3ELi2EdiEEvNS_27GenericPackedTensorAccessorIKT1_Lm4ENS_16DefaultPtrTraitsEiEENS3_IS4_Lm4ES6_iEES7_T2_iiiiiiiiiiiiiii:
        .type           _ZN2at6native51_GLOBAL__N__2c613397_18_DepthwiseConv2d_cu_9959487032conv_depthwise2d_backward_kernelILi3ELi2EdiEEvNS_27GenericPackedTensorAccessorIKT1_Lm4ENS_16DefaultPtrTraitsEiEENS3_IS4_Lm4ES6_iEES7_T2_iiiiiiiiiiiiiii,@function
        .size           _ZN2at6native51_GLOBAL__N__2c613397_18_DepthwiseConv2d_cu_9959487032conv_depthwise2d_backward_kernelILi3ELi2EdiEEvNS_27GenericPackedTensorAccessorIKT1_Lm4ENS_16DefaultPtrTraitsEiEENS3_IS4_Lm4ES6_iEES7_T2_iiiiiiiiiiiiiii,(.L_x_1757 - _ZN2at6native51_GLOBAL__N__2c613397_18_DepthwiseConv2d_cu_9959487032conv_depthwise2d_backward_kernelILi3ELi2EdiEEvNS_27GenericPackedTensorAccessorIKT1_Lm4ENS_16DefaultPtrTraitsEiEENS3_IS4_Lm4ES6_iEES7_T2_iiiiiiiiiiiiiii)
        .other          _ZN2at6native51_GLOBAL__N__2c613397_18_DepthwiseConv2d_cu_9959487032conv_depthwise2d_backward_kernelILi3ELi2EdiEEvNS_27GenericPackedTensorAccessorIKT1_Lm4ENS_16DefaultPtrTraitsEiEENS3_IS4_Lm4ES6_iEES7_T2_iiiiiiiiiiiiiii,@"STO_CUDA_ENTRY STV_DEFAULT"
_ZN2at6native51_GLOBAL__N__2c613397_18_DepthwiseConv2d_cu_9959487032conv_depthwise2d_backward_kernelILi3ELi2EdiEEvNS_27GenericPackedTensorAccessorIKT1_Lm4ENS_16DefaultPtrTraitsEiEENS3_IS4_Lm4ES6_iEES7_T2_iiiiiiiiiiiiiii:
        /* <DEDUP_REMOVED lines=22> */
.L_x_1069:
[----:B------:R-:W0:Y:S01]  /*0160*/  LDC R7, c[0x0][0x408] ;  /* 0x00010200ff077b82 */ /* 0x000e220000000800 */
[----:B------:R-:W-:Y:S01]  /*0170*/  IABS R8, R0 ;  /* 0x0000000000087213 */ /* 0x000fe20000000000 */
[----:B------:R-:W1:Y:S01]  /*0180*/  LDCU.64 UR12, c[0x0][0x428] ;  /* 0x00008500ff0c77ac */ /* 0x000e620008000a00 */
[----:B------:R-:W-:Y:S01]  /*0190*/  LOP3.LUT R2, R2, 0xfffffff7, RZ, 0xc0, !PT ;  /* 0xfffffff702027812 */ /* 0x000fe200078ec0ff */
[----:B------:R-:W-:Y:S01]  /*01a0*/  IMAD.U32 R26, RZ, RZ, UR6 ;  /* 0x00000006ff1a7e24 */ /* 0x000fe2000f8e00ff */
[----:B------:R-:W2:Y:S03]  /*01b0*/  LDCU.64 UR14, c[0x0][0x430] ;  /* 0x00008600ff0e77ac */ /* 0x000ea60008000a00 */
[----:B------:R-:W3:Y:S01]  /*01c0*/  LDC R9, c[0x0][0x40c] ;  /* 0x00010300ff097b82 */ /* 0x000ee20000000800 */
        /* <DEDUP_REMOVED lines=26> */
[----:B------:R-:W-:-:S04]  /*0370*/  @P0 VIADD R6, R6, 0x1 ;  /* 0x0000000106060836 */ /* 0x000fc80000000000 */
[----:B------:R-:W-:Y:S02]  /*0380*/  IMAD.MOV.U32 R12, RZ, RZ, R6 ;  /* 0x000000ffff0c7224 */ /* 0x000fe400078e0006 */
[----:B---3--:R-:W-:Y:S02]  /*0390*/  IMAD.MOV R13, RZ, RZ, -R11 ;  /* 0x000000ffff0d7224 */ /* 0x008fe400078e0a0b */
[----:B------:R-:W-:Y:S01]  /*03a0*/  @!P2 IMAD.MOV R12, RZ, RZ, -R12 ;  /* 0x000000ffff0ca224 */ /* 0x000fe200078e0a0c */
[----:B------:R-:W-:Y:S01]  /*03b0*/  @!P1 LOP3.LUT R12, RZ, R7, RZ, 0x33, !PT ;  /* 0x00000007ff0c9212 */ /* 0x000fe200078e33ff */
[----:B------:R-:W-:-:S03]  /*03c0*/  IMAD R13, R13, R4, RZ ;  /* 0x000000040d0d7224 */ /* 0x000fc600078e02ff */
[----:B------:R-:W-:Y:S01]  /*03d0*/  IABS R6, R12 ;  /* 0x0000000c00067213 */ /* 0x000fe20000000000 */
[----:B------:R-:W-:-:S04]  /*03e0*/  IMAD.HI.U32 R10, R11, R13, R10 ;  /* 0x0000000d0b0a7227 */ /* 0x000fc800078e000a */
[----:B------:R-:W-:Y:S02]  /*03f0*/  IMAD.MOV.U32 R11, RZ, RZ, R6 ;  /* 0x000000ffff0b7224 */ /* 0x000fe400078e0006 */
[----:B------:R-:W-:Y:S02]  /*0400*/  IMAD.MOV R8, RZ, RZ, -R12 ;  /* 0x000000ffff087224 */ /* 0x000fe400078e0a0c */
[----:B------:R-:W-:-:S04]  /*0410*/  IMAD.HI.U32 R10, R10, R11, RZ ;  /* 0x0000000b0a0a7227 */ /* 0x000fc800078e00ff */
[----:B------:R-:W-:Y:S02]  /*0420*/  IMAD.MOV R6, RZ, RZ, -R10 ;  /* 0x000000ffff067224 */ /* 0x000fe400078e0a0a */
[----:B--2---:R-:W-:Y:S02]  /*0430*/  IMAD R13, R12, R7, UR14 ;  /* 0x0000000e0c0d7e24 */ /* 0x004fe4000f8e0207 */
[----:B------:R-:W-:Y:S02]  /*0440*/  IMAD R11, R4, R6, R11 ;  /* 0x00000006040b7224 */ /* 0x000fe400078e020b */
[----:B-1----:R-:W-:-:S03]  /*0450*/  VIADD R6, R12, UR13 ;  /* 0x0000000d0c067c36 */ /* 0x002fc60008000000 */
        /* <DEDUP_REMOVED lines=8> */
[----:B------:R-:W-:Y:S02]  /*04e0*/  IMAD.MOV.U32 R4, RZ, RZ, R10 ;  /* 0x000000ffff047224 */ /* 0x000fe400078e000a */
[----:B------:R-:W-:Y:S01]  /*04f0*/  VIADD R10, R0, UR12 ;  /* 0x0000000c000a7c36 */ /* 0x000fe20008000000 */
[----:B------:R-:W0:Y:S01]  /*0500*/  LDCU.64 UR12, c[0x0][0x410] ;  /* 0x00008200ff0c77ac */ /* 0x000e220008000a00 */
[----:B------:R-:W-:Y:S01]  /*0510*/  @!P2 IMAD.MOV R4, RZ, RZ, -R4 ;  /* 0x000000ffff04a224 */ /* 0x000fe200078e0a04 */
[-C--:B------:R-:W-:Y:S01]  /*0520*/  @!P1 LOP3.LUT R4, RZ, R9.reuse, RZ, 0x33, !PT ;  /* 0x00000009ff049212 */ /* 0x080fe200078e33ff */
[----:B------:R-:W-:Y:S02]  /*0530*/  IMAD R8, R7, R8, R10 ;  /* 0x0000000807087224 */ /* 0x000fe400078e020a */
[C-C-:B------:R-:W-:Y:S01]  /*0540*/  IMAD.IADD R12, R10.reuse, 0x1, -R13.reuse ;  /* 0x000000010a0c7824 */ /* 0x140fe200078e0a0d */
[----:B------:R-:W-:Y:S01]  /*0550*/  IADD3 R10, PT, PT, R10, -UR14, -R13 ;  /* 0x8000000e0a0a7c10 */ /* 0x000fe2000fffe80d */
[----:B------:R-:W-:Y:S01]  /*0560*/  IMAD R15, R4, R9, UR15 ;  /* 0x0000000f040f7e24 */ /* 0x000fe2000f8e0209 */
[----:B------:R-:W-:Y:S01]  /*0570*/  SHF.R.S32.HI R23, RZ, 0x1, R8 ;  /* 0x00000001ff177819 */ /* 0x000fe20000011408 */
[----:B------:R-:W-:Y:S01]  /*0580*/  IMAD.MOV R11, RZ, RZ, -R4 ;  /* 0x000000ffff0b7224 */ /* 0x000fe200078e0a04 */
[----:B------:R-:W-:Y:S01]  /*0590*/  SHF.R.S32.HI R22, RZ, 0x1, R10 ;  /* 0x00000001ff167819 */ /* 0x000fe2000001140a */
[C-C-:B------:R-:W-:Y:S01]  /*05a0*/  IMAD.IADD R17, R6.reuse, 0x1, -R15.reuse ;  /* 0x0000000106117824 */ /* 0x140fe200078e0a0f */
[----:B------:R-:W-:Y:S01]  /*05b0*/  IADD3 R15, PT, PT, R6, -UR15, -R15 ;  /* 0x8000000f060f7c10 */ /* 0x000fe2000fffe80f */
[----:B------:R-:W-:Y:S01]  /*05c0*/  IMAD R11, R9, R11, R6 ;  /* 0x0000000b090b7224 */ /* 0x000fe200078e0206 */
[----:B------:R-:W1:Y:S01]  /*05d0*/  LDC R13, c[0x0][0x3fc] ;  /* 0x0000ff00ff0d7b82 */ /* 0x000e620000000800 */
[----:B------:R-:W2:Y:S01]  /*05e0*/  LDCU.64 UR14, c[0x0][0x400] ;  /* 0x00008000ff0e77ac */ /* 0x000ea20008000a00 */
[----:B------:R-:W-:-:S02]  /*05f0*/  SHF.R.S32.HI R9, RZ, 0x1, R15 ;  /* 0x00000001ff097819 */ /* 0x000fc4000001140f */
[----:B------:R-:W-:Y:S02]  /*0600*/  SHF.R.S32.HI R6, RZ, 0x1, R11 ;  /* 0x00000001ff067819 */ /* 0x000fe4000001140b */
[----:B0-----:R-:W-:Y:S02]  /*0610*/  ISETP.GE.AND P6, PT, R9, UR13, PT ;  /* 0x0000000d09007c0c */ /* 0x001fe4000bfc6270 */
[----:B------:R-:W-:Y:S02]  /*0620*/  ISETP.GE.AND P0, PT, R23, UR12, PT ;  /* 0x0000000c17007c0c */ /* 0x000fe4000bf06270 */
[----:B------:R-:W-:Y:S02]  /*0630*/  ISETP.GE.AND P4, PT, R6, UR13, PT ;  /* 0x0000000d06007c0c */ /* 0x000fe4000bf86270 */
[----:B------:R-:W-:Y:S02]  /*0640*/  ISETP.GT.AND P6, PT, R9, -0x1, !P6 ;  /* 0xffffffff0900780c */ /* 0x000fe400077c4270 */
[----:B------:R-:W-:-:S02]  /*0650*/  LOP3.LUT P1, RZ, R11, 0x1, R8, 0xc8, !PT ;  /* 0x000000010bff7812 */ /* 0x000fc4000782c808 */
[----:B------:R-:W-:Y:S02]  /*0660*/  ISETP.GT.AND P0, PT, R23, -0x1, !P0 ;  /* 0xffffffff1700780c */ /* 0x000fe40004704270 */
[----:B------:R-:W-:Y:S02]  /*0670*/  ISETP.GT.AND P4, PT, R6, -0x1, !P4 ;  /* 0xffffffff0600780c */ /* 0x000fe40006784270 */
[----:B------:R-:W-:Y:S02]  /*0680*/  SHF.R.S32.HI R7, RZ, 0x1, R17 ;  /* 0x00000001ff077819 */ /* 0x000fe40000011411 */
[----:B------:R-:W-:Y:S02]  /*0690*/  PLOP3.LUT P1, PT, P0, P1, P4, 0x20, 0x0 ;  /* 0x000000000000781c */ /* 0x000fe40000722440 */
[----:B------:R-:W-:Y:S02]  /*06a0*/  ISETP.GE.AND P5, PT, R7, UR13, PT ;  /* 0x0000000d07007c0c */ /* 0x000fe4000bfa6270 */
[----:B------:R-:W-:-:S02]  /*06b0*/  @P6 LOP3.LUT R2, R2, 0x8, RZ, 0xfc, !PT ;  /* 0x0000000802026812 */ /* 0x000fc400078efcff */
[----:B------:R-:W-:Y:S02]  /*06c0*/  LOP3.LUT P3, RZ, R17, 0x1, R8, 0xc8, !PT ;  /* 0x0000000111ff7812 */ /* 0x000fe4000786c808 */
[----:B------:R-:W-:Y:S02]  /*06d0*/  ISETP.GT.AND P5, PT, R7, -0x1, !P5 ;  /* 0xffffffff0700780c */ /* 0x000fe40006fa4270 */
[----:B------:R-:W-:Y:S02]  /*06e0*/  LOP3.LUT R2, R2, 0xfffffffb, RZ, 0xc0, !PT ;  /* 0xfffffffb02027812 */ /* 0x000fe400078ec0ff */
[----:B------:R-:W-:Y:S02]  /*06f0*/  PLOP3.LUT P3, PT, P0, P3, P5, 0x20, 0x0 ;  /* 0x000000000000781c */ /* 0x000fe40000766450 */
[----:B------:R-:W-:Y:S02]  /*0700*/  @P1 LOP3.LUT R2, R2, 0x4, RZ, 0xfc, !PT ;  /* 0x0000000402021812 */ /* 0x000fe400078efcff */
[----:B------:R-:W-:-:S02]  /*0710*/  P2R R16, PR, RZ, 0x8 ;  /* 0x00000008ff107803 */ /* 0x000fc40000000000 */
[----:B------:R-:W-:Y:S02]  /*0720*/  LOP3.LUT P2, RZ, R15, 0x1, R8, 0xc8, !PT ;  /* 0x000000010fff7812 */ /* 0x000fe4000784c808 */
[----:B------:R-:W-:Y:S02]  /*0730*/  LOP3.LUT P3, RZ, R2, 0x8, RZ, 0xc0, !PT ;  /* 0x0000000802ff7812 */ /* 0x000fe4000786c0ff */
[--C-:B------:R-:W-:Y:S02]  /*0740*/  SHF.R.S32.HI R8, RZ, 0x1, R12.reuse ;  /* 0x00000001ff087819 */ /* 0x100fe4000001140c */
[----:B------:R-:W-:Y:S02]  /*0750*/  PLOP3.LUT P2, PT, P0, P2, P3, 0x20, 0x0 ;  /* 0x000000000000781c */ /* 0x000fe40000744430 */
[----:B------:R-:W-:Y:S02]  /*0760*/  ISETP.GE.AND P0, PT, R8, UR12, PT ;  /* 0x0000000c08007c0c */ /* 0x000fe4000bf06270 */
[----:B------:R-:W-:-:S02]  /*0770*/  LOP3.LUT P1, RZ, R11, 0x1, R12, 0xc8, !PT ;  /* 0x000000010bff7812 */ /* 0x000fc4000782c80c */
[----:B------:R-:W-:Y:S02]  /*0780*/  ISETP.GT.AND P0, PT, R8, -0x1, !P0 ;  /* 0xffffffff0800780c */ /* 0x000fe40004704270 */
[----:B------:R-:W-:Y:S02]  /*0790*/  P2R R14, PR, RZ, 0x4 ;  /* 0x00000004ff0e7803 */ /* 0x000fe40000000000 */
[----:B------:R-:W-:Y:S02]  /*07a0*/  PLOP3.LUT P2, PT, P0, P1, P4, 0x20, 0x0 ;  /* 0x000000000000781c */ /* 0x000fe40000742440 */
[--C-:B------:R-:W-:Y:S02]  /*07b0*/  LOP3.LUT P1, RZ, R17, 0x1, R12.reuse, 0xc8, !PT ;  /* 0x0000000111ff7812 */ /* 0x100fe4000782c80c */
[----:B------:R-:W-:Y:S02]  /*07c0*/  LOP3.LUT P6, RZ, R15, 0x1, R12, 0xc8, !PT ;  /* 0x000000010fff7812 */ /* 0x000fe400078cc80c */
[----:B------:R-:W-:-:S02]  /*07d0*/  PLOP3.LUT P1, PT, P0, P1, P5, 0x20, 0x0 ;  /* 0x000000000000781c */ /* 0x000fc40000722450 */
[----:B------:R-:W-:Y:S02]  /*07e0*/  LOP3.LUT R2, R2, 0xfffffffd, RZ, 0xc0, !PT ;  /* 0xfffffffd02027812 */ /* 0x000fe400078ec0ff */
[----:B------:R-:W-:Y:S02]  /*07f0*/  PLOP3.LUT P0, PT, P0, P6, P3, 0x20, 0x0 ;  /* 0x000000000000781c */ /* 0x000fe4000070c430 */
[----:B------:R-:W-:Y:S02]  /*0800*/  ISETP.GE.AND P6, PT, R22, UR12, PT ;  /* 0x0000000c16007c0c */ /* 0x000fe4000bfc6270 */
[----:B------:R-:W-:Y:S02]  /*0810*/  @P2 LOP3.LUT R2, R2, 0x2, RZ, 0xfc, !PT ;  /* 0x0000000202022812 */ /* 0x000fe400078efcff */
[----:B------:R-:W-:Y:S02]  /*0820*/  ISETP.GT.AND P6, PT, R22, -0x1, !P6 ;  /* 0xffffffff1600780c */ /* 0x000fe400077c4270 */
[----:B------:R-:W-:-:S02]  /*0830*/  LOP3.LUT P2, RZ, R11, 0x1, R10, 0xc8, !PT ;  /* 0x000000010bff7812 */ /* 0x000fc4000784c80a */
[----:B------:R-:W-:Y:S02]  /*0840*/  LOP3.LUT R2, R2, 0xfffffffe, RZ, 0xc0, !PT ;  /* 0xfffffffe02027812 */ /* 0x000fe400078ec0ff */
[----:B------:R-:W-:Y:S02]  /*0850*/  PLOP3.LUT P4, PT, P6, P2, P4, 0x20, 0x0 ;  /* 0x000000000000781c */ /* 0x000fe40003784440 */
[----:B------:R-:W-:-:S11]  /*0860*/  ISETP.NE.AND P2, PT, R14, RZ, PT ;  /* 0x000000ff0e00720c */ /* 0x000fd60003f45270 */
[----:B------:R-:W-:Y:S02]  /*0870*/  @P4 LOP3.LUT R2, R2, 0x1, RZ, 0xfc, !PT ;  /* 0x0000000102024812 */ /* 0x000fe400078efcff */
[----:B------:R-:W-:-:S04]  /*0880*/  LOP3.LUT P4, RZ, R17, 0x1, R10, 0xc8, !PT ;  /* 0x0000000111ff7812 */ /* 0x000fc8000788c80a */
[----:B------:R-:W-:Y:S02]  /*0890*/  PLOP3.LUT P4, PT, P6, P4, P5, 0x20, 0x0 ;  /* 0x000000000000781c */ /* 0x000fe40003788450 */
[----:B------:R-:W-:Y:S02]  /*08a0*/  LOP3.LUT P5, RZ, R15, 0x1, R10, 0xc8, !PT ;  /* 0x000000010fff7812 */ /* 0x000fe400078ac80a */
[----:B-1----:R-:W-:Y:S02]  /*08b0*/  IABS R15, R13 ;  /* 0x0000000d000f7213 */ /* 0x002fe40000000000 */
[----:B------:R-:W-:Y:S02]  /*08c0*/  PLOP3.LUT P5, PT, P6, P5, P3, 0x20, 0x0 ;  /* 0x000000000000781c */ /* 0x000fe400037aa430 */
[----:B------:R-:W0:Y:S01]  /*08d0*/  I2F.RP R12, R15 ;  /* 0x0000000f000c7306 */ /* 0x000e220000209400 */
[----:B------:R-:W-:-:S07]  /*08e0*/  ISETP.NE.AND P3, PT, R16, RZ, PT ;  /* 0x000000ff1000720c */ /* 0x000fce0003f65270 */
[----:B0-----:R-:W0:Y:S02]  /*08f0*/  MUFU.RCP R12, R12 ;  /* 0x0000000c000c7308 */ /* 0x001e240000001000 */
[----:B0-----:R-:W-:-:S06]  /*0900*/  VIADD R10, R12, 0xffffffe ;  /* 0x0ffffffe0c0a7836 */ /* 0x001fcc0000000000 */
[----:B------:R0:W1:Y:S02]  /*0910*/  F2I.FTZ.U32.TRUNC.NTZ R11, R10 ;  /* 0x0000000a000b7305 */ /* 0x000064000021f000 */
[----:B0-----:R-:W-:Y:S02]  /*0920*/  IMAD.MOV.U32 R10, RZ, RZ, RZ ;  /* 0x000000ffff0a7224 */ /* 0x001fe400078e00ff */
[----:B-1----:R-:W-:-:S04]  /*0930*/  IMAD.MOV R14, RZ, RZ, -R11 ;  /* 0x000000ffff0e7224 */ /* 0x002fc800078e0a0b */
[----:B------:R-:W-:Y:S01]  /*0940*/  IMAD R17, R14, R15, RZ ;  /* 0x0000000f0e117224 */ /* 0x000fe200078e02ff */
[----:B------:R-:W-:-:S03]  /*0950*/  IABS R14, R4 ;  /* 0x00000004000e7213 */ /* 0x000fc60000000000 */
[----:B------:R-:W-:Y:S01]  /*0960*/  IMAD.HI.U32 R11, R11, R17, R10 ;  /* 0x000000110b0b7227 */ /* 0x000fe200078e000a */
[----:B------:R-:W-:-:S05]  /*0970*/  LOP3.LUT R10, R4, R13, RZ, 0x3c, !PT ;  /* 0x0000000d040a7212 */ /* 0x000fca00078e3cff */
        /* <DEDUP_REMOVED lines=14> */
[C---:B--2---:R-:W-:Y:S02]  /*0a60*/  IMAD R4, R13.reuse, UR14, RZ ;  /* 0x0000000e0d047c24 */ /* 0x044fe4000f8e02ff */
        /* <DEDUP_REMOVED lines=9> */
[C---:B------:R-:W-:Y:S02]  /*0b00*/  IMAD R7, R11.reuse, UR12, R8 ;  /* 0x0000000c0b077c24 */ /* 0x040fe4000f8e0208 */
[--C-:B------:R-:W-:Y:S01]  /*0b10*/  IMAD R9, R11, UR12, R23.reuse ;  /* 0x0000000c0b097c24 */ /* 0x100fe2000f8e0217 */
[----:B------:R-:W-:Y:S01]  /*0b20*/  CS2R R10, SRZ ;  /* 0x00000000000a7805 */ /* 0x000fe2000001ff00 */
[C---:B------:R-:W-:Y:S02]  /*0b30*/  IMAD R22, R15.reuse, UR12, R22 ;  /* 0x0000000c0f167c24 */ /* 0x040fe4000f8e0216 */
[C---:B------:R-:W-:Y:S02]  /*0b40*/  IMAD R8, R15.reuse, UR12, R8 ;  /* 0x0000000c0f087c24 */ /* 0x040fe4000f8e0208 */
[----:B------:R-:W-:-:S07]  /*0b50*/  IMAD R23, R15, UR12, R23 ;  /* 0x0000000c0f177c24 */ /* 0x000fce000f8e0217 */
.L_x_1068:
[----:B------:R-:W-:Y:S01]  /*0b60*/  P2R R20, PR, RZ, 0x1 ;  /* 0x00000001ff147803 */ /* 0x000fe20000000000 */
[----:B------:R-:W0:Y:S01]  /*0b70*/  LDC.64 R12, c[0x0][0x3d0] ;  /* 0x0000f400ff0c7b82 */ /* 0x000e220000000a00 */
[C---:B------:R-:W-:Y:S02]  /*0b80*/  LOP3.LUT P0, RZ, R2.reuse, 0x4, RZ, 0xc0, !PT ;  /* 0x0000000402ff7812 */ /* 0x040fe4000780c0ff */
[----:B------:R-:W-:Y:S02]  /*0b90*/  P2R R28, PR, RZ, 0x20 ;  /* 0x00000020ff1c7803 */ /* 0x000fe40000000000 */
[C---:B------:R-:W-:Y:S02]  /*0ba0*/  LOP3.LUT P5, RZ, R2.reuse, 0x2, RZ, 0xc0, !PT ;  /* 0x0000000202ff7812 */ /* 0x040fe400078ac0ff */
[----:B------:R-:W-:-:S07]  /*0bb0*/  LOP3.LUT P6, RZ, R2, 0x1, RZ, 0xc0, !PT ;  /* 0x0000000102ff7812 */ /* 0x000fce00078cc0ff */
[----:B------:R-:W1:Y:S08]  /*0bc0*/  @P0 LDC.64 R14, c[0x0][0x380] ;  /* 0x0000e000ff0e0b82 */ /* 0x000e700000000a00 */
[----:B------:R-:W2:Y:S01]  /*0bd0*/  @P5 LDC.64 R16, c[0x0][0x380] ;  /* 0x0000e000ff105b82 */ /* 0x000ea20000000a00 */
[----:B0-----:R-:W-:-:S05]  /*0be0*/  IMAD.WIDE R12, R24, 0x8, R12 ;  /* 0x00000008180c7825 */ /* 0x001fca00078e020c */
[----:B------:R-:W3:Y:S01]  /*0bf0*/  @P0 LDG.E.64 R18, desc[UR8][R12.64] ;  /* 0x000000080c120981 */ /* 0x000ee2000c1e1b00 */
[----:B-1----:R-:W-:-:S06]  /*0c00*/  @P0 IMAD.WIDE R14, R23, 0x8, R14 ;  /* 0x00000008170e0825 */ /* 0x002fcc00078e020e */
[----:B------:R-:W3:Y:S01]  /*0c10*/  @P0 LDG.E.64 R14, desc[UR8][R14.64] ;  /* 0x000000080e0e0981 */ /* 0x000ee2000c1e1b00 */
[----:B--2---:R-:W-:-:S06]  /*0c20*/  @P5 IMAD.WIDE R16, R8, 0x8, R16 ;  /* 0x0000000808105825 */ /* 0x004fcc00078e0210 */
[----:B------:R-:W2:Y:S01]  /*0c30*/  @P5 LDG.E.64 R16, desc[UR8][R16.64] ;  /* 0x0000000810105981 */ /* 0x000ea2000c1e1b00 */
[----:B---3--:R0:W2:Y:S02]  /*0c40*/  @P0 DFMA R10, R18, R14, R10 ;  /* 0x0000000e120a022b */ /* 0x0080a4000000000a */
[----:B0-----:R-:W0:Y:S01]  /*0c50*/  @P6 LDC.64 R18, c[0x0][0x380] ;  /* 0x0000e000ff126b82 */ /* 0x001e220000000a00 */
[----:B------:R-:W2:Y:S01]  /*0c60*/  @P5 LDG.E.64 R14, desc[UR8][R12.64+0x8] ;  /* 0x000008080c0e5981 */ /* 0x000ea2000c1e1b00 */
[----:B------:R-:W-:-:S03]  /*0c70*/  ISETP.NE.AND P0, PT, R20, RZ, PT ;  /* 0x000000ff1400720c */ /* 0x000fc60003f05270 */
[----:B------:R-:W3:Y:S01]  /*0c80*/  @P6 LDG.E.64 R20, desc[UR8][R12.64+0x10] ;  /* 0x000010080c146981 */ /* 0x000ee2000c1e1b00 */
[----:B0-----:R-:W-:-:S06]  /*0c90*/  @P6 IMAD.WIDE R18, R22, 0x8, R18 ;  /* 0x0000000816126825 */ /* 0x001fcc00078e0212 */
[----:B------:R-:W3:-:S15]  /*0ca0*/  @P6 LDG.E.64 R18, desc[UR8][R18.64] ;  /* 0x0000000812126981 */ /* 0x000ede000c1e1b00 */
[----:B------:R-:W-:-:S15]  /*0cb0*/  NOP ;  /* 0x0000000000007918 */ /* 0x000fde0000000000 */
[----:B------:R-:W-:-:S15]  /*0cc0*/  NOP ;  /* 0x0000000000007918 */ /* 0x000fde0000000000 */
[----:B------:R-:W-:-:S05]  /*0cd0*/  NOP ;  /* 0x0000000000007918 */ /* 0x000fca0000000000 */
[----:B--2---:R0:W3:Y:S02]  /*0ce0*/  @P5 DFMA R10, R14, R16, R10 ;  /* 0x000000100e0a522b */ /* 0x0040e4000000000a */
[----:B0-----:R-:W0:Y:S01]  /*0cf0*/  @P3 LDC.64 R14, c[0x0][0x380] ;  /* 0x0000e000ff0e3b82 */ /* 0x001e220000000a00 */
[----:B------:R-:W-:Y:S01]  /*0d00*/  ISETP.NE.AND P5, PT, R28, RZ, PT ;  /* 0x000000ff1c00720c */ /* 0x000fe20003fa5270 */
[----:B0-----:R-:W-:-:S06]  /*0d10*/  @P3 IMAD.WIDE R14, R9, 0x8, R14 ;  /* 0x00000008090e3825 */ /* 0x001fcc00078e020e */
[----:B------:R-:W2:-:S15]  /*0d20*/  @P3 LDG.E.64 R14, desc[UR8][R14.64] ;  /* 0x000000080e0e3981 */ /* 0x000e9e000c1e1b00 */
[----:B------:R-:W-:-:S15]  /*0d30*/  NOP ;  /* 0x0000000000007918 */ /* 0x000fde0000000000 */
[----:B------:R-:W-:-:S15]  /*0d40*/  NOP ;  /* 0x0000000000007918 */ /* 0x000fde0000000000 */
[----:B------:R-:W-:-:S09]  /*0d50*/  NOP ;  /* 0x0000000000007918 */ /* 0x000fd20000000000 */
[----:B---3--:R0:W2:Y:S02]  /*0d60*/  @P6 DFMA R10, R20, R18, R10 ;  /* 0x00000012140a622b */ /* 0x0080a4000000000a */
[----:B0-----:R-:W0:Y:S01]  /*0d70*/  @P1 LDC.64 R18, c[0x0][0x380] ;  /* 0x0000e000ff121b82 */ /* 0x001e220000000a00 */
[----:B------:R-:W2:Y:S01]  /*0d80*/  @P3 LDG.E.64 R20, desc[UR8][R12.64+0x18] ;  /* 0x000018080c143981 */ /* 0x000ea2000c1e1b00 */
[----:B0-----:R-:W-:-:S03]  /*0d90*/  @P1 IMAD.WIDE R28, R7, 0x8, R18 ;  /* 0x00000008071c1825 */ /* 0x001fc600078e0212 */
[----:B------:R-:W3:Y:S04]  /*0da0*/  @P1 LDG.E.64 R18, desc[UR8][R12.64+0x20] ;  /* 0x000020080c121981 */ /* 0x000ee8000c1e1b00 */
[----:B------:R-:W3:Y:S04]  /*0db0*/  @P1 LDG.E.64 R16, desc[UR8][R28.64] ;  /* 0x000000081c101981 */ /* 0x000ee8000c1e1b00 */
[----:B------:R-:W4:-:S15]  /*0dc0*/  @P5 LDG.E.64 R28, desc[UR8][R12.64+0x40] ;  /* 0x000040080c1c5981 */ /* 0x000f1e000c1e1b00 */
[----:B------:R-:W-:-:S15]  /*0dd0*/  NOP ;  /* 0x0000000000007918 */ /* 0x000fde0000000000 */
[----:B------:R-:W-:-:S15]  /*0de0*/  NOP ;  /* 0x0000000000007918 */ /* 0x000fde0000000000 */
[----:B------:R-:W-:-:S04]  /*0df0*/  NOP ;  /* 0x0000000000007918 */ /* 0x000fc80000000000 */
[----:B--2---:R0:W3:Y:S02]  /*0e00*/  @P3 DFMA R10, R20, R14, R10 ;  /* 0x0000000e140a322b */ /* 0x0040e4000000000a */
[----:B0-----:R-:W0:Y:S02]  /*0e10*/  @P4 LDC.64 R20, c[0x0][0x380] ;  /* 0x0000e000ff144b82 */ /* 0x001e240000000a00 */
        /* <DEDUP_REMOVED lines=10> */
[----:B------:R-:W3:-:S15]  /*0ec0*/  @P2 LDG.E.64 R14, desc[UR8][R14.64] ;  /* 0x000000080e0e2981 */ /* 0x000ede000c1e1b00 */
[----:B------:R-:W-:-:S15]  /*0ed0*/  NOP ;  /* 0x0000000000007918 */ /* 0x000fde0000000000 */
[----:B------:R-:W-:-:S15]  /*0ee0*/  NOP ;  /* 0x0000000000007918 */ /* 0x000fde0000000000 */
[----:B------:R-:W-:-:S08]  /*0ef0*/  NOP ;  /* 0x0000000000007918 */ /* 0x000fd00000000000 */
        /* <DEDUP_REMOVED lines=10> */
[----:B0-----:R-:W-:-:S06]  /*0fa0*/  @P5 IMAD.WIDE R20, R25, 0x8, R14 ;  /* 0x0000000819145825 */ /* 0x001fcc00078e020e */
[----:B------:R-:W0:Y:S01]  /*0fb0*/  LDC.64 R14, c[0x0][0x410] ;  /* 0x00010400ff0e7b82 */ /* 0x000e220000000a00 */
[----:B------:R-:W4:Y:S01]  /*0fc0*/  @P5 LDG.E.64 R20, desc[UR8][R20.64] ;  /* 0x0000000814145981 */ /* 0x000f22000c1e1b00 */
        /* <DEDUP_REMOVED lines=11> */
[----:B------:R-:W-:-:S15]  /*1080*/  IMAD R23, R15, R14, R23 ;  /* 0x0000000e0f177224 */ /* 0x000fde00078e0217 */
[----:B------:R-:W-:-:S13]  /*1090*/  NOP ;  /* 0x0000000000007918 */ /* 0x000fda0000000000 */
[----:B--2---:R-:W4:-:S15]  /*10a0*/  @P0 DFMA R10, R16, R18, R10 ;  /* 0x00000012100a022b */ /* 0x004f1e000000000a */
[----:B------:R-:W-:-:S15]  /*10b0*/  NOP ;  /* 0x0000000000007918 */ /* 0x000fde0000000000 */
[----:B------:R-:W-:-:S15]  /*10c0*/  NOP ;  /* 0x0000000000007918 */ /* 0x000fde0000000000 */
[----:B------:R-:W-:-:S15]  /*10d0*/  NOP ;  /* 0x0000000000007918 */ /* 0x000fde0000000000 */
[----:B------:R-:W-:-:S04]  /*10e0*/  NOP ;  /* 0x0000000000007918 */ /* 0x000fc80000000000 */
[----:B----4-:R0:W1:Y:S02]  /*10f0*/  @P5 DFMA R10, R28, R20, R10 ;  /* 0x000000141c0a522b */ /* 0x010064000000000a */
[----:B01----:R-:W-:Y:S05]  /*1100*/  @P6 BRA `(.L_x_1068) ;  /* 0xfffffff800946947 */ /* 0x003fea000383ffff */
[----:B------:R-:W0:Y:S01]  /*1110*/  LDCU.64 UR12, c[0x0][0x3a8] ;  /* 0x00007500ff0c77ac */ /* 0x000e220008000a00 */
[----:B------:R-:W1:Y:S01]  /*1120*/  LDCU UR7, c[0x0][0x3f8] ;  /* 0x00007f00ff0777ac */ /* 0x000e620008000800 */
[----:B0-----:R-:W-:-:S04]  /*1130*/  LEA R6, P0, R0, UR12, 0x3 ;  /* 0x0000000c00067c11 */ /* 0x001fc8000f8018ff */
[----:B------:R-:W-:Y:S02]  /*1140*/  LEA.HI.X R7, R0, UR13, R3, 0x3, P0 ;  /* 0x0000000d00077c11 */ /* 0x000fe400080f1c03 */
[----:B------:R-:W-:-:S03]  /*1150*/  IADD3 R0, P0, PT, R5, R0, RZ ;  /* 0x0000000005007210 */ /* 0x000fc60007f1e0ff */
[----:B------:R0:W-:Y:S02]  /*1160*/  STG.E.64 desc[UR8][R6.64], R10 ;  /* 0x0000000a06007986 */ /* 0x0001e4000c101b08 */
[----:B------:R-:W-:Y:S01]  /*1170*/  IMAD.X R3, RZ, RZ, R3, P0 ;  /* 0x000000ffff037224 */ /* 0x000fe200000e0603 */
[----:B-1----:R-:W-:-:S04]  /*1180*/  ISETP.GE.U32.AND P0, PT, R0, UR7, PT ;  /* 0x0000000700007c0c */ /* 0x002fc8000bf06070 */
[----:B------:R-:W-:-:S13]  /*1190*/  ISETP.GE.AND.EX P0, PT, R3, UR10, PT, P0 ;  /* 0x0000000a03007c0c */ /* 0x000fda000bf06300 */
[----:B0-----:R-:W-:Y:S05]  /*11a0*/  @!P0 BRA `(.L_x_1069) ;  /* 0xffffffec00ec8947 */ /* 0x001fea000383ffff */
[----:B------:R-:W-:Y:S05]  /*11b0*/  EXIT ;  /* 0x000000000000794d */ /* 0x000fea0003800000 */
.L_x_1067:
        /* <DEDUP_REMOVED lines=32> */
[----:B------:R-:W-:Y:S01]  /*13c0*/  @!P2 LOP3.LUT R6, RZ, R5, RZ, 0x33, !PT ;  /* 0x00000005ff06a212 */ /* 0x000fe200078e33ff */
[----:B------:R-:W-:Y:S06]  /*13d0*/  BRA `(.L_x_1072) ;  /* 0x0000000000107947 */ /* 0x000fec0003800000 */
.L_x_1071:
[----:B------:R-:W-:-:S07]  /*13e0*/  MOV R6, 0x1400 ;  /* 0x0000140000067802 */ /* 0x000fce0000000f00 */
[----:B------:R-:W-:Y:S05]  /*13f0*/  CALL.REL.NOINC `($__internal_43_$__cuda_sm20_div_u64) ;  /* 0x0000000000cc7944 */ /* 0x000fea0003c00000 */
[----:B------:R-:W-:Y:S02]  /*1400*/  IMAD.MOV.U32 R6, RZ, RZ, R4 ;  /* 0x000000ffff067224 */ /* 0x000fe400078e0004 */
[----:B------:R-:W-:-:S07]  /*1410*/  IMAD.MOV.U32 R7, RZ, RZ, R9 ;  /* 0x000000ffff077224 */ /* 0x000fce00078e0009 */
.L_x_1072:
[----:B------:R-:W-:Y:S05]  /*1420*/  BSYNC.RECONVERGENT B0 ;  /* 0x0000000000007941 */ /* 0x000fea0003800200 */
.L_x_1070:
        /* <DEDUP_REMOVED lines=14> */
.L_x_1075:
        /* <DEDUP_REMOVED lines=10> */
.L_x_1074:
[----:B------:R-:W-:Y:S05]  /*15b0*/  BSYNC.RECONVERGENT B0 ;  /* 0x0000000000007941 */ /* 0x000fea0003800200 */
.L_x_1073:
[----:B------:R-:W-:Y:S05]  /*15c0*/  @!P1 EXIT ;  /* 0x000000000000994d */ /* 0x000fea0003800000 */
[----:B------:R-:W-:Y:S01]  /*15d0*/  IMAD.SHL.U32 R15, R5, 0x8, RZ ;  /* 0x00000008050f7824 */ /* 0x000fe200078e00ff */
[----:B------:R-:W-:Y:S01]  /*15e0*/  SHF.R.U32.HI R17, RZ, 0x1d, R5 ;  /* 0x0000001dff117819 */ /* 0x000fe20000011605 */
[----:B------:R-:W0:Y:S01]  /*15f0*/  LDCU UR6, c[0x0][0x3f8] ;  /* 0x00007f00ff0677ac */ /* 0x000e220008000800 */
[----:B------:R-:W1:Y:S05]  /*1600*/  LDCU.64 UR4, c[0x0][0x3a8] ;  /* 0x00007500ff0477ac */ /* 0x000e6a0008000a00 */
.L_x_1076:
        /* <DEDUP_REMOVED lines=18> */
        .weak           $__internal_43_$__cuda_sm20_div_u64
        .type           $__internal_43_$__cuda_sm20_div_u64,@function
        .size           $__internal_43_$__cuda_sm20_div_u64,(.L_x_1757 - $__internal_43_$__cuda_sm20_div_u64)
$__internal_43_$__cuda_sm20_div_u64:
        /* <DEDUP_REMOVED lines=68> */
[----:B------:R-:W-:Y:S06]  /*1b70*/  RET.REL.NODEC R6 `(_ZN2at6native51_GLOBAL__N__2c613397_18_DepthwiseConv2d_cu_9959487032conv_depthwise2d_backward_kernelILi3ELi2EdiEEvNS_27GenericPackedTensorAccessorIKT1_Lm4ENS_16DefaultPtrTraitsEiEENS3_IS4_Lm4ES6_iEES7_T2_iiiiiiiiiiiiiii) ;  /* 0xffffffe406207950 */ /* 0x000fec0003c3ffff */
.L_x_1077:
        /* <DEDUP_REMOVED lines=16> */
.L_x_1757:


//--------------------- .text._ZN2at6native51_GLOBAL__N__2c613397_18_DepthwiseConv2d_cu_9959487032conv_depthwise2d_backward_kernelILi3ELi1EdiEEvNS_27GenericPackedTensorAccessorIKT1_Lm4ENS_16DefaultPtrTraitsEiEENS3_IS4_Lm4ES6_iEES7_T2_iiiiiiiiiiiiiii --------------------------
	.section	.text._ZN2at6native51_GLOBAL__N__2c613397_18_DepthwiseConv2d_cu_9959487032conv_depthwise2d_backward_kernelILi3ELi1EdiEEvNS_27GenericPackedTensorAccessorIKT1_Lm4ENS_16DefaultPtrTraitsEiEENS3_IS4_Lm4ES6_iEES7_T2_iiiiiiiiiiiiiii,"ax",@progbits
	.align	128
.text._ZN2at6native51_GLOBAL__N__2c613397_18_DepthwiseConv2d_cu_9959487032conv_depthwise2d_backward_kernelILi3ELi1EdiEEvNS_27GenericPackedTensorAccessorIKT1_Lm4ENS_16DefaultPtrTraitsEiEENS3_IS4_Lm4ES6_iEES7_T2_iiiiiiiiiiiiiii:
        .type           _ZN2at6native51_GLOBAL__N__2c613397_18_DepthwiseConv2d_cu_9959487032conv_depthwise2d_backward_kernelILi3ELi1EdiEEvNS_27GenericPackedTensorAccessorIKT1_Lm4ENS_16DefaultPtrTraitsEiEENS3_IS4_Lm4ES6_iEES7_T2_iiiiiiiiiiiiiii,@function
        .size           _ZN2at6native51_GLOBAL__N__2c613397_18_DepthwiseConv2d_cu_9959487032conv_depthwise2d_backward_kernelILi3ELi1EdiEEvNS_27GenericPackedTensorAccessorIKT1_Lm4ENS_16DefaultPtrTraitsEiEENS3_IS4_Lm4ES6_iEES7_T2_iiiiiiiiiiiiiii,(.L_x_1759 - _ZN2at6native51_GLOBAL__N__2c613397_18_DepthwiseConv2d_cu_9959487032conv_depthwise2d_backward_kernelILi3ELi1EdiEEvNS_27GenericPackedTensorAccessorIKT1_Lm4ENS_16DefaultPtrTraitsEiEENS3_IS4_Lm4ES6_iEES7_T2_iiiiiiiiiiiiiii)
        .other          _ZN2at6native51_GLOBAL__N__2c613397_18_DepthwiseConv2d_cu_9959487032conv_depthwise2d_backward_kernelILi3ELi1EdiEEvNS_27GenericPackedTensorAccessorIKT1_Lm4ENS_16DefaultPtrTraitsEiEENS3_IS4_Lm4ES6_iEES7_T2_iiiiiiiiiiiiiii,@"STO_CUDA_ENTRY STV_DEFAULT"
_ZN2at6native51_GLOBAL__N__2c613397_18_DepthwiseConv2d_cu_9959487032conv_depthwise2d_backward_kernelILi3ELi1EdiEEvNS_27GenericPackedTensorAccessorIKT1_Lm4ENS_16DefaultPtrTraitsEiEENS3_IS4_Lm4ES6_iEES7_T2_iiiiiiiiiiiiiii:
        /* <DEDUP_REMOVED lines=20> */
[----:B------:R-:W2:Y:S01]  /*0140*/  LDCU.64 UR8, c[0x0][0x428] ;  /* 0x00008500ff0877ac */ /* 0x000ea20008000a00 */
[----:B0-----:R-:W-:Y:S02]  /*0150*/  UIADD3 UR4, UPT, UPT, -UR4, URZ, URZ ;  /* 0x000000ff04047290 */ /* 0x001fe4000fffe1ff */
[----:B------:R-:W-:Y:S02]  /*0160*/  UIADD3 UR5, UPT, UPT, -UR5, URZ, URZ ;  /* 0x000000ff05057290 */ /* 0x000fe4000fffe1ff */
[----:B-1----:R-:W-:Y:S02]  /*0170*/  UIMAD UR6, UR11, UR10, URZ ;  /* 0x0000000a0b0672a4 */ /* 0x002fe4000f8e02ff */
[----:B--2---:R-:W-:Y:S02]  /*0180*/  ULEA UR4, UR4, UR8, 0x1 ;  /* 0x0000000804047291 */ /* 0x004fe4000f8e08ff */
[----:B------:R-:W-:-:S02]  /*0190*/  UIADD3 UR8, UPT, UPT, -UR7, URZ, URZ ;  /* 0x000000ff07087290 */ /* 0x000fc4000fffe1ff */
[----:B------:R-:W-:Y:S02]  /*01a0*/  ULEA UR5, UR5, UR9, 0x1 ;  /* 0x0000000905057291 */ /* 0x000fe4000f8e08ff */
[----:B------:R-:W-:-:S12]  /*01b0*/  UIMAD UR7, UR6, UR7, URZ ;  /* 0x00000007060772a4 */ /* 0x000fd8000f8e02ff */
.L_x_1080:
[----:B------:R-:W0:Y:S01]  /*01c0*/  LDC R5, c[0x0][0x408] ;  /* 0x00010200ff057b82 */ /* 0x000e220000000800 */
[----:B------:R-:W1:Y:S01]  /*01d0*/  LDCU.64 UR16, c[0x0][0x430] ;  /* 0x00008600ff1077ac */ /* 0x000e620008000a00 */
        /* <DEDUP_REMOVED lines=8> */
[----:B---3--:R-:W3:Y:S01]  /*0260*/  MUFU.RCP R8, R8 ;  /* 0x0000000800087308 */ /* 0x008ee20000001000 */
[----:B0-----:R-:W-:Y:S01]  /*0270*/  VIADD R2, R6, 0xffffffe ;  /* 0x0ffffffe06027836 */ /* 0x001fe20000000000 */
[----:B------:R-:W-:-:S06]  /*0280*/  IABS R6, R0 ;  /* 0x0000000000067213 */ /* 0x000fcc0000000000 */
[----:B------:R0:W5:Y:S01]  /*0290*/  F2I.FTZ.U32.TRUNC.NTZ R3, R2 ;  /* 0x0000000200037305 */ /* 0x000162000021f000 */
[----:B---3--:R-:W-:Y:S02]  /*02a0*/  VIADD R10, R8, 0xffffffe ;  /* 0x0ffffffe080a7836 */ /* 0x008fe40000000000 */
[----:B0-----:R-:W-:Y:S02]  /*02b0*/  HFMA2 R2, -RZ, RZ, 0, 0 ;  /* 0x00000000ff027431 */ /* 0x001fe400000001ff */
[----:B-----5:R-:W-:-:S04]  /*02c0*/  IMAD.MOV R11, RZ, RZ, -R3 ;  /* 0x000000ffff0b7224 */ /* 0x020fc800078e0a03 */
[----:B------:R-:W-:-:S04]  /*02d0*/  IMAD R11, R11, R12, RZ ;  /* 0x0000000c0b0b7224 */ /* 0x000fc800078e02ff */
[----:B------:R-:W-:-:S06]  /*02e0*/  IMAD.HI.U32 R3, R3, R11, R2 ;  /* 0x0000000b03037227 */ /* 0x000fcc00078e0002 */
        /* <DEDUP_REMOVED lines=9> */
[----:B------:R-:W-:Y:S02]  /*0380*/  ISETP.GE.U32.AND P0, PT, R3, R12, PT ;  /* 0x0000000c0300720c */ /* 0x000fe40003f06070 */
[----:B------:R-:W0:Y:S11]  /*0390*/  F2I.FTZ.U32.TRUNC.NTZ R3, R10 ;  /* 0x0000000a00037305 */ /* 0x000e36000021f000 */
[----:B------:R-:W-:-:S05]  /*03a0*/  @P0 IADD3 R2, PT, PT, R2, 0x1, RZ ;  /* 0x0000000102020810 */ /* 0x000fca0007ffe0ff */
[----:B------:R-:W-:Y:S02]  /*03b0*/  IMAD.MOV.U32 R18, RZ, RZ, R2 ;  /* 0x000000ffff127224 */ /* 0x000fe400078e0002 */
[--C-:B0-----:R-:W-:Y:S02]  /*03c0*/  IMAD.MOV R2, RZ, RZ, -R3.reuse ;  /* 0x000000ffff027224 */ /* 0x101fe400078e0a03 */
[----:B------:R-:W-:Y:S01]  /*03d0*/  @!P2 IMAD.MOV R18, RZ, RZ, -R18 ;  /* 0x000000ffff12a224 */ /* 0x000fe200078e0a12 */
[----:B------:R-:W-:Y:S01]  /*03e0*/  @!P1 LOP3.LUT R18, RZ, R5, RZ, 0x33, !PT ;  /* 0x00000005ff129212 */ /* 0x000fe200078e33ff */
[----:B------:R-:W-:Y:S02]  /*03f0*/  IMAD R11, R2, R13, RZ ;  /* 0x0000000d020b7224 */ /* 0x000fe400078e02ff */
[----:B------:R-:W-:Y:S01]  /*0400*/  IMAD.MOV.U32 R2, RZ, RZ, RZ ;  /* 0x000000ffff027224 */ /* 0x000fe200078e00ff */
[----:B------:R-:W-:Y:S01]  /*0410*/  IABS R6, R18 ;  /* 0x0000001200067213 */ /* 0x000fe20000000000 */
[C---:B-1----:R-:W-:Y:S01]  /*0420*/  IMAD R14, R18.reuse, R5, UR16 ;  /* 0x00000010120e7e24 */ /* 0x042fe2000f8e0205 */
[----:B------:R-:W-:Y:S01]  /*0430*/  LOP3.LUT R8, R18, R4, RZ, 0x3c, !PT ;  /* 0x0000000412087212 */ /* 0x000fe200078e3cff */
[----:B------:R-:W-:Y:S01]  /*0440*/  IMAD.HI.U32 R2, R3, R11, R2 ;  /* 0x0000000b03027227 */ /* 0x000fe200078e0002 */
[----:B------:R-:W-:-:S02]  /*0450*/  MOV R3, R6 ;  /* 0x0000000600037202 */ /* 0x000fc40000000f00 */
[----:B------:R-:W-:Y:S01]  /*0460*/  ISETP.GE.AND P2, PT, R8, RZ, PT ;  /* 0x000000ff0800720c */ /* 0x000fe20003f46270 */
[----:B--2---:R-:W-:Y:S02]  /*0470*/  VIADD R8, R18, UR11 ;  /* 0x0000000b12087c36 */ /* 0x004fe40008000000 */
[----:B------:R-:W-:-:S04]  /*0480*/  IMAD.HI.U32 R6, R2, R3, RZ ;  /* 0x0000000302067227 */ /* 0x000fc800078e00ff */
[----:B------:R-:W-:Y:S02]  /*0490*/  IMAD.MOV R2, RZ, RZ, -R6 ;  /* 0x000000ffff027224 */ /* 0x000fe400078e0a06 */
[----:B------:R-:W-:Y:S02]  /*04a0*/  IMAD.MOV R16, RZ, RZ, -R18 ;  /* 0x000000ffff107224 */ /* 0x000fe400078e0a12 */
[----:B------:R-:W-:-:S05]  /*04b0*/  IMAD R2, R13, R2, R3 ;  /* 0x000000020d027224 */ /* 0x000fca00078e0203 */
[----:B------:R-:W-:-:S13]  /*04c0*/  ISETP.GT.U32.AND P1, PT, R13, R2, PT ;  /* 0x000000020d00720c */ /* 0x000fda0003f24070 */
[----:B------:R-:W-:Y:S02]  /*04d0*/  @!P1 IMAD.IADD R2, R2, 0x1, -R13 ;  /* 0x0000000102029824 */ /* 0x000fe400078e0a0d */
[----:B------:R-:W-:Y:S01]  /*04e0*/  @!P1 VIADD R6, R6, 0x1 ;  /* 0x0000000106069836 */ /* 0x000fe20000000000 */
[----:B------:R-:W-:Y:S02]  /*04f0*/  ISETP.NE.AND P1, PT, R4, RZ, PT ;  /* 0x000000ff0400720c */ /* 0x000fe40003f25270 */
[----:B------:R-:W-:Y:S02]  /*0500*/  ISETP.GE.U32.AND P0, PT, R2, R13, PT ;  /* 0x0000000d0200720c */ /* 0x000fe40003f06070 */
[----:B------:R-:W0:Y:S01]  /*0510*/  LDC.64 R2, c[0x0][0x410] ;  /* 0x00010400ff027b82 */ /* 0x000e220000000a00 */
[----:B------:R-:W-:Y:S01]  /*0520*/  IADD3 R13, PT, PT, R0, UR10, RZ ;  /* 0x0000000a000d7c10 */ /* 0x000fe2000fffe0ff */
[----:B------:R-:W1:Y:S03]  /*0530*/  LDCU.64 UR10, c[0x0][0x400] ;  /* 0x00008000ff0a77ac */ /* 0x000e660008000a00 */
[----:B------:R-:W-:Y:S01]  /*0540*/  IADD3 R15, PT, PT, R13, -R14, RZ ;  /* 0x8000000e0d0f7210 */ /* 0x000fe20007ffe0ff */
[----:B------:R-:W-:-:S05]  /*0550*/  IMAD R11, R5, R16, R13 ;  /* 0x00000010050b7224 */ /* 0x000fca00078e020d */
[----:B------:R-:W-:-:S04]  /*0560*/  @P0 VIADD R6, R6, 0x1 ;  /* 0x0000000106060836 */ /* 0x000fc80000000000 */
[----:B------:R-:W-:-:S04]  /*0570*/  IMAD.MOV.U32 R20, RZ, RZ, R6 ;  /* 0x000000ffff147224 */ /* 0x000fc800078e0006 */
[----:B------:R-:W-:Y:S01]  /*0580*/  @!P2 IMAD.MOV R20, RZ, RZ, -R20 ;  /* 0x000000ffff14a224 */ /* 0x000fe200078e0a14 */
[----:B------:R-:W-:Y:S02]  /*0590*/  @!P1 LOP3.LUT R20, RZ, R4, RZ, 0x33, !PT ;  /* 0x00000004ff149212 */ /* 0x000fe400078e33ff */
[----:B0-----:R-:W-:-:S03]  /*05a0*/  ISETP.GE.AND P4, PT, R15, R2, PT ;  /* 0x000000020f00720c */ /* 0x001fc60003f86270 */
[----:B------:R-:W-:Y:S01]  /*05b0*/  IMAD.MOV R25, RZ, RZ, -R20 ;  /* 0x000000ffff197224 */ /* 0x000fe200078e0a14 */
[----:B------:R-:W-:Y:S01]  /*05c0*/  ISETP.GE.AND P1, PT, R11, R2, PT ;  /* 0x000000020b00720c */ /* 0x000fe20003f26270 */
[----:B------:R-:W-:Y:S01]  /*05d0*/  IMAD R21, R20, R4, UR17 ;  /* 0x0000001114157e24 */ /* 0x000fe2000f8e0204 */
[----:B------:R-:W-:Y:S01]  /*05e0*/  ISETP.GT.AND P4, PT, R15, -0x1, !P4 ;  /* 0xffffffff0f00780c */ /* 0x000fe20006784270 */
[----:B------:R-:W-:Y:S01]  /*05f0*/  IMAD R6, R4, R25, R8 ;  /* 0x0000001904067224 */ /* 0x000fe200078e0208 */
[----:B----4-:R-:W-:Y:S01]  /*0600*/  IABS R15, R17 ;  /* 0x00000011000f7213 */ /* 0x010fe20000000000 */
[----:B------:R-:W-:Y:S01]  /*0610*/  IMAD.IADD R10, R8, 0x1, -R21 ;  /* 0x00000001080a7824 */ /* 0x000fe200078e0a15 */
[----:B------:R-:W-:Y:S02]  /*0620*/  ISETP.GT.AND P1, PT, R11, -0x1, !P1 ;  /* 0xffffffff0b00780c */ /* 0x000fe40004f24270 */
[----:B------:R-:W-:Y:S02]  /*0630*/  ISETP.GE.AND P0, PT, R6, R3, PT ;  /* 0x000000030600720c */ /* 0x000fe40003f06270 */
[----:B------:R-:W-:-:S02]  /*0640*/  IADD3 R11, PT, PT, R13, -UR16, -R14 ;  /* 0x800000100d0b7c10 */ /* 0x000fc4000fffe80e */
[----:B------:R-:W-:Y:S02]  /*0650*/  ISETP.GT.AND P0, PT, R6, -0x1, !P0 ;  /* 0xffffffff0600780c */ /* 0x000fe40004704270 */
[----:B------:R-:W0:Y:S01]  /*0660*/  I2F.RP R6, R15 ;  /* 0x0000000f00067306 */ /* 0x000e220000209400 */
[C---:B------:R-:W-:Y:S02]  /*0670*/  ISETP.GE.AND P3, PT, R10.reuse, R3, PT ;  /* 0x000000030a00720c */ /* 0x040fe40003f66270 */
[C---:B------:R-:W-:Y:S02]  /*0680*/  ISETP.GE.AND P6, PT, R11.reuse, R2, PT ;  /* 0x000000020b00720c */ /* 0x040fe40003fc6270 */
[----:B------:R-:W-:Y:S02]  /*0690*/  ISETP.GT.AND P3, PT, R10, -0x1, !P3 ;  /* 0xffffffff0a00780c */ /* 0x000fe40005f64270 */
[----:B------:R-:W-:Y:S02]  /*06a0*/  ISETP.GT.AND P6, PT, R11, -0x1, !P6 ;  /* 0xffffffff0b00780c */ /* 0x000fe400077c4270 */
[----:B------:R-:W-:-:S02]  /*06b0*/  IADD3 R12, PT, PT, R8, -UR17, -R21 ;  /* 0x80000011080c7c10 */ /* 0x000fc4000fffe815 */
[----:B------:R-:W-:Y:S02]  /*06c0*/  PLOP3.LUT P2, PT, P0, P1, PT, 0x80, 0x8 ;  /* 0x000000000008781c */ /* 0x000fe40000743070 */
[C---:B------:R-:W-:Y:S01]  /*06d0*/  ISETP.GE.AND P5, PT, R12.reuse, R3, PT ;  /* 0x000000030c00720c */ /* 0x040fe20003fa6270 */
[----:B0-----:R-:W0:Y:S01]  /*06e0*/  MUFU.RCP R6, R6 ;  /* 0x0000000600067308 */ /* 0x001e220000001000 */
[----:B------:R-:W-:Y:S02]  /*06f0*/  P2R R19, PR, RZ, 0x4 ;  /* 0x00000004ff137803 */ /* 0x000fe40000000000 */
[----:B------:R-:W-:Y:S02]  /*0700*/  ISETP.GT.AND P5, PT, R12, -0x1, !P5 ;  /* 0xffffffff0c00780c */ /* 0x000fe40006fa4270 */
[----:B------:R-:W-:-:S04]  /*0710*/  PLOP3.LUT P2, PT, P0, P4, PT, 0x80, 0x8 ;  /* 0x000000000008781c */ /* 0x000fc80000749070 */
[----:B------:R-:W-:Y:S02]  /*0720*/  P2R R30, PR, RZ, 0x4 ;  /* 0x00000004ff1e7803 */ /* 0x000fe40000000000 */
[----:B------:R-:W-:Y:S02]  /*0730*/  PLOP3.LUT P2, PT, P0, P6, PT, 0x80, 0x8 ;  /* 0x000000000008781c */ /* 0x000fe4000074d070 */
[----:B------:R-:W-:Y:S02]  /*0740*/  PLOP3.LUT P0, PT, P3, P1, PT, 0x80, 0x8 ;  /* 0x000000000008781c */ /* 0x000fe40001f03070 */
[----:B------:R-:W-:Y:S02]  /*0750*/  P2R R31, PR, RZ, 0x4 ;  /* 0x00000004ff1f7803 */ /* 0x000fe40000000000 */
[----:B------:R-:W-:Y:S01]  /*0760*/  PLOP3.LUT P2, PT, P3, P4, PT, 0x80, 0x8 ;  /* 0x000000000008781c */ /* 0x000fe20001f49070 */
[----:B0-----:R-:W-:Y:S01]  /*0770*/  VIADD R10, R6, 0xffffffe ;  /* 0x0ffffffe060a7836 */ /* 0x001fe20000000000 */
[----:B------:R-:W-:-:S02]  /*0780*/  PLOP3.LUT P1, PT, P5, P1, PT, 0x80, 0x8 ;  /* 0x000000000008781c */ /* 0x000fc40002f23070 */
[----:B------:R-:W-:Y:S01]  /*0790*/  PLOP3.LUT P4, PT, P5, P4, PT, 0x80, 0x8 ;  /* 0x000000000008781c */ /* 0x000fe20002f89070 */
[----:B------:R0:W2:Y:S01]  /*07a0*/  F2I.FTZ.U32.TRUNC.NTZ R11, R10 ;  /* 0x0000000a000b7305 */ /* 0x0000a2000021f000 */
[----:B------:R-:W-:Y:S02]  /*07b0*/  PLOP3.LUT P3, PT, P3, P6, PT, 0x80, 0x8 ;  /* 0x000000000008781c */ /* 0x000fe40001f6d070 */
[----:B------:R-:W-:Y:S01]  /*07c0*/  PLOP3.LUT P5, PT, P5, P6, PT, 0x80, 0x8 ;  /* 0x000000000008781c */ /* 0x000fe20002fad070 */
[----:B0-----:R-:W-:Y:S02]  /*07d0*/  HFMA2 R10, -RZ, RZ, 0, 0 ;  /* 0x00000000ff0a7431 */ /* 0x001fe400000001ff */
[----:B--2---:R-:W-:-:S04]  /*07e0*/  IMAD.MOV R12, RZ, RZ, -R11 ;  /* 0x000000ffff0c7224 */ /* 0x004fc800078e0a0b */
[----:B------:R-:W-:Y:S01]  /*07f0*/  IMAD R23, R12, R15, RZ ;  /* 0x0000000f0c177224 */ /* 0x000fe200078e02ff */
[----:B------:R-:W-:-:S03]  /*0800*/  IABS R12, R20 ;  /* 0x00000014000c7213 */ /* 0x000fc60000000000 */
[----:B------:R-:W-:-:S04]  /*0810*/  IMAD.HI.U32 R11, R11, R23, R10 ;  /* 0x000000170b0b7227 */ /* 0x000fc800078e000a */
[----:B------:R-:W-:Y:S01]  /*0820*/  VIADD R10, R18, UR5 ;  /* 0x00000005120a7c36 */ /* 0x000fe20008000000 */
[----:B------:R-:W-:Y:S01]  /*0830*/  MOV R18, UR8 ;  /* 0x0000000800127c02 */ /* 0x000fe20008000f00 */
[----:B------:R-:W-:-:S04]  /*0840*/  IMAD.HI.U32 R11, R11, R12, RZ ;  /* 0x0000000c0b0b7227 */ /* 0x000fc800078e00ff */
[----:B------:R-:W-:-:S04]  /*0850*/  IMAD.MOV R6, RZ, RZ, -R11 ;  /* 0x000000ffff067224 */ /* 0x000fc800078e0a0b */
[----:B------:R-:W-:-:S05]  /*0860*/  IMAD R6, R15, R6, R12 ;  /* 0x000000060f067224 */ /* 0x000fca00078e020c */
[----:B------:R-:W-:-:S13]  /*0870*/  ISETP.GT.U32.AND P6, PT, R15, R6, PT ;  /* 0x000000060f00720c */ /* 0x000fda0003fc4070 */
[----:B------:R-:W-:Y:S02]  /*0880*/  @!P6 IMAD.IADD R6, R6, 0x1, -R15 ;  /* 0x000000010606e824 */ /* 0x000fe400078e0a0f */
[----:B------:R-:W-:-:S03]  /*0890*/  @!P6 VIADD R11, R11, 0x1 ;  /* 0x000000010b0be836 */ /* 0x000fc60000000000 */
[----:B------:R-:W-:Y:S02]  /*08a0*/  ISETP.GE.U32.AND P6, PT, R6, R15, PT ;  /* 0x0000000f0600720c */ /* 0x000fe40003fc6070 */
[----:B------:R-:W-:-:S11]  /*08b0*/  LOP3.LUT R6, R20, R17, RZ, 0x3c, !PT ;  /* 0x0000001114067212 */ /* 0x000fd600078e3cff */
        /* <DEDUP_REMOVED lines=10> */
[CC--:B------:R-:W-:Y:S02]  /*0960*/  IMAD R11, R6.reuse, R3.reuse, R10 ;  /* 0x00000003060b7224 */ /* 0x0c0fe400078e020a */
[----:B------:R-:W-:Y:S02]  /*0970*/  IMAD R3, R6, R3, R8 ;  /* 0x0000000306037224 */ /* 0x000fe400078e0208 */
[CC--:B------:R-:W-:Y:S02]  /*0980*/  IMAD R11, R4.reuse, R25.reuse, R11 ;  /* 0x00000019040b7224 */ /* 0x0c0fe400078e020b */
[----:B------:R-:W-:Y:S02]  /*0990*/  IMAD.IADD R21, R3, 0x1, -R21 ;  /* 0x0000000103157824 */ /* 0x000fe400078e0a15 */
[----:B------:R-:W-:Y:S02]  /*09a0*/  IMAD R23, R4, R25, R3 ;  /* 0x0000001904177224 */ /* 0x000fe400078e0203 */
[----:B------:R-:W-:-:S02]  /*09b0*/  IMAD R3, R11, R2, UR4 ;  /* 0x000000040b037e24 */ /* 0x000fc4000f8e0202 */
[-CC-:B------:R-:W-:Y:S02]  /*09c0*/  IMAD R15, R11, R2.reuse, R13.reuse ;  /* 0x000000020b0f7224 */ /* 0x180fe400078e020d */
[-C--:B------:R-:W-:Y:S02]  /*09d0*/  IMAD R11, R21, R2.reuse, UR4 ;  /* 0x00000004150b7e24 */ /* 0x080fe4000f8e0202 */
[-C--:B------:R-:W-:Y:S02]  /*09e0*/  IMAD R25, R23, R2.reuse, UR4 ;  /* 0x0000000417197e24 */ /* 0x080fe4000f8e0202 */
[--C-:B------:R-:W-:Y:S01]  /*09f0*/  IMAD R21, R21, R2, R13.reuse ;  /* 0x0000000215157224 */ /* 0x100fe200078e020d */
[----:B------:R-:W-:Y:S01]  /*0a00*/  IADD3 R12, PT, PT, R11, R0, RZ ;  /* 0x000000000b0c7210 */ /* 0x000fe20007ffe0ff */
[----:B------:R-:W-:Y:S02]  /*0a10*/  IMAD R13, R23, R2, R13 ;  /* 0x00000002170d7224 */ /* 0x000fe400078e020d */
[----:B------:R-:W-:-:S02]  /*0a20*/  IMAD.IADD R3, R3, 0x1, R0 ;  /* 0x0000000103037824 */ /* 0x000fc400078e0200 */
[----:B------:R-:W-:Y:S02]  /*0a30*/  IMAD.IADD R25, R25, 0x1, R0 ;  /* 0x0000000119197824 */ /* 0x000fe400078e0200 */
[--C-:B------:R-:W-:Y:S02]  /*0a40*/  IMAD.IADD R11, R15, 0x1, -R14.reuse ;  /* 0x000000010f0b7824 */ /* 0x100fe400078e0a0e */
[--C-:B------:R-:W-:Y:S02]  /*0a50*/  IMAD.IADD R10, R21, 0x1, -R14.reuse ;  /* 0x00000001150a7824 */ /* 0x100fe400078e0a0e */
[-C--:B------:R-:W-:Y:S02]  /*0a60*/  IMAD R6, R5, R16.reuse, R15 ;  /* 0x0000001005067224 */ /* 0x080fe400078e020f */
[----:B------:R-:W-:Y:S02]  /*0a70*/  IMAD.IADD R14, R13, 0x1, -R14 ;  /* 0x000000010d0e7824 */ /* 0x000fe400078e0a0e */
[----:B------:R-:W-:-:S02]  /*0a80*/  IMAD R8, R5, R16, R21 ;  /* 0x0000001005087224 */ /* 0x000fc400078e0215 */
[CC--:B------:R-:W-:Y:S02]  /*0a90*/  IMAD R13, R5.reuse, R16.reuse, R13 ;  /* 0x00000010050d7224 */ /* 0x0c0fe400078e020d */
[CC--:B------:R-:W-:Y:S01]  /*0aa0*/  IMAD R15, R5.reuse, R16.reuse, R3 ;  /* 0x00000010050f7224 */ /* 0x0c0fe200078e0203 */
[----:B------:R-:W-:Y:S01]  /*0ab0*/  CS2R R2, SRZ ;  /* 0x0000000000027805 */ /* 0x000fe2000001ff00 */
[CC--:B------:R-:W-:Y:S02]  /*0ac0*/  IMAD R12, R5.reuse, R16.reuse, R12 ;  /* 0x00000010050c7224 */ /* 0x0c0fe400078e020c */
[----:B------:R-:W-:-:S07]  /*0ad0*/  IMAD R16, R5, R16, R25 ;  /* 0x0000001005107224 */ /* 0x000fce00078e0219 */
.L_x_1079:
[----:B------:R-:W-:Y:S01]  /*0ae0*/  P2R R26, PR, RZ, 0x10 ;  /* 0x00000010ff1a7803 */ /* 0x000fe20000000000 */
[----:B------:R-:W0:Y:S01]  /*0af0*/  LDC.64 R4, c[0x0][0x3d0] ;  /* 0x0000f400ff047b82 */ /* 0x000e220000000a00 */
[----:B------:R-:W-:Y:S02]  /*0b00*/  ISETP.NE.AND P4, PT, R19, RZ, PT ;  /* 0x000000ff1300720c */ /* 0x000fe40003f85270 */
[----:B------:R-:W-:Y:S02]  /*0b10*/  P2R R32, PR, RZ, 0x20 ;  /* 0x00000020ff207803 */ /* 0x000fe40000000000 */
[----:B------:R-:W-:Y:S02]  /*0b20*/  ISETP.NE.AND P5, PT, R30, RZ, PT ;  /* 0x000000ff1e00720c */ /* 0x000fe40003fa5270 */
[----:B------:R-:W-:-:S07]  /*0b30*/  ISETP.NE.AND P6, PT, R31, RZ, PT ;  /* 0x000000ff1f00720c */ /* 0x000fce0003fc5270 */
[----:B------:R-:W1:Y:S08]  /*0b40*/  @P4 LDC.64 R22, c[0x0][0x380] ;  /* 0x0000e000ff164b82 */ /* 0x000e700000000a00 */
[----:B------:R-:W2:Y:S01]  /*0b50*/  @P5 LDC.64 R24, c[0x0][0x380] ;  /* 0x0000e000ff185b82 */ /* 0x000ea20000000a00 */
[----:B0-----:R-:W-:-:S05]  /*0b60*/  IMAD.WIDE R4, R17, 0x8, R4 ;  /* 0x0000000811047825 */ /* 0x001fca00078e0204 */
[----:B------:R-:W3:Y:S02]  /*0b70*/  @P4 LDG.E.64 R20, desc[UR12][R4.64] ;  /* 0x0000000c04144981 */ /* 0x000ee4000c1e1b00 */
[----:B------:R-:W0:Y:S01]  /*0b80*/  @P6 LDC.64 R28, c[0x0][0x380] ;  /* 0x0000e000ff1c6b82 */ /* 0x000e220000000a00 */
[----:B-1----:R-:W-:-:S06]  /*0b90*/  @P4 IMAD.WIDE R22, R13, 0x8, R22 ;  /* 0x000000080d164825 */ /* 0x002fcc00078e0216 */
[----:B------:R-:W3:Y:S01]  /*0ba0*/  @P4 LDG.E.64 R22, desc[UR12][R22.64] ;  /* 0x0000000c16164981 */ /* 0x000ee2000c1e1b00 */
[----:B--2---:R-:W-:-:S06]  /*0bb0*/  @P5 IMAD.WIDE R24, R14, 0x8, R24 ;  /* 0x000000080e185825 */ /* 0x004fcc00078e0218 */
[----:B------:R-:W2:Y:S01]  /*0bc0*/  @P5 LDG.E.64 R24, desc[UR12][R24.64] ;  /* 0x0000000c18185981 */ /* 0x000ea2000c1e1b00 */
[----:B0-----:R-:W-:-:S06]  /*0bd0*/  @P6 IMAD.WIDE R28, R16, 0x8, R28 ;  /* 0x00000008101c6825 */ /* 0x001fcc00078e021c */
[----:B------:R-:W4:Y:S01]  /*0be0*/  @P6 LDG.E.64 R28, desc[UR12][R28.64] ;  /* 0x0000000c1c1c6981 */ /* 0x000f22000c1e1b00 */
[----:B---3--:R0:W2:Y:S01]  /*0bf0*/  @P4 DFMA R2, R20, R22, R2 ;  /* 0x000000161402422b */ /* 0x0080a20000000002 */
[----:B------:R-:W-:Y:S02]  /*0c00*/  ISETP.NE.AND P4, PT, R26, RZ, PT ;  /* 0x000000ff1a00720c */ /* 0x000fe40003f85270 */
[----:B0-----:R-:W2:Y:S01]  /*0c10*/  @P5 LDG.E.64 R20, desc[UR12][R4.64+0x8] ;  /* 0x0000080c04145981 */ /* 0x001ea2000c1e1b00 */
[----:B------:R-:W0:Y:S03]  /*0c20*/  @P0 LDC.64 R22, c[0x0][0x380] ;  /* 0x0000e000ff160b82 */ /* 0x000e260000000a00 */
[----:B------:R-:W4:Y:S01]  /*0c30*/  @P6 LDG.E.64 R26, desc[UR12][R4.64+0x10] ;  /* 0x0000100c041a6981 */ /* 0x000f22000c1e1b00 */
[----:B0-----:R-:W-:-:S06]  /*0c40*/  @P0 IMAD.WIDE R22, R8, 0x8, R22 ;  /* 0x0000000808160825 */ /* 0x001fcc00078e0216 */
[----:B------:R-:W3:-:S15]  /*0c50*/  @P0 LDG.E.64 R22, desc[UR12][R22.64] ;  /* 0x0000000c16160981 */ /* 0x000ede000c1e1b00 */
[----:B------:R-:W-:-:S15]  /*0c60*/  NOP ;  /* 0x0000000000007918 */ /* 0x000fde0000000000 */
[----:B------:R-:W-:-:S15]  /*0c70*/  NOP ;  /* 0x0000000000007918 */ /* 0x000fde0000000000 */
[----:B------:R-:W-:-:S05]  /*0c80*/  NOP ;  /* 0x0000000000007918 */ /* 0x000fca0000000000 */
[----:B--2---:R0:W4:Y:S02]  /*0c90*/  @P5 DFMA R2, R20, R24, R2 ;  /* 0x000000181402522b */ /* 0x0041240000000002 */
[----:B0-----:R-:W3:Y:S04]  /*0ca0*/  @P0 LDG.E.64 R20, desc[UR12][R4.64+0x18] ;  /* 0x0000180c04140981 */ /* 0x001ee8000c1e1b00 */
[----:B------:R-:W2:-:S15]  /*0cb0*/  @P2 LDG.E.64 R24, desc[UR12][R4.64+0x20] ;  /* 0x0000200c04182981 */ /* 0x000e9e000c1e1b00 */
[----:B------:R-:W-:-:S15]  /*0cc0*/  NOP ;  /* 0x0000000000007918 */ /* 0x000fde0000000000 */
[----:B------:R-:W-:-:S15]  /*0cd0*/  NOP ;  /* 0x0000000000007918 */ /* 0x000fde0000000000 */
[----:B------:R-:W-:-:S13]  /*0ce0*/  NOP ;  /* 0x0000000000007918 */ /* 0x000fda0000000000 */
[----:B----4-:R0:W3:Y:S02]  /*0cf0*/  @P6 DFMA R2, R26, R28, R2 ;  /* 0x0000001c1a02622b */ /* 0x0100e40000000002 */
[----:B0-----:R-:W0:Y:S08]  /*0d00*/  @P2 LDC.64 R26, c[0x0][0x380] ;  /* 0x0000e000ff1a2b82 */ /* 0x001e300000000a00 */
[----:B------:R-:W1:Y:S01]  /*0d10*/  @P3 LDC.64 R28, c[0x0][0x380] ;  /* 0x0000e000ff1c3b82 */ /* 0x000e620000000a00 */
[----:B0-----:R-:W-:-:S06]  /*0d20*/  @P2 IMAD.WIDE R26, R10, 0x8, R26 ;  /* 0x000000080a1a2825 */ /* 0x001fcc00078e021a */
[----:B------:R-:W2:Y:S01]  /*0d30*/  @P2 LDG.E.64 R26, desc[UR12][R26.64] ;  /* 0x0000000c1a1a2981 */ /* 0x000ea2000c1e1b00 */
[----:B-1----:R-:W-:-:S06]  /*0d40*/  @P3 IMAD.WIDE R28, R12, 0x8, R28 ;  /* 0x000000080c1c3825 */ /* 0x002fcc00078e021c */
[----:B------:R-:W4:-:S15]  /*0d50*/  @P3 LDG.E.64 R28, desc[UR12][R28.64] ;  /* 0x0000000c1c1c3981 */ /* 0x000f1e000c1e1b00 */
[----:B------:R-:W-:-:S15]  /*0d60*/  NOP ;  /* 0x0000000000007918 */ /* 0x000fde0000000000 */
[----:B------:R-:W-:-:S10]  /*0d70*/  NOP ;  /* 0x0000000000007918 */ /* 0x000fd40000000000 */
[----:B---3--:R0:W2:Y:S02]  /*0d80*/  @P0 DFMA R2, R20, R22, R2 ;  /* 0x000000161402022b */ /* 0x0080a40000000002 */
[----:B0-----:R-:W4:Y:S04]  /*0d90*/  @P3 LDG.E.64 R20, desc[UR12][R4.64+0x28] ;  /* 0x0000280c04143981 */ /* 0x001f28000c1e1b00 */
[----:B------:R-:W3:-:S15]  /*0da0*/  @P1 LDG.E.64 R22, desc[UR12][R4.64+0x30] ;  /* 0x0000300c04161981 */ /* 0x000ede000c1e1b00 */
[----:B------:R-:W-:-:S15]  /*0db0*/  NOP ;  /* 0x0000000000007918 */ /* 0x000fde0000000000 */
[----:B------:R-:W-:-:S15]  /*0dc0*/  NOP ;  /* 0x0000000000007918 */ /* 0x000fde0000000000 */
[----:B------:R-:W-:-:S13]  /*0dd0*/  NOP ;  /* 0x0000000000007918 */ /* 0x000fda0000000000 */
[----:B--2---:R0:W4:Y:S02]  /*0de0*/  @P2 DFMA R2, R24, R26, R2 ;  /* 0x0000001a1802222b */ /* 0x0041240000000002 */
[----:B0-----:R-:W0:Y:S08]  /*0df0*/  @P1 LDC.64 R24, c[0x0][0x380] ;  /* 0x0000e000ff181b82 */ /* 0x001e300000000a00 */
[----:B------:R-:W1:Y:S01]  /*0e00*/  @P4 LDC.64 R26, c[0x0][0x380] ;  /* 0x0000e000ff1a4b82 */ /* 0x000e620000000a00 */
[----:B0-----:R-:W-:-:S06]  /*0e10*/  @P1 IMAD.WIDE R24, R6, 0x8, R24 ;  /* 0x0000000806181825 */ /* 0x001fcc00078e0218 */
[----:B------:R-:W3:Y:S01]  /*0e20*/  @P1 LDG.E.64 R24, desc[UR12][R24.64] ;  /* 0x0000000c18181981 */ /* 0x000ee2000c1e1b00 */
[----:B------:R-:W-:Y:S01]  /*0e30*/  ISETP.NE.AND P5, PT, R32, RZ, PT ;  /* 0x000000ff2000720c */ /* 0x000fe20003fa5270 */
[----:B-1----:R-:W-:-:S06]  /*0e40*/  @P4 IMAD.WIDE R26, R11, 0x8, R26 ;  /* 0x000000080b1a4825 */ /* 0x002fcc00078e021a */
[----:B------:R-:W2:-:S15]  /*0e50*/  @P4 LDG.E.64 R26, desc[UR12][R26.64] ;  /* 0x0000000c1a1a4981 */ /* 0x000e9e000c1e1b00 */
[----:B------:R-:W-:-:S15]  /*0e60*/  NOP ;  /* 0x0000000000007918 */ /* 0x000fde0000000000 */
[----:B------:R-:W-:-:S09]  /*0e70*/  NOP ;  /* 0x0000000000007918 */ /* 0x000fd20000000000 */
[----:B----4-:R0:W3:Y:S02]  /*0e80*/  @P3 DFMA R2, R20, R28, R2 ;  /* 0x0000001c1402322b */ /* 0x0100e40000000002 */
[----:B0-----:R-:W2:-:S15]  /*0e90*/  @P4 LDG.E.64 R20, desc[UR12][R4.64+0x38] ;  /* 0x0000380c04144981 */ /* 0x001e9e000c1e1b00 */
[----:B------:R-:W-:-:S15]  /*0ea0*/  NOP ;  /* 0x0000000000007918 */ /* 0x000fde0000000000 */
[----:B------:R-:W-:-:S15]  /*0eb0*/  NOP ;  /* 0x0000000000007918 */ /* 0x000fde0000000000 */
[----:B------:R-:W-:-:S15]  /*0ec0*/  NOP ;  /* 0x0000000000007918 */ /* 0x000fde0000000000 */
[----:B------:R-:W-:-:S02]  /*0ed0*/  NOP ;  /* 0x0000000000007918 */ /* 0x000fc40000000000 */
[----:B---3--:R0:W2:Y:S02]  /*0ee0*/  @P1 DFMA R2, R22, R24, R2 ;  /* 0x000000181602122b */ /* 0x0080a40000000002 */
[----:B0-----:R-:W0:Y:S02]  /*0ef0*/  @P5 LDC.64 R22, c[0x0][0x380] ;  /* 0x0000e000ff165b82 */ /* 0x001e240000000a00 */
[----:B0-----:R-:W-:Y:S02]  /*0f00*/  @P5 IMAD.WIDE R28, R15, 0x8, R22 ;  /* 0x000000080f1c5825 */ /* 0x001fe400078e0216 */
[----:B------:R-:W3:Y:S04]  /*0f10*/  @P5 LDG.E.64 R22, desc[UR12][R4.64+0x40] ;  /* 0x0000400c04165981 */ /* 0x000ee8000c1e1b00 */
[----:B------:R-:W3:Y:S01]  /*0f20*/  @P5 LDG.E.64 R28, desc[UR12][R28.64] ;  /* 0x0000000c1c1c5981 */ /* 0x000ee2000c1e1b00 */
[----:B------:R-:W-:-:S05]  /*0f30*/  VIADD R18, R18, 0x1 ;  /* 0x0000000112127836 */ /* 0x000fca0000000000 */
[----:B------:R-:W-:Y:S01]  /*0f40*/  ISETP.NE.AND P6, PT, R18, RZ, PT ;  /* 0x000000ff1200720c */ /* 0x000fe20003fc5270 */
[----:B------:R-:W-:-:S15]  /*0f50*/  VIADD R17, R17, UR6 ;  /* 0x0000000611117c36 */ /* 0x000fde0008000000 */
[----:B------:R-:W-:-:S15]  /*0f60*/  NOP ;  /* 0x0000000000007918 */ /* 0x000fde0000000000 */
[----:B------:R-:W-:-:S15]  /*0f70*/  NOP ;  /* 0x0000000000007918 */ /* 0x000fde0000000000 */
[----:B------:R-:W-:-:S02]  /*0f80*/  NOP ;  /* 0x0000000000007918 */ /* 0x000fc40000000000 */
[----:B--2---:R0:W3:Y:S02]  /*0f90*/  @P4 DFMA R2, R20, R26, R2 ;  /* 0x0000001a1402422b */ /* 0x0040e40000000002 */
[----:B0-----:R-:W0:Y:S02]  /*0fa0*/  LDC.64 R20, c[0x0][0x410] ;  /* 0x00010400ff147b82 */ /* 0x001e240000000a00 */
        /* <DEDUP_REMOVED lines=8> */
[----:B------:R-:W-:-:S15]  /*1030*/  IMAD R13, R21, R20, R13 ;  /* 0x00000014150d7224 */ /* 0x000fde00078e020d */
[----:B------:R-:W-:-:S15]  /*1040*/  NOP ;  /* 0x0000000000007918 */ /* 0x000fde0000000000 */
[----:B------:R-:W-:-:S14]  /*1050*/  NOP ;  /* 0x0000000000007918 */ /* 0x000fdc0000000000 */
[----:B---3--:R0:W1:Y:S02]  /*1060*/  @P5 DFMA R2, R22, R28, R2 ;  /* 0x0000001c1602522b */ /* 0x0080640000000002 */
        /* <DEDUP_REMOVED lines=12> */
.L_x_1078:
        /* <DEDUP_REMOVED lines=28> */
[----:B------:R-:W-:Y:S01]  /*12f0*/  @P0 IMAD.IADD R6, R6, 0x1, -R7 ;  /* 0x0000000106060824 */ /* 0x000fe200078e0a07 */
[----:B------:R-:W-:-:S04]  /*1300*/  @P0 IADD3 R4, PT, PT, R4, 0x1, RZ ;  /* 0x0000000104040810 */ /* 0x000fc80007ffe0ff */
[----:B------:R-:W-:-:S13]  /*1310*/  ISETP.GE.U32.AND P1, PT, R6, R7, PT ;  /* 0x000000070600720c */ /* 0x000fda0003f26070 */
[----:B------:R-:W-:Y:S01]  /*1320*/  @P1 VIADD R4, R4, 0x1 ;  /* 0x0000000104041836 */ /* 0x000fe20000000000 */
[----:B------:R-:W-:Y:S01]  /*1330*/  @!P2 LOP3.LUT R4, RZ, R7, RZ, 0x33, !PT ;  /* 0x00000007ff04a212 */ /* 0x000fe200078e33ff */
[----:B------:R-:W-:Y:S06]  /*1340*/  BRA `(.L_x_1083) ;  /* 0x0000000000107947 */ /* 0x000fec0003800000 */
.L_x_1082:
[----:B------:R-:W-:-:S07]  /*1350*/  MOV R4, 0x1370 ;  /* 0x0000137000047802 */ /* 0x000fce0000000f00 */
[----:B------:R-:W-:Y:S05]  /*1360*/  CALL.REL.NOINC `($__internal_44_$__cuda_sm20_div_u64) ;  /* 0x0000000000c87944 */ /* 0x000fea0003c00000 */
[----:B------:R-:W-:Y:S02]  /*1370*/  IMAD.MOV.U32 R4, RZ, RZ, R3 ;  /* 0x000000ffff047224 */ /* 0x000fe400078e0003 */
[----:B------:R-:W-:-:S07]  /*1380*/  IMAD.MOV.U32 R5, RZ, RZ, R6 ;  /* 0x000000ffff057224 */ /* 0x000fce00078e0006 */
.L_x_1083:
[----:B------:R-:W-:Y:S05]  /*1390*/  BSYNC.RECONVERGENT B0 ;  /* 0x0000000000007941 */ /* 0x000fea0003800200 */
.L_x_1081:
        /* <DEDUP_REMOVED lines=10> */
[----:B------:R-:W-:Y:S01]  /*1440*/  VIADD R2, R2, 0x1 ;  /* 0x0000000102027836 */ /* 0x000fe20000000000 */
[----:B------:R-:W-:-:S04]  /*1450*/  CS2R R4, SRZ ;  /* 0x0000000000047805 */ /* 0x000fc8000001ff00 */
[----:B------:R-:W-:-:S07]  /*1460*/  LOP3.LUT R11, R2, 0x3, RZ, 0xc0, !PT ;  /* 0x00000003020b7812 */ /* 0x000fce00078ec0ff */
.L_x_1086:
[----:B------:R-:W-:-:S04]  /*1470*/  LEA R2, P0, R0, UR4, 0x3 ;  /* 0x0000000400027c11 */ /* 0x000fc8000f8018ff */
[----:B------:R-:W-:Y:S02]  /*1480*/  LEA.HI.X R3, R0, UR5, R9, 0x3, P0 ;  /* 0x0000000500037c11 */ /* 0x000fe400080f1c09 */
        /* <DEDUP_REMOVED lines=8> */
.L_x_1085:
[----:B------:R-:W-:Y:S05]  /*1510*/  BSYNC.RECONVERGENT B0 ;  /* 0x0000000000007941 */ /* 0x000fea0003800200 */
.L_x_1084:
[----:B------:R-:W-:Y:S05]  /*1520*/  @!P1 EXIT ;  /* 0x000000000000994d */ /* 0x000fea0003800000 */
[----:B------:R-:W-:Y:S01]  /*1530*/  SHF.L.U32 R15, R7, 0x3, RZ ;  /* 0x00000003070f7819 */ /* 0x000fe200000006ff */
[----:B------:R-:W0:Y:S01]  /*1540*/  LDCU UR6, c[0x0][0x3f8] ;  /* 0x00007f00ff0677ac */ /* 0x000e220008000800 */
[----:B------:R-:W-:Y:S01]  /*1550*/  SHF.R.U32.HI R17, RZ, 0x1d, R7 ;  /* 0x0000001dff117819 */ /* 0x000fe20000011607 */
[----:B------:R-:W1:Y:S06]  /*1560*/  LDCU.64 UR4, c[0x0][0x3a8] ;  /* 0x00007500ff0477ac */ /* 0x000e6c0008000a00 */
.L_x_1087:
        /* <DEDUP_REMOVED lines=18> */
        .weak           $__internal_44_$__cuda_sm20_div_u64
        .type           $__internal_44_$__cuda_sm20_div_u64,@function
        .size           $__internal_44_$__cuda_sm20_div_u64,(.L_x_1759 - $__internal_44_$__cuda_sm20_div_u64)
$__internal_44_$__cuda_sm20_div_u64:
        /* <DEDUP_REMOVED lines=62> */
[----:B------:R-:W-:Y:S02]  /*1a70*/  ISETP.NE.AND.EX P1, PT, RZ, RZ, PT, P1 ;  /* 0x000000ffff00720c */ /* 0x000fe40003f25310 */
[----:B------:R-:W-:Y:S01]  /*1a80*/  SEL R6, R6, R5, P0 ;  /* 0x0000000506067207 */ /* 0x000fe20000000000 */
[----:B------:R-:W-:Y:S01]  /*1a90*/  IMAD.MOV.U32 R5, RZ, RZ, 0x0 ;  /* 0x00000000ff057424 */ /* 0x000fe200078e00ff */
[----:B------:R-:W-:Y:S02]  /*1aa0*/  SEL R3, R3, R8, P0 ;  /* 0x0000000803037207 */ /* 0x000fe40000000000 */
[----:B------:R-:W-:Y:S02]  /*1ab0*/  SEL R6, R6, 0xffffffff, P1 ;  /* 0xffffffff06067807 */ /* 0x000fe40000800000 */
[----:B------:R-:W-:Y:S01]  /*1ac0*/  SEL R3, R3, 0xffffffff, P1 ;  /* 0xffffffff03037807 */ /* 0x000fe20000800000 */
[----:B------:R-:W-:Y:S06]  /*1ad0*/  RET.REL.NODEC R4 `(_ZN2at6native51_GLOBAL__N__2c613397_18_DepthwiseConv2d_cu_9959487032conv_depthwise2d_backward_kernelILi3ELi1EdiEEvNS_27GenericPackedTensorAccessorIKT1_Lm4ENS_16DefaultPtrTraitsEiEENS3_IS4_Lm4ES6_iEES7_T2_iiiiiiiiiiiiiii) ;  /* 0xffffffe404487950 */ /* 0x000fec0003c3ffff */
.L_x_1088:
        /* <DEDUP_REMOVED lines=10> */
.L_x_1759:


//--------------------- .text._ZN2at6native51_GLOBAL__N__2c613397_18_DepthwiseConv2d_cu_9959487032conv_depthwise2d_backward_kernelILi5ELi0EdiEEvNS_27GenericPackedTensorAccessorIKT1_Lm4ENS_16DefaultPtrTraitsEiEENS3_IS4_Lm4ES6_iEES7_T2_iiiiiiiiiiiiiii --------------------------
	.section	.text._ZN2at6native51_GLOBAL__N__2c613397_18_DepthwiseConv2d_cu_9959487032conv_depthwise2d_backward_kernelILi5ELi0EdiEEvNS_27GenericPackedTensorAccessorIKT1_Lm4ENS_16DefaultPtrTraitsEiEENS3_IS4_Lm4ES6_iEES7_T2_iiiiiiiiiiiiiii,"ax",@progbits
	.align	128
.text._ZN2at6native51_GLOBAL__N__2c613397_18_DepthwiseConv2d_cu_9959487032conv_depthwise2d_backward_kernelILi5ELi0EdiEEvNS_27GenericPackedTensorAccessorIKT1_Lm4ENS_16DefaultPtrTraitsEiEENS3_IS4_Lm4ES6_iEES7_T2_iiiiiiiiiiiiiii:
        .type           _ZN2at6native51_GLOBAL__N__2c613397_18_DepthwiseConv2d_cu_9959487032conv_depthwise2d_backward_kernelILi5ELi0EdiEEvNS_27GenericPackedTensorAccessorIKT1_Lm4ENS_16DefaultPtrTraitsEiEENS3_IS4_Lm4ES6_iEES7_T2_iiiiiiiiiiiiiii,@function
        .size           _ZN2at6native51_GLOBAL__N__2c613397_18_DepthwiseConv2d_cu_9959487032conv_depthwise2d_backward_kernelILi5ELi0EdiEEvNS_27GenericPackedTensorAccessorIKT1_Lm4ENS_16DefaultPtrTraitsEiEENS3_IS4_Lm4ES6_iEES7_T2_iiiiiiiiiiiiiii,(.L_x_1761 - _ZN2at6native51_GLOBAL__N__2c613397_18_DepthwiseConv2d_cu_9959487032conv_depthwise2d_backward_kernelILi5ELi0EdiEEvNS_27GenericPackedTensorAccessorIKT1_Lm4ENS_16DefaultPtrTraitsEiEENS3_IS4_Lm4ES6_iEES7_T2_iiiiiiiiiiiiiii)
        .other          _ZN2at6native51_GLOBAL__N__2c613397_18_DepthwiseConv2d_cu_9959487032conv_depthwise2d_backward_kernelILi5ELi0EdiEEvNS_27GenericPackedTensorAccessorIKT1_Lm4ENS_16DefaultPtrTraitsEiEENS3_IS4_Lm4ES6_iEES7_T2_iiiiiiiiiiiiiii,@"STO_CUDA_ENTRY STV_DEFAULT"
_ZN2at6native51_GLOBAL__N__2c613397_18_DepthwiseConv2d_cu_9959487032conv_depthwise2d_backward_kernelILi5ELi0EdiEEvNS_27GenericPackedTensorAccessorIKT1_Lm4ENS_16DefaultPtrTraitsEiEENS3_IS4_Lm4ES6_iEES7_T2_iiiiiiiiiiiiiii:
        /* <DEDUP_REMOVED lines=28> */
.L_x_1103:
[----:B------:R-:W2:Y:S01]  /*01c0*/  LDL R10, [R1+0x4] ;  /* 0x00000400010a7983 */ /* 0x000ea20000100800 */
[----:B------:R-:W0:Y:S01]  /*01d0*/  LDC R11, c[0x0][0x408] ;  /* 0x00010200ff0b7b82 */ /* 0x000e220000000800 */
[----:B------:R-:W1:Y:S01]  /*01e0*/  LDCU UR13, c[0x0][0x430] ;  /* 0x00008600ff0d77ac */ /* 0x000e620008000800 */
[----:B------:R-:W-:Y:S01]  /*01f0*/  IMAD.MOV.U32 R28, RZ, RZ, RZ ;  /* 0x000000ffff1c7224 */ /* 0x000fe200078e00ff */
[----:B------:R-:W3:Y:S05]  /*0200*/  LDCU.64 UR8, c[0x0][0x428] ;  /* 0x00008500ff0877ac */ /* 0x000eea0008000a00 */
        /* <DEDUP_REMOVED lines=18> */
[C---:B------:R-:W-:Y:S02]  /*0330*/  IMAD R4, R9.reuse, R4, R6 ;  /* 0x0000000409047224 */ /* 0x040fe400078e0206 */
[----:B------:R-:W0:Y:S02]  /*0340*/  LDC R6, c[0x0][0x3fc] ;  /* 0x0000ff00ff067b82 */ /* 0x000e240000000800 */
[----:B------:R-:W2:Y:S01]  /*0350*/  F2I.FTZ.U32.TRUNC.NTZ R5, R5 ;  /* 0x0000000500057305 */ /* 0x000ea2000021f000 */
[----:B------:R-:W-:-:S13]  /*0360*/  ISETP.GT.U32.AND P1, PT, R9, R4, PT ;  /* 0x000000040900720c */ /* 0x000fda0003f24070 */
[----:B------:R-:W-:Y:S02]  /*0370*/  @!P1 IMAD.IADD R4, R4, 0x1, -R9 ;  /* 0x0000000104049824 */ /* 0x000fe400078e0a09 */
[----:B------:R-:W-:Y:S01]  /*0380*/  @!P1 VIADD R3, R3, 0x1 ;  /* 0x0000000103039836 */ /* 0x000fe20000000000 */
[----:B------:R-:W-:Y:S01]  /*0390*/  ISETP.NE.AND P1, PT, R11, RZ, PT ;  /* 0x000000ff0b00720c */ /* 0x000fe20003f25270 */
[----:B--2---:R-:W-:Y:S01]  /*03a0*/  IMAD.MOV R7, RZ, RZ, -R5 ;  /* 0x000000ffff077224 */ /* 0x004fe200078e0a05 */
[----:B------:R-:W-:Y:S02]  /*03b0*/  ISETP.GE.U32.AND P0, PT, R4, R9, PT ;  /* 0x000000090400720c */ /* 0x000fe40003f06070 */
[----:B------:R-:W-:Y:S01]  /*03c0*/  LOP3.LUT R4, R10, R11, RZ, 0x3c, !PT ;  /* 0x0000000b0a047212 */ /* 0x000fe200078e3cff */
[----:B------:R-:W-:Y:S01]  /*03d0*/  IMAD R7, R7, R2, RZ ;  /* 0x0000000207077224 */ /* 0x000fe200078e02ff */
[----:B0-----:R-:W-:Y:S02]  /*03e0*/  IABS R8, R6 ;  /* 0x0000000600087213 */ /* 0x001fe40000000000 */
[----:B------:R-:W-:Y:S01]  /*03f0*/  ISETP.GE.AND P2, PT, R4, RZ, PT ;  /* 0x000000ff0400720c */ /* 0x000fe20003f46270 */
[----:B------:R-:W-:-:S04]  /*0400*/  IMAD.MOV.U32 R4, RZ, RZ, RZ ;  /* 0x000000ffff047224 */ /* 0x000fc800078e00ff */
[----:B------:R-:W-:Y:S02]  /*0410*/  IMAD.HI.U32 R4, R5, R7, R4 ;  /* 0x0000000705047227 */ /* 0x000fe400078e0004 */
[----:B------:R-:W-:-:S06]  /*0420*/  @P0 IADD3 R3, PT, PT, R3, 0x1, RZ ;  /* 0x0000000103030810 */ /* 0x000fcc0007ffe0ff */
[----:B------:R-:W-:Y:S01]  /*0430*/  @!P2 IMAD.MOV R3, RZ, RZ, -R3 ;  /* 0x000000ffff03a224 */ /* 0x000fe200078e0a03 */
[----:B------:R-:W-:-:S04]  /*0440*/  @!P1 LOP3.LUT R3, RZ, R11, RZ, 0x33, !PT ;  /* 0x0000000bff039212 */ /* 0x000fc800078e33ff */
[----:B------:R-:W-:Y:S01]  /*0450*/  IABS R9, R3 ;  /* 0x0000000300097213 */ /* 0x000fe20000000000 */
[----:B---3--:R-:W-:-:S04]  /*0460*/  VIADD R13, R3, UR9 ;  /* 0x00000009030d7c36 */ /* 0x008fc80008000000 */
[----:B------:R-:W-:Y:S02]  /*0470*/  IMAD.MOV.U32 R5, RZ, RZ, R9 ;  /* 0x000000ffff057224 */ /* 0x000fe400078e0009 */
        /* <DEDUP_REMOVED lines=21> */
[----:B------:R-:W-:Y:S02]  /*05d0*/  IMAD.MOV R12, RZ, RZ, -R7 ;  /* 0x000000ffff0c7224 */ /* 0x000fe400078e0a07 */
[----:B------:R-:W-:-:S04]  /*05e0*/  IMAD.HI.U32 R4, R5, R9, R4 ;  /* 0x0000000905047227 */ /* 0x000fc800078e0004 */
[----:B------:R-:W-:-:S04]  /*05f0*/  IMAD.MOV.U32 R5, RZ, RZ, R2 ;  /* 0x000000ffff057224 */ /* 0x000fc800078e0002 */
[----:B------:R-:W-:-:S04]  /*0600*/  IMAD.HI.U32 R4, R4, R5, RZ ;  /* 0x0000000504047227 */ /* 0x000fc800078e00ff */
[----:B------:R-:W-:-:S04]  /*0610*/  IMAD.MOV R2, RZ, RZ, -R4 ;  /* 0x000000ffff027224 */ /* 0x000fc800078e0a04 */
[----:B------:R-:W-:Y:S01]  /*0620*/  IMAD R5, R8, R2, R5 ;  /* 0x0000000208057224 */ /* 0x000fe200078e0205 */
[----:B------:R-:W-:-:S04]  /*0630*/  LOP3.LUT R2, R7, R6, RZ, 0x3c, !PT ;  /* 0x0000000607027212 */ /* 0x000fc800078e3cff */
[----:B------:R-:W-:Y:S02]  /*0640*/  ISETP.GT.U32.AND P1, PT, R8, R5, PT ;  /* 0x000000050800720c */ /* 0x000fe40003f24070 */
[----:B------:R-:W-:Y:S01]  /*0650*/  ISETP.GE.AND P2, PT, R2, RZ, PT ;  /* 0x000000ff0200720c */ /* 0x000fe20003f46270 */
[----:B------:R-:W-:-:S10]  /*0660*/  IMAD.MOV R2, RZ, RZ, -R3 ;  /* 0x000000ffff027224 */ /* 0x000fd400078e0a03 */
[----:B------:R-:W-:Y:S02]  /*0670*/  @!P1 IMAD.IADD R5, R5, 0x1, -R8 ;  /* 0x0000000105059824 */ /* 0x000fe400078e0a08 */
[----:B------:R-:W-:Y:S01]  /*0680*/  @!P1 VIADD R4, R4, 0x1 ;  /* 0x0000000104049836 */ /* 0x000fe20000000000 */
[----:B------:R-:W-:Y:S02]  /*0690*/  ISETP.NE.AND P1, PT, R6, RZ, PT ;  /* 0x000000ff0600720c */ /* 0x000fe40003f25270 */
[----:B------:R-:W-:Y:S01]  /*06a0*/  ISETP.GE.U32.AND P0, PT, R5, R8, PT ;  /* 0x000000080500720c */ /* 0x000fe20003f06070 */
[----:B-1----:R-:W-:Y:S02]  /*06b0*/  IMAD R5, R3, R11, UR13 ;  /* 0x0000000d03057e24 */ /* 0x002fe4000f8e020b */
[----:B------:R-:W-:Y:S02]  /*06c0*/  VIADD R8, R10, UR8 ;  /* 0x000000080a087c36 */ /* 0x000fe40008000000 */
[----:B------:R-:W-:-:S02]  /*06d0*/  VIADD R9, R5, UR13 ;  /* 0x0000000d05097c36 */ /* 0x000fc40008000000 */
[----:B------:R-:W-:Y:S02]  /*06e0*/  IMAD R11, R11, R2, R8 ;  /* 0x000000020b0b7224 */ /* 0x000fe400078e0208 */
[----:B------:R-:W-:Y:S02]  /*06f0*/  IMAD.IADD R2, R8, 0x1, -R5 ;  /* 0x0000000108027824 */ /* 0x000fe400078e0a05 */
[----:B------:R-:W-:Y:S02]  /*0700*/  VIADD R5, R9, UR13 ;  /* 0x0000000d09057c36 */ /* 0x000fe40008000000 */
[----:B------:R-:W-:Y:S02]  /*0710*/  @P0 VIADD R4, R4, 0x1 ;  /* 0x0000000104040836 */ /* 0x000fe40000000000 */
[----:B------:R-:W-:-:S03]  /*0720*/  IMAD.IADD R3, R8, 0x1, -R9 ;  /* 0x0000000108037824 */ /* 0x000fc600078e0a09 */
[----:B------:R-:W-:Y:S02]  /*0730*/  @!P2 IADD3 R4, PT, PT, -R4, RZ, RZ ;  /* 0x000000ff0404a210 */ /* 0x000fe40007ffe1ff */
[----:B------:R-:W-:-:S05]  /*0740*/  @!P1 LOP3.LUT R4, RZ, R6, RZ, 0x33, !PT ;  /* 0x00000006ff049212 */ /* 0x000fca00078e33ff */
[----:B------:R0:W-:Y:S01]  /*0750*/  STL [R1], R4 ;  /* 0x0000000401007387 */ /* 0x0001e20000100800 */
[----:B------:R-:W-:Y:S02]  /*0760*/  IMAD.MOV R10, RZ, RZ, -R4 ;  /* 0x000000ffff0a7224 */ /* 0x000fe400078e0a04 */
[C-C-:B0-----:R-:W-:Y:S01]  /*0770*/  IMAD.IADD R4, R8.reuse, 0x1, -R5.reuse ;  /* 0x0000000108047824 */ /* 0x141fe200078e0a05 */
[----:B------:R-:W-:Y:S01]  /*0780*/  IADD3 R5, PT, PT, R8, -UR13, -R5 ;  /* 0x8000000d08057c10 */ /* 0x000fe2000fffe805 */
[----:B------:R-:W-:Y:S01]  /*0790*/  IMAD R8, R0, R12, R13 ;  /* 0x0000000c00087224 */ /* 0x000fe200078e020d */
[----:B------:R-:W-:Y:S01]  /*07a0*/  CS2R R12, SRZ ;  /* 0x00000000000c7805 */ /* 0x000fe2000001ff00 */
[----:B------:R-:W-:-:S03]  /*07b0*/  IMAD R0, R6, R10, R7 ;  /* 0x0000000a06007224 */ /* 0x000fc600078e0207 */
[----:B------:R0:W-:Y:S04]  /*07c0*/  STL [R1+0x8], R8 ;  /* 0x0000080801007387 */ /* 0x0001e80000100800 */
[----:B------:R0:W-:Y:S02]  /*07d0*/  STL [R1+0xc], R0 ;  /* 0x00000c0001007387 */ /* 0x0001e40000100800 */
.L_x_1102:
[----:B0-----:R-:W0:Y:S01]  /*07e0*/  LDC R0, c[0x0][0x424] ;  /* 0x00010900ff007b82 */ /* 0x001e220000000800 */
[----:B--2---:R-:W2:Y:S01]  /*07f0*/  LDL R10, [R1+0xc] ;  /* 0x00000c00010a7983 */ /* 0x004ea20000100800 */
[----:B------:R-:W2:Y:S03]  /*0800*/  LDCU.64 UR8, c[0x0][0x400] ;  /* 0x00008000ff0877ac */ /* 0x000ea60008000a00 */
[----:B---3--:R-:W3:Y:S01]  /*0810*/  LDL R7, [R1] ;  /* 0x0000000001077983 */ /* 0x008ee20000100800 */
[----:B------:R-:W-:Y:S01]  /*0820*/  IMAD.MOV.U32 R22, RZ, RZ, RZ ;  /* 0x000000ffff167224 */ /* 0x000fe200078e00ff */
[----:B0-----:R-:W-:-:S04]  /*0830*/  IABS R6, R0 ;  /* 0x0000000000067213 */ /* 0x001fc80000000000 */
[----:B------:R-:W0:Y:S08]  /*0840*/  I2F.RP R0, R6 ;  /* 0x0000000600007306 */ /* 0x000e300000209400 */
[----:B0-----:R-:W0:Y:S02]  /*0850*/  MUFU.RCP R0, R0 ;  /* 0x0000000000007308 */ /* 0x001e240000001000 */
[----:B0-----:R-:W-:-:S06]  /*0860*/  IADD3 R8, PT, PT, R0, 0xffffffe, RZ ;  /* 0x0ffffffe00087810 */ /* 0x001fcc0007ffe0ff */
[----:B-1----:R0:W1:Y:S02]  /*0870*/  F2I.FTZ.U32.TRUNC.NTZ R9, R8 ;  /* 0x0000000800097305 */ /* 0x002064000021f000 */
[----:B0-----:R-:W-:Y:S02]  /*0880*/  IMAD.MOV.U32 R8, RZ, RZ, RZ ;  /* 0x000000ffff087224 */ /* 0x001fe400078e00ff */
[----:B-1----:R-:W-:-:S04]  /*0890*/  IMAD.MOV R15, RZ, RZ, -R9 ;  /* 0x000000ffff0f7224 */ /* 0x002fc800078e0a09 */
[----:B------:R-:W-:-:S04]  /*08a0*/  IMAD R15, R15, R6, RZ ;  /* 0x000000060f0f7224 */ /* 0x000fc800078e02ff */
[----:B------:R-:W-:Y:S02]  /*08b0*/  IMAD.HI.U32 R0, R9, R15, R8 ;  /* 0x0000000f09007227 */ /* 0x000fe400078e0008 */
[----:B------:R0:W5:Y:S02]  /*08c0*/  LDL R8, [R1+0x8] ;  /* 0x0000080001087983 */ /* 0x0001640000100800 */
[----:B--2---:R-:W-:Y:S02]  /*08d0*/  IMAD R23, R10, UR8, R28 ;  /* 0x000000080a177c24 */ /* 0x004fe4000f8e021c */
[----:B------:R-:W-:Y:S02]  /*08e0*/  VIADD R28, R28, 0x1 ;  /* 0x000000011c1c7836 */ /* 0x000fe40000000000 */
[----:B---3--:R-:W-:-:S03]  /*08f0*/  IMAD R7, R7, UR9, R23 ;  /* 0x0000000907077c24 */ /* 0x008fc6000f8e0217 */
[----:B------:R-:W-:Y:S01]  /*0900*/  ISETP.NE.AND P0, PT, R28, UR8, PT ;  /* 0x000000081c007c0c */ /* 0x000fe2000bf05270 */
[----:B------:R-:W-:-:S03]  /*0910*/  IMAD R23, R23, UR5, RZ ;  /* 0x0000000517177c24 */ /* 0x000fc6000f8e02ff */
[----:B0---4-:R-:W-:-:S09]  /*0920*/  P2R R29, PR, RZ, 0x1 ;  /* 0x00000001ff1d7803 */ /* 0x011fd20000000000 */
.L_x_1101:
[----:B0-----:R-:W0:Y:S01]  /*0930*/  LDC R27, c[0x0][0x424] ;  /* 0x00010900ff1b7b82 */ /* 0x001e220000000800 */
[----:B-----5:R-:W-:Y:S01]  /*0940*/  IABS R15, R8 ;  /* 0x00000008000f7213 */ /* 0x020fe20000000000 */
[----:B------:R-:W-:Y:S01]  /*0950*/  VIADD R22, R22, 0x1 ;  /* 0x0000000116167836 */ /* 0x000fe20000000000 */
[----:B------:R-:W-:Y:S01]  /*0960*/  ISETP.GE.AND P1, PT, R8, RZ, PT ;  /* 0x000000ff0800720c */ /* 0x000fe20003f26270 */
[----:B------:R-:W-:Y:S02]  /*0970*/  BSSY.RECONVERGENT B0, `(.L_x_1090) ;  /* 0x0000092000007945 */ /* 0x000fe40003800200 */
[----:B------:R-:W-:-:S04]  /*0980*/  IMAD.HI.U32 R9, R0, R15, RZ ;  /* 0x0000000f00097227 */ /* 0x000fc800078e00ff */
[----:B------:R-:W-:Y:S01]  /*0990*/  IMAD.MOV R10, RZ, RZ, -R9 ;  /* 0x000000ffff0a7224 */ /* 0x000fe200078e0a09 */
[-C--:B0-----:R-:W-:Y:S02]  /*09a0*/  IABS R24, R27.reuse ;  /* 0x0000001b00187213 */ /* 0x081fe40000000000 */
        /* <DEDUP_REMOVED lines=8> */
[----:B------:R-:W-:-:S03]  /*0a30*/  ISETP.NE.AND P0, PT, R22, 0x5, PT ;  /* 0x000000051600780c */ /* 0x000fc60003f05270 */
[----:B------:R-:W-:-:S05]  /*0a40*/  @!P1 IMAD.MOV R14, RZ, RZ, -R14 ;  /* 0x000000ffff0e9224 */ /* 0x000fca00078e0a0e */
[----:B------:R-:W-:Y:S02]  /*0a50*/  SEL R15, R25, R14, !P2 ;  /* 0x0000000e190f7207 */ /* 0x000fe40005000000 */
[----:B------:R-:W-:Y:S02]  /*0a60*/  MOV R14, UR6 ;  /* 0x00000006000e7c02 */ /* 0x000fe40008000f00 */
[----:B------:R-:W-:Y:S01]  /*0a70*/  ISETP.NE.AND P1, PT, R15, RZ, PT ;  /* 0x000000ff0f00720c */ /* 0x000fe20003f25270 */
[----:B------:R-:W-:Y:S02]  /*0a80*/  IMAD.U32 R15, RZ, RZ, UR7 ;  /* 0x00000007ff0f7e24 */ /* 0x000fe4000f8e00ff */
[----:B------:R-:W-:-:S10]  /*0a90*/  IMAD.WIDE R14, R23, 0x8, R14 ;  /* 0x00000008170e7825 */ /* 0x000fd400078e020e */
[----:B-1234-:R-:W-:Y:S05]  /*0aa0*/  @P1 BRA `(.L_x_1091) ;  /* 0x0000000400f81947 */ /* 0x01efea0003800000 */
[----:B------:R-:W0:Y:S01]  /*0ab0*/  LDC R19, c[0x0][0x420] ;  /* 0x00010800ff137b82 */ /* 0x000e220000000800 */
[----:B------:R-:W-:Y:S07]  /*0ac0*/  BSSY.RECONVERGENT B1, `(.L_x_1092) ;  /* 0x000003f000017945 */ /* 0x000fee0003800200 */
[----:B------:R-:W1:Y:S01]  /*0ad0*/  LDC R26, c[0x0][0x420] ;  /* 0x00010800ff1a7b82 */ /* 0x000e620000000800 */
        /* <DEDUP_REMOVED lines=24> */
[----:B-1----:R-:W-:Y:S05]  /*0c60*/  @P6 BRA `(.L_x_1093) ;  /* 0x0000000000906947 */ /* 0x002fea0003800000 */
        /* <DEDUP_REMOVED lines=23> */
[----:B------:R-:W2:Y:S03]  /*0de0*/  @P4 LDG.E.64 R18, desc[UR10][R14.64+-0x10] ;  /* 0xfffff00a0e124981 */ /* 0x000ea6000c1e1b00 */
[----:B------:R-:W-:-:S04]  /*0df0*/  @P4 IMAD R0, R0, UR14, R20 ;  /* 0x0000000e00004c24 */ /* 0x000fc8000f8e0214 */
[----:B0-----:R-:W-:-:S06]  /*0e00*/  @P4 IMAD.WIDE R16, R0, 0x8, R16 ;  /* 0x0000000800104825 */ /* 0x001fcc00078e0210 */
[----:B------:R-:W2:Y:S01]  /*0e10*/  @P4 LDG.E.64 R16, desc[UR10][R16.64] ;  /* 0x0000000a10104981 */ /* 0x000ea2000c1e1b00 */
[----:B------:R-:W0:Y:S08]  /*0e20*/  I2F.RP R0, R24 ;  /* 0x0000001800007306 */ /* 0x000e300000209400 */
[----:B0-----:R-:W0:Y:S02]  /*0e30*/  MUFU.RCP R0, R0 ;  /* 0x0000000000007308 */ /* 0x001e240000001000 */
[----:B0-----:R-:W-:-:S06]  /*0e40*/  VIADD R0, R0, 0xffffffe ;  /* 0x0ffffffe00007836 */ /* 0x001fcc0000000000 */
[----:B------:R-:W0:Y:S01]  /*0e50*/  F2I.FTZ.U32.TRUNC.NTZ R21, R0 ;  /* 0x0000000000157305 */ /* 0x000e22000021f000 */
[----:B------:R-:W-:Y:S02]  /*0e60*/  IMAD.MOV.U32 R20, RZ, RZ, RZ ;  /* 0x000000ffff147224 */ /* 0x000fe400078e00ff */
[----:B0-----:R-:W-:-:S04]  /*0e70*/  IMAD.MOV R0, RZ, RZ, -R21 ;  /* 0x000000ffff007224 */ /* 0x001fc800078e0a15 */
[----:B------:R-:W-:-:S04]  /*0e80*/  IMAD R0, R0, R24, RZ ;  /* 0x0000001800007224 */ /* 0x000fc800078e02ff */
[----:B------:R-:W-:Y:S01]  /*0e90*/  IMAD.HI.U32 R0, R21, R0, R20 ;  /* 0x0000000015007227 */ /* 0x000fe200078e0014 */
[----:B--2---:R0:W1:Y:S06]  /*0ea0*/  @P4 DFMA R12, R18, R16, R12 ;  /* 0x00000010120c422b */ /* 0x00406c000000000c */
.L_x_1093:
[----:B------:R-:W-:Y:S05]  /*0eb0*/  BSYNC.RECONVERGENT B1 ;  /* 0x0000000000017941 */ /* 0x000fea0003800200 */
.L_x_1092:
        /* <DEDUP_REMOVED lines=50> */
[----:B------:R-:W1:Y:S04]  /*11e0*/  @P4 LDG.E.64 R18, desc[UR10][R14.64+-0x8] ;  /* 0xfffff80a0e124981 */ /* 0x000e68000c1e1b00 */
[----:B------:R-:W1:Y:S01]  /*11f0*/  @P4 LDG.E.64 R16, desc[UR10][R16.64] ;  /* 0x0000000a10104981 */ /* 0x000e62000c1e1b00 */
[----:B------:R-:W0:Y:S01]  /*1200*/  I2F.RP R0, R24 ;  /* 0x0000001800007306 */ /* 0x000e220000209400 */
[----:B------:R-:W-:-:S07]  /*1210*/  IMAD.MOV.U32 R20, RZ, RZ, RZ ;  /* 0x000000ffff147224 */ /* 0x000fce00078e00ff */
[----:B0-----:R-:W0:Y:S02]  /*1220*/  MUFU.RCP R0, R0 ;  /* 0x0000000000007308 */ /* 0x001e240000001000 */
[----:B0-----:R-:W-:-:S06]  /*1230*/  VIADD R0, R0, 0xffffffe ;  /* 0x0ffffffe00007836 */ /* 0x001fcc0000000000 */
[----:B------:R-:W0:Y:S02]  /*1240*/  F2I.FTZ.U32.TRUNC.NTZ R21, R0 ;  /* 0x0000000000157305 */ /* 0x000e24000021f000 */
[----:B0-----:R-:W-:-:S04]  /*1250*/  IMAD.MOV R0, RZ, RZ, -R21 ;  /* 0x000000ffff007224 */ /* 0x001fc800078e0a15 */
[----:B------:R-:W-:-:S04]  /*1260*/  IMAD R0, R0, R24, RZ ;  /* 0x0000001800007224 */ /* 0x000fc800078e02ff */
[----:B------:R-:W-:Y:S01]  /*1270*/  IMAD.HI.U32 R0, R21, R0, R20 ;  /* 0x0000000015007227 */ /* 0x000fe200078e0014 */
[----:B-1----:R0:W2:Y:S06]  /*1280*/  @P4 DFMA R12, R18, R16, R12 ;  /* 0x00000010120c422b */ /* 0x0020ac000000000c */
.L_x_1091:
[----:B------:R-:W-:Y:S05]  /*1290*/  BSYNC.RECONVERGENT B0 ;  /* 0x0000000000007941 */ /* 0x000fea0003800200 */
.L_x_1090:
[----:B------:R-:W-:Y:S04]  /*12a0*/  BSSY.RECONVERGENT B1, `(.L_x_1094) ;  /* 0x00000c5000017945 */ /* 0x000fe80003800200 */
[----:B------:R-:W-:Y:S04]  /*12b0*/  BSSY.RELIABLE B0, `(.L_x_1095) ;  /* 0x0000086000007945 */ /* 0x000fe80003800100 */
[----:B------:R-:W-:Y:S05]  /*12c0*/  @P1 BRA `(.L_x_1096) ;  /* 0x0000000800081947 */ /* 0x000fea0003800000 */
[----:B0-----:R-:W0:Y:S01]  /*12d0*/  LDC R19, c[0x0][0x420] ;  /* 0x00010800ff137b82 */ /* 0x001e220000000800 */
        /* <DEDUP_REMOVED lines=56> */
[----:B0-----:R-:W-:-:S06]  /*1660*/  IADD3 R0, PT, PT, R0, 0xffffffe, RZ ;  /* 0x0ffffffe00007810 */ /* 0x001fcc0007ffe0ff */
[----:B------:R-:W0:Y:S02]  /*1670*/  F2I.FTZ.U32.TRUNC.NTZ R21, R0 ;  /* 0x0000000000157305 */ /* 0x000e24000021f000 */
[----:B0-----:R-:W-:-:S04]  /*1680*/  IMAD.MOV R0, RZ, RZ, -R21 ;  /* 0x000000ffff007224 */ /* 0x001fc800078e0a15 */
[----:B------:R-:W-:-:S04]  /*1690*/  IMAD R0, R0, R24, RZ ;  /* 0x0000001800007224 */ /* 0x000fc800078e02ff */
[----:B------:R-:W-:Y:S01]  /*16a0*/  IMAD.HI.U32 R0, R21, R0, R20 ;  /* 0x0000000015007227 */ /* 0x000fe200078e0014 */
[----:B-12---:R0:W3:Y:S06]  /*16b0*/  @P4 DFMA R12, R18, R16, R12 ;  /* 0x00000010120c422b */ /* 0x0060ec000000000c */
.L_x_1098:
[----:B------:R-:W-:Y:S05]  /*16c0*/  BSYNC.RECONVERGENT B2 ;  /* 0x0000000000027941 */ /* 0x000fea0003800200 */
.L_x_1097:
[----:B------:R-:W-:Y:S05]  /*16d0*/  @P1 BREAK.RELIABLE B0 ;  /* 0x0000000000001942 */ /* 0x000fea0003800100 */
        /* <DEDUP_REMOVED lines=60> */
[----:B0-----:R-:W-:-:S05]  /*1aa0*/  IADD3 R0, PT, PT, RZ, -R21, RZ ;  /* 0x80000015ff007210 */ /* 0x001fca0007ffe0ff */
[----:B------:R-:W-:-:S04]  /*1ab0*/  IMAD R0, R0, R24, RZ ;  /* 0x0000001800007224 */ /* 0x000fc800078e02ff */
[----:B------:R-:W-:Y:S01]  /*1ac0*/  IMAD.HI.U32 R0, R21, R0, R20 ;  /* 0x0000000015007227 */ /* 0x000fe200078e0014 */
[----:B-123--:R0:W4:Y:S06]  /*1ad0*/  @P4 DFMA R12, R18, R16, R12 ;  /* 0x00000010120c422b */ /* 0x00e12c000000000c */
.L_x_1100:
[----:B------:R-:W-:Y:S05]  /*1ae0*/  BSYNC.RECONVERGENT B2 ;  /* 0x0000000000027941 */ /* 0x000fea0003800200 */
.L_x_1096:
[----:B------:R-:W-:Y:S05]  /*1af0*/  @P1 BREAK.RELIABLE B0 ;  /* 0x0000000000001942 */ /* 0x000fea0003800100 */
[----:B------:R-:W-:Y:S05]  /*1b00*/  @P1 BRA `(.L_x_1099) ;  /* 0x0000000000f81947 */ /* 0x000fea0003800000 */
[----:B------:R-:W-:Y:S05]  /*1b10*/  BSYNC.RELIABLE B0 ;  /* 0x0000000000007941 */ /* 0x000fea0003800100 */
.L_x_1095:
        /* <DEDUP_REMOVED lines=28> */
[----:B------:R-:W-:Y:S01]  /*1ce0*/  MOV R6, R24 ;  /* 0x0000001800067202 */ /* 0x000fe20000000f00 */
        /* <DEDUP_REMOVED lines=19> */
[----:B------:R-:W1:Y:S03]  /*1e20*/  @P1 LDG.E.64 R14, desc[UR10][R14.64+0x10] ;  /* 0x0000100a0e0e1981 */ /* 0x000e66000c1e1b00 */
[----:B------:R-:W-:-:S04]  /*1e30*/  @P1 IMAD R9, R0, UR14, R19 ;  /* 0x0000000e00091c24 */ /* 0x000fc8000f8e0213 */
[----:B0-----:R-:W-:-:S06]  /*1e40*/  @P1 IMAD.WIDE R16, R9, 0x8, R16 ;  /* 0x0000000809101825 */ /* 0x001fcc00078e0210 */
[----:B------:R-:W1:Y:S01]  /*1e50*/  @P1 LDG.E.64 R16, desc[UR10][R16.64] ;  /* 0x0000000a10101981 */ /* 0x000e62000c1e1b00 */
[----:B------:R-:W0:Y:S08]  /*1e60*/  I2F.RP R9, R24 ;  /* 0x0000001800097306 */ /* 0x000e300000209400 */
[----:B0-----:R-:W0:Y:S02]  /*1e70*/  MUFU.RCP R9, R9 ;  /* 0x0000000900097308 */ /* 0x001e240000001000 */
[----:B0-----:R-:W-:-:S06]  /*1e80*/  VIADD R18, R9, 0xffffffe ;  /* 0x0ffffffe09127836 */ /* 0x001fcc0000000000 */
[----:B------:R0:W5:Y:S02]  /*1e90*/  F2I.FTZ.U32.TRUNC.NTZ R19, R18 ;  /* 0x0000001200137305 */ /* 0x000164000021f000 */
[----:B0-----:R-:W-:Y:S02]  /*1ea0*/  HFMA2 R18, -RZ, RZ, 0, 0 ;  /* 0x00000000ff127431 */ /* 0x001fe400000001ff */
[----:B-----5:R-:W-:-:S04]  /*1eb0*/  IMAD.MOV R21, RZ, RZ, -R19 ;  /* 0x000000ffff157224 */ /* 0x020fc800078e0a13 */
[----:B------:R-:W-:-:S04]  /*1ec0*/  IMAD R21, R21, R24, RZ ;  /* 0x0000001815157224 */ /* 0x000fc800078e02ff */
[----:B------:R-:W-:Y:S01]  /*1ed0*/  IMAD.HI.U32 R0, R19, R21, R18 ;  /* 0x0000001513007227 */ /* 0x000fe200078e0012 */
[----:B-1234-:R0:W1:Y:S06]  /*1ee0*/  @P1 DFMA R12, R14, R16, R12 ;  /* 0x000000100e0c122b */ /* 0x01e06c000000000c */
.L_x_1099:
[----:B------:R-:W-:Y:S05]  /*1ef0*/  BSYNC.RECONVERGENT B1 ;  /* 0x0000000000017941 */ /* 0x000fea0003800200 */
.L_x_1094:
[----:B------:R-:W-:Y:S02]  /*1f00*/  VIADD R8, R8, -UR16 ;  /* 0x8000001008087c36 */ /* 0x000fe40008000000 */
[----:B------:R-:W-:Y:S01]  /*1f10*/  VIADD R23, R23, 0x5 ;  /* 0x0000000517177836 */ /* 0x000fe20000000000 */
[----:B------:R-:W-:Y:S06]  /*1f20*/  @P0 BRA `(.L_x_1101) ;  /* 0xffffffe800800947 */ /* 0x000fec000383ffff */
[----:B------:R-:W-:-:S13]  /*1f30*/  ISETP.NE.AND P1, PT, R29, RZ, PT ;  /* 0x000000ff1d00720c */ /* 0x000fda0003f25270 */
[----:B------:R-:W-:Y:S05]  /*1f40*/  @P1 BRA `(.L_x_1102) ;  /* 0xffffffe800241947 */ /* 0x000fea000383ffff */
[----:B------:R-:W5:Y:S01]  /*1f50*/  LDL.LU R10, [R1+0x4] ;  /* 0x00000400010a7983 */ /* 0x000f620000300800 */
[----:B------:R-:W5:Y:S03]  /*1f60*/  LDCU.64 UR8, c[0x0][0x3a8] ;  /* 0x00007500ff0877ac */ /* 0x000f660008000a00 */
[----:B------:R-:W2:Y:S01]  /*1f70*/  LDL.LU R9, [R1+0x10] ;  /* 0x0000100001097983 */ /* 0x000ea20000300800 */
[----:B------:R-:W0:Y:S01]  /*1f80*/  LDCU UR13, c[0x0][0x3f8] ;  /* 0x00007f00ff0d77ac */ /* 0x000e220008000800 */
[----:B-----5:R-:W-:-:S04]  /*1f90*/  LEA R2, P0, R10, UR8, 0x3 ;  /* 0x000000080a027c11 */ /* 0x020fc8000f8018ff */
[C---:B--2---:R-:W-:Y:S02]  /*1fa0*/  LEA.HI.X R3, R10.reuse, UR9, R9, 0x3, P0 ;  /* 0x000000090a037c11 */ /* 0x044fe400080f1c09 */
[----:B------:R-:W-:-:S03]  /*1fb0*/  IADD3 R10, P0, PT, R10, UR4, RZ ;  /* 0x000000040a0a7c10 */ /* 0x000fc6000ff1e0ff */
[----:B-1-34-:R1:W-:Y:S02]  /*1fc0*/  STG.E.64 desc[UR10][R2.64], R12 ;  /* 0x0000000c02007986 */ /* 0x01a3e4000c101b0a */
[----:B------:R-:W-:Y:S01]  /*1fd0*/  IMAD.X R9, RZ, RZ, R9, P0 ;  /* 0x000000ffff097224 */ /* 0x000fe200000e0609 */
[----:B0-----:R-:W-:Y:S01]  /*1fe0*/  ISETP.GE.U32.AND P0, PT, R10, UR13, PT ;  /* 0x0000000d0a007c0c */ /* 0x001fe2000bf06070 */
[----:B------:R1:W-:Y:S03]  /*1ff0*/  STL [R1+0x4], R10 ;  /* 0x0000040a01007387 */ /* 0x0003e60000100800 */
[----:B------:R-:W-:Y:S01]  /*2000*/  ISETP.GE.AND.EX P0, PT, R9, UR12, PT, P0 ;  /* 0x0000000c09007c0c */ /* 0x000fe2000bf06300 */
[----:B------:R1:W-:-:S12]  /*2010*/  STL [R1+0x10], R9 ;  /* 0x0000100901007387 */ /* 0x0003d80000100800 */
[----:B-1----:R-:W-:Y:S05]  /*2020*/  @!P0 BRA `(.L_x_1103) ;  /* 0xffffffe000648947 */ /* 0x002fea000383ffff */
[----:B------:R-:W-:Y:S05]  /*2030*/  EXIT ;  /* 0x000000000000794d */ /* 0x000fea0003800000 */
.L_x_1089:
        /* <DEDUP_REMOVED lines=33> */
[----:B------:R-:W-:Y:S01]  /*2250*/  @P1 VIADD R5, R5, 0x1 ;  /* 0x0000000105051836 */ /* 0x000fe20000000000 */
[----:B------:R-:W-:-:S05]  /*2260*/  @!P2 LOP3.LUT R5, RZ, UR4, RZ, 0x33, !PT ;  /* 0x00000004ff05ac12 */ /* 0x000fca000f8e33ff */
[----:B------:R-:W-:Y:S01]  /*2270*/  IMAD.MOV.U32 R2, RZ, RZ, R5 ;  /* 0x000000ffff027224 */ /* 0x000fe200078e0005 */
[----:B------:R-:W-:Y:S06]  /*2280*/  BRA `(.L_x_1106) ;  /* 0x0000000000087947 */ /* 0x000fec0003800000 */
.L_x_1105:
[----:B------:R-:W-:-:S07]  /*2290*/  MOV R4, 0x22b0 ;  /* 0x000022b000047802 */ /* 0x000fce0000000f00 */
[----:B------:R-:W-:Y:S05]  /*22a0*/  CALL.REL.NOINC `($__internal_45_$__cuda_sm20_div_u64) ;  /* 0x0000000000ec7944 */ /* 0x000fea0003c00000 */
.L_x_1106:
[----:B------:R-:W-:Y:S05]  /*22b0*/  BSYNC.RECONVERGENT B0 ;  /* 0x0000000000007941 */ /* 0x000fea0003800200 */
.L_x_1104:
        /* <DEDUP_REMOVED lines=14> */
.L_x_1109:
[----:B------:R-:W2:Y:S04]  /*23a0*/  LDL.LU R7, [R1+0x4] ;  /* 0x0000040001077983 */ /* 0x000ea80000300800 */
[----:B------:R-:W3:Y:S01]  /*23b0*/  LDL.LU R6, [R1+0x10] ;  /* 0x0000100001067983 */ /* 0x000ee20000300800 */
[----:B--2---:R-:W-:-:S04]  /*23c0*/  LEA R2, P0, R7, UR6, 0x3 ;  /* 0x0000000607027c11 */ /* 0x004fc8000f8018ff */
[C-C-:B---3--:R-:W-:Y:S02]  /*23d0*/  LEA.HI.X R3, R7.reuse, UR7, R6.reuse, 0x3, P0 ;  /* 0x0000000707037c11 */ /* 0x148fe400080f1c06 */
[----:B------:R-:W-:Y:S02]  /*23e0*/  IADD3 R7, P2, PT, R7, UR4, RZ ;  /* 0x0000000407077c10 */ /* 0x000fe4000ff5e0ff */
[----:B------:R-:W-:Y:S01]  /*23f0*/  IADD3 R0, P0, PT, R0, 0x1, RZ ;  /* 0x0000000100007810 */ /* 0x000fe20007f1e0ff */
[----:B------:R0:W-:Y:S02]  /*2400*/  STG.E.64 desc[UR10][R2.64], RZ ;  /* 0x000000ff02007986 */ /* 0x0001e4000c101b0a */
[----:B------:R-:W-:Y:S01]  /*2410*/  IMAD.X R6, RZ, RZ, R6, P2 ;  /* 0x000000ffff067224 */ /* 0x000fe200010e0606 */
[----:B------:R-:W-:Y:S02]  /*2420*/  IADD3.X R4, PT, PT, RZ, R4, RZ, P0, !PT ;  /* 0x00000004ff047210 */ /* 0x000fe400007fe4ff */
[----:B------:R-:W-:-:S02]  /*2430*/  ISETP.NE.U32.AND P0, PT, R0, R5, PT ;  /* 0x000000050000720c */ /* 0x000fc40003f05070 */
[----:B------:R0:W-:Y:S02]  /*2440*/  STL [R1+0x10], R6 ;  /* 0x0000100601007387 */ /* 0x0001e40000100800 */
[----:B------:R-:W-:Y:S02]  /*2450*/  ISETP.NE.AND.EX P0, PT, R4, RZ, PT, P0 ;  /* 0x000000ff0400720c */ /* 0x000fe40003f05300 */
[----:B------:R0:W-:Y:S11]  /*2460*/  STL [R1+0x4], R7 ;  /* 0x0000040701007387 */ /* 0x0001f60000100800 */
[----:B0-----:R-:W-:Y:S05]  /*2470*/  @P0 BRA `(.L_x_1109) ;  /* 0xfffffffc00c80947 */ /* 0x001fea000383ffff */
.L_x_1108:
[----:B------:R-:W-:Y:S05]  /*2480*/  BSYNC.RECONVERGENT B0 ;  /* 0x0000000000007941 */ /* 0x000fea0003800200 */
.L_x_1107:
[----:B------:R-:W-:Y:S05]  /*2490*/  @!P1 EXIT ;  /* 0x000000000000994d */ /* 0x000fea0003800000 */
[----:B------:R-:W0:Y:S01]  /*24a0*/  LDCU UR7, c[0x0][0x3f8] ;  /* 0x00007f00ff0777ac */ /* 0x000e220008000800 */
[----:B------:R-:W1:Y:S01]  /*24b0*/  LDCU.64 UR8, c[0x0][0x3a8] ;  /* 0x00007500ff0877ac */ /* 0x000e620008000a00 */
[----:B------:R-:W-:Y:S02]  /*24c0*/  USHF.L.U32 UR5, UR4, 0x3, URZ ;  /* 0x0000000304057899 */ /* 0x000fe400080006ff */
[----:B------:R-:W-:-:S12]  /*24d0*/  USHF.R.U32.HI UR6, URZ, 0x1d, UR4 ;  /* 0x0000001dff067899 */ /* 0x000fd80008011604 */
.L_x_1110:
[----:B------:R-:W1:Y:S04]  /*24e0*/  LDL.LU R12, [R1+0x4] ;  /* 0x00000400010c7983 */ /* 0x000e680000300800 */
[----:B------:R-:W2:Y:S01]  /*24f0*/  LDL.LU R11, [R1+0x10] ;  /* 0x00001000010b7983 */ /* 0x000ea20000300800 */
[----:B------:R-:W-:Y:S02]  /*2500*/  IMAD.U32 R0, RZ, RZ, UR4 ;  /* 0x00000004ff007e24 */ /* 0x000fe4000f8e00ff */
[----:B------:R-:W-:Y:S01]  /*2510*/  IMAD.U32 R10, RZ, RZ, UR4 ;  /* 0x00000004ff0a7e24 */ /* 0x000fe2000f8e00ff */
[----:B-1----:R-:W-:-:S04]  /*2520*/  LEA R8, P0, R12, UR8, 0x3 ;  /* 0x000000080c087c11 */ /* 0x002fc8000f8018ff */
[----:B--2---:R-:W-:Y:S02]  /*2530*/  LEA.HI.X R9, R12, UR9, R11, 0x3, P0 ;  /* 0x000000090c097c11 */ /* 0x004fe400080f1c0b */
        /* <DEDUP_REMOVED lines=12> */
[----:B0-----:R-:W-:Y:S01]  /*2600*/  ISETP.GE.U32.AND P0, PT, R12, UR7, PT ;  /* 0x000000070c007c0c */ /* 0x001fe2000bf06070 */
[----:B------:R2:W-:Y:S03]  /*2610*/  STL [R1+0x4], R12 ;  /* 0x0000040c01007387 */ /* 0x0005e60000100800 */
[----:B------:R-:W-:Y:S01]  /*2620*/  ISETP.GE.AND.EX P0, PT, R11, UR12, PT, P0 ;  /* 0x0000000c0b007c0c */ /* 0x000fe2000bf06300 */
[----:B------:R2:W-:-:S12]  /*2630*/  STL [R1+0x10], R11 ;  /* 0x0000100b01007387 */ /* 0x0005d80000100800 */
[----:B--2---:R-:W-:Y:S05]  /*2640*/  @!P0 BRA `(.L_x_1110) ;  /* 0xfffffffc00a48947 */ /* 0x004fea000383ffff */
[----:B------:R-:W-:Y:S05]  /*2650*/  EXIT ;  /* 0x000000000000794d */ /* 0x000fea0003800000 */
        .weak           $__internal_45_$__cuda_sm20_div_u64
        .type           $__internal_45_$__cuda_sm20_div_u64,@function
        .size           $__internal_45_$__cuda_sm20_div_u64,(.L_x_1761 - $__internal_45_$__cuda_sm20_div_u64)
$__internal_45_$__cuda_sm20_div_u64:
        /* <DEDUP_REMOVED lines=67> */
[----:B------:R-:W-:Y:S06]  /*2a90*/  RET.REL.NODEC R4 `(_ZN2at6native51_GLOBAL__N__2c613397_18_DepthwiseConv2d_cu_9959487032conv_depthwise2d_backward_kernelILi5ELi0EdiEEvNS_27GenericPackedTensorAccessorIKT1_Lm4ENS_16DefaultPtrTraitsEiEENS3_IS4_Lm4ES6_iEES7_T2_iiiiiiiiiiiiiii) ;  /* 0xffffffd404587950 */ /* 0x000fec0003c3ffff */
.L_x_1111:
        /* <DEDUP_REMOVED lines=14> */
.L_x_1761:


//--------------------- .text._ZN2at6native51_GLOBAL__N__2c613397_18_DepthwiseConv2d_cu_9959487032conv_depthwise2d_backward_kernelILi5ELi2EdiEEvNS_27GenericPackedTensorAccessorIKT1_Lm4ENS_16DefaultPtrTraitsEiEENS3_IS4_Lm4ES6_iEES7_T2_iiiiiiiiiiiiiii --------------------------
	.section	.text._ZN2at6native51_GLOBAL__N__2c613397_18_DepthwiseConv2d_cu_9959487032conv_depthwise2d_backward_kernelILi5ELi2EdiEEvNS_27GenericPackedTensorAccessorIKT1_Lm4ENS_16DefaultPtrTraitsEiEENS3_IS4_Lm4ES6_iEES7_T2_iiiiiiiiiiiiiii,"ax",@progbits
	.align	128
.text._ZN2at6native51_GLOBAL__N__2c613397_18_DepthwiseConv2d_cu_9959487032conv_depthwise2d_backward_kernelILi5ELi2EdiEEvNS_27GenericPackedTensorAccessorIKT1_Lm4ENS_16DefaultPtrTraitsEiEENS3_IS4_Lm4ES6_iEES7_T2_iiiiiiiiiiiiiii:
        .type           _ZN2at6native51_GLOBAL__N__2c613397_18_DepthwiseConv2d_cu_9959487032conv_depthwise2d_backward_kernelILi5ELi2EdiEEvNS_27GenericPackedTensorAccessorIKT1_Lm4ENS_16DefaultPtrTraitsEiEENS3_IS4_Lm4ES6_iEES7_T2_iiiiiiiiiiiiiii,@function
        .size           _ZN2at6native51_GLOBAL__N__2c613397_18_DepthwiseConv2d_cu_9959487032conv_depthwise2d_backward_kernelILi5ELi2EdiEEvNS_27GenericPackedTensorAccessorIKT1_Lm4ENS_16DefaultPtrTraitsEiEENS3_IS4_Lm4ES6_iEES7_T2_iiiiiiiiiiiiiii,(.L_x_1763 - _ZN2at6native51_GLOBAL__N__2c613397_18_DepthwiseConv2d_cu_9959487032conv_depthwise2d_backward_kernelILi5ELi2EdiEEvNS_27GenericPackedTensorAccessorIKT1_Lm4ENS_16DefaultPtrTraitsEiEENS3_IS4_Lm4ES6_iEES7_T2_iiiiiiiiiiiiiii)
        .other          _ZN2at6native51_GLOBAL__N__2c613397_18_DepthwiseConv2d_cu_9959487032conv_depthwise2d_backward_kernelILi5ELi2EdiEEvNS_27GenericPackedTensorAccessorIKT1_Lm4ENS_16DefaultPtrTraitsEiEENS3_IS4_Lm4ES6_iEES7_T2_iiiiiiiiiiiiiii,@"STO_CUDA_ENTRY STV_DEFAULT"
_ZN2at6native51_GLOBAL__N__2c613397_18_DepthwiseConv2d_cu_9959487032conv_depthwise2d_backward_kernelILi5ELi2EdiEEvNS_27GenericPackedTensorAccessorIKT1_Lm4ENS_16DefaultPtrTraitsEiEENS3_IS4_Lm4ES6_iEES7_T2_iiiiiiiiiiiiiii:
        /* <DEDUP_REMOVED lines=26> */
.L_x_1115:
[----:B------:R-:W0:Y:S01]  /*01a0*/  LDC R3, c[0x0][0x408] ;  /* 0x00010200ff037b82 */ /* 0x000e220000000800 */
[----:B------:R-:W-:Y:S01]  /*01b0*/  IABS R10, R0 ;  /* 0x00000000000a7213 */ /* 0x000fe20000000000 */
[----:B------:R-:W1:Y:S01]  /*01c0*/  LDCU.64 UR8, c[0x0][0x428] ;  /* 0x00008500ff0877ac */ /* 0x000e620008000a00 */
[----:B------:R-:W2:Y:S05]  /*01d0*/  LDCU UR7, c[0x0][0x430] ;  /* 0x00008600ff0777ac */ /* 0x000eaa0008000800 */
        /* <DEDUP_REMOVED lines=11> */
[----:B------:R-:W0:Y:S02]  /*0290*/  I2F.RP R6, R15 ;  /* 0x0000000f00067306 */ /* 0x000e240000209400 */
[----:B------:R-:W-:Y:S01]  /*02a0*/  IMAD.HI.U32 R5, R5, R13, R4 ;  /* 0x0000000d05057227 */ /* 0x000fe200078e0004 */
[----:B----4-:R-:W-:-:S05]  /*02b0*/  IABS R13, R14 ;  /* 0x0000000e000d7213 */ /* 0x010fca0000000000 */
[----:B------:R-:W-:-:S04]  /*02c0*/  IMAD.HI.U32 R2, R5, R10, RZ ;  /* 0x0000000a05027227 */ /* 0x000fc800078e00ff */
[----:B------:R-:W-:Y:S01]  /*02d0*/  IMAD.MOV R4, RZ, RZ, -R2 ;  /* 0x000000ffff047224 */ /* 0x000fe200078e0a02 */
[----:B0-----:R-:W0:Y:S03]  /*02e0*/  MUFU.RCP R6, R6 ;  /* 0x0000000600067308 */ /* 0x001e260000001000 */
[----:B------:R-:W-:-:S05]  /*02f0*/  IMAD R4, R11, R4, R10 ;  /* 0x000000040b047224 */ /* 0x000fca00078e020a */
[----:B------:R-:W-:Y:S01]  /*0300*/  ISETP.GT.U32.AND P1, PT, R11, R4, PT ;  /* 0x000000040b00720c */ /* 0x000fe20003f24070 */
[----:B0-----:R-:W-:-:S12]  /*0310*/  VIADD R5, R6, 0xffffffe ;  /* 0x0ffffffe06057836 */ /* 0x001fd80000000000 */
[----:B------:R-:W-:Y:S01]  /*0320*/  @!P1 IMAD.IADD R4, R4, 0x1, -R11 ;  /* 0x0000000104049824 */ /* 0x000fe200078e0a0b */
[----:B------:R-:W0:Y:S01]  /*0330*/  I2F.RP R6, R13 ;  /* 0x0000000d00067306 */ /* 0x000e220000209400 */
[----:B------:R-:W-:Y:S01]  /*0340*/  @!P1 VIADD R2, R2, 0x1 ;  /* 0x0000000102029836 */ /* 0x000fe20000000000 */
[----:B------:R-:W-:Y:S02]  /*0350*/  ISETP.NE.AND P1, PT, R3, RZ, PT ;  /* 0x000000ff0300720c */ /* 0x000fe40003f25270 */
[----:B------:R-:W-:Y:S02]  /*0360*/  ISETP.GE.U32.AND P0, PT, R4, R11, PT ;  /* 0x0000000b0400720c */ /* 0x000fe40003f06070 */
[----:B------:R-:W-:Y:S02]  /*0370*/  LOP3.LUT R4, R0, R3, RZ, 0x3c, !PT ;  /* 0x0000000300047212 */ /* 0x000fe400078e3cff */
[----:B------:R-:W3:Y:S02]  /*0380*/  F2I.FTZ.U32.TRUNC.NTZ R5, R5 ;  /* 0x0000000500057305 */ /* 0x000ee4000021f000 */
[----:B------:R-:W-:Y:S01]  /*0390*/  ISETP.GE.AND P2, PT, R4, RZ, PT ;  /* 0x000000ff0400720c */ /* 0x000fe20003f46270 */
[----:B------:R-:W-:-:S05]  /*03a0*/  IMAD.MOV.U32 R4, RZ, RZ, RZ ;  /* 0x000000ffff047224 */ /* 0x000fca00078e00ff */
[----:B0-----:R-:W0:Y:S01]  /*03b0*/  MUFU.RCP R6, R6 ;  /* 0x0000000600067308 */ /* 0x001e220000001000 */
        /* <DEDUP_REMOVED lines=8> */
[----:B------:R-:W-:Y:S02]  /*0440*/  IMAD.MOV R19, RZ, RZ, -R10 ;  /* 0x000000ffff137224 */ /* 0x000fe400078e0a0a */
        /* <DEDUP_REMOVED lines=21> */
[----:B--2---:R-:W-:-:S04]  /*05a0*/  IMAD R5, R10, R3, UR7 ;  /* 0x000000070a057e24 */ /* 0x004fc8000f8e0203 */
[----:B------:R-:W-:-:S04]  /*05b0*/  IMAD.HI.U32 R6, R4, R2, RZ ;  /* 0x0000000204067227 */ /* 0x000fc800078e00ff */
[----:B------:R-:W-:-:S04]  /*05c0*/  IMAD.MOV R4, RZ, RZ, -R6 ;  /* 0x000000ffff047224 */ /* 0x000fc800078e0a06 */
[----:B------:R-:W-:Y:S02]  /*05d0*/  IMAD R2, R13, R4, R2 ;  /* 0x000000040d027224 */ /* 0x000fe400078e0202 */
[----:B------:R-:W-:-:S03]  /*05e0*/  IMAD.MOV R4, RZ, RZ, -R17 ;  /* 0x000000ffff047224 */ /* 0x000fc600078e0a11 */
[----:B------:R-:W-:-:S13]  /*05f0*/  ISETP.GT.U32.AND P1, PT, R13, R2, PT ;  /* 0x000000020d00720c */ /* 0x000fda0003f24070 */
[----:B------:R-:W-:Y:S02]  /*0600*/  @!P1 IMAD.IADD R2, R2, 0x1, -R13 ;  /* 0x0000000102029824 */ /* 0x000fe400078e0a0d */
[----:B------:R-:W-:Y:S01]  /*0610*/  @!P1 VIADD R6, R6, 0x1 ;  /* 0x0000000106069836 */ /* 0x000fe20000000000 */
[----:B------:R-:W-:Y:S02]  /*0620*/  ISETP.NE.AND P1, PT, R14, RZ, PT ;  /* 0x000000ff0e00720c */ /* 0x000fe40003f25270 */
[----:B------:R-:W-:Y:S01]  /*0630*/  ISETP.GE.U32.AND P0, PT, R2, R13, PT ;  /* 0x0000000d0200720c */ /* 0x000fe20003f06070 */
[----:B-1----:R-:W-:Y:S01]  /*0640*/  VIADD R13, R10, UR9 ;  /* 0x000000090a0d7c36 */ /* 0x002fe20008000000 */
[----:B------:R-:W-:-:S03]  /*0650*/  LOP3.LUT R2, R17, R14, RZ, 0x3c, !PT ;  /* 0x0000000e11027212 */ /* 0x000fc600078e3cff */
[----:B------:R-:W-:Y:S01]  /*0660*/  IMAD R8, R8, R4, R13 ;  /* 0x0000000408087224 */ /* 0x000fe200078e020d */
[----:B------:R-:W-:Y:S02]  /*0670*/  ISETP.GE.AND P2, PT, R2, RZ, PT ;  /* 0x000000ff0200720c */ /* 0x000fe40003f46270 */
[----:B------:R-:W-:Y:S01]  /*0680*/  IADD3 R2, PT, PT, R0, UR8, RZ ;  /* 0x0000000800027c10 */ /* 0x000fe2000fffe0ff */
[----:B------:R-:W0:Y:S04]  /*0690*/  LDCU UR8, c[0x0][0x410] ;  /* 0x00008200ff0877ac */ /* 0x000e280008000800 */
[----:B------:R-:W-:Y:S02]  /*06a0*/  @P0 VIADD R6, R6, 0x1 ;  /* 0x0000000106060836 */ /* 0x000fe40000000000 */
[----:B------:R-:W-:-:S02]  /*06b0*/  IMAD R19, R3, R19, R2 ;  /* 0x0000001303137224 */ /* 0x000fc400078e0202 */
[----:B------:R-:W-:Y:S02]  /*06c0*/  VIADD R3, R5, UR7 ;  /* 0x0000000705037c36 */ /* 0x000fe40008000000 */
[----:B------:R-:W-:Y:S01]  /*06d0*/  @!P2 IMAD.MOV R6, RZ, RZ, -R6 ;  /* 0x000000ffff06a224 */ /* 0x000fe200078e0a06 */
[----:B------:R-:W-:Y:S01]  /*06e0*/  @!P1 LOP3.LUT R6, RZ, R14, RZ, 0x33, !PT ;  /* 0x0000000eff069212 */ /* 0x000fe200078e33ff */
[----:B------:R-:W-:Y:S01]  /*06f0*/  VIADD R11, R3, UR7 ;  /* 0x00000007030b7c36 */ /* 0x000fe20008000000 */
[----:B------:R-:W-:Y:S01]  /*0700*/  LOP3.LUT R18, R19, 0x1, RZ, 0xc0, !PT ;  /* 0x0000000113127812 */ /* 0x000fe200078ec0ff */
[C---:B------:R-:W-:Y:S01]  /*0710*/  IMAD.IADD R23, R2.reuse, 0x1, -R3 ;  /* 0x0000000102177824 */ /* 0x040fe200078e0a03 */
[----:B------:R-:W-:Y:S01]  /*0720*/  SHF.R.S32.HI R19, RZ, 0x1, R19 ;  /* 0x00000001ff137819 */ /* 0x000fe20000011413 */
[----:B------:R-:W-:Y:S02]  /*0730*/  IMAD.MOV R15, RZ, RZ, -R6 ;  /* 0x000000ffff0f7224 */ /* 0x000fe400078e0a06 */
[C-C-:B------:R-:W-:Y:S01]  /*0740*/  IMAD.IADD R24, R2.reuse, 0x1, -R11.reuse ;  /* 0x0000000102187824 */ /* 0x140fe200078e0a0b */
[----:B------:R-:W-:Y:S01]  /*0750*/  IADD3 R11, PT, PT, R2, -UR7, -R11 ;  /* 0x80000007020b7c10 */ /* 0x000fe2000fffe80b */
[----:B------:R-:W-:Y:S01]  /*0760*/  IMAD R14, R14, R15, R17 ;  /* 0x0000000f0e0e7224 */ /* 0x000fe200078e0211 */
[----:B------:R-:W-:Y:S01]  /*0770*/  LOP3.LUT R22, R23, 0x1, RZ, 0xc0, !PT ;  /* 0x0000000117167812 */ /* 0x000fe200078ec0ff */
[----:B------:R-:W-:Y:S01]  /*0780*/  IMAD.IADD R5, R2, 0x1, -R5 ;  /* 0x0000000102057824 */ /* 0x000fe200078e0a05 */
[----:B------:R-:W-:Y:S01]  /*0790*/  SHF.R.S32.HI R15, RZ, 0x1, R24 ;  /* 0x00000001ff0f7819 */ /* 0x000fe20000011418 */
[----:B------:R-:W-:Y:S01]  /*07a0*/  IMAD.MOV.U32 R17, RZ, RZ, RZ ;  /* 0x000000ffff117224 */ /* 0x000fe200078e00ff */
[----:B------:R-:W-:-:S02]  /*07b0*/  SHF.R.S32.HI R16, RZ, 0x1, R11 ;  /* 0x00000001ff107819 */ /* 0x000fc4000001140b */
[----:B------:R-:W-:Y:S02]  /*07c0*/  CS2R R2, SRZ ;  /* 0x0000000000027805 */ /* 0x000fe4000001ff00 */
[C---:B0-----:R-:W-:Y:S02]  /*07d0*/  ISETP.GE.AND P2, PT, R15.reuse, UR8, PT ;  /* 0x000000080f007c0c */ /* 0x041fe4000bf46270 */
[C---:B------:R-:W-:Y:S02]  /*07e0*/  ISETP.GE.AND P3, PT, R16.reuse, UR8, PT ;  /* 0x0000000810007c0c */ /* 0x040fe4000bf66270 */
[----:B------:R-:W-:Y:S02]  /*07f0*/  ISETP.GT.AND P2, PT, R15, -0x1, !P2 ;  /* 0xffffffff0f00780c */ /* 0x000fe40005744270 */
[----:B------:R-:W-:Y:S02]  /*0800*/  ISETP.GT.AND P3, PT, R16, -0x1, !P3 ;  /* 0xffffffff1000780c */ /* 0x000fe40005f64270 */
[----:B------:R-:W-:-:S02]  /*0810*/  LOP3.LUT R20, R5, 0x1, RZ, 0xc0, !PT ;  /* 0x0000000105147812 */ /* 0x000fc400078ec0ff */
[----:B------:R-:W-:Y:S02]  /*0820*/  SHF.R.S32.HI R21, RZ, 0x1, R5 ;  /* 0x00000001ff157819 */ /* 0x000fe40000011405 */
[----:B------:R-:W-:Y:S02]  /*0830*/  SHF.R.S32.HI R23, RZ, 0x1, R23 ;  /* 0x00000001ff177819 */ /* 0x000fe40000011417 */
[----:B------:R-:W-:Y:S02]  /*0840*/  LOP3.LUT R24, R24, 0x1, RZ, 0xc0, !PT ;  /* 0x0000000118187812 */ /* 0x000fe400078ec0ff */
[----:B------:R-:W-:-:S07]  /*0850*/  LOP3.LUT R25, R11, 0x1, RZ, 0xc0, !PT ;  /* 0x000000010b197812 */ /* 0x000fce00078ec0ff */
.L_x_1114:
        /* <DEDUP_REMOVED lines=12> */
.L_x_1113:
        /* <DEDUP_REMOVED lines=13> */
[----:B------:R-:W-:-:S04]  /*09f0*/  ISETP.GE.AND P0, PT, R23, UR15, PT ;  /* 0x0000000f17007c0c */ /* 0x000fc8000bf06270 */
        /* <DEDUP_REMOVED lines=9> */
[----:B------:R-:W2:Y:S04]  /*0a90*/  @P0 LDG.E.64 R10, desc[UR10][R4.64+-0x10] ;  /* 0xfffff00a040a0981 */ /* 0x000ea8000c1e1b00 */
[----:B------:R-:W2:Y:S02]  /*0aa0*/  @P0 LDG.E.64 R12, desc[UR10][R12.64] ;  /* 0x0000000a0c0c0981 */ /* 0x000ea4000c1e1b00 */
[----:B--2---:R2:W3:Y:S02]  /*0ab0*/  @P0 DFMA R2, R10, R12, R2 ;  /* 0x0000000c0a02022b */ /* 0x0044e40000000002 */
[----:B--2---:R-:W-:-:S04]  /*0ac0*/  @P6 IMAD R11, R30, UR15, R21 ;  /* 0x0000000f1e0b6c24 */ /* 0x004fc8000f8e0215 */
[----:B0-----:R-:W-:Y:S02]  /*0ad0*/  @P6 IMAD.WIDE R32, R11, 0x8, R32 ;  /* 0x000000080b206825 */ /* 0x001fe400078e0220 */
[----:B------:R-:W3:Y:S04]  /*0ae0*/  @P6 LDG.E.64 R10, desc[UR10][R4.64+-0x8] ;  /* 0xfffff80a040a6981 */ /* 0x000ee8000c1e1b00 */
[----:B------:R-:W3:Y:S01]  /*0af0*/  @P6 LDG.E.64 R32, desc[UR10][R32.64] ;  /* 0x0000000a20206981 */ /* 0x000ee2000c1e1b00 */
[----:B------:R-:W-:-:S15]  /*0b00*/  LOP3.LUT P0, RZ, R31, R24, RZ, 0xfc, !PT ;  /* 0x000000181fff7212 */ /* 0x000fde000780fcff */
[----:B------:R-:W-:-:S15]  /*0b10*/  NOP ;  /* 0x0000000000007918 */ /* 0x000fde0000000000 */
[----:B------:R-:W-:-:S15]  /*0b20*/  NOP ;  /* 0x0000000000007918 */ /* 0x000fde0000000000 */
[----:B------:R-:W-:-:S06]  /*0b30*/  NOP ;  /* 0x0000000000007918 */ /* 0x000fcc0000000000 */
[----:B---3--:R0:W2:Y:S02]  /*0b40*/  @P6 DFMA R2, R10, R32, R2 ;  /* 0x000000200a02622b */ /* 0x0080a40000000002 */
[----:B0-----:R-:W-:-:S04]  /*0b50*/  @P1 IMAD R11, R30, UR15, R23 ;  /* 0x0000000f1e0b1c24 */ /* 0x001fc8000f8e0217 */
[----:B-1----:R-:W-:Y:S02]  /*0b60*/  @P1 IMAD.WIDE R34, R11, 0x8, R34 ;  /* 0x000000080b221825 */ /* 0x002fe400078e0222 */
[----:B------:R-:W2:Y:S04]  /*0b70*/  @P1 LDG.E.64 R10, desc[UR10][R4.64] ;  /* 0x0000000a040a1981 */ /* 0x000ea8000c1e1b00 */
[----:B------:R-:W2:Y:S01]  /*0b80*/  @P1 LDG.E.64 R34, desc[UR10][R34.64] ;  /* 0x0000000a22221981 */ /* 0x000ea2000c1e1b00 */
[----:B------:R-:W-:-:S13]  /*0b90*/  PLOP3.LUT P0, PT, P2, P0, P5, 0x20, 0x0 ;  /* 0x000000000000781c */ /* 0x000fda0001700450 */
[----:B------:R-:W-:-:S15]  /*0ba0*/  @P0 IMAD R13, R30, UR15, R15 ;  /* 0x0000000f1e0d0c24 */ /* 0x000fde000f8e020f */
[----:B------:R-:W-:-:S15]  /*0bb0*/  NOP ;  /* 0x0000000000007918 */ /* 0x000fde0000000000 */
[----:B------:R-:W-:-:S08]  /*0bc0*/  NOP ;  /* 0x0000000000007918 */ /* 0x000fd00000000000 */
[----:B--2---:R0:W1:Y:S01]  /*0bd0*/  @P1 DFMA R2, R10, R34, R2 ;  /* 0x000000220a02122b */ /* 0x0040620000000002 */
[----:B------:R-:W-:Y:S01]  /*0be0*/  LOP3.LUT P1, RZ, R31, R25, RZ, 0xfc, !PT ;  /* 0x000000191fff7212 */ /* 0x000fe2000782fcff */
[----:B0-----:R-:W0:Y:S03]  /*0bf0*/  @P0 LDC.64 R10, c[0x0][0x380] ;  /* 0x0000e000ff0a0b82 */ /* 0x001e260000000a00 */
[----:B------:R-:W-:-:S13]  /*0c00*/  PLOP3.LUT P5, PT, P3, P1, P5, 0x20, 0x0 ;  /* 0x000000000000781c */ /* 0x000fda0001fa2450 */
[----:B------:R-:W2:Y:S01]  /*0c10*/  @P5 LDC.64 R32, c[0x0][0x380] ;  /* 0x0000e000ff205b82 */ /* 0x000ea20000000a00 */
[----:B0-----:R-:W-:Y:S02]  /*0c20*/  @P0 IMAD.WIDE R10, R13, 0x8, R10 ;  /* 0x000000080d0a0825 */ /* 0x001fe400078e020a */
[----:B------:R-:W1:Y:S04]  /*0c30*/  @P0 LDG.E.64 R12, desc[UR10][R4.64+0x8] ;  /* 0x0000080a040c0981 */ /* 0x000e68000c1e1b00 */
[----:B------:R-:W1:Y:S01]  /*0c40*/  @P0 LDG.E.64 R10, desc[UR10][R10.64] ;  /* 0x0000000a0a0a0981 */ /* 0x000e62000c1e1b00 */
[----:B------:R-:W-:-:S04]  /*0c50*/  @P5 IMAD R31, R30, UR15, R16 ;  /* 0x0000000f1e1f5c24 */ /* 0x000fc8000f8e0210 */
[----:B--2---:R-:W-:Y:S02]  /*0c60*/  @P5 IMAD.WIDE R32, R31, 0x8, R32 ;  /* 0x000000081f205825 */ /* 0x004fe400078e0220 */
[----:B------:R-:W2:Y:S04]  /*0c70*/  @P5 LDG.E.64 R30, desc[UR10][R4.64+0x10] ;  /* 0x0000100a041e5981 */ /* 0x000ea8000c1e1b00 */
[----:B------:R-:W2:Y:S01]  /*0c80*/  @P5 LDG.E.64 R32, desc[UR10][R32.64] ;  /* 0x0000000a20205981 */ /* 0x000ea2000c1e1b00 */
[----:B------:R-:W-:Y:S01]  /*0c90*/  VIADD R29, R29, 0x1 ;  /* 0x000000011d1d7836 */ /* 0x000fe20000000000 */
[----:B------:R-:W-:Y:S01]  /*0ca0*/  IADD3 R28, PT, PT, R28, 0x5, RZ ;  /* 0x000000051c1c7810 */ /* 0x000fe20007ffe0ff */
[----:B------:R-:W-:-:S15]  /*0cb0*/  VIADD R27, R27, -UR14 ;  /* 0x8000000e1b1b7c36 */ /* 0x000fde0008000000 */
[----:B------:R-:W-:-:S10]  /*0cc0*/  NOP ;  /* 0x0000000000007918 */ /* 0x000fd40000000000 */
[----:B-1----:R-:W2:Y:S01]  /*0cd0*/  @P0 DFMA R2, R12, R10, R2 ;  /* 0x0000000a0c02022b */ /* 0x002ea20000000002 */
[----:B------:R-:W-:-:S15]  /*0ce0*/  ISETP.NE.AND P0, PT, R29, 0x5, PT ;  /* 0x000000051d00780c */ /* 0x000fde0003f05270 */
[----:B------:R-:W-:-:S15]  /*0cf0*/  NOP ;  /* 0x0000000000007918 */ /* 0x000fde0000000000 */
[----:B------:R-:W-:-:S15]  /*0d00*/  NOP ;  /* 0x0000000000007918 */ /* 0x000fde0000000000 */
[----:B------:R-:W-:-:S15]  /*0d10*/  NOP ;  /* 0x0000000000007918 */ /* 0x000fde0000000000 */
[----:B------:R-:W-:-:S03]  /*0d20*/  NOP ;  /* 0x0000000000007918 */ /* 0x000fc60000000000 */
[----:B--2---:R0:W1:Y:S02]  /*0d30*/  @P5 DFMA R2, R30, R32, R2 ;  /* 0x000000201e02522b */ /* 0x0040640000000002 */
[----:B01----:R-:W-:Y:S05]  /*0d40*/  @P0 BRA `(.L_x_1113) ;  /* 0xfffffff800f40947 */ /* 0x003fea000383ffff */
[----:B------:R-:W-:-:S13]  /*0d50*/  ISETP.NE.AND P6, PT, R36, RZ, PT ;  /* 0x000000ff2400720c */ /* 0x000fda0003fc5270 */
[----:B------:R-:W-:Y:S05]  /*0d60*/  @P6 BRA `(.L_x_1114) ;  /* 0xfffffff800bc6947 */ /* 0x000fea000383ffff */
        /* <DEDUP_REMOVED lines=11> */
.L_x_1112:
        /* <DEDUP_REMOVED lines=34> */
.L_x_1117:
[----:B------:R-:W-:-:S07]  /*1040*/  MOV R4, 0x1060 ;  /* 0x0000106000047802 */ /* 0x000fce0000000f00 */
[----:B------:R-:W-:Y:S05]  /*1050*/  CALL.REL.NOINC `($__internal_46_$__cuda_sm20_div_u64) ;  /* 0x0000000000c87944 */ /* 0x000fea0003c00000 */
[----:B------:R-:W-:Y:S02]  /*1060*/  IMAD.MOV.U32 R4, RZ, RZ, R3 ;  /* 0x000000ffff047224 */ /* 0x000fe400078e0003 */
[----:B------:R-:W-:-:S07]  /*1070*/  IMAD.MOV.U32 R5, RZ, RZ, R6 ;  /* 0x000000ffff057224 */ /* 0x000fce00078e0006 */
.L_x_1118:
[----:B------:R-:W-:Y:S05]  /*1080*/  BSYNC.RECONVERGENT B0 ;  /* 0x0000000000007941 */ /* 0x000fea0003800200 */
.L_x_1116:
        /* <DEDUP_REMOVED lines=11> */
[----:B------:R-:W-:-:S04]  /*1140*/  CS2R R4, SRZ ;  /* 0x0000000000047805 */ /* 0x000fc8000001ff00 */
[----:B------:R-:W-:-:S07]  /*1150*/  LOP3.LUT R11, R2, 0x3, RZ, 0xc0, !PT ;  /* 0x00000003020b7812 */ /* 0x000fce00078ec0ff */
.L_x_1121:
        /* <DEDUP_REMOVED lines=10> */
.L_x_1120:
[----:B------:R-:W-:Y:S05]  /*1200*/  BSYNC.RECONVERGENT B0 ;  /* 0x0000000000007941 */ /* 0x000fea0003800200 */
.L_x_1119:
[----:B------:R-:W-:Y:S05]  /*1210*/  @!P1 EXIT ;  /* 0x000000000000994d */ /* 0x000fea0003800000 */
[----:B------:R-:W-:Y:S01]  /*1220*/  IMAD.SHL.U32 R15, R9, 0x8, RZ ;  /* 0x00000008090f7824 */ /* 0x000fe200078e00ff */
[----:B------:R-:W-:Y:S01]  /*1230*/  SHF.R.U32.HI R17, RZ, 0x1d, R9 ;  /* 0x0000001dff117819 */ /* 0x000fe20000011609 */
[----:B------:R-:W0:Y:S01]  /*1240*/  LDCU UR6, c[0x0][0x3f8] ;  /* 0x00007f00ff0677ac */ /* 0x000e220008000800 */
[----:B------:R-:W1:Y:S05]  /*1250*/  LDCU.64 UR4, c[0x0][0x3a8] ;  /* 0x00007500ff0477ac */ /* 0x000e6a0008000a00 */
.L_x_1122:
        /* <DEDUP_REMOVED lines=18> */
        .weak           $__internal_46_$__cuda_sm20_div_u64
        .type           $__internal_46_$__cuda_sm20_div_u64,@function
        .size           $__internal_46_$__cuda_sm20_div_u64,(.L_x_1763 - $__internal_46_$__cuda_sm20_div_u64)
$__internal_46_$__cuda_sm20_div_u64:
        /* <DEDUP_REMOVED lines=60> */
[----:B------:R-:W-:Y:S02]  /*1740*/  ISETP.NE.U32.AND P1, PT, R9, RZ, PT ;  /* 0x000000ff0900720c */ /* 0x000fe40003f25070 */
[----:B------:R-:W-:-:S02]  /*1750*/  ISETP.GE.U32.AND.EX P0, PT, R11, RZ, PT, P0 ;  /* 0x000000ff0b00720c */ /* 0x000fc40003f06100 */
[----:B------:R-:W-:Y:S02]  /*1760*/  ISETP.NE.AND.EX P1, PT, RZ, RZ, PT, P1 ;  /* 0x000000ffff00720c */ /* 0x000fe40003f25310 */
[----:B------:R-:W-:Y:S01]  /*1770*/  SEL R6, R6, R5, P0 ;  /* 0x0000000506067207 */ /* 0x000fe20000000000 */
[----:B------:R-:W-:Y:S01]  /*1780*/  IMAD.MOV.U32 R5, RZ, RZ, 0x0 ;  /* 0x00000000ff057424 */ /* 0x000fe200078e00ff */
[----:B------:R-:W-:Y:S02]  /*1790*/  SEL R3, R3, R8, P0 ;  /* 0x0000000803037207 */ /* 0x000fe40000000000 */
[----:B------:R-:W-:Y:S02]  /*17a0*/  SEL R6, R6, 0xffffffff, P1 ;  /* 0xffffffff06067807 */ /* 0x000fe40000800000 */
[----:B------:R-:W-:Y:S01]  /*17b0*/  SEL R3, R3, 0xffffffff, P1 ;  /* 0xffffffff03037807 */ /* 0x000fe20000800000 */
[----:B------:R-:W-:Y:S06]  /*17c0*/  RET.REL.NODEC R4 `(_ZN2at6native51_GLOBAL__N__2c613397_18_DepthwiseConv2d_cu_9959487032conv_depthwise2d_backward_kernelILi5ELi2EdiEEvNS_27GenericPackedTensorAccessorIKT1_Lm4ENS_16DefaultPtrTraitsEiEENS3_IS4_Lm4ES6_iEES7_T2_iiiiiiiiiiiiiii) ;  /* 0xffffffe8040c7950 */ /* 0x000fec0003c3ffff */
.L_x_1123:
        /* <DEDUP_REMOVED lines=11> */
.L_x_1763:


//--------------------- .text._ZN2at6native51_GLOBAL__N__2c613397_18_DepthwiseConv2d_cu_9959487032conv_depthwise2d_backward_kernelILi5ELi1EdiEEvNS_27GenericPackedTensorAccessorIKT1_Lm4ENS_16DefaultPtrTraitsEiEENS3_IS4_Lm4ES6_iEES7_T2_iiiiiiiiiiiiiii --------------------------
	.section	.text._ZN2at6native51_GLOBAL__N__2c613397_18_DepthwiseConv2d_cu_9959487032conv_depthwise2d_backward_kernelILi5ELi1EdiEEvNS_27GenericPackedTensorAccessorIKT1_Lm4ENS_16DefaultPtrTraitsEiEENS3_IS4_Lm4ES6_iEES7_T2_iiiiiiiiiiiiiii,"ax",@progbits
	.align	128
.text._ZN2at6native51_GLOBAL__N__2c613397_18_DepthwiseConv2d_cu_9959487032conv_depthwise2d_backward_kernelILi5ELi1EdiEEvNS_27GenericPackedTensorAccessorIKT1_Lm4ENS_16DefaultPtrTraitsEiEENS3_IS4_Lm4ES6_iEES7_T2_iiiiiiiiiiiiiii:
        .type           _ZN2at6native51_GLOBAL__N__2c613397_18_DepthwiseConv2d_cu_9959487032conv_depthwise2d_backward_kernelILi5ELi1EdiEEvNS_27GenericPackedTensorAccessorIKT1_Lm4ENS_16DefaultPtrTraitsEiEENS3_IS4_Lm4ES6_iEES7_T2_iiiiiiiiiiiiiii,@function
        .size           _ZN2at6native51_GLOBAL__N__2c613397_18_DepthwiseConv2d_cu_9959487032conv_depthwise2d_backward_kernelILi5ELi1EdiEEvNS_27GenericPackedTensorAccessorIKT1_Lm4ENS_16DefaultPtrTraitsEiEENS3_IS4_Lm4ES6_iEES7_T2_iiiiiiiiiiiiiii,(.L_x_1765 - _ZN2at6native51_GLOBAL__N__2c613397_18_DepthwiseConv2d_cu_9959487032conv_depthwise2d_backward_kernelILi5ELi1EdiEEvNS_27GenericPackedTensorAccessorIKT1_Lm4ENS_16DefaultPtrTraitsEiEENS3_IS4_Lm4ES6_iEES7_T2_iiiiiiiiiiiiiii)
        .other          _ZN2at6native51_GLOBAL__N__2c613397_18_DepthwiseConv2d_cu_9959487032conv_depthwise2d_backward_kernelILi5ELi1EdiEEvNS_27GenericPackedTensorAccessorIKT1_Lm4ENS_16DefaultPtrTraitsEiEENS3_IS4_Lm4ES6_iEES7_T2_iiiiiiiiiiiiiii,@"STO_CUDA_ENTRY STV_DEFAULT"
_ZN2at6native51_GLOBAL__N__2c613397_18_DepthwiseConv2d_cu_9959487032conv_depthwise2d_backward_kernelILi5ELi1EdiEEvNS_27GenericPackedTensorAccessorIKT1_Lm4ENS_16DefaultPtrTraitsEiEENS3_IS4_Lm4ES6_iEES7_T2_iiiiiiiiiiiiiii:
        /* <DEDUP_REMOVED lines=20> */
.L_x_1126:
        /* <DEDUP_REMOVED lines=16> */
[----:B------:R-:W-:Y:S01]  /*0240*/  IMAD R9, R10, R11, RZ ;  /* 0x0000000b0a097224 */ /* 0x000fe200078e02ff */
[----:B------:R-:W-:-:S03]  /*0250*/  IABS R10, R0 ;  /* 0x00000000000a7213 */ /* 0x000fc60000000000 */
[----:B------:R-:W-:Y:S02]  /*0260*/  IMAD.HI.U32 R7, R7, R9, R6 ;  /* 0x0000000907077227 */ /* 0x000fe400078e0006 */
[----:B------:R-:W0:Y:S04]  /*0270*/  I2F.RP R9, R14 ;  /* 0x0000000e00097306 */ /* 0x000e280000209400 */
[----:B------:R-:W-:-:S04]  /*0280*/  IMAD.HI.U32 R8, R7, R10, RZ ;  /* 0x0000000a07087227 */ /* 0x000fc800078e00ff */
[----:B------:R-:W-:-:S04]  /*0290*/  IMAD.MOV R6, RZ, RZ, -R8 ;  /* 0x000000ffff067224 */ /* 0x000fc800078e0a08 */
[C---:B------:R-:W-:Y:S01]  /*02a0*/  IMAD R6, R11.reuse, R6, R10 ;  /* 0x000000060b067224 */ /* 0x040fe200078e020a */
[----:B-1----:R-:W-:Y:S01]  /*02b0*/  IABS R10, R28 ;  /* 0x0000001c000a7213 */ /* 0x002fe20000000000 */
[----:B0-----:R-:W0:Y:S03]  /*02c0*/  MUFU.RCP R9, R9 ;  /* 0x0000000900097308 */ /* 0x001e260000001000 */
[----:B------:R-:W-:-:S13]  /*02d0*/  ISETP.GT.U32.AND P1, PT, R11, R6, PT ;  /* 0x000000060b00720c */ /* 0x000fda0003f24070 */
[----:B------:R-:W-:Y:S02]  /*02e0*/  @!P1 IMAD.IADD R6, R6, 0x1, -R11 ;  /* 0x0000000106069824 */ /* 0x000fe400078e0a0b */
[----:B------:R-:W-:Y:S01]  /*02f0*/  @!P1 VIADD R8, R8, 0x1 ;  /* 0x0000000108089836 */ /* 0x000fe20000000000 */
[----:B------:R-:W-:Y:S01]  /*0300*/  ISETP.NE.AND P1, PT, R39, RZ, PT ;  /* 0x000000ff2700720c */ /* 0x000fe20003f25270 */
[----:B0-----:R-:W-:Y:S01]  /*0310*/  VIADD R7, R9, 0xffffffe ;  /* 0x0ffffffe09077836 */ /* 0x001fe20000000000 */
[----:B------:R-:W-:Y:S02]  /*0320*/  ISETP.GE.U32.AND P0, PT, R6, R11, PT ;  /* 0x0000000b0600720c */ /* 0x000fe40003f06070 */
[----:B------:R-:W-:-:S03]  /*0330*/  LOP3.LUT R6, R0, R39, RZ, 0x3c, !PT ;  /* 0x0000002700067212 */ /* 0x000fc600078e3cff */
[----:B------:R-:W0:Y:S01]  /*0340*/  F2I.FTZ.U32.TRUNC.NTZ R7, R7 ;  /* 0x0000000700077305 */ /* 0x000e22000021f000 */
[----:B------:R-:W-:Y:S01]  /*0350*/  ISETP.GE.AND P2, PT, R6, RZ, PT ;  /* 0x000000ff0600720c */ /* 0x000fe20003f46270 */
[----:B------:R-:W-:-:S06]  /*0360*/  IMAD.MOV.U32 R6, RZ, RZ, RZ ;  /* 0x000000ffff067224 */ /* 0x000fcc00078e00ff */
[----:B------:R-:W-:-:S06]  /*0370*/  @P0 IADD3 R8, PT, PT, R8, 0x1, RZ ;  /* 0x0000000108080810 */ /* 0x000fcc0007ffe0ff */
[----:B------:R-:W-:Y:S01]  /*0380*/  @!P2 IMAD.MOV R8, RZ, RZ, -R8 ;  /* 0x000000ffff08a224 */ /* 0x000fe200078e0a08 */
[----:B------:R-:W-:Y:S01]  /*0390*/  @!P1 LOP3.LUT R8, RZ, R39, RZ, 0x33, !PT ;  /* 0x00000027ff089212 */ /* 0x000fe200078e33ff */
[----:B0-----:R-:W-:-:S03]  /*03a0*/  IMAD.MOV R9, RZ, RZ, -R7 ;  /* 0x000000ffff097224 */ /* 0x001fc600078e0a07 */
[----:B------:R-:W-:Y:S01]  /*03b0*/  IABS R11, R8 ;  /* 0x00000008000b7213 */ /* 0x000fe20000000000 */
[----:B------:R-:W-:Y:S02]  /*03c0*/  IMAD R9, R9, R14, RZ ;  /* 0x0000000e09097224 */ /* 0x000fe400078e02ff */
[----:B------:R-:W-:Y:S02]  /*03d0*/  IMAD R40, R8, R39, UR8 ;  /* 0x0000000808287e24 */ /* 0x000fe4000f8e0227 */
[----:B------:R-:W-:Y:S02]  /*03e0*/  IMAD.HI.U32 R6, R7, R9, R6 ;  /* 0x0000000907067227 */ /* 0x000fe400078e0006 */
[----:B------:R-:W0:Y:S02]  /*03f0*/  I2F.RP R9, R10 ;  /* 0x0000000a00097306 */ /* 0x000e240000209400 */
[----:B------:R-:W-:Y:S02]  /*0400*/  IMAD.MOV.U32 R7, RZ, RZ, R11 ;  /* 0x000000ffff077224 */ /* 0x000fe400078e000b */
[----:B------:R-:W-:-:S02]  /*0410*/  VIADD R16, R40, UR8 ;  /* 0x0000000828107c36 */ /* 0x000fc40008000000 */
[----:B------:R-:W-:-:S04]  /*0420*/  IMAD.HI.U32 R6, R6, R7, RZ ;  /* 0x0000000706067227 */ /* 0x000fc800078e00ff */
[----:B------:R-:W-:Y:S02]  /*0430*/  IMAD.MOV R11, RZ, RZ, -R6 ;  /* 0x000000ffff0b7224 */ /* 0x000fe400078e0a06 */
[----:B------:R-:W-:Y:S02]  /*0440*/  VIADD R18, R16, UR8 ;  /* 0x0000000810127c36 */ /* 0x000fe40008000000 */
[C---:B------:R-:W-:Y:S01]  /*0450*/  IMAD R7, R14.reuse, R11, R7 ;  /* 0x0000000b0e077224 */ /* 0x040fe200078e0207 */
[----:B0-----:R-:W0:Y:S04]  /*0460*/  MUFU.RCP R9, R9 ;  /* 0x0000000900097308 */ /* 0x001e280000001000 */
[----:B------:R-:W-:-:S13]  /*0470*/  ISETP.GT.U32.AND P1, PT, R14, R7, PT ;  /* 0x000000070e00720c */ /* 0x000fda0003f24070 */
[----:B------:R-:W-:Y:S02]  /*0480*/  @!P1 IMAD.IADD R7, R7, 0x1, -R14 ;  /* 0x0000000107079824 */ /* 0x000fe400078e0a0e */
[----:B0-----:R-:W-:Y:S02]  /*0490*/  VIADD R12, R9, 0xffffffe ;  /* 0x0ffffffe090c7836 */ /* 0x001fe40000000000 */
[----:B------:R-:W-:Y:S01]  /*04a0*/  @!P1 VIADD R6, R6, 0x1 ;  /* 0x0000000106069836 */ /* 0x000fe20000000000 */
[----:B------:R-:W-:Y:S01]  /*04b0*/  ISETP.GE.U32.AND P0, PT, R7, R14, PT ;  /* 0x0000000e0700720c */ /* 0x000fe20003f06070 */
[----:B------:R0:W1:Y:S01]  /*04c0*/  F2I.FTZ.U32.TRUNC.NTZ R13, R12 ;  /* 0x0000000c000d7305 */ /* 0x000062000021f000 */
[----:B------:R-:W-:Y:S01]  /*04d0*/  LOP3.LUT R7, R8, R4, RZ, 0x3c, !PT ;  /* 0x0000000408077212 */ /* 0x000fe200078e3cff */
[----:B------:R-:W-:Y:S01]  /*04e0*/  IMAD.MOV R14, RZ, RZ, -R8 ;  /* 0x000000ffff0e7224 */ /* 0x000fe200078e0a08 */
[----:B------:R-:W-:Y:S02]  /*04f0*/  ISETP.NE.AND P1, PT, R4, RZ, PT ;  /* 0x000000ff0400720c */ /* 0x000fe40003f25270 */
[----:B------:R-:W-:Y:S01]  /*0500*/  ISETP.GE.AND P2, PT, R7, RZ, PT ;  /* 0x000000ff0700720c */ /* 0x000fe20003f46270 */
[----:B0-----:R-:W-:-:S06]  /*0510*/  IMAD.MOV.U32 R12, RZ, RZ, RZ ;  /* 0x000000ffff0c7224 */ /* 0x001fcc00078e00ff */
        /* <DEDUP_REMOVED lines=12> */
[----:B------:R-:W-:-:S03]  /*05e0*/  IADD3 R19, PT, PT, R9, -UR8, -R18 ;  /* 0x8000000809137c10 */ /* 0x000fc6000fffe812 */
[----:B------:R-:W-:Y:S02]  /*05f0*/  IMAD.MOV R17, RZ, RZ, -R12 ;  /* 0x000000ffff117224 */ /* 0x000fe400078e0a0c */
[----:B------:R-:W-:Y:S02]  /*0600*/  IMAD R13, R39, R14, R9 ;  /* 0x0000000e270d7224 */ /* 0x000fe400078e0209 */
[C---:B------:R-:W-:Y:S02]  /*0610*/  IMAD R11, R10.reuse, R17, R11 ;  /* 0x000000110a0b7224 */ /* 0x040fe400078e020b */
        /* <DEDUP_REMOVED lines=11> */
[----:B------:R-:W-:Y:S01]  /*06d0*/  IADD3 R13, PT, PT, R8, UR7, RZ ;  /* 0x00000007080d7c10 */ /* 0x000fe2000fffe0ff */
[----:B------:R-:W0:Y:S01]  /*06e0*/  LDCU.64 UR6, c[0x0][0x430] ;  /* 0x00008600ff0677ac */ /* 0x000e220008000a00 */
[----:B------:R-:W-:Y:S01]  /*06f0*/  ISETP.GT.AND P4, PT, R15, -0x1, !P4 ;  /* 0xffffffff0f00780c */ /* 0x000fe20006784270 */
[----:B------:R-:W-:Y:S01]  /*0700*/  IMAD.IADD R15, R9, 0x1, -R16 ;  /* 0x00000001090f7824 */ /* 0x000fe200078e0a10 */
[----:B------:R-:W-:Y:S01]  /*0710*/  ISETP.GE.AND P1, PT, R19, R6, PT ;  /* 0x000000061300720c */ /* 0x000fe20003f26270 */
[----:B------:R-:W-:Y:S01]  /*0720*/  IMAD R16, R4, R41, R13 ;  /* 0x0000002904107224 */ /* 0x000fe200078e020d */
[C---:B------:R-:W-:Y:S01]  /*0730*/  IADD3 R22, PT, PT, R13.reuse, -R22, RZ ;  /* 0x800000160d167210 */ /* 0x040fe20007ffe0ff */
[----:B------:R-:W-:Y:S01]  /*0740*/  IMAD.IADD R20, R13, 0x1, -R18 ;  /* 0x000000010d147824 */ /* 0x000fe200078e0a12 */
[----:B------:R-:W-:Y:S01]  /*0750*/  ISETP.GT.AND P1, PT, R19, -0x1, !P1 ;  /* 0xffffffff1300780c */ /* 0x000fe20004f24270 */
[----:B------:R-:W-:Y:S01]  /*0760*/  @!P0 VIADD R12, R12, 0x1 ;  /* 0x000000010c0c8836 */ /* 0x000fe20000000000 */
[----:B------:R-:W-:Y:S01]  /*0770*/  @P2 LOP3.LUT R2, R2, 0x100000, RZ, 0xfc, !PT ;  /* 0x0010000002022812 */ /* 0x000fe200078efcff */
[----:B------:R-:W-:Y:S01]  /*0780*/  @!P0 IMAD.IADD R11, R11, 0x1, -R10 ;  /* 0x000000010b0b8824 */ /* 0x000fe200078e0a0a */
[----:B------:R-:W-:-:S02]  /*0790*/  ISETP.GE.AND P2, PT, R16, R7, PT ;  /* 0x000000071000720c */ /* 0x000fc40003f46270 */
[-C--:B------:R-:W-:Y:S02]  /*07a0*/  ISETP.GE.AND P0, PT, R20, R7.reuse, PT ;  /* 0x000000071400720c */ /* 0x080fe40003f06270 */
[----:B------:R-:W-:Y:S01]  /*07b0*/  ISETP.GT.AND P2, PT, R16, -0x1, !P2 ;  /* 0xffffffff1000780c */ /* 0x000fe20005744270 */
[----:B------:R-:W-:Y:S01]  /*07c0*/  IMAD.IADD R16, R13, 0x1, -R24 ;  /* 0x000000010d107824 */ /* 0x000fe200078e0a18 */
[----:B------:R-:W-:Y:S01]  /*07d0*/  ISETP.GE.AND P5, PT, R15, R6, PT ;  /* 0x000000060f00720c */ /* 0x000fe20003fa6270 */
[----:B0-----:R-:W-:Y:S01]  /*07e0*/  UIADD3 UR7, UPT, UPT, -UR7, URZ, URZ ;  /* 0x000000ff07077290 */ /* 0x001fe2000fffe1ff */
[----:B------:R-:W-:Y:S01]  /*07f0*/  LOP3.LUT R2, R2, 0xffdfffff, RZ, 0xc0, !PT ;  /* 0xffdfffff02027812 */ /* 0x000fe200078ec0ff */
[----:B------:R-:W-:Y:S01]  /*0800*/  UIADD3 UR6, UPT, UPT, -UR6, URZ, URZ ;  /* 0x000000ff06067290 */ /* 0x000fe2000fffe1ff */
[----:B------:R-:W-:Y:S02]  /*0810*/  ISETP.GT.AND P0, PT, R20, -0x1, !P0 ;  /* 0xffffffff1400780c */ /* 0x000fe40004704270 */
[----:B------:R-:W-:-:S02]  /*0820*/  ISETP.GE.AND P6, PT, R16, R7, PT ;  /* 0x000000071000720c */ /* 0x000fc40003fc6270 */
[----:B------:R-:W-:Y:S02]  /*0830*/  ISETP.GT.AND P5, PT, R15, -0x1, !P5 ;  /* 0xffffffff0f00780c */ /* 0x000fe40006fa4270 */
[----:B------:R-:W-:Y:S02]  /*0840*/  @P1 LOP3.LUT R2, R2, 0x200000, RZ, 0xfc, !PT ;  /* 0x0020000002021812 */ /* 0x000fe400078efcff */
[----:B------:R-:W-:Y:S02]  /*0850*/  P2R R15, PR, RZ, 0x1 ;  /* 0x00000001ff0f7803 */ /* 0x000fe40000000000 */
[----:B------:R-:W-:Y:S02]  /*0860*/  ISETP.GE.AND P1, PT, R22, R7, PT ;  /* 0x000000071600720c */ /* 0x000fe40003f26270 */
[----:B------:R-:W-:Y:S02]  /*0870*/  ISETP.GT.AND P0, PT, R16, -0x1, !P6 ;  /* 0xffffffff1000780c */ /* 0x000fe40007704270 */
[----:B------:R-:W-:-:S02]  /*0880*/  ISETP.GT.AND P1, PT, R22, -0x1, !P1 ;  /* 0xffffffff1600780c */ /* 0x000fc40004f24270 */
[----:B------:R-:W-:Y:S01]  /*0890*/  IADD3 R24, PT, PT, R13, -UR9, -R24 ;  /* 0x800000090d187c10 */ /* 0x000fe2000fffe818 */
[----:B------:R-:W0:Y:S01]  /*08a0*/  LDCU.64 UR8, c[0x0][0x428] ;  /* 0x00008500ff0877ac */ /* 0x000e220008000a00 */
[----:B------:R-:W-:Y:S02]  /*08b0*/  P2R R17, PR, RZ, 0x2 ;  /* 0x00000002ff117803 */ /* 0x000fe40000000000 */
[C---:B------:R-:W-:Y:S02]  /*08c0*/  LOP3.LUT P1, RZ, R2.reuse, 0x200000, RZ, 0xc0, !PT ;  /* 0x0020000002ff7812 */ /* 0x040fe4000782c0ff */
[----:B------:R-:W-:Y:S02]  /*08d0*/  LOP3.LUT R2, R2, 0xfff7ffff, RZ, 0xc0, !PT ;  /* 0xfff7ffff02027812 */ /* 0x000fe400078ec0ff */
[----:B------:R-:W-:Y:S02]  /*08e0*/  ISETP.GE.AND P6, PT, R24, R7, PT ;  /* 0x000000071800720c */ /* 0x000fe40003fc6270 */
[----:B------:R-:W-:-:S02]  /*08f0*/  @P0 LOP3.LUT R2, R2, 0x80000, RZ, 0xfc, !PT ;  /* 0x0008000002020812 */ /* 0x000fc400078efcff */
        /* <DEDUP_REMOVED lines=87> */
[----:B------:R-:W-:Y:S01]  /*0e70*/  ISETP.GE.AND P6, PT, R10, RZ, PT ;  /* 0x000000ff0a00720c */ /* 0x000fe20003fc6270 */
[C---:B------:R-:W-:Y:S02]  /*0e80*/  VIADD R10, R8.reuse, UR14 ;  /* 0x0000000e080a7c36 */ /* 0x040fe40008000000 */
[----:B------:R-:W-:Y:S01]  /*0e90*/  VIADD R8, R8, UR7 ;  /* 0x0000000708087c36 */ /* 0x000fe20008000000 */
[----:B-----5:R-:W-:-:S02]  /*0ea0*/  UIMAD UR7, UR4, UR5, URZ ;  /* 0x00000005040772a4 */ /* 0x020fc4000f8e02ff */
[----:B------:R-:W-:-:S07]  /*0eb0*/  UIADD3 UR5, UPT, UPT, -UR5, URZ, URZ ;  /* 0x000000ff05057290 */ /* 0x000fce000fffe1ff */
        /* <DEDUP_REMOVED lines=8> */
[----:B------:R-:W-:-:S04]  /*0f40*/  IMAD R12, R12, UR13, R11 ;  /* 0x0000000d0c0c7c24 */ /* 0x000fc8000f8e020b */
[CC--:B------:R-:W-:Y:S02]  /*0f50*/  IMAD R11, R12.reuse, R7.reuse, R10 ;  /* 0x000000070c0b7224 */ /* 0x0c0fe400078e020a */
[CC--:B------:R-:W-:Y:S02]  /*0f60*/  IMAD R15, R12.reuse, R7.reuse, R15 ;  /* 0x000000070c0f7224 */ /* 0x0c0fe400078e020f */
[CC--:B------:R-:W-:Y:S02]  /*0f70*/  IMAD R19, R12.reuse, R7.reuse, R8 ;  /* 0x000000070c137224 */ /* 0x0c0fe400078e0208 */
[----:B------:R-:W-:Y:S02]  /*0f80*/  IMAD R7, R12, R7, R13 ;  /* 0x000000070c077224 */ /* 0x000fe400078e020d */
[CC--:B------:R-:W-:Y:S02]  /*0f90*/  IMAD R11, R4.reuse, R41.reuse, R11 ;  /* 0x00000029040b7224 */ /* 0x0c0fe400078e020b */
[----:B------:R-:W-:-:S02]  /*0fa0*/  IMAD R17, R4, R41, R15 ;  /* 0x0000002904117224 */ /* 0x000fc400078e020f */
[CC--:B------:R-:W-:Y:S02]  /*0fb0*/  IMAD R25, R4.reuse, R41.reuse, R19 ;  /* 0x0000002904197224 */ /* 0x0c0fe400078e0213 */
[----:B------:R-:W-:Y:S02]  /*0fc0*/  IMAD.IADD R33, R7, 0x1, -R18 ;  /* 0x0000000107217824 */ /* 0x000fe400078e0a12 */
[----:B------:R-:W-:Y:S02]  /*0fd0*/  IMAD R41, R4, R41, R7 ;  /* 0x0000002904297224 */ /* 0x000fe400078e0207 */
[CC--:B------:R-:W-:Y:S02]  /*0fe0*/  IMAD R7, R11.reuse, R6.reuse, UR9 ;  /* 0x000000090b077e24 */ /* 0x0c0fe4000f8e0206 */
[CC--:B------:R-:W-:Y:S02]  /*0ff0*/  IMAD R13, R11.reuse, R6.reuse, UR12 ;  /* 0x0000000c0b0d7e24 */ /* 0x0c0fe4000f8e0206 */
[----:B------:R-:W-:-:S02]  /*1000*/  IMAD R15, R11, R6, UR6 ;  /* 0x000000060b0f7e24 */ /* 0x000fc4000f8e0206 */
[CC--:B------:R-:W-:Y:S02]  /*1010*/  IMAD R19, R17.reuse, R6.reuse, UR9 ;  /* 0x0000000911137e24 */ /* 0x0c0fe4000f8e0206 */
[CC--:B------:R-:W-:Y:S02]  /*1020*/  IMAD R21, R17.reuse, R6.reuse, UR12 ;  /* 0x0000000c11157e24 */ /* 0x0c0fe4000f8e0206 */
[-C--:B------:R-:W-:Y:S02]  /*1030*/  IMAD R23, R17, R6.reuse, UR6 ;  /* 0x0000000611177e24 */ /* 0x080fe4000f8e0206 */
[CC--:B------:R-:W-:Y:S02]  /*1040*/  IMAD R27, R25.reuse, R6.reuse, UR9 ;  /* 0x00000009191b7e24 */ /* 0x0c0fe4000f8e0206 */
[CC--:B------:R-:W-:Y:S02]  /*1050*/  IMAD R29, R25.reuse, R6.reuse, UR12 ;  /* 0x0000000c191d7e24 */ /* 0x0c0fe4000f8e0206 */
[----:B------:R-:W-:-:S02]  /*1060*/  IMAD R31, R25, R6, UR6 ;  /* 0x00000006191f7e24 */ /* 0x000fc4000f8e0206 */
[CC--:B------:R-:W-:Y:S02]  /*1070*/  IMAD R35, R33.reuse, R6.reuse, UR9 ;  /* 0x0000000921237e24 */ /* 0x0c0fe4000f8e0206 */
[CC--:B------:R-:W-:Y:S02]  /*1080*/  IMAD R37, R33.reuse, R6.reuse, UR12 ;  /* 0x0000000c21257e24 */ /* 0x0c0fe4000f8e0206 */
[----:B------:R-:W-:Y:S01]  /*1090*/  IMAD R43, R33, R6, UR6 ;  /* 0x00000006212b7e24 */ /* 0x000fe2000f8e0206 */
[----:B------:R-:W-:Y:S01]  /*10a0*/  IADD3 R35, PT, PT, R35, R0, RZ ;  /* 0x0000000023237210 */ /* 0x000fe20007ffe0ff */
[-CC-:B------:R-:W-:Y:S02]  /*10b0*/  IMAD R11, R11, R6.reuse, R9.reuse ;  /* 0x000000060b0b7224 */ /* 0x180fe400078e0209 */
[-CC-:B------:R-:W-:Y:S02]  /*10c0*/  IMAD R17, R17, R6.reuse, R9.reuse ;  /* 0x0000000611117224 */ /* 0x180fe400078e0209 */
[----:B------:R-:W-:-:S02]  /*10d0*/  IMAD R25, R25, R6, R9 ;  /* 0x0000000619197224 */ /* 0x000fc400078e0209 */
[-CC-:B------:R-:W-:Y:S02]  /*10e0*/  IMAD R33, R33, R6.reuse, R9.reuse ;  /* 0x0000000621217224 */ /* 0x180fe400078e0209 */
[CC--:B------:R-:W-:Y:S02]  /*10f0*/  IMAD R49, R41.reuse, R6.reuse, R9 ;  /* 0x0000000629317224 */ /* 0x0c0fe400078e0209 */
[CC--:B------:R-:W-:Y:S02]  /*1100*/  IMAD R9, R41.reuse, R6.reuse, UR9 ;  /* 0x0000000929097e24 */ /* 0x0c0fe4000f8e0206 */
[CC--:B------:R-:W-:Y:S02]  /*1110*/  IMAD R45, R41.reuse, R6.reuse, UR12 ;  /* 0x0000000c292d7e24 */ /* 0x0c0fe4000f8e0206 */
[----:B------:R-:W-:Y:S01]  /*1120*/  IMAD R47, R41, R6, UR6 ;  /* 0x00000006292f7e24 */ /* 0x000fe2000f8e0206 */
[----:B------:R-:W-:Y:S01]  /*1130*/  IADD3 R41, PT, PT, R7, R0, RZ ;  /* 0x0000000007297210 */ /* 0x000fe20007ffe0ff */
        /* <DEDUP_REMOVED lines=13> */
[--C-:B------:R-:W-:Y:S02]  /*1210*/  IMAD.IADD R19, R17, 0x1, -R40.reuse ;  /* 0x0000000111137824 */ /* 0x100fe400078e0a28 */
[-C--:B------:R-:W-:Y:S02]  /*1220*/  IMAD R7, R39, R14.reuse, R17 ;  /* 0x0000000e27077224 */ /* 0x080fe400078e0211 */
[----:B------:R-:W-:Y:S02]  /*1230*/  IMAD.IADD R16, R11, 0x1, -R40 ;  /* 0x000000010b107824 */ /* 0x000fe400078e0a28 */
[CC--:B------:R-:W-:Y:S02]  /*1240*/  IMAD R4, R39.reuse, R14.reuse, R11 ;  /* 0x0000000e27047224 */ /* 0x0c0fe400078e020b */
[CC--:B------:R-:W-:Y:S02]  /*1250*/  IMAD R17, R39.reuse, R14.reuse, R21 ;  /* 0x0000000e27117224 */ /* 0x0c0fe400078e0215 */
[----:B------:R-:W-:-:S02]  /*1260*/  IMAD R18, R39, R14, R23 ;  /* 0x0000000e27127224 */ /* 0x000fc400078e0217 */
[----:B------:R-:W-:Y:S02]  /*1270*/  IMAD.IADD R22, R25, 0x1, -R40 ;  /* 0x0000000119167824 */ /* 0x000fe400078e0a28 */
[CC--:B------:R-:W-:Y:S01]  /*1280*/  IMAD R9, R39.reuse, R14.reuse, R25 ;  /* 0x0000000e27097224 */ /* 0x0c0fe200078e0219 */
[----:B------:R-:W-:Y:S01]  /*1290*/  IADD3 R25, PT, PT, -R40, R33, RZ ;  /* 0x0000002128197210 */ /* 0x000fe20007ffe1ff */
[CC--:B------:R-:W-:Y:S02]  /*12a0*/  IMAD R11, R39.reuse, R14.reuse, R33 ;  /* 0x0000000e270b7224 */ /* 0x0c0fe400078e0221 */
[CC--:B------:R-:W-:Y:S02]  /*12b0*/  IMAD R13, R39.reuse, R14.reuse, R49 ;  /* 0x0000000e270d7224 */ /* 0x0c0fe400078e0231 */
[CC--:B------:R-:W-:Y:S02]  /*12c0*/  IMAD R41, R39.reuse, R14.reuse, R41 ;  /* 0x0000000e27297224 */ /* 0x0c0fe400078e0229 */
[----:B------:R-:W-:-:S02]  /*12d0*/  IMAD R42, R39, R14, R42 ;  /* 0x0000000e272a7224 */ /* 0x000fc400078e022a */
[CC--:B------:R-:W-:Y:S02]  /*12e0*/  IMAD R15, R39.reuse, R14.reuse, R15 ;  /* 0x0000000e270f7224 */ /* 0x0c0fe400078e020f */
[CC--:B------:R-:W-:Y:S02]  /*12f0*/  IMAD R6, R39.reuse, R14.reuse, R6 ;  /* 0x0000000e27067224 */ /* 0x0c0fe400078e0206 */
[CC--:B------:R-:W-:Y:S01]  /*1300*/  IMAD R8, R39.reuse, R14.reuse, R27 ;  /* 0x0000000e27087224 */ /* 0x0c0fe200078e021b */
[----:B------:R-:W-:Y:S01]  /*1310*/  CS2R R26, SRZ ;  /* 0x00000000001a7805 */ /* 0x000fe2000001ff00 */
        /* <DEDUP_REMOVED lines=9> */
[----:B------:R-:W-:Y:S02]  /*13b0*/  IMAD.U32 R43, RZ, RZ, UR5 ;  /* 0x00000005ff2b7e24 */ /* 0x000fe4000f8e00ff */
[----:B------:R-:W-:-:S07]  /*13c0*/  IMAD R14, R28, UR7, RZ ;  /* 0x000000071c0e7c24 */ /* 0x000fce000f8e02ff */
.L_x_1125:
[----:B------:R-:W-:Y:S01]  /*13d0*/  P2R R46, PR, RZ, 0x1 ;  /* 0x00000001ff2e7803 */ /* 0x000fe20000000000 */
[----:B------:R-:W0:Y:S01]  /*13e0*/  LDC.64 R28, c[0x0][0x3d0] ;  /* 0x0000f400ff1c7b82 */ /* 0x000e220000000a00 */
[C---:B------:R-:W-:Y:S02]  /*13f0*/  LOP3.LUT P0, RZ, R2.reuse, 0x40000, RZ, 0xc0, !PT ;  /* 0x0004000002ff7812 */ /* 0x040fe4000780c0ff */
[----:B------:R-:W-:Y:S02]  /*1400*/  P2R R45, PR, RZ, 0x10 ;  /* 0x00000010ff2d7803 */ /* 0x000fe40000000000 */
[----:B------:R-:W-:Y:S02]  /*1410*/  P2R R47, PR, RZ, 0x2 ;  /* 0x00000002ff2f7803 */ /* 0x000fe40000000000 */
[C---:B------:R-:W-:Y:S02]  /*1420*/  LOP3.LUT P4, RZ, R2.reuse, 0x20000, RZ, 0xc0, !PT ;  /* 0x0002000002ff7812 */ /* 0x040fe4000788c0ff */
[----:B------:R-:W-:-:S02]  /*1430*/  LOP3.LUT P1, RZ, R2, 0x10000, RZ, 0xc0, !PT ;  /* 0x0001000002ff7812 */ /* 0x000fc4000782c0ff */
[----:B------:R-:W-:Y:S02]  /*1440*/  P2R R48, PR, RZ, 0x4 ;  /* 0x00000004ff307803 */ /* 0x000fe40000000000 */
[C---:B------:R-:W-:Y:S01]  /*1450*/  LOP3.LUT P2, RZ, R2.reuse, 0x8000, RZ, 0xc0, !PT ;  /* 0x0000800002ff7812 */ /* 0x040fe2000784c0ff */
[----:B------:R-:W1:Y:S01]  /*1460*/  @P0 LDC.64 R50, c[0x0][0x380] ;  /* 0x0000e000ff320b82 */ /* 0x000e620000000a00 */
[----:B------:R-:W-:Y:S02]  /*1470*/  LOP3.LUT P6, RZ, R2, 0x4000, RZ, 0xc0, !PT ;  /* 0x0000400002ff7812 */ /* 0x000fe400078cc0ff */
[----:B------:R-:W-:-:S05]  /*1480*/  P2R R44, PR, RZ, 0x20 ;  /* 0x00000020ff2c7803 */ /* 0x000fca0000000000 */
[----:B------:R-:W2:Y:S01]  /*1490*/  @P4 LDC.64 R52, c[0x0][0x380] ;  /* 0x0000e000ff344b82 */ /* 0x000ea20000000a00 */
[----:B0-----:R-:W-:-:S05]  /*14a0*/  IMAD.WIDE R28, R14, 0x8, R28 ;  /* 0x000000080e1c7825 */ /* 0x001fca00078e021c */
[----:B------:R-:W3:Y:S04]  /*14b0*/  @P0 LDG.E.64 R32, desc[UR10][R28.64] ;  /* 0x0000000a1c200981 */ /* 0x000ee8000c1e1b00 */
[----:B------:R-:W4:Y:S01]  /*14c0*/  @P4 LDG.E.64 R36, desc[UR10][R28.64+0x8] ;  /* 0x0000080a1c244981 */ /* 0x000f22000c1e1b00 */
[----:B-1----:R-:W-:-:S05]  /*14d0*/  @P0 IMAD.WIDE R50, R13, 0x8, R50 ;  /* 0x000000080d320825 */ /* 0x002fca00078e0232 */
[----:B------:R0:W3:Y:S01]  /*14e0*/  @P0 LDG.E.64 R30, desc[UR10][R50.64] ;  /* 0x0000000a321e0981 */ /* 0x0000e2000c1e1b00 */
[----:B--2---:R-:W-:-:S05]  /*14f0*/  @P4 IMAD.WIDE R52, R40, 0x8, R52 ;  /* 0x0000000828344825 */ /* 0x004fca00078e0234 */
[----:B------:R-:W4:Y:S01]  /*1500*/  @P4 LDG.E.64 R34, desc[UR10][R52.64] ;  /* 0x0000000a34224981 */ /* 0x000f22000c1e1b00 */
[----:B0-----:R-:W0:Y:S01]  /*1510*/  @P2 LDC.64 R50, c[0x0][0x380] ;  /* 0x0000e000ff322b82 */ /* 0x001e220000000a00 */
[----:B---3--:R1:W4:Y:S07]  /*1520*/  @P0 DFMA R26, R32, R30, R26 ;  /* 0x0000001e201a022b */ /* 0x00832e000000001a */
[----:B-1----:R-:W1:Y:S01]  /*1530*/  @P1 LDC.64 R30, c[0x0][0x380] ;  /* 0x0000e000ff1e1b82 */ /* 0x002e620000000a00 */
[----:B------:R-:W2:Y:S01]  /*1540*/  @P1 LDG.E.64 R32, desc[UR10][R28.64+0x10] ;  /* 0x0000100a1c201981 */ /* 0x000ea2000c1e1b00 */
[----:B-1----:R-:W-:-:S05]  /*1550*/  @P1 IMAD.WIDE R54, R39, 0x8, R30 ;  /* 0x0000000827361825 */ /* 0x002fca00078e021e */
[----:B------:R-:W2:Y:S01]  /*1560*/  @P1 LDG.E.64 R30, desc[UR10][R54.64] ;  /* 0x0000000a361e1981 */ /* 0x000ea2000c1e1b00 */
[----:B0-----:R-:W-:-:S15]  /*1570*/  @P2 IMAD.WIDE R50, R38, 0x8, R50 ;  /* 0x0000000826322825 */ /* 0x001fde00078e0232 */
[----:B------:R-:W-:-:S15]  /*1580*/  NOP ;  /* 0x0000000000007918 */ /* 0x000fde0000000000 */
[----:B------:R-:W-:-:S15]  /*1590*/  NOP ;  /* 0x0000000000007918 */ /* 0x000fde0000000000 */
[----:B------:R-:W-:-:S04]  /*15a0*/  NOP ;  /* 0x0000000000007918 */ /* 0x000fc80000000000 */
[----:B----4-:R0:W2:Y:S02]  /*15b0*/  @P4 DFMA R26, R36, R34, R26 ;  /* 0x00000022241a422b */ /* 0x0100a4000000001a */
[----:B0-----:R-:W3:Y:S04]  /*15c0*/  @P2 LDG.E.64 R34, desc[UR10][R50.64] ;  /* 0x0000000a32222981 */ /* 0x001ee8000c1e1b00 */
[----:B------:R-:W3:-:S15]  /*15d0*/  @P2 LDG.E.64 R36, desc[UR10][R28.64+0x18] ;  /* 0x0000180a1c242981 */ /* 0x000ede000c1e1b00 */
[----:B------:R-:W-:-:S15]  /*15e0*/  NOP ;  /* 0x0000000000007918 */ /* 0x000fde0000000000 */
[----:B------:R-:W-:-:S15]  /*15f0*/  NOP ;  /* 0x0000000000007918 */ /* 0x000fde0000000000 */
[----:B------:R-:W-:-:S13]  /*1600*/  NOP ;  /* 0x0000000000007918 */ /* 0x000fda0000000000 */
[----:B--2---:R0:W3:Y:S02]  /*1610*/  @P1 DFMA R26, R32, R30, R26 ;  /* 0x0000001e201a122b */ /* 0x0040e4000000001a */
[----:B0-----:R-:W0:Y:S01]  /*1620*/  @P6 LDC.64 R30, c[0x0][0x380] ;  /* 0x0000e000ff1e6b82 */ /* 0x001e220000000a00 */
[----:B------:R-:W2:Y:S01]  /*1630*/  @P6 LDG.E.64 R32, desc[UR10][R28.64+0x20] ;  /* 0x0000200a1c206981 */ /* 0x000ea2000c1e1b00 */
[----:B0-----:R-:W-:-:S05]  /*1640*/  @P6 IMAD.WIDE R56, R12, 0x8, R30 ;  /* 0x000000080c386825 */ /* 0x001fca00078e021e */
[----:B------:R-:W2:Y:S01]  /*1650*/  @P6 LDG.E.64 R30, desc[UR10][R56.64] ;  /* 0x0000000a381e6981 */ /* 0x000ea2000c1e1b00 */
[C---:B------:R-:W-:Y:S02]  /*1660*/  LOP3.LUT P0, RZ, R2.reuse, 0x2000, RZ, 0xc0, !PT ;  /* 0x0000200002ff7812 */ /* 0x040fe4000780c0ff */
[----:B------:R-:W-:-:S11]  /*1670*/  LOP3.LUT P4, RZ, R2, 0x1000, RZ, 0xc0, !PT ;  /* 0x0000100002ff7812 */ /* 0x000fd6000788c0ff */
[----:B------:R-:W0:-:S15]  /*1680*/  @P0 LDC.64 R52, c[0x0][0x380] ;  /* 0x0000e000ff340b82 */ /* 0x000e1e0000000a00 */
[----:B------:R-:W-:-:S15]  /*1690*/  NOP ;  /* 0x0000000000007918 */ /* 0x000fde0000000000 */
[----:B------:R-:W-:-:S11]  /*16a0*/  NOP ;  /* 0x0000000000007918 */ /* 0x000fd60000000000 */
[----:B---3--:R1:W2:Y:S02]  /*16b0*/  @P2 DFMA R26, R36, R34, R26 ;  /* 0x00000022241a222b */ /* 0x0082a4000000001a */
[----:B-1----:R-:W3:Y:S01]  /*16c0*/  @P0 LDG.E.64 R36, desc[UR10][R28.64+0x28] ;  /* 0x0000280a1c240981 */ /* 0x002ee2000c1e1b00 */
[----:B0-----:R-:W-:-:S05]  /*16d0*/  @P0 IMAD.WIDE R52, R11, 0x8, R52 ;  /* 0x000000080b340825 */ /* 0x001fca00078e0234 */
[----:B------:R-:W3:-:S15]  /*16e0*/  @P0 LDG.E.64 R34, desc[UR10][R52.64] ;  /* 0x0000000a34220981 */ /* 0x000ede000c1e1b00 */
[----:B------:R-:W-:-:S15]  /*16f0*/  NOP ;  /* 0x0000000000007918 */ /* 0x000fde0000000000 */
[----:B------:R-:W-:-:S15]  /*1700*/  NOP ;  /* 0x0000000000007918 */ /* 0x000fde0000000000 */
[----:B------:R-:W-:-:S11]  /*1710*/  NOP ;  /* 0x0000000000007918 */ /* 0x000fd60000000000 */
        /* <DEDUP_REMOVED lines=52> */
[----:B0-----:R-:W0:Y:S02]  /*1a60*/  @P5 LDC.64 R30, c[0x0][0x380] ;  /* 0x0000e000ff1e5b82 */ /* 0x001e240000000a00 */
[----:B0-----:R-:W-:Y:S02]  /*1a70*/  @P5 IMAD.WIDE R52, R21, 0x8, R30 ;  /* 0x0000000815345825 */ /* 0x001fe400078e021e */
[----:B------:R-:W2:Y:S04]  /*1a80*/  @P5 LDG.E.64 R30, desc[UR10][R28.64+0x60] ;  /* 0x0000600a1c1e5981 */ /* 0x000ea8000c1e1b00 */
[----:B------:R-:W2:Y:S01]  /*1a90*/  @P5 LDG.E.64 R32, desc[UR10][R52.64] ;  /* 0x0000000a34205981 */ /* 0x000ea2000c1e1b00 */
[----:B------:R-:W-:-:S02]  /*1aa0*/  LOP3.LUT P2, RZ, R2, 0x20, RZ, 0xc0, !PT ;  /* 0x0000002002ff7812 */ /* 0x000fc4000784c0ff */
[----:B------:R-:W-:-:S15]  /*1ab0*/  LOP3.LUT P1, RZ, R2, 0x10, RZ, 0xc0, !PT ;  /* 0x0000001002ff7812 */ /* 0x000fde000782c0ff */
[----:B------:R-:W-:-:S15]  /*1ac0*/  NOP ;  /* 0x0000000000007918 */ /* 0x000fde0000000000 */
[----:B------:R-:W-:-:S15]  /*1ad0*/  NOP ;  /* 0x0000000000007918 */ /* 0x000fde0000000000 */
[----:B------:R-:W-:-:S06]  /*1ae0*/  NOP ;  /* 0x0000000000007918 */ /* 0x000fcc0000000000 */
[----:B---3--:R0:W2:Y:S02]  /*1af0*/  @P4 DFMA R26, R36, R34, R26 ;  /* 0x00000022241a422b */ /* 0x0080a4000000001a */
[----:B0-----:R-:W0:Y:S01]  /*1b00*/  @P2 LDC.64 R34, c[0x0][0x380] ;  /* 0x0000e000ff222b82 */ /* 0x001e220000000a00 */
[----:B------:R-:W3:Y:S01]  /*1b10*/  @P1 LDG.E.64 R36, desc[UR10][R28.64+0x70] ;  /* 0x0000700a1c241981 */ /* 0x000ee2000c1e1b00 */
[----:B0-----:R-:W-:-:S06]  /*1b20*/  @P2 IMAD.WIDE R34, R20, 0x8, R34 ;  /* 0x0000000814222825 */ /* 0x001fcc00078e0222 */
[----:B------:R-:W4:-:S15]  /*1b30*/  @P2 LDG.E.64 R34, desc[UR10][R34.64] ;  /* 0x0000000a22222981 */ /* 0x000f1e000c1e1b00 */
[----:B------:R-:W-:-:S15]  /*1b40*/  NOP ;  /* 0x0000000000007918 */ /* 0x000fde0000000000 */
[----:B------:R-:W-:-:S15]  /*1b50*/  NOP ;  /* 0x0000000000007918 */ /* 0x000fde0000000000 */
[----:B------:R-:W-:-:S09]  /*1b60*/  NOP ;  /* 0x0000000000007918 */ /* 0x000fd20000000000 */
[----:B--2---:R0:W4:Y:S02]  /*1b70*/  @P5 DFMA R26, R30, R32, R26 ;  /* 0x000000201e1a522b */ /* 0x004124000000001a */
[----:B0-----:R-:W0:Y:S01]  /*1b80*/  @P1 LDC.64 R30, c[0x0][0x380] ;  /* 0x0000e000ff1e1b82 */ /* 0x001e220000000a00 */
[----:B------:R-:W4:Y:S01]  /*1b90*/  @P2 LDG.E.64 R32, desc[UR10][R28.64+0x68] ;  /* 0x0000680a1c202981 */ /* 0x000f22000c1e1b00 */
[----:B0-----:R-:W-:-:S06]  /*1ba0*/  @P1 IMAD.WIDE R30, R8, 0x8, R30 ;  /* 0x00000008081e1825 */ /* 0x001fcc00078e021e */
[----:B------:R-:W3:Y:S01]  /*1bb0*/  @P1 LDG.E.64 R30, desc[UR10][R30.64] ;  /* 0x0000000a1e1e1981 */ /* 0x000ee2000c1e1b00 */
[C---:B------:R-:W-:Y:S02]  /*1bc0*/  LOP3.LUT P0, RZ, R2.reuse, 0x8, RZ, 0xc0, !PT ;  /* 0x0000000802ff7812 */ /* 0x040fe4000780c0ff */
[----:B------:R-:W-:-:S15]  /*1bd0*/  LOP3.LUT P4, RZ, R2, 0x4, RZ, 0xc0, !PT ;  /* 0x0000000402ff7812 */ /* 0x000fde000788c0ff */
[----:B------:R-:W-:-:S15]  /*1be0*/  NOP ;  /* 0x0000000000007918 */ /* 0x000fde0000000000 */
[----:B------:R-:W-:-:S15]  /*1bf0*/  NOP ;  /* 0x0000000000007918 */ /* 0x000fde0000000000 */
[----:B------:R-:W-:-:S06]  /*1c00*/  NOP ;  /* 0x0000000000007918 */ /* 0x000fcc0000000000 */
[----:B----4-:R0:W3:Y:S02]  /*1c10*/  @P2 DFMA R26, R32, R34, R26 ;  /* 0x00000022201a222b */ /* 0x0100e4000000001a */
[----:B0-----:R-:W0:Y:S01]  /*1c20*/  @P0 LDC.64 R32, c[0x0][0x380] ;  /* 0x0000e000ff200b82 */ /* 0x001e220000000a00 */
[----:B------:R-:W2:Y:S01]  /*1c30*/  @P0 LDG.E.64 R34, desc[UR10][R28.64+0x78] ;  /* 0x0000780a1c220981 */ /* 0x000ea2000c1e1b00 */
[----:B0-----:R-:W-:-:S06]  /*1c40*/  @P0 IMAD.WIDE R32, R7, 0x8, R32 ;  /* 0x0000000807200825 */ /* 0x001fcc00078e0220 */
[----:B------:R-:W2:-:S15]  /*1c50*/  @P0 LDG.E.64 R32, desc[UR10][R32.64] ;  /* 0x0000000a20200981 */ /* 0x000e9e000c1e1b00 */
[----:B------:R-:W-:-:S15]  /*1c60*/  NOP ;  /* 0x0000000000007918 */ /* 0x000fde0000000000 */
[----:B------:R-:W-:-:S15]  /*1c70*/  NOP ;  /* 0x0000000000007918 */ /* 0x000fde0000000000 */
[----:B------:R-:W-:-:S09]  /*1c80*/  NOP ;  /* 0x0000000000007918 */ /* 0x000fd20000000000 */
[----:B---3--:R0:W2:Y:S02]  /*1c90*/  @P1 DFMA R26, R36, R30, R26 ;  /* 0x0000001e241a122b */ /* 0x0080a4000000001a */
[----:B0-----:R-:W0:Y:S01]  /*1ca0*/  @P4 LDC.64 R36, c[0x0][0x380] ;  /* 0x0000e000ff244b82 */ /* 0x001e220000000a00 */
[----:B------:R-:W3:Y:S01]  /*1cb0*/  @P4 LDG.E.64 R30, desc[UR10][R28.64+0x80] ;  /* 0x0000800a1c1e4981 */ /* 0x000ee2000c1e1b00 */
[----:B0-----:R-:W-:-:S06]  /*1cc0*/  @P4 IMAD.WIDE R36, R19, 0x8, R36 ;  /* 0x0000000813244825 */ /* 0x001fcc00078e0224 */
[----:B------:R-:W3:Y:S01]  /*1cd0*/  @P4 LDG.E.64 R36, desc[UR10][R36.64] ;  /* 0x0000000a24244981 */ /* 0x000ee2000c1e1b00 */
[C---:B------:R-:W-:Y:S02]  /*1ce0*/  LOP3.LUT P5, RZ, R2.reuse, 0x2, RZ, 0xc0, !PT ;  /* 0x0000000202ff7812 */ /* 0x040fe400078ac0ff */
[----:B------:R-:W-:Y:S02]  /*1cf0*/  LOP3.LUT P6, RZ, R2, 0x1, RZ, 0xc0, !PT ;  /* 0x0000000102ff7812 */ /* 0x000fe400078cc0ff */
[----:B------:R-:W-:-:S15]  /*1d00*/  ISETP.NE.AND P1, PT, R47, RZ, PT ;  /* 0x000000ff2f00720c */ /* 0x000fde0003f25270 */
[----:B------:R-:W-:-:S15]  /*1d10*/  NOP ;  /* 0x0000000000007918 */ /* 0x000fde0000000000 */
[----:B------:R-:W-:-:S15]  /*1d20*/  NOP ;  /* 0x0000000000007918 */ /* 0x000fde0000000000 */
[----:B------:R-:W-:-:S04]  /*1d30*/  NOP ;  /* 0x0000000000007918 */ /* 0x000fc80000000000 */
[----:B--2---:R0:W3:Y:S02]  /*1d40*/  @P0 DFMA R26, R34, R32, R26 ;  /* 0x00000020221a022b */ /* 0x0040e4000000001a */
[----:B0-----:R-:W0:Y:S01]  /*1d50*/  @P5 LDC.64 R34, c[0x0][0x380] ;  /* 0x0000e000ff225b82 */ /* 0x001e220000000a00 */
[----:B------:R-:W-:Y:S01]  /*1d60*/  ISETP.NE.AND P0, PT, R46, RZ, PT ;  /* 0x000000ff2e00720c */ /* 0x000fe20003f05270 */
[----:B------:R-:W2:Y:S01]  /*1d70*/  @P5 LDG.E.64 R32, desc[UR10][R28.64+0x88] ;  /* 0x0000880a1c205981 */ /* 0x000ea2000c1e1b00 */
[----:B0-----:R-:W-:-:S06]  /*1d80*/  @P5 IMAD.WIDE R34, R18, 0x8, R34 ;  /* 0x0000000812225825 */ /* 0x001fcc00078e0222 */
[----:B------:R-:W2:-:S15]  /*1d90*/  @P5 LDG.E.64 R34, desc[UR10][R34.64] ;  /* 0x0000000a22225981 */ /* 0x000e9e000c1e1b00 */
[----:B------:R-:W-:-:S15]  /*1da0*/  NOP ;  /* 0x0000000000007918 */ /* 0x000fde0000000000 */
[----:B------:R-:W-:-:S15]  /*1db0*/  NOP ;  /* 0x0000000000007918 */ /* 0x000fde0000000000 */
[----:B------:R-:W-:-:S08]  /*1dc0*/  NOP ;  /* 0x0000000000007918 */ /* 0x000fd00000000000 */
[----:B---3--:R0:W2:Y:S02]  /*1dd0*/  @P4 DFMA R26, R30, R36, R26 ;  /* 0x000000241e1a422b */ /* 0x0080a4000000001a */
[----:B0-----:R-:W0:Y:S01]  /*1de0*/  @P6 LDC.64 R30, c[0x0][0x380] ;  /* 0x0000e000ff1e6b82 */ /* 0x001e220000000a00 */
[----:B------:R-:W3:Y:S01]  /*1df0*/  @P6 LDG.E.64 R36, desc[UR10][R28.64+0x90] ;  /* 0x0000900a1c246981 */ /* 0x000ee2000c1e1b00 */
[----:B0-----:R-:W-:-:S05]  /*1e00*/  @P6 IMAD.WIDE R46, R17, 0x8, R30 ;  /* 0x00000008112e6825 */ /* 0x001fca00078e021e */
[----:B------:R-:W3:Y:S01]  /*1e10*/  @P6 LDG.E.64 R30, desc[UR10][R46.64] ;  /* 0x0000000a2e1e6981 */ /* 0x000ee2000c1e1b00 */
[----:B------:R-:W-:Y:S02]  /*1e20*/  ISETP.NE.AND P2, PT, R48, RZ, PT ;  /* 0x000000ff3000720c */ /* 0x000fe40003f45270 */
[----:B------:R-:W-:-:S15]  /*1e30*/  ISETP.NE.AND P4, PT, R45, RZ, PT ;  /* 0x000000ff2d00720c */ /* 0x000fde0003f85270 */
[----:B------:R-:W-:-:S15]  /*1e40*/  NOP ;  /* 0x0000000000007918 */ /* 0x000fde0000000000 */
[----:B------:R-:W-:-:S15]  /*1e50*/  NOP ;  /* 0x0000000000007918 */ /* 0x000fde0000000000 */
[----:B------:R-:W-:-:S07]  /*1e60*/  NOP ;  /* 0x0000000000007918 */ /* 0x000fce0000000000 */
[----:B--2---:R0:W3:Y:S01]  /*1e70*/  @P5 DFMA R26, R32, R34, R26 ;  /* 0x00000022201a522b */ /* 0x0040e2000000001a */
[----:B------:R-:W-:Y:S01]  /*1e80*/  ISETP.NE.AND P5, PT, R44, RZ, PT ;  /* 0x000000ff2c00720c */ /* 0x000fe20003fa5270 */
[----:B0-----:R-:W2:Y:S01]  /*1e90*/  @P3 LDG.E.64 R34, desc[UR10][R28.64+0x98] ;  /* 0x0000980a1c223981 */ /* 0x001ea2000c1e1b00 */
[----:B------:R-:W0:Y:S03]  /*1ea0*/  @P3 LDC.64 R44, c[0x0][0x380] ;  /* 0x0000e000ff2c3b82 */ /* 0x000e260000000a00 */
[----:B------:R-:W4:Y:S01]  /*1eb0*/  @P2 LDG.E.64 R32, desc[UR10][R28.64+0xa0] ;  /* 0x0000a00a1c202981 */ /* 0x000f22000c1e1b00 */
[----:B0-----:R-:W-:-:S15]  /*1ec0*/  @P3 IMAD.WIDE R44, R6, 0x8, R44 ;  /* 0x00000008062c3825 */ /* 0x001fde00078e022c */
[----:B------:R-:W-:-:S15]  /*1ed0*/  NOP ;  /* 0x0000000000007918 */ /* 0x000fde0000000000 */
[----:B------:R-:W-:-:S15]  /*1ee0*/  NOP ;  /* 0x0000000000007918 */ /* 0x000fde0000000000 */
[----:B------:R-:W-:-:S12]  /*1ef0*/  NOP ;  /* 0x0000000000007918 */ /* 0x000fd80000000000 */
[----:B---3--:R0:W2:Y:S02]  /*1f00*/  @P6 DFMA R26, R36, R30, R26 ;  /* 0x0000001e241a622b */ /* 0x0080a4000000001a */
[----:B0-----:R-:W0:Y:S01]  /*1f10*/  @P2 LDC.64 R30, c[0x0][0x380] ;  /* 0x0000e000ff1e2b82 */ /* 0x001e220000000a00 */
[----:B------:R1:W2:Y:S07]  /*1f20*/  @P3 LDG.E.64 R36, desc[UR10][R44.64] ;  /* 0x0000000a2c243981 */ /* 0x0002ae000c1e1b00 */
[----:B-1----:R-:W1:Y:S01]  /*1f30*/  @P4 LDC.64 R44, c[0x0][0x380] ;  /* 0x0000e000ff2c4b82 */ /* 0x002e620000000a00 */
[----:B0-----:R-:W-:-:S05]  /*1f40*/  @P2 IMAD.WIDE R48, R4, 0x8, R30 ;  /* 0x0000000804302825 */ /* 0x001fca00078e021e */
[----:B------:R-:W4:-:S15]  /*1f50*/  @P2 LDG.E.64 R30, desc[UR10][R48.64] ;  /* 0x0000000a301e2981 */ /* 0x000f1e000c1e1b00 */
[----:B------:R-:W-:-:S15]  /*1f60*/  NOP ;  /* 0x0000000000007918 */ /* 0x000fde0000000000 */
[----:B------:R-:W-:-:S15]  /*1f70*/  NOP ;  /* 0x0000000000007918 */ /* 0x000fde0000000000 */
[----:B------:R-:W-:-:S03]  /*1f80*/  NOP ;  /* 0x0000000000007918 */ /* 0x000fc60000000000 */
[----:B--2---:R0:W4:Y:S02]  /*1f90*/  @P3 DFMA R26, R34, R36, R26 ;  /* 0x00000024221a322b */ /* 0x004124000000001a */
[----:B0-----:R-:W0:Y:S01]  /*1fa0*/  @P1 LDC.64 R34, c[0x0][0x380] ;  /* 0x0000e000ff221b82 */ /* 0x001e220000000a00 */
[----:B------:R-:W2:Y:S01]  /*1fb0*/  @P1 LDG.E.64 R36, desc[UR10][R28.64+0xa8] ;  /* 0x0000a80a1c241981 */ /* 0x000ea2000c1e1b00 */
[----:B0-----:R-:W-:-:S06]  /*1fc0*/  @P1 IMAD.WIDE R34, R16, 0x8, R34 ;  /* 0x0000000810221825 */ /* 0x001fcc00078e0222 */
[----:B------:R-:W2:-:S15]  /*1fd0*/  @P1 LDG.E.64 R34, desc[UR10][R34.64] ;  /* 0x0000000a22221981 */ /* 0x000e9e000c1e1b00 */
[----:B------:R-:W-:-:S15]  /*1fe0*/  NOP ;  /* 0x0000000000007918 */ /* 0x000fde0000000000 */
[----:B------:R-:W-:-:S15]  /*1ff0*/  NOP ;  /* 0x0000000000007918 */ /* 0x000fde0000000000 */
[----:B------:R-:W-:-:S09]  /*2000*/  NOP ;  /* 0x0000000000007918 */ /* 0x000fd20000000000 */
[----:B----4-:R0:W2:Y:S02]  /*2010*/  @P2 DFMA R26, R32, R30, R26 ;  /* 0x0000001e201a222b */ /* 0x0100a4000000001a */
[----:B0-----:R-:W0:Y:S01]  /*2020*/  @P0 LDC.64 R30, c[0x0][0x380] ;  /* 0x0000e000ff1e0b82 */ /* 0x001e220000000a00 */
[----:B------:R-:W3:Y:S01]  /*2030*/  @P0 LDG.E.64 R32, desc[UR10][R28.64+0xb0] ;  /* 0x0000b00a1c200981 */ /* 0x000ee2000c1e1b00 */
[----:B0-----:R-:W-:-:S05]  /*2040*/  @P0 IMAD.WIDE R46, R15, 0x8, R30 ;  /* 0x000000080f2e0825 */ /* 0x001fca00078e021e */
[----:B------:R-:W3:Y:S01]  /*2050*/  @P0 LDG.E.64 R30, desc[UR10][R46.64] ;  /* 0x0000000a2e1e0981 */ /* 0x000ee2000c1e1b00 */
[----:B-1----:R-:W-:-:S15]  /*2060*/  @P4 IMAD.WIDE R44, R42, 0x8, R44 ;  /* 0x000000082a2c4825 */ /* 0x002fde00078e022c */
[----:B------:R-:W-:-:S15]  /*2070*/  NOP ;  /* 0x0000000000007918 */ /* 0x000fde0000000000 */
[----:B------:R-:W-:-:S15]  /*2080*/  NOP ;  /* 0x0000000000007918 */ /* 0x000fde0000000000 */
[----:B------:R-:W-:-:S09]  /*2090*/  NOP ;  /* 0x0000000000007918 */ /* 0x000fd20000000000 */
[----:B--2---:R0:W3:Y:S02]  /*20a0*/  @P1 DFMA R26, R36, R34, R26 ;  /* 0x00000022241a122b */ /* 0x0040e4000000001a */
[----:B0-----:R-:W2:Y:S04]  /*20b0*/  @P4 LDG.E.64 R36, desc[UR10][R28.64+0xb8] ;  /* 0x0000b80a1c244981 */ /* 0x001ea8000c1e1b00 */
[----:B------:R-:W4:-:S15]  /*20c0*/  @P5 LDG.E.64 R34, desc[UR10][R28.64+0xc0] ;  /* 0x0000c00a1c225981 */ /* 0x000f1e000c1e1b00 */
[----:B------:R-:W-:-:S15]  /*20d0*/  NOP ;  /* 0x0000000000007918 */ /* 0x000fde0000000000 */
[----:B------:R-:W-:-:S15]  /*20e0*/  NOP ;  /* 0x0000000000007918 */ /* 0x000fde0000000000 */
[----:B------:R-:W-:-:S13]  /*20f0*/  NOP ;  /* 0x0000000000007918 */ /* 0x000fda0000000000 */
[----:B---3--:R0:W2:Y:S02]  /*2100*/  @P0 DFMA R26, R32, R30, R26 ;  /* 0x0000001e201a022b */ /* 0x0080a4000000001a */
[----:B0-----:R-:W0:Y:S01]  /*2110*/  @P5 LDC.64 R32, c[0x0][0x380] ;  /* 0x0000e000ff205b82 */ /* 0x001e220000000a00 */
[----:B------:R-:W2:Y:S01]  /*2120*/  @P4 LDG.E.64 R30, desc[UR10][R44.64] ;  /* 0x0000000a2c1e4981 */ /* 0x000ea2000c1e1b00 */
[----:B0-----:R-:W-:-:S06]  /*2130*/  @P5 IMAD.WIDE R32, R41, 0x8, R32 ;  /* 0x0000000829205825 */ /* 0x001fcc00078e0220 */
[----:B------:R-:W4:Y:S01]  /*2140*/  @P5 LDG.E.64 R32, desc[UR10][R32.64] ;  /* 0x0000000a20205981 */ /* 0x000f22000c1e1b00 */
[----:B------:R-:W-:-:S05]  /*2150*/  VIADD R43, R43, 0x1 ;  /* 0x000000012b2b7836 */ /* 0x000fca0000000000 */
[----:B------:R-:W-:Y:S01]  /*2160*/  ISETP.NE.AND P6, PT, R43, RZ, PT ;  /* 0x000000ff2b00720c */ /* 0x000fe20003fc5270 */
[----:B------:R-:W-:-:S15]  /*2170*/  VIADD R14, R14, UR4 ;  /* 0x000000040e0e7c36 */ /* 0x000fde0008000000 */
[----:B------:R-:W-:-:S15]  /*2180*/  NOP ;  /* 0x0000000000007918 */ /* 0x000fde0000000000 */
[----:B------:R-:W-:-:S15]  /*2190*/  NOP ;  /* 0x0000000000007918 */ /* 0x000fde0000000000 */
[----:B------:R-:W-:-:S02]  /*21a0*/  NOP ;  /* 0x0000000000007918 */ /* 0x000fc40000000000 */
[----:B--2---:R0:W4:Y:S02]  /*21b0*/  @P4 DFMA R26, R36, R30, R26 ;  /* 0x0000001e241a422b */ /* 0x004124000000001a */
        /* <DEDUP_REMOVED lines=19> */
[----:B------:R-:W-:-:S15]  /*22f0*/  IMAD R25, R31, R30, R25 ;  /* 0x0000001e1f197224 */ /* 0x000fde00078e0219 */
[----:B------:R-:W-:-:S09]  /*2300*/  NOP ;  /* 0x0000000000007918 */ /* 0x000fd20000000000 */
[----:B----4-:R0:W1:Y:S01]  /*2310*/  @P5 DFMA R26, R34, R32, R26 ;  /* 0x00000020221a522b */ /* 0x010062000000001a */
[CC--:B------:R-:W-:Y:S02]  /*2320*/  IMAD R11, R31.reuse, R30.reuse, R11 ;  /* 0x0000001e1f0b7224 */ /* 0x0c0fe400078e020b */
[CC--:B------:R-:W-:Y:S02]  /*2330*/  IMAD R12, R31.reuse, R30.reuse, R12 ;  /* 0x0000001e1f0c7224 */ /* 0x0c0fe400078e020c */
[CC--:B------:R-:W-:Y:S02]  /*2340*/  IMAD R38, R31.reuse, R30.reuse, R38 ;  /* 0x0000001e1f267224 */ /* 0x0c0fe400078e0226 */
[CC--:B------:R-:W-:Y:S02]  /*2350*/  IMAD R39, R31.reuse, R30.reuse, R39 ;  /* 0x0000001e1f277224 */ /* 0x0c0fe400078e0227 */
[CC--:B------:R-:W-:Y:S02]  /*2360*/  IMAD R40, R31.reuse, R30.reuse, R40 ;  /* 0x0000001e1f287224 */ /* 0x0c0fe400078e0228 */
[----:B------:R-:W-:Y:S01]  /*2370*/  IMAD R13, R31, R30, R13 ;  /* 0x0000001e1f0d7224 */ /* 0x000fe200078e020d */
[----:B01----:R-:W-:Y:S06]  /*2380*/  @P6 BRA `(.L_x_1125) ;  /* 0xfffffff000106947 */ /* 0x003fec000383ffff */
[----:B------:R-:W0:Y:S01]  /*2390*/  LDCU.64 UR6, c[0x0][0x3a8] ;  /* 0x00007500ff0677ac */ /* 0x000e220008000a00 */
[----:B------:R-:W1:Y:S01]  /*23a0*/  LDCU UR5, c[0x0][0x3f8] ;  /* 0x00007f00ff0577ac */ /* 0x000e620008000800 */
[----:B------:R-:W2:Y:S01]  /*23b0*/  LDCU UR8, c[0x0][0x3f8] ;  /* 0x00007f00ff0877ac */ /* 0x000ea20008000800 */
[----:B0-----:R-:W-:-:S04]  /*23c0*/  LEA R6, P0, R0, UR6, 0x3 ;  /* 0x0000000600067c11 */ /* 0x001fc8000f8018ff */
[----:B------:R-:W-:Y:S01]  /*23d0*/  LEA.HI.X R7, R0, UR7, R3, 0x3, P0 ;  /* 0x0000000700077c11 */ /* 0x000fe200080f1c03 */
[----:B-1----:R-:W-:Y:S01]  /*23e0*/  USHF.R.S32.HI UR5, URZ, 0x1f, UR5 ;  /* 0x0000001fff057899 */ /* 0x002fe20008011405 */
[----:B------:R-:W-:-:S03]  /*23f0*/  IADD3 R0, P0, PT, R5, R0, RZ ;  /* 0x0000000005007210 */ /* 0x000fc60007f1e0ff */
[----:B------:R0:W-:Y:S02]  /*2400*/  STG.E.64 desc[UR10][R6.64], R26 ;  /* 0x0000001a06007986 */ /* 0x0001e4000c101b0a */
[----:B------:R-:W-:Y:S01]  /*2410*/  IMAD.X R3, RZ, RZ, R3, P0 ;  /* 0x000000ffff037224 */ /* 0x000fe200000e0603 */
[----:B--2---:R-:W-:-:S04]  /*2420*/  ISETP.GE.U32.AND P0, PT, R0, UR8, PT ;  /* 0x0000000800007c0c */ /* 0x004fc8000bf06070 */
[----:B------:R-:W-:-:S13]  /*2430*/  ISETP.GE.AND.EX P0, PT, R3, UR5, PT, P0 ;  /* 0x0000000503007c0c */ /* 0x000fda000bf06300 */
[----:B0-----:R-:W-:Y:S05]  /*2440*/  @!P0 BRA `(.L_x_1126) ;  /* 0xffffffdc003c8947 */ /* 0x001fea000383ffff */
[----:B------:R-:W-:Y:S05]  /*2450*/  EXIT ;  /* 0x000000000000794d */ /* 0x000fea0003800000 */
.L_x_1124:
        /* <DEDUP_REMOVED lines=37> */
.L_x_1128:
[----:B------:R-:W-:-:S07]  /*26b0*/  MOV R4, 0x26d0 ;  /* 0x000026d000047802 */ /* 0x000fce0000000f00 */
[----:B------:R-:W-:Y:S05]  /*26c0*/  CALL.REL.NOINC `($__internal_47_$__cuda_sm20_div_u64) ;  /* 0x0000000000cc7944 */ /* 0x000fea0003c00000 */
[----:B------:R-:W-:Y:S02]  /*26d0*/  IMAD.MOV.U32 R6, RZ, RZ, R8 ;  /* 0x000000ffff067224 */ /* 0x000fe400078e0008 */
[----:B------:R-:W-:-:S07]  /*26e0*/  IMAD.MOV.U32 R7, RZ, RZ, R9 ;  /* 0x000000ffff077224 */ /* 0x000fce00078e0009 */
.L_x_1129:
[----:B------:R-:W-:Y:S05]  /*26f0*/  BSYNC.RECONVERGENT B0 ;  /* 0x0000000000007941 */ /* 0x000fea0003800200 */
.L_x_1127:
        /* <DEDUP_REMOVED lines=14> */
.L_x_1132:
        /* <DEDUP_REMOVED lines=10> */
.L_x_1131:
[----:B------:R-:W-:Y:S05]  /*2880*/  BSYNC.RECONVERGENT B0 ;  /* 0x0000000000007941 */ /* 0x000fea0003800200 */
.L_x_1130:
[----:B------:R-:W-:Y:S05]  /*2890*/  @!P1 EXIT ;  /* 0x000000000000994d */ /* 0x000fea0003800000 */
[----:B------:R-:W-:Y:S01]  /*28a0*/  IMAD.SHL.U32 R15, R5, 0x8, RZ ;  /* 0x00000008050f7824 */ /* 0x000fe200078e00ff */
[----:B------:R-:W-:Y:S01]  /*28b0*/  SHF.R.U32.HI R17, RZ, 0x1d, R5 ;  /* 0x0000001dff117819 */ /* 0x000fe20000011605 */
[----:B------:R-:W0:Y:S01]  /*28c0*/  LDCU UR5, c[0x0][0x3f8] ;  /* 0x00007f00ff0577ac */ /* 0x000e220008000800 */
[----:B------:R-:W1:Y:S05]  /*28d0*/  LDCU.64 UR6, c[0x0][0x3a8] ;  /* 0x00007500ff0677ac */ /* 0x000e6a0008000a00 */
.L_x_1133:
        /* <DEDUP_REMOVED lines=18> */
        .weak           $__internal_47_$__cuda_sm20_div_u64
        .type           $__internal_47_$__cuda_sm20_div_u64,@function
        .size           $__internal_47_$__cuda_sm20_div_u64,(.L_x_1765 - $__internal_47_$__cuda_sm20_div_u64)
$__internal_47_$__cuda_sm20_div_u64:
        /* <DEDUP_REMOVED lines=69> */
[----:B------:R-:W-:Y:S06]  /*2e50*/  RET.REL.NODEC R6 `(_ZN2at6native51_GLOBAL__N__2c613397_18_DepthwiseConv2d_cu_9959487032conv_depthwise2d_backward_kernelILi5ELi1EdiEEvNS_27GenericPackedTensorAccessorIKT1_Lm4ENS_16DefaultPtrTraitsEiEENS3_IS4_Lm4ES6_iEES7_T2_iiiiiiiiiiiiiii) ;  /* 0xffffffd006687950 */ /* 0x000fec0003c3ffff */
.L_x_1134:
        /* <DEDUP_REMOVED lines=10> */
.L_x_1765:


//--------------------- .text._ZN2at6native51_GLOBAL__N__2c613397_18_DepthwiseConv2d_cu_9959487039conv_depthwise2d_forward_kernel_genericIN3c108BFloat16EiEEvNS_27GenericPackedTensorAccessorIKT_Lm4ENS_16DefaultPtrTraitsEiEENS5_IS6_Lm4ES8_iEES9_NS5_IS7_Lm1ES8_iEEbT0_iiiiiiiiiiiiii --------------------------
	.section	.text._ZN2at6native51_GLOBAL__N__2c613397_18_DepthwiseConv2d_cu_9959487039conv_depthwise2d_forward_kernel_genericIN3c108BFloat16EiEEvNS_27GenericPackedTensorAccessorIKT_Lm4ENS_16DefaultPtrTraitsEiEENS5_IS6_Lm4ES8_iEES9_NS5_IS7_Lm1ES8_iEEbT0_iiiiiiiiiiiiii,"ax",@progbits
	.align	128
.text._ZN2at6native51_GLOBAL__N__2c613397_18_DepthwiseConv2d_cu_9959487039conv_depthwise2d_forward_kernel_genericIN3c108BFloat16EiEEvNS_27GenericPackedTensorAccessorIKT_Lm4ENS_16DefaultPtrTraitsEiEENS5_IS6_Lm4ES8_iEES9_NS5_IS7_Lm1ES8_iEEbT0_iiiiiiiiiiiiii:
        .type           _ZN2at6native51_GLOBAL__N__2c613397_18_DepthwiseConv2d_cu_9959487039conv_depthwise2d_forward_kernel_genericIN3c108BFloat16EiEEvNS_27GenericPackedTensorAccessorIKT_Lm4ENS_16DefaultPtrTraitsEiEENS5_IS6_Lm4ES8_iEES9_NS5_IS7_Lm1ES8_iEEbT0_iiiiiiiiiiiiii,@function
        .size           _ZN2at6native51_GLOBAL__N__2c613397_18_DepthwiseConv2d_cu_9959487039conv_depthwise2d_forward_kernel_genericIN3c108BFloat16EiEEvNS_27GenericPackedTensorAccessorIKT_Lm4ENS_16DefaultPtrTraitsEiEENS5_IS6_Lm4ES8_iEES9_NS5_IS7_Lm1ES8_iEEbT0_iiiiiiiiiiiiii,(.L_x_1767 - _ZN2at6native51_GLOBAL__N__2c613397_18_DepthwiseConv2d_cu_9959487039conv_depthwise2d_forward_kernel_genericIN3c108BFloat16EiEEvNS_27GenericPackedTensorAccessorIKT_Lm4ENS_16DefaultPtrTraitsEiEENS5_IS6_Lm4ES8_iEES9_NS5_IS7_Lm1ES8_iEEbT0_iiiiiiiiiiiiii)
        .other          _ZN2at6native51_GLOBAL__N__2c613397_18_DepthwiseConv2d_cu_9959487039conv_depthwise2d_forward_kernel_genericIN3c108BFloat16EiEEvNS_27GenericPackedTensorAccessorIKT_Lm4ENS_16DefaultPtrTraitsEiEENS5_IS6_Lm4ES8_iEES9_NS5_IS7_Lm1ES8_iEEbT0_iiiiiiiiiiiiii,@"STO_CUDA_ENTRY STV_DEFAULT"
_ZN2at6native51_GLOBAL__N__2c613397_18_DepthwiseConv2d_cu_9959487039conv_depthwise2d_forward_kernel_genericIN3c108BFloat16EiEEvNS_27GenericPackedTensorAccessorIKT_Lm4ENS_16DefaultPtrTraitsEiEENS5_IS6_Lm4ES8_iEES9_NS5_IS7_Lm1ES8_iEEbT0_iiiiiiiiiiiiii:
        /* <DEDUP_REMOVED lines=12> */
[----:B------:R-:W1:Y:S01]  /*00c0*/  LDCU.64 UR6, c[0x0][0x428] ;  /* 0x00008500ff0677ac */ /* 0x000e620008000a00 */
[----:B------:R-:W-:Y:S01]  /*00d0*/  IMAD.MOV.U32 R0, RZ, RZ, R2 ;  /* 0x000000ffff007224 */ /* 0x000fe200078e0002 */
[----:B------:R-:W2:Y:S01]  /*00e0*/  LDCU.64 UR8, c[0x0][0x440] ;  /* 0x00008800ff0877ac */ /* 0x000ea20008000a00 */
[----:B------:R-:W2:Y:S01]  /*00f0*/  LDCU.64 UR10, c[0x0][0x418] ;  /* 0x00008300ff0a77ac */ /* 0x000ea20008000a00 */
[----:B------:R-:W3:Y:S01]  /*0100*/  LDCU UR14, c[0x0][0x370] ;  /* 0x00006e00ff0e77ac */ /* 0x000ee20008000800 */
[----:B------:R-:W4:Y:S01]  /*0110*/  LDCU.64 UR12, c[0x0][0x358] ;  /* 0x00006b00ff0c77ac */ /* 0x000f220008000a00 */
[----:B-1----:R-:W-:Y:S02]  /*0120*/  UIADD3 UR4, UPT, UPT, UR7, -0x1, URZ ;  /* 0xffffffff07047890 */ /* 0x002fe4000fffe0ff */
[----:B------:R-:W-:Y:S01]  /*0130*/  UIADD3 UR5, UPT, UPT, UR6, -0x1, URZ ;  /* 0xffffffff06057890 */ /* 0x000fe2000fffe0ff */
[----:B0-----:R-:W-:Y:S01]  /*0140*/  ISETP.NE.AND P0, PT, R4, 0x1, PT ;  /* 0x000000010400780c */ /* 0x001fe20003f05270 */
[----:B--2---:R-:W-:-:S02]  /*0150*/  UIMAD UR4, UR4, UR9, -UR11 ;  /* 0x00000009040472a4 */ /* 0x004fc4000f8e0a0b */
[----:B------:R-:W-:Y:S01]  /*0160*/  UIMAD UR5, UR5, UR8, -UR10 ;  /* 0x00000008050572a4 */ /* 0x000fe2000f8e0a0a */
[----:B---3--:R-:W-:-:S09]  /*0170*/  IMAD R5, R5, UR14, RZ ;  /* 0x0000000e05057c24 */ /* 0x008fd2000f8e02ff */
[----:B----4-:R-:W-:Y:S05]  /*0180*/  @P0 BRA `(.L_x_1135) ;  /* 0x00000034000c0947 */ /* 0x010fea0003800000 */
[----:B------:R-:W0:Y:S02]  /*0190*/  LDCU.U8 UR6, c[0x0][0x408] ;  /* 0x00008100ff0677ac */ /* 0x000e240008000000 */
[----:B0-----:R-:W-:-:S04]  /*01a0*/  UPRMT UR6, UR6, 0x8880, URZ ;  /* 0x0000888006067896 */ /* 0x001fc800080000ff */
[----:B------:R-:W-:-:S09]  /*01b0*/  UISETP.NE.AND UP0, UPT, UR6, URZ, UPT ;  /* 0x000000ff0600728c */ /* 0x000fd2000bf05270 */
[----:B------:R-:W-:Y:S05]  /*01c0*/  BRA.U !UP0, `(.L_x_1136) ;  /* 0x00000019086c7547 */ /* 0x000fea000b800000 */
.L_x_1155:
[----:B------:R-:W0:Y:S01]  /*01d0*/  LDC R9, c[0x0][0x420] ;  /* 0x00010800ff097b82 */ /* 0x000e220000000800 */
[----:B------:R-:W1:Y:S07]  /*01e0*/  LDCU UR6, c[0x0][0x434] ;  /* 0x00008680ff0677ac */ /* 0x000e6e0008000800 */
[----:B------:R-:W2:Y:S01]  /*01f0*/  LDC R7, c[0x0][0x424] ;  /* 0x00010900ff077b82 */ /* 0x000ea20000000800 */
[----:B0-----:R-:W-:-:S04]  /*0200*/  IABS R13, R9 ;  /* 0x00000009000d7213 */ /* 0x001fc80000000000 */
[----:B------:R-:W0:Y:S01]  /*0210*/  I2F.RP R4, R13 ;  /* 0x0000000d00047306 */ /* 0x000e220000209400 */
[----:B--2---:R-:W-:-:S07]  /*0220*/  IABS R6, R7 ;  /* 0x0000000700067213 */ /* 0x004fce0000000000 */
        /* <DEDUP_REMOVED lines=8> */
[----:B------:R-:W-:Y:S02]  /*02b0*/  IMAD.HI.U32 R11, R11, R15, R10 ;  /* 0x0000000f0b0b7227 */ /* 0x000fe400078e000a */
[----:B------:R-:W0:Y:S01]  /*02c0*/  I2F.RP R12, R2 ;  /* 0x00000002000c7306 */ /* 0x000e220000209400 */
[----:B------:R-:W2:Y:S03]  /*02d0*/  LDC.64 R14, c[0x0][0x3f8] ;  /* 0x0000fe00ff0e7b82 */ /* 0x000ea60000000a00 */
        /* <DEDUP_REMOVED lines=9> */
[----:B0-----:R-:W-:Y:S02]  /*0370*/  IADD3 R10, PT, PT, R12, 0xffffffe, RZ ;  /* 0x0ffffffe0c0a7810 */ /* 0x001fe40007ffe0ff */
[----:B------:R-:W-:Y:S02]  /*0380*/  ISETP.GE.U32.AND P0, PT, R4, R13, PT ;  /* 0x0000000d0400720c */ /* 0x000fe40003f06070 */
[----:B------:R-:W0:Y:S01]  /*0390*/  LDC R4, c[0x0][0x410] ;  /* 0x00010400ff047b82 */ /* 0x000e220000000800 */
[----:B------:R3:W4:Y:S01]  /*03a0*/  F2I.FTZ.U32.TRUNC.NTZ R11, R10 ;  /* 0x0000000a000b7305 */ /* 0x000722000021f000 */
[----:B------:R-:W-:Y:S01]  /*03b0*/  ISETP.NE.AND P1, PT, R9, RZ, PT ;  /* 0x000000ff0900720c */ /* 0x000fe20003f25270 */
[----:B---3--:R-:W-:-:S08]  /*03c0*/  IMAD.MOV.U32 R10, RZ, RZ, RZ ;  /* 0x000000ffff0a7224 */ /* 0x008fd000078e00ff */
[----:B------:R-:W-:Y:S01]  /*03d0*/  @P0 VIADD R6, R6, 0x1 ;  /* 0x0000000106060836 */ /* 0x000fe20000000000 */
[----:B----4-:R-:W-:-:S03]  /*03e0*/  IADD3 R13, PT, PT, RZ, -R11, RZ ;  /* 0x8000000bff0d7210 */ /* 0x010fc60007ffe0ff */
[----:B------:R-:W-:Y:S01]  /*03f0*/  @!P2 IMAD.MOV R6, RZ, RZ, -R6 ;  /* 0x000000ffff06a224 */ /* 0x000fe200078e0a06 */
[----:B------:R-:W-:Y:S01]  /*0400*/  @!P1 LOP3.LUT R6, RZ, R9, RZ, 0x33, !PT ;  /* 0x00000009ff069212 */ /* 0x000fe200078e33ff */
[----:B------:R-:W-:-:S03]  /*0410*/  IMAD R13, R13, R2, RZ ;  /* 0x000000020d0d7224 */ /* 0x000fc600078e02ff */
[----:B------:R-:W-:Y:S02]  /*0420*/  IABS R12, R6 ;  /* 0x00000006000c7213 */ /* 0x000fe40000000000 */
[----:B0-----:R-:W-:Y:S01]  /*0430*/  IABS R8, R4 ;  /* 0x0000000400087213 */ /* 0x001fe20000000000 */
[----:B------:R-:W-:Y:S01]  /*0440*/  IMAD.HI.U32 R10, R11, R13, R10 ;  /* 0x0000000d0b0a7227 */ /* 0x000fe200078e000a */
        /* <DEDUP_REMOVED lines=9> */
[----:B------:R-:W-:Y:S02]  /*04e0*/  ISETP.NE.AND P1, PT, R7, RZ, PT ;  /* 0x000000ff0700720c */ /* 0x000fe40003f25270 */
[----:B0-----:R-:W-:Y:S02]  /*04f0*/  IADD3 R10, PT, PT, R13, 0xffffffe, RZ ;  /* 0x0ffffffe0d0a7810 */ /* 0x001fe40007ffe0ff */
[----:B------:R-:W-:Y:S02]  /*0500*/  ISETP.GE.U32.AND P0, PT, R11, R2, PT ;  /* 0x000000020b00720c */ /* 0x000fe40003f06070 */
[----:B------:R-:W-:Y:S01]  /*0510*/  LOP3.LUT R2, R6, R7, RZ, 0x3c, !PT ;  /* 0x0000000706027212 */ /* 0x000fe200078e3cff */
[----:B------:R0:W3:Y:S03]  /*0520*/  F2I.FTZ.U32.TRUNC.NTZ R11, R10 ;  /* 0x0000000a000b7305 */ /* 0x0000e6000021f000 */
[----:B------:R-:W-:Y:S01]  /*0530*/  ISETP.GE.AND P2, PT, R2, RZ, PT ;  /* 0x000000ff0200720c */ /* 0x000fe20003f46270 */
[----:B0-----:R-:W-:-:S06]  /*0540*/  IMAD.MOV.U32 R10, RZ, RZ, RZ ;  /* 0x000000ffff0a7224 */ /* 0x001fcc00078e00ff */
[----:B------:R-:W-:Y:S01]  /*0550*/  @P0 VIADD R12, R12, 0x1 ;  /* 0x000000010c0c0836 */ /* 0x000fe20000000000 */
[----:B---3--:R-:W-:-:S05]  /*0560*/  IADD3 R13, PT, PT, RZ, -R11, RZ ;  /* 0x8000000bff0d7210 */ /* 0x008fca0007ffe0ff */
[----:B------:R-:W-:Y:S01]  /*0570*/  @!P2 IMAD.MOV R12, RZ, RZ, -R12 ;  /* 0x000000ffff0ca224 */ /* 0x000fe200078e0a0c */
[----:B------:R-:W-:Y:S01]  /*0580*/  @!P1 LOP3.LUT R12, RZ, R7, RZ, 0x33, !PT ;  /* 0x00000007ff0c9212 */ /* 0x000fe200078e33ff */
[----:B------:R-:W-:-:S03]  /*0590*/  IMAD R13, R13, R8, RZ ;  /* 0x000000080d0d7224 */ /* 0x000fc600078e02ff */
[----:B------:R-:W-:Y:S02]  /*05a0*/  IABS R2, R12 ;  /* 0x0000000c00027213 */ /* 0x000fe40000000000 */
[----:B------:R-:W-:Y:S01]  /*05b0*/  ISETP.GE.AND P2, PT, R12, RZ, PT ;  /* 0x000000ff0c00720c */ /* 0x000fe20003f46270 */
[----:B------:R-:W-:Y:S01]  /*05c0*/  IMAD.HI.U32 R10, R11, R13, R10 ;  /* 0x0000000d0b0a7227 */ /* 0x000fe200078e000a */
[----:B------:R-:W-:-:S05]  /*05d0*/  MOV R11, R2 ;  /* 0x00000002000b7202 */ /* 0x000fca0000000f00 */
[----:B------:R-:W-:-:S04]  /*05e0*/  IMAD.HI.U32 R10, R10, R11, RZ ;  /* 0x0000000b0a0a7227 */ /* 0x000fc800078e00ff */
[----:B------:R-:W-:-:S04]  /*05f0*/  IMAD.MOV R10, RZ, RZ, -R10 ;  /* 0x000000ffff0a7224 */ /* 0x000fc800078e0a0a */
[C---:B------:R-:W-:Y:S02]  /*0600*/  IMAD R2, R8.reuse, R10, R11 ;  /* 0x0000000a08027224 */ /* 0x040fe400078e020b */
[----:B------:R-:W1:Y:S03]  /*0610*/  LDC R11, c[0x0][0x43c] ;  /* 0x00010f00ff0b7b82 */ /* 0x000e660000000800 */
[----:B------:R-:W-:-:S13]  /*0620*/  ISETP.GT.U32.AND P0, PT, R8, R2, PT ;  /* 0x000000020800720c */ /* 0x000fda0003f04070 */
[----:B------:R-:W-:Y:S01]  /*0630*/  @!P0 IMAD.IADD R2, R2, 0x1, -R8 ;  /* 0x0000000102028824 */ /* 0x000fe200078e0a08 */
[----:B------:R-:W-:-:S04]  /*0640*/  ISETP.NE.AND P0, PT, R4, RZ, PT ;  /* 0x000000ff0400720c */ /* 0x000fc80003f05270 */
[----:B------:R-:W-:-:S13]  /*0650*/  ISETP.GT.U32.AND P1, PT, R8, R2, PT ;  /* 0x000000020800720c */ /* 0x000fda0003f24070 */
[----:B------:R-:W-:Y:S02]  /*0660*/  @!P1 IADD3 R2, PT, PT, R2, -R8, RZ ;  /* 0x8000000802029210 */ /* 0x000fe40007ffe0ff */
[----:B------:R-:W0:Y:S03]  /*0670*/  LDC R8, c[0x0][0x438] ;  /* 0x00010e00ff087b82 */ /* 0x000e260000000800 */
[----:B------:R-:W-:Y:S01]  /*0680*/  @!P2 IMAD.MOV R2, RZ, RZ, -R2 ;  /* 0x000000ffff02a224 */ /* 0x000fe200078e0a02 */
[----:B------:R-:W-:-:S05]  /*0690*/  @!P0 LOP3.LUT R2, RZ, R4, RZ, 0x33, !PT ;  /* 0x00000004ff028212 */ /* 0x000fca00078e33ff */
[----:B--2---:R-:W-:-:S05]  /*06a0*/  IMAD.WIDE R14, R2, 0x2, R14 ;  /* 0x00000002020e7825 */ /* 0x004fca00078e020e */
[----:B------:R2:W5:Y:S01]  /*06b0*/  LDG.E.U16 R23, desc[UR12][R14.64] ;  /* 0x0000000c0e177981 */ /* 0x000562000c1e1500 */
[----:B------:R-:W-:Y:S01]  /*06c0*/  IMAD.MOV R4, RZ, RZ, -R12 ;  /* 0x000000ffff047224 */ /* 0x000fe200078e0a0c */
[----:B------:R-:W-:Y:S03]  /*06d0*/  BSSY.RECONVERGENT B0, `(.L_x_1137) ;  /* 0x0000022000007945 */ /* 0x000fe60003800200 */
[----:B------:R-:W-:Y:S02]  /*06e0*/  IMAD R4, R7, R4, R6 ;  /* 0x0000000407047224 */ /* 0x000fe400078e0206 */
[----:B------:R-:W-:Y:S02]  /*06f0*/  HFMA2 R7, -RZ, RZ, 0, 0 ;  /* 0x00000000ff077431 */ /* 0x000fe400000001ff */
[----:B-1----:R-:W-:-:S05]  /*0700*/  IMAD R11, R4, UR6, -R11 ;  /* 0x00000006040b7c24 */ /* 0x002fca000f8e0a0b */
[----:B------:R-:W-:-:S13]  /*0710*/  ISETP.GT.AND P0, PT, R11, -0x1, PT ;  /* 0xffffffff0b00780c */ /* 0x000fda0003f04270 */
[----:B--2---:R-:W-:Y:S05]  /*0720*/  @P0 BRA `(.L_x_1138) ;  /* 0x0000000000700947 */ /* 0x004fea0003800000 */
[----:B------:R-:W1:Y:S01]  /*0730*/  LDC R4, c[0x0][0x444] ;  /* 0x00011100ff047b82 */ /* 0x000e620000000800 */
[----:B------:R-:W-:Y:S02]  /*0740*/  IABS R16, R11 ;  /* 0x0000000b00107213 */ /* 0x000fe40000000000 */
[----:B-1----:R-:W-:-:S04]  /*0750*/  IABS R10, R4 ;  /* 0x00000004000a7213 */ /* 0x002fc80000000000 */
[----:B------:R-:W1:Y:S08]  /*0760*/  I2F.RP R7, R10 ;  /* 0x0000000a00077306 */ /* 0x000e700000209400 */
[----:B-1----:R-:W1:Y:S02]  /*0770*/  MUFU.RCP R7, R7 ;  /* 0x0000000700077308 */ /* 0x002e640000001000 */
[----:B-1----:R-:W-:-:S06]  /*0780*/  VIADD R14, R7, 0xffffffe ;  /* 0x0ffffffe070e7836 */ /* 0x002fcc0000000000 */
[----:B------:R1:W2:Y:S02]  /*0790*/  F2I.FTZ.U32.TRUNC.NTZ R15, R14 ;  /* 0x0000000e000f7305 */ /* 0x0002a4000021f000 */
[----:B-1----:R-:W-:Y:S01]  /*07a0*/  MOV R14, RZ ;  /* 0x000000ff000e7202 */ /* 0x002fe20000000f00 */
[----:B--2---:R-:W-:-:S04]  /*07b0*/  IMAD.MOV R13, RZ, RZ, -R15 ;  /* 0x000000ffff0d7224 */ /* 0x004fc800078e0a0f */
[----:B------:R-:W-:-:S04]  /*07c0*/  IMAD R13, R13, R10, RZ ;  /* 0x0000000a0d0d7224 */ /* 0x000fc800078e02ff */
[----:B------:R-:W-:-:S04]  /*07d0*/  IMAD.HI.U32 R15, R15, R13, R14 ;  /* 0x0000000d0f0f7227 */ /* 0x000fc800078e000e */
[----:B------:R-:W-:-:S04]  /*07e0*/  IMAD.MOV.U32 R13, RZ, RZ, R16 ;  /* 0x000000ffff0d7224 */ /* 0x000fc800078e0010 */
        /* <DEDUP_REMOVED lines=9> */
[----:B------:R-:W-:-:S07]  /*0880*/  ISETP.GE.AND P2, PT, R7, RZ, PT ;  /* 0x000000ff0700720c */ /* 0x000fce0003f46270 */
[----:B------:R-:W-:-:S06]  /*0890*/  @P0 VIADD R15, R15, 0x1 ;  /* 0x000000010f0f0836 */ /* 0x000fcc0000000000 */
[----:B------:R-:W-:Y:S02]  /*08a0*/  @!P2 IADD3 R15, PT, PT, -R15, RZ, RZ ;  /* 0x000000ff0f0fa210 */ /* 0x000fe40007ffe1ff */
[----:B------:R-:W-:-:S05]  /*08b0*/  @!P1 LOP3.LUT R15, RZ, R4, RZ, 0x33, !PT ;  /* 0x00000004ff0f9212 */ /* 0x000fca00078e33ff */
[----:B------:R-:W-:-:S04]  /*08c0*/  IMAD.MOV R7, RZ, RZ, -R15 ;  /* 0x000000ffff077224 */ /* 0x000fc800078e0a0f */
[----:B------:R-:W-:-:S05]  /*08d0*/  IMAD R4, R4, R7, R11 ;  /* 0x0000000704047224 */ /* 0x000fca00078e020b */
[----:B------:R-:W-:-:S07]  /*08e0*/  LEA.HI R7, R4, -R15, RZ, 0x1 ;  /* 0x8000000f04077211 */ /* 0x000fce00078f08ff */
.L_x_1138:
[----:B------:R-:W-:Y:S05]  /*08f0*/  BSYNC.RECONVERGENT B0 ;  /* 0x0000000000007941 */ /* 0x000fea0003800200 */
.L_x_1137:
[----:B------:R-:W1:Y:S01]  /*0900*/  LDCU UR6, c[0x0][0x42c] ;  /* 0x00008580ff0677ac */ /* 0x000e620008000800 */
[----:B------:R-:W-:Y:S01]  /*0910*/  VIADD R10, R11, UR4 ;  /* 0x000000040b0a7c36 */ /* 0x000fe20008000000 */
[----:B------:R-:W-:Y:S04]  /*0920*/  BSSY.RECONVERGENT B0, `(.L_x_1139) ;  /* 0x0000025000007945 */ /* 0x000fe80003800200 */
[----:B------:R-:W-:Y:S02]  /*0930*/  ISETP.GE.AND P0, PT, R10, -0x1, PT ;  /* 0xffffffff0a00780c */ /* 0x000fe40003f06270 */
[----:B-1----:R-:W-:-:S11]  /*0940*/  MOV R4, UR6 ;  /* 0x0000000600047c02 */ /* 0x002fd60008000f00 */
[----:B------:R-:W-:Y:S05]  /*0950*/  @!P0 BRA `(.L_x_1140) ;  /* 0x0000000000848947 */ /* 0x000fea0003800000 */
[----:B------:R-:W1:Y:S01]  /*0960*/  LDC R4, c[0x0][0x444] ;  /* 0x00011100ff047b82 */ /* 0x000e620000000800 */
[----:B------:R-:W-:Y:S01]  /*0970*/  IADD3 R17, PT, PT, R10, 0x1, RZ ;  /* 0x000000010a117810 */ /* 0x000fe20007ffe0ff */
[----:B------:R-:W-:Y:S01]  /*0980*/  IMAD.MOV.U32 R14, RZ, RZ, RZ ;  /* 0x000000ffff0e7224 */ /* 0x000fe200078e00ff */
[----:B------:R-:W2:Y:S02]  /*0990*/  LDCU UR6, c[0x0][0x42c] ;  /* 0x00008580ff0677ac */ /* 0x000ea40008000800 */
[----:B------:R-:W-:Y:S02]  /*09a0*/  IABS R19, R17 ;  /* 0x0000001100137213 */ /* 0x000fe40000000000 */
[----:B-1----:R-:W-:-:S04]  /*09b0*/  IABS R16, R4 ;  /* 0x0000000400107213 */ /* 0x002fc80000000000 */
[----:B------:R-:W1:Y:S08]  /*09c0*/  I2F.RP R18, R16 ;  /* 0x0000001000127306 */ /* 0x000e700000209400 */
[----:B-1----:R-:W1:Y:S02]  /*09d0*/  MUFU.RCP R18, R18 ;  /* 0x0000001200127308 */ /* 0x002e640000001000 */
[----:B-1----:R-:W-:-:S06]  /*09e0*/  VIADD R15, R18, 0xffffffe ;  /* 0x0ffffffe120f7836 */ /* 0x002fcc0000000000 */
[----:B------:R-:W1:Y:S02]  /*09f0*/  F2I.FTZ.U32.TRUNC.NTZ R15, R15 ;  /* 0x0000000f000f7305 */ /* 0x000e64000021f000 */
        /* <DEDUP_REMOVED lines=14> */
[----:B------:R-:W-:-:S06]  /*0ae0*/  @P0 IADD3 R10, PT, PT, R10, 0x1, RZ ;  /* 0x000000010a0a0810 */ /* 0x000fcc0007ffe0ff */
[----:B------:R-:W-:Y:S01]  /*0af0*/  @!P2 IMAD.MOV R10, RZ, RZ, -R10 ;  /* 0x000000ffff0aa224 */ /* 0x000fe200078e0a0a */
[----:B------:R-:W-:-:S05]  /*0b00*/  @!P1 LOP3.LUT R10, RZ, R4, RZ, 0x33, !PT ;  /* 0x00000004ff0a9212 */ /* 0x000fca00078e33ff */
[----:B------:R-:W-:Y:S01]  /*0b10*/  IMAD.MOV R13, RZ, RZ, -R10 ;  /* 0x000000ffff0d7224 */ /* 0x000fe200078e0a0a */
[----:B--2---:R-:W-:-:S03]  /*0b20*/  IADD3 R10, PT, PT, -R10, UR6, RZ ;  /* 0x000000060a0a7c10 */ /* 0x004fc6000fffe1ff */
[----:B------:R-:W-:-:S05]  /*0b30*/  IMAD R4, R4, R13, R17 ;  /* 0x0000000d04047224 */ /* 0x000fca00078e0211 */
[----:B------:R-:W-:Y:S02]  /*0b40*/  ISETP.NE.AND P0, PT, R4, RZ, PT ;  /* 0x000000ff0400720c */ /* 0x000fe40003f05270 */
[----:B------:R-:W-:-:S11]  /*0b50*/  IADD3 R4, PT, PT, R10, -0x1, RZ ;  /* 0xffffffff0a047810 */ /* 0x000fd60007ffe0ff */
[----:B------:R-:W-:-:S07]  /*0b60*/  @!P0 IMAD.MOV R4, RZ, RZ, R10 ;  /* 0x000000ffff048224 */ /* 0x000fce00078e020a */
.L_x_1140:
[----:B------:R-:W-:Y:S05]  /*0b70*/  BSYNC.RECONVERGENT B0 ;  /* 0x0000000000007941 */ /* 0x000fea0003800200 */
.L_x_1139:
[----:B------:R-:W0:Y:S01]  /*0b80*/  LDCU UR6, c[0x0][0x430] ;  /* 0x00008600ff0677ac */ /* 0x000e220008000800 */
[----:B------:R-:W-:Y:S01]  /*0b90*/  IMAD.MOV R6, RZ, RZ, -R6 ;  /* 0x000000ffff067224 */ /* 0x000fe200078e0a06 */
[----:B------:R-:W-:Y:S03]  /*0ba0*/  BSSY.RECONVERGENT B0, `(.L_x_1141) ;  /* 0x0000021000007945 */ /* 0x000fe60003800200 */
[----:B------:R-:W-:-:S04]  /*0bb0*/  IMAD R9, R9, R6, R0 ;  /* 0x0000000609097224 */ /* 0x000fc800078e0200 */
[----:B0-----:R-:W-:Y:S02]  /*0bc0*/  IMAD R6, R9, UR6, -R8 ;  /* 0x0000000609067c24 */ /* 0x001fe4000f8e0a08 */
[----:B------:R-:W-:-:S03]  /*0bd0*/  HFMA2 R8, -RZ, RZ, 0, 0 ;  /* 0x00000000ff087431 */ /* 0x000fc600000001ff */
[----:B------:R-:W-:-:S13]  /*0be0*/  ISETP.GT.AND P0, PT, R6, -0x1, PT ;  /* 0xffffffff0600780c */ /* 0x000fda0003f04270 */
[----:B------:R-:W-:Y:S05]  /*0bf0*/  @P0 BRA `(.L_x_1142) ;  /* 0x00000000006c0947 */ /* 0x000fea0003800000 */
[----:B------:R-:W0:Y:S02]  /*0c00*/  LDC R13, c[0x0][0x440] ;  /* 0x00011000ff0d7b82 */ /* 0x000e240000000800 */
[----:B0-----:R-:W-:-:S04]  /*0c10*/  IABS R15, R13 ;  /* 0x0000000d000f7213 */ /* 0x001fc80000000000 */
[----:B------:R-:W0:Y:S08]  /*0c20*/  I2F.RP R10, R15 ;  /* 0x0000000f000a7306 */ /* 0x000e300000209400 */
[----:B0-----:R-:W0:Y:S02]  /*0c30*/  MUFU.RCP R10, R10 ;  /* 0x0000000a000a7308 */ /* 0x001e240000001000 */
[----:B0-----:R-:W-:-:S06]  /*0c40*/  VIADD R8, R10, 0xffffffe ;  /* 0x0ffffffe0a087836 */ /* 0x001fcc0000000000 */
[----:B------:R0:W1:Y:S02]  /*0c50*/  F2I.FTZ.U32.TRUNC.NTZ R9, R8 ;  /* 0x0000000800097305 */ /* 0x000064000021f000 */
[----:B0-----:R-:W-:Y:S01]  /*0c60*/  MOV R8, RZ ;  /* 0x000000ff00087202 */ /* 0x001fe20000000f00 */
[----:B-1----:R-:W-:-:S04]  /*0c70*/  IMAD.MOV R14, RZ, RZ, -R9 ;  /* 0x000000ffff0e7224 */ /* 0x002fc800078e0a09 */
[----:B------:R-:W-:Y:S01]  /*0c80*/  IMAD R17, R14, R15, RZ ;  /* 0x0000000f0e117224 */ /* 0x000fe200078e02ff */
[----:B------:R-:W-:-:S03]  /*0c90*/  IABS R14, R6 ;  /* 0x00000006000e7213 */ /* 0x000fc60000000000 */
[----:B------:R-:W-:Y:S01]  /*0ca0*/  IMAD.HI.U32 R9, R9, R17, R8 ;  /* 0x0000001109097227 */ /* 0x000fe200078e0008 */
[----:B------:R-:W-:-:S04]  /*0cb0*/  LOP3.LUT R8, R6, R13, RZ, 0x3c, !PT ;  /* 0x0000000d06087212 */ /* 0x000fc800078e3cff */
[----:B------:R-:W-:Y:S01]  /*0cc0*/  ISETP.GE.AND P2, PT, R8, RZ, PT ;  /* 0x000000ff0800720c */ /* 0x000fe20003f46270 */
[----:B------:R-:W-:-:S04]  /*0cd0*/  IMAD.HI.U32 R9, R9, R14, RZ ;  /* 0x0000000e09097227 */ /* 0x000fc800078e00ff */
[----:B------:R-:W-:-:S04]  /*0ce0*/  IMAD.MOV R10, RZ, RZ, -R9 ;  /* 0x000000ffff0a7224 */ /* 0x000fc800078e0a09 */
[----:B------:R-:W-:-:S05]  /*0cf0*/  IMAD R10, R15, R10, R14 ;  /* 0x0000000a0f0a7224 */ /* 0x000fca00078e020e */
[----:B------:R-:W-:-:S13]  /*0d00*/  ISETP.GT.U32.AND P1, PT, R15, R10, PT ;  /* 0x0000000a0f00720c */ /* 0x000fda0003f24070 */
[----:B------:R-:W-:Y:S01]  /*0d10*/  @!P1 IMAD.IADD R10, R10, 0x1, -R15 ;  /* 0x000000010a0a9824 */ /* 0x000fe200078e0a0f */
[----:B------:R-:W-:Y:S02]  /*0d20*/  @!P1 IADD3 R9, PT, PT, R9, 0x1, RZ ;  /* 0x0000000109099810 */ /* 0x000fe40007ffe0ff */
[----:B------:R-:W-:Y:S02]  /*0d30*/  ISETP.NE.AND P1, PT, R13, RZ, PT ;  /* 0x000000ff0d00720c */ /* 0x000fe40003f25270 */
[----:B------:R-:W-:-:S13]  /*0d40*/  ISETP.GE.U32.AND P0, PT, R10, R15, PT ;  /* 0x0000000f0a00720c */ /* 0x000fda0003f06070 */
[----:B------:R-:W-:-:S05]  /*0d50*/  @P0 VIADD R9, R9, 0x1 ;  /* 0x0000000109090836 */ /* 0x000fca0000000000 */
[----:B------:R-:W-:Y:S02]  /*0d60*/  @!P2 IADD3 R9, PT, PT, -R9, RZ, RZ ;  /* 0x000000ff0909a210 */ /* 0x000fe40007ffe1ff */
[----:B------:R-:W-:-:S05]  /*0d70*/  @!P1 LOP3.LUT R9, RZ, R13, RZ, 0x33, !PT ;  /* 0x0000000dff099212 */ /* 0x000fca00078e33ff */
[----:B------:R-:W-:-:S04]  /*0d80*/  IMAD.MOV R8, RZ, RZ, -R9 ;  /* 0x000000ffff087224 */ /* 0x000fc800078e0a09 */
[----:B------:R-:W-:-:S05]  /*0d90*/  IMAD R8, R13, R8, R6 ;  /* 0x000000080d087224 */ /* 0x000fca00078e0206 */
[----:B------:R-:W-:-:S07]  /*0da0*/  LEA.HI R8, R8, -R9, RZ, 0x1 ;  /* 0x8000000908087211 */ /* 0x000fce00078f08ff */
.L_x_1142:
[----:B------:R-:W-:Y:S05]  /*0db0*/  BSYNC.RECONVERGENT B0 ;  /* 0x0000000000007941 */ /* 0x000fea0003800200 */
.L_x_1141:
[----:B------:R-:W0:Y:S01]  /*0dc0*/  LDCU UR6, c[0x0][0x428] ;  /* 0x00008500ff0677ac */ /* 0x000e220008000800 */
[----:B------:R-:W-:Y:S01]  /*0dd0*/  IADD3 R10, PT, PT, R6, UR5, RZ ;  /* 0x00000005060a7c10 */ /* 0x000fe2000fffe0ff */
[----:B------:R-:W-:Y:S03]  /*0de0*/  BSSY.RECONVERGENT B0, `(.L_x_1143) ;  /* 0x0000025000007945 */ /* 0x000fe60003800200 */
[----:B------:R-:W-:Y:S01]  /*0df0*/  ISETP.GE.AND P0, PT, R10, -0x1, PT ;  /* 0xffffffff0a00780c */ /* 0x000fe20003f06270 */
[----:B0-----:R-:W-:-:S12]  /*0e00*/  IMAD.U32 R9, RZ, RZ, UR6 ;  /* 0x00000006ff097e24 */ /* 0x001fd8000f8e00ff */
[----:B------:R-:W-:Y:S05]  /*0e10*/  @!P0 BRA `(.L_x_1144) ;  /* 0x0000000000848947 */ /* 0x000fea0003800000 */
[----:B------:R-:W0:Y:S01]  /*0e20*/  LDC R9, c[0x0][0x440] ;  /* 0x00011000ff097b82 */ /* 0x000e220000000800 */
[----:B------:R-:W-:Y:S01]  /*0e30*/  IADD3 R16, PT, PT, R10, 0x1, RZ ;  /* 0x000000010a107810 */ /* 0x000fe20007ffe0ff */
[----:B------:R-:W-:Y:S01]  /*0e40*/  IMAD.MOV.U32 R14, RZ, RZ, RZ ;  /* 0x000000ffff0e7224 */ /* 0x000fe200078e00ff */
[----:B------:R-:W1:Y:S02]  /*0e50*/  LDCU UR6, c[0x0][0x428] ;  /* 0x00008500ff0677ac */ /* 0x000e640008000800 */
[----:B------:R-:W-:Y:S02]  /*0e60*/  IABS R19, R16 ;  /* 0x0000001000137213 */ /* 0x000fe40000000000 */
        /* <DEDUP_REMOVED lines=8> */
[----:B------:R-:W-:-:S05]  /*0ef0*/  MOV R13, R19 ;  /* 0x00000013000d7202 */ /* 0x000fca0000000f00 */
        /* <DEDUP_REMOVED lines=10> */
[----:B------:R-:W-:-:S06]  /*0fa0*/  @P0 IADD3 R10, PT, PT, R10, 0x1, RZ ;  /* 0x000000010a0a0810 */ /* 0x000fcc0007ffe0ff */
[----:B------:R-:W-:Y:S01]  /*0fb0*/  @!P2 IMAD.MOV R10, RZ, RZ, -R10 ;  /* 0x000000ffff0aa224 */ /* 0x000fe200078e0a0a */
[----:B------:R-:W-:-:S04]  /*0fc0*/  @!P1 LOP3.LUT R10, RZ, R9, RZ, 0x33, !PT ;  /* 0x00000009ff0a9212 */ /* 0x000fc800078e33ff */
[C---:B------:R-:W-:Y:S02]  /*0fd0*/  IADD3 R14, PT, PT, -R10.reuse, RZ, RZ ;  /* 0x000000ff0a0e7210 */ /* 0x040fe40007ffe1ff */
[----:B-1----:R-:W-:-:S03]  /*0fe0*/  IADD3 R10, PT, PT, -R10, UR6, RZ ;  /* 0x000000060a0a7c10 */ /* 0x002fc6000fffe1ff */
[----:B------:R-:W-:-:S05]  /*0ff0*/  IMAD R9, R9, R14, R16 ;  /* 0x0000000e09097224 */ /* 0x000fca00078e0210 */
[----:B------:R-:W-:Y:S01]  /*1000*/  ISETP.NE.AND P0, PT, R9, RZ, PT ;  /* 0x000000ff0900720c */ /* 0x000fe20003f05270 */
[----:B------:R-:W-:-:S12]  /*1010*/  VIADD R9, R10, 0xffffffff ;  /* 0xffffffff0a097836 */ /* 0x000fd80000000000 */
[----:B------:R-:W-:-:S07]  /*1020*/  @!P0 IADD3 R9, PT, PT, R10, RZ, RZ ;  /* 0x000000ff0a098210 */ /* 0x000fce0007ffe0ff */
.L_x_1144:
[----:B------:R-:W-:Y:S05]  /*1030*/  BSYNC.RECONVERGENT B0 ;  /* 0x0000000000007941 */ /* 0x000fea0003800200 */
.L_x_1143:
[----:B------:R-:W-:Y:S01]  /*1040*/  ISETP.GE.AND P0, PT, R7, R4, PT ;  /* 0x000000040700720c */ /* 0x000fe20003f06270 */
[----:B------:R-:W-:Y:S01]  /*1050*/  BSSY.RECONVERGENT B1, `(.L_x_1145) ;  /* 0x00000a6000017945 */ /* 0x000fe20003800200 */
[----:B-----5:R-:W-:-:S11]  /*1060*/  IMAD.U32 R23, R23, 0x10000, RZ ;  /* 0x0001000017177824 */ /* 0x020fd600078e00ff */
[----:B------:R-:W-:Y:S05]  /*1070*/  @P0 BRA `(.L_x_1146) ;  /* 0x00000008008c0947 */ /* 0x000fea0003800000 */
[----:B------:R-:W0:Y:S01]  /*1080*/  LDCU UR6, c[0x0][0x41c] ;  /* 0x00008380ff0677ac */ /* 0x000e220008000800 */
[----:B------:R-:W-:Y:S01]  /*1090*/  IADD3 R10, PT, PT, R9, -R8, RZ ;  /* 0x80000008090a7210 */ /* 0x000fe20007ffe0ff */
[----:B------:R-:W-:-:S03]  /*10a0*/  IMAD.IADD R14, R8, 0x1, -R9 ;  /* 0x00000001080e7824 */ /* 0x000fc600078e0a09 */
[----:B------:R-:W-:Y:S02]  /*10b0*/  LOP3.LUT R13, R10, 0x7, RZ, 0xc0, !PT ;  /* 0x000000070a0d7812 */ /* 0x000fe400078ec0ff */
[----:B------:R-:W-:Y:S02]  /*10c0*/  ISETP.GT.U32.AND P0, PT, R14, -0x8, PT ;  /* 0xfffffff80e00780c */ /* 0x000fe40003f04070 */
[----:B------:R-:W-:-:S04]  /*10d0*/  IADD3 R13, PT, PT, R13, -0x1, RZ ;  /* 0xffffffff0d0d7810 */ /* 0x000fc80007ffe0ff */
[----:B------:R-:W-:Y:S01]  /*10e0*/  ISETP.GE.U32.AND P1, PT, R13, 0x3, PT ;  /* 0x000000030d00780c */ /* 0x000fe20003f26070 */
[----:B0-----:R-:W-:Y:S01]  /*10f0*/  IMAD R12, R12, UR6, R11 ;  /* 0x000000060c0c7c24 */ /* 0x001fe2000f8e020b */
[----:B------:R-:W-:-:S11]  /*1100*/  LOP3.LUT R11, R10, 0xfffffff8, RZ, 0xc0, !PT ;  /* 0xfffffff80a0b7812 */ /* 0x000fd600078ec0ff */
.L_x_1154:
[----:B------:R-:W-:Y:S01]  /*1110*/  ISETP.GE.AND P2, PT, R8, R9, PT ;  /* 0x000000090800720c */ /* 0x000fe20003f46270 */
[----:B------:R-:W-:-:S12]  /*1120*/  BSSY.RECONVERGENT B0, `(.L_x_1147) ;  /* 0x0000095000007945 */ /* 0x000fd80003800200 */
[----:B------:R-:W-:Y:S05]  /*1130*/  @P2 BRA `(.L_x_1148) ;  /* 0x00000008004c2947 */ /* 0x000fea0003800000 */
[----:B------:R-:W0:Y:S01]  /*1140*/  LDCU UR6, c[0x0][0x444] ;  /* 0x00008880ff0677ac */ /* 0x000e220008000800 */
[----:B------:R-:W-:Y:S01]  /*1150*/  LOP3.LUT R13, R10, 0x7, RZ, 0xc0, !PT ;  /* 0x000000070a0d7812 */ /* 0x000fe200078ec0ff */
[----:B------:R-:W-:Y:S01]  /*1160*/  BSSY.RECONVERGENT B2, `(.L_x_1149) ;  /* 0x0000046000027945 */ /* 0x000fe20003800200 */
[----:B------:R-:W1:Y:S02]  /*1170*/  LDCU UR8, c[0x0][0x42c] ;  /* 0x00008580ff0877ac */ /* 0x000e640008000800 */
[----:B------:R-:W-:Y:S01]  /*1180*/  ISETP.NE.AND P3, PT, R13, RZ, PT ;  /* 0x000000ff0d00720c */ /* 0x000fe20003f65270 */
[----:B------:R-:W-:Y:S01]  /*1190*/  IMAD.MOV.U32 R13, RZ, RZ, R8 ;  /* 0x000000ffff0d7224 */ /* 0x000fe200078e0008 */
[----:B------:R-:W2:Y:S01]  /*11a0*/  LDCU UR7, c[0x0][0x418] ;  /* 0x00008300ff0777ac */ /* 0x000ea20008000800 */
[----:B0-----:R-:W-:Y:S02]  /*11b0*/  IMAD R15, R7, UR6, R12 ;  /* 0x00000006070f7c24 */ /* 0x001fe4000f8e020c */
[----:B-1----:R-:W-:-:S02]  /*11c0*/  IMAD R20, R2, UR8, R7 ;  /* 0x0000000802147c24 */ /* 0x002fc4000f8e0207 */
[----:B--2---:R-:W-:Y:S01]  /*11d0*/  IMAD R22, R15, UR7, R6 ;  /* 0x000000070f167c24 */ /* 0x004fe2000f8e0206 */
[----:B------:R-:W-:Y:S06]  /*11e0*/  @P0 BRA `(.L_x_1150) ;  /* 0x0000000000f40947 */ /* 0x000fec0003800000 */
[----:B------:R-:W-:Y:S02]  /*11f0*/  HFMA2 R24, -RZ, RZ, 0, 0 ;  /* 0x00000000ff187431 */ /* 0x000fe400000001ff */
[----:B------:R-:W-:-:S07]  /*1200*/  IMAD.MOV.U32 R13, RZ, RZ, R8 ;  /* 0x000000ffff0d7224 */ /* 0x000fce00078e0008 */
.L_x_1151:
[----:B------:R-:W0:Y:S01]  /*1210*/  LDC R21, c[0x0][0x440] ;  /* 0x00011000ff157b82 */ /* 0x000e220000000800 */
[----:B------:R-:W1:Y:S07]  /*1220*/  LDCU UR6, c[0x0][0x428] ;  /* 0x00008500ff0677ac */ /* 0x000e6e0008000800 */
[----:B------:R-:W2:Y:S08]  /*1230*/  LDC.64 R14, c[0x0][0x3d0] ;  /* 0x0000f400ff0e7b82 */ /* 0x000eb00000000a00 */
[----:B------:R-:W3:Y:S01]  /*1240*/  LDC.64 R16, c[0x0][0x380] ;  /* 0x0000e000ff107b82 */ /* 0x000ee20000000a00 */
[----:B-1----:R-:W-:-:S02]  /*1250*/  IMAD R25, R20, UR6, R13 ;  /* 0x0000000614197c24 */ /* 0x002fc4000f8e020d */
[----:B0-----:R-:W-:Y:S02]  /*1260*/  IMAD R19, R13, R21, R22 ;  /* 0x000000150d137224 */ /* 0x001fe400078e0216 */
[----:B--2---:R-:W-:-:S04]  /*1270*/  IMAD.WIDE R14, R25, 0x2, R14 ;  /* 0x00000002190e7825 */ /* 0x004fc800078e020e */
[----:B---3--:R-:W-:Y:S02]  /*1280*/  IMAD.WIDE R18, R19, 0x2, R16 ;  /* 0x0000000213127825 */ /* 0x008fe400078e0210 */
[----:B------:R-:W2:Y:S04]  /*1290*/  LDG.E.U16 R16, desc[UR12][R14.64] ;  /* 0x0000000c0e107981 */ /* 0x000ea8000c1e1500 */
[----:B------:R-:W3:Y:S01]  /*12a0*/  LDG.E.U16 R17, desc[UR12][R18.64] ;  /* 0x0000000c12117981 */ /* 0x000ee2000c1e1500 */
[----:B--2---:R-:W-:Y:S01]  /*12b0*/  SHF.L.U32 R26, R16, 0x10, RZ ;  /* 0x00000010101a7819 */ /* 0x004fe200000006ff */
[----:B---3--:R-:W-:Y:S02]  /*12c0*/  IMAD.U32 R25, R17, 0x10000, RZ ;  /* 0x0001000011197824 */ /* 0x008fe400078e00ff */
[----:B------:R-:W-:-:S04]  /*12d0*/  IMAD.WIDE R16, R21, 0x2, R18 ;  /* 0x0000000215107825 */ /* 0x000fc800078e0212 */
[----:B------:R-:W-:Y:S02]  /*12e0*/  FFMA.FTZ R23, R26, R25, R23 ;  /* 0x000000191a177223 */ /* 0x000fe40000010017 */
[----:B------:R-:W2:Y:S01]  /*12f0*/  LDG.E.U16 R26, desc[UR12][R14.64+0x2] ;  /* 0x0000020c0e1a7981 */ /* 0x000ea2000c1e1500 */
[----:B------:R-:W-:-:S03]  /*1300*/  IMAD.WIDE R28, R21, 0x2, R16 ;  /* 0x00000002151c7825 */ /* 0x000fc600078e0210 */
[----:B------:R-:W3:Y:S04]  /*1310*/  LDG.E.U16 R27, desc[UR12][R16.64] ;  /* 0x0000000c101b7981 */ /* 0x000ee8000c1e1500 */
[----:B------:R-:W4:Y:S04]  /*1320*/  LDG.E.U16 R25, desc[UR12][R28.64] ;  /* 0x0000000c1c197981 */ /* 0x000f28000c1e1500 */
[----:B------:R-:W5:Y:S01]  /*1330*/  LDG.E.U16 R16, desc[UR12][R14.64+0x4] ;  /* 0x0000040c0e107981 */ /* 0x000f62000c1e1500 */
[----:B------:R-:W-:-:S03]  /*1340*/  IMAD.WIDE R18, R21, 0x2, R28 ;  /* 0x0000000215127825 */ /* 0x000fc600078e021c */
[----:B------:R-:W5:Y:S04]  /*1350*/  LDG.E.U16 R28, desc[UR12][R14.64+0x8] ;  /* 0x0000080c0e1c7981 */ /* 0x000f68000c1e1500 */
[----:B------:R-:W5:Y:S01]  /*1360*/  LDG.E.U16 R17, desc[UR12][R18.64] ;  /* 0x0000000c12117981 */ /* 0x000f62000c1e1500 */
[----:B--2---:R-:W-:Y:S01]  /*1370*/  SHF.L.U32 R26, R26, 0x10, RZ ;  /* 0x000000101a1a7819 */ /* 0x004fe200000006ff */
[----:B---3--:R-:W-:-:S04]  /*1380*/  IMAD.U32 R27, R27, 0x10000, RZ ;  /* 0x000100001b1b7824 */ /* 0x008fc800078e00ff */
[----:B------:R-:W-:Y:S01]  /*1390*/  FFMA.FTZ R23, R26, R27, R23 ;  /* 0x0000001b1a177223 */ /* 0x000fe20000010017 */
[----:B----4-:R-:W-:Y:S01]  /*13a0*/  IMAD.U32 R25, R25, 0x10000, RZ ;  /* 0x0001000019197824 */ /* 0x010fe200078e00ff */
[----:B-----5:R-:W-:Y:S02]  /*13b0*/  SHF.L.U32 R26, R16, 0x10, RZ ;  /* 0x00000010101a7819 */ /* 0x020fe400000006ff */
[----:B------:R-:W2:Y:S03]  /*13c0*/  LDG.E.U16 R16, desc[UR12][R14.64+0x6] ;  /* 0x0000060c0e107981 */ /* 0x000ea6000c1e1500 */
[----:B------:R-:W-:Y:S01]  /*13d0*/  FFMA.FTZ R25, R26, R25, R23 ;  /* 0x000000191a197223 */ /* 0x000fe20000010017 */
[----:B------:R-:W-:-:S05]  /*13e0*/  IMAD.WIDE R26, R21, 0x2, R18 ;  /* 0x00000002151a7825 */ /* 0x000fca00078e0212 */
[----:B------:R-:W3:Y:S01]  /*13f0*/  LDG.E.U16 R23, desc[UR12][R26.64] ;  /* 0x0000000c1a177981 */ /* 0x000ee2000c1e1500 */
[----:B------:R-:W-:Y:S01]  /*1400*/  IMAD.U32 R17, R17, 0x10000, RZ ;  /* 0x0001000011117824 */ /* 0x000fe200078e00ff */
[----:B------:R-:W-:Y:S02]  /*1410*/  SHF.L.U32 R28, R28, 0x10, RZ ;  /* 0x000000101c1c7819 */ /* 0x000fe400000006ff */
[----:B--2---:R-:W-:-:S05]  /*1420*/  SHF.L.U32 R16, R16, 0x10, RZ ;  /* 0x0000001010107819 */ /* 0x004fca00000006ff */
[----:B------:R-:W-:Y:S01]  /*1430*/  FFMA.FTZ R25, R16, R17, R25 ;  /* 0x0000001110197223 */ /* 0x000fe20000010019 */
[----:B------:R-:W-:-:S04]  /*1440*/  IMAD.WIDE R16, R21, 0x2, R26 ;  /* 0x0000000215107825 */ /* 0x000fc800078e021a */
[----:B---3--:R-:W-:Y:S02]  /*1450*/  IMAD.U32 R23, R23, 0x10000, RZ ;  /* 0x0001000017177824 */ /* 0x008fe400078e00ff */
[----:B------:R-:W-:-:S04]  /*1460*/  IMAD.WIDE R18, R21, 0x2, R16 ;  /* 0x0000000215127825 */ /* 0x000fc800078e0210 */
[----:B------:R-:W-:Y:S01]  /*1470*/  FFMA.FTZ R23, R28, R23, R25 ;  /* 0x000000171c177223 */ /* 0x000fe20000010019 */
[----:B------:R-:W2:Y:S04]  /*1480*/  LDG.E.U16 R16, desc[UR12][R16.64] ;  /* 0x0000000c10107981 */ /* 0x000ea8000c1e1500 */
[----:B------:R-:W3:Y:S01]  /*1490*/  LDG.E.U16 R28, desc[UR12][R14.64+0xa] ;  /* 0x00000a0c0e1c7981 */ /* 0x000ee2000c1e1500 */
[----:B------:R-:W-:-:S03]  /*14a0*/  IMAD.WIDE R26, R21, 0x2, R18 ;  /* 0x00000002151a7825 */ /* 0x000fc600078e0212 */
[----:B------:R-:W4:Y:S04]  /*14b0*/  LDG.E.U16 R25, desc[UR12][R18.64] ;  /* 0x0000000c12197981 */ /* 0x000f28000c1e1500 */
[----:B------:R-:W5:Y:S04]  /*14c0*/  LDG.E.U16 R17, desc[UR12][R14.64+0xc] ;  /* 0x00000c0c0e117981 */ /* 0x000f68000c1e1500 */
[----:B------:R-:W5:Y:S04]  /*14d0*/  LDG.E.U16 R26, desc[UR12][R26.64] ;  /* 0x0000000c1a1a7981 */ /* 0x000f68000c1e1500 */
[----:B------:R-:W5:Y:S01]  /*14e0*/  LDG.E.U16 R21, desc[UR12][R14.64+0xe] ;  /* 0x00000e0c0e157981 */ /* 0x000f62000c1e1500 */
[----:B------:R-:W-:-:S04]  /*14f0*/  IADD3 R24, PT, PT, R24, 0x8, RZ ;  /* 0x0000000818187810 */ /* 0x000fc80007ffe0ff */
[----:B------:R-:W-:Y:S01]  /*1500*/  ISETP.NE.AND P2, PT, R24, R11, PT ;  /* 0x0000000b1800720c */ /* 0x000fe20003f45270 */
[----:B------:R-:W-:Y:S02]  /*1510*/  VIADD R13, R13, 0x8 ;  /* 0x000000080d0d7836 */ /* 0x000fe40000000000 */
[----:B--2---:R-:W-:Y:S01]  /*1520*/  IMAD.U32 R29, R16, 0x10000, RZ ;  /* 0x00010000101d7824 */ /* 0x004fe200078e00ff */
[----:B---3--:R-:W-:Y:S02]  /*1530*/  SHF.L.U32 R28, R28, 0x10, RZ ;  /* 0x000000101c1c7819 */ /* 0x008fe400000006ff */
[----:B----4-:R-:W-:-:S03]  /*1540*/  SHF.L.U32 R25, R25, 0x10, RZ ;  /* 0x0000001019197819 */ /* 0x010fc600000006ff */
[----:B------:R-:W-:Y:S01]  /*1550*/  FFMA.FTZ R23, R28, R29, R23 ;  /* 0x0000001d1c177223 */ /* 0x000fe20000010017 */
[----:B-----5:R-:W-:Y:S01]  /*1560*/  IMAD.U32 R16, R17, 0x10000, RZ ;  /* 0x0001000011107824 */ /* 0x020fe200078e00ff */
[----:B------:R-:W-:-:S03]  /*1570*/  SHF.L.U32 R17, R26, 0x10, RZ ;  /* 0x000000101a117819 */ /* 0x000fc600000006ff */
[----:B------:R-:W-:Y:S01]  /*1580*/  FFMA.FTZ R23, R16, R25, R23 ;  /* 0x0000001910177223 */ /* 0x000fe20000010017 */
[----:B------:R-:W-:-:S04]  /*1590*/  IMAD.U32 R18, R21, 0x10000, RZ ;  /* 0x0001000015127824 */ /* 0x000fc800078e00ff */
[----:B------:R-:W-:Y:S01]  /*15a0*/  FFMA.FTZ R23, R18, R17, R23 ;  /* 0x0000001112177223 */ /* 0x000fe20000010017 */
[----:B------:R-:W-:Y:S06]  /*15b0*/  @P2 BRA `(.L_x_1151) ;  /* 0xfffffffc00142947 */ /* 0x000fec000383ffff */
.L_x_1150:
[----:B------:R-:W-:Y:S05]  /*15c0*/  BSYNC.RECONVERGENT B2 ;  /* 0x0000000000027941 */ /* 0x000fea0003800200 */
.L_x_1149:
[----:B------:R-:W-:Y:S05]  /*15d0*/  @!P3 BRA `(.L_x_1148) ;  /* 0x000000040024b947 */ /* 0x000fea0003800000 */
[----:B------:R-:W-:Y:S04]  /*15e0*/  BSSY.RECONVERGENT B2, `(.L_x_1152) ;  /* 0x0000022000027945 */ /* 0x000fe80003800200 */
[----:B------:R-:W-:Y:S05]  /*15f0*/  @!P1 BRA `(.L_x_1153) ;  /* 0x0000000000809947 */ /* 0x000fea0003800000 */
[----:B------:R-:W0:Y:S01]  /*1600*/  LDC R27, c[0x0][0x440] ;  /* 0x00011000ff1b7b82 */ /* 0x000e220000000800 */
[----:B------:R-:W1:Y:S07]  /*1610*/  LDCU UR6, c[0x0][0x428] ;  /* 0x00008500ff0677ac */ /* 0x000e6e0008000800 */
[----:B------:R-:W2:Y:S08]  /*1620*/  LDC.64 R16, c[0x0][0x380] ;  /* 0x0000e000ff107b82 */ /* 0x000eb00000000a00 */
[----:B------:R-:W3:Y:S01]  /*1630*/  LDC.64 R18, c[0x0][0x3d0] ;  /* 0x0000f400ff127b82 */ /* 0x000ee20000000a00 */
[----:B0-----:R-:W-:-:S04]  /*1640*/  IMAD R15, R13, R27, R22 ;  /* 0x0000001b0d0f7224 */ /* 0x001fc800078e0216 */
[----:B--2---:R-:W-:-:S04]  /*1650*/  IMAD.WIDE R16, R15, 0x2, R16 ;  /* 0x000000020f107825 */ /* 0x004fc800078e0210 */
[----:B-1----:R-:W-:-:S04]  /*1660*/  IMAD R15, R20, UR6, R13 ;  /* 0x00000006140f7c24 */ /* 0x002fc8000f8e020d */
[----:B---3--:R-:W-:-:S04]  /*1670*/  IMAD.WIDE R18, R15, 0x2, R18 ;  /* 0x000000020f127825 */ /* 0x008fc800078e0212 */
[C---:B------:R-:W-:Y:S01]  /*1680*/  IMAD.WIDE R14, R27.reuse, 0x2, R16 ;  /* 0x000000021b0e7825 */ /* 0x040fe200078e0210 */
[----:B------:R-:W2:Y:S04]  /*1690*/  LDG.E.U16 R21, desc[UR12][R18.64] ;  /* 0x0000000c12157981 */ /* 0x000ea8000c1e1500 */
[----:B------:R-:W3:Y:S01]  /*16a0*/  LDG.E.U16 R16, desc[UR12][R16.64] ;  /* 0x0000000c10107981 */ /* 0x000ee2000c1e1500 */
[----:B------:R-:W-:-:S03]  /*16b0*/  IMAD.WIDE R24, R27, 0x2, R14 ;  /* 0x000000021b187825 */ /* 0x000fc600078e020e */
[----:B------:R-:W4:Y:S01]  /*16c0*/  LDG.E.U16 R28, desc[UR12][R14.64] ;  /* 0x0000000c0e1c7981 */ /* 0x000f22000c1e1500 */
[----:B------:R-:W-:-:S03]  /*16d0*/  IMAD.WIDE R26, R27, 0x2, R24 ;  /* 0x000000021b1a7825 */ /* 0x000fc600078e0218 */
[----:B------:R-:W5:Y:S04]  /*16e0*/  LDG.E.U16 R29, desc[UR12][R18.64+0x4] ;  /* 0x0000040c121d7981 */ /* 0x000f68000c1e1500 */
[----:B------:R-:W5:Y:S04]  /*16f0*/  LDG.E.U16 R24, desc[UR12][R24.64] ;  /* 0x0000000c18187981 */ /* 0x000f68000c1e1500 */
[----:B------:R-:W5:Y:S04]  /*1700*/  LDG.E.U16 R14, desc[UR12][R18.64+0x2] ;  /* 0x0000020c120e7981 */ /* 0x000f68000c1e1500 */
[----:B------:R-:W5:Y:S04]  /*1710*/  LDG.E.U16 R15, desc[UR12][R18.64+0x6] ;  /* 0x0000060c120f7981 */ /* 0x000f68000c1e1500 */
[----:B------:R-:W5:Y:S01]  /*1720*/  LDG.E.U16 R26, desc[UR12][R26.64] ;  /* 0x0000000c1a1a7981 */ /* 0x000f62000c1e1500 */
[----:B------:R-:W-:-:S02]  /*1730*/  IADD3 R13, PT, PT, R13, 0x4, RZ ;  /* 0x000000040d0d7810 */ /* 0x000fc40007ffe0ff */
[----:B--2---:R-:W-:Y:S01]  /*1740*/  SHF.L.U32 R21, R21, 0x10, RZ ;  /* 0x0000001015157819 */ /* 0x004fe200000006ff */
[----:B---3--:R-:W-:Y:S02]  /*1750*/  IMAD.U32 R16, R16, 0x10000, RZ ;  /* 0x0001000010107824 */ /* 0x008fe400078e00ff */
[----:B----4-:R-:W-:Y:S02]  /*1760*/  IMAD.U32 R28, R28, 0x10000, RZ ;  /* 0x000100001c1c7824 */ /* 0x010fe400078e00ff */
[----:B------:R-:W-:Y:S01]  /*1770*/  FFMA.FTZ R16, R21, R16, R23 ;  /* 0x0000001015107223 */ /* 0x000fe20000010017 */
[----:B-----5:R-:W-:Y:S02]  /*1780*/  SHF.L.U32 R29, R29, 0x10, RZ ;  /* 0x000000101d1d7819 */ /* 0x020fe400000006ff */
[----:B------:R-:W-:Y:S01]  /*1790*/  SHF.L.U32 R17, R14, 0x10, RZ ;  /* 0x000000100e117819 */ /* 0x000fe200000006ff */
[----:B------:R-:W-:-:S04]  /*17a0*/  IMAD.U32 R14, R24, 0x10000, RZ ;  /* 0x00010000180e7824 */ /* 0x000fc800078e00ff */
[----:B------:R-:W-:Y:S01]  /*17b0*/  FFMA.FTZ R16, R17, R28, R16 ;  /* 0x0000001c11107223 */ /* 0x000fe20000010010 */
[----:B------:R-:W-:Y:S01]  /*17c0*/  SHF.L.U32 R15, R15, 0x10, RZ ;  /* 0x000000100f0f7819 */ /* 0x000fe200000006ff */
[----:B------:R-:W-:Y:S02]  /*17d0*/  IMAD.U32 R23, R26, 0x10000, RZ ;  /* 0x000100001a177824 */ /* 0x000fe400078e00ff */
[----:B------:R-:W-:-:S04]  /*17e0*/  FFMA.FTZ R14, R29, R14, R16 ;  /* 0x0000000e1d0e7223 */ /* 0x000fc80000010010 */
[----:B------:R-:W-:-:S07]  /*17f0*/  FFMA.FTZ R23, R15, R23, R14 ;  /* 0x000000170f177223 */ /* 0x000fce000001000e */
.L_x_1153:
[----:B------:R-:W-:Y:S05]  /*1800*/  BSYNC.RECONVERGENT B2 ;  /* 0x0000000000027941 */ /* 0x000fea0003800200 */
.L_x_1152:
[----:B------:R-:W-:-:S04]  /*1810*/  LOP3.LUT R14, R10, 0x3, RZ, 0xc0, !PT ;  /* 0x000000030a0e7812 */ /* 0x000fc800078ec0ff */
[----:B------:R-:W-:-:S13]  /*1820*/  ISETP.NE.AND P2, PT, R14, RZ, PT ;  /* 0x000000ff0e00720c */ /* 0x000fda0003f45270 */
[----:B------:R-:W-:Y:S05]  /*1830*/  @!P2 BRA `(.L_x_1148) ;  /* 0x00000000008ca947 */ /* 0x000fea0003800000 */
[----:B------:R-:W-:Y:S02]  /*1840*/  ISETP.NE.AND P2, PT, R14, 0x1, PT ;  /* 0x000000010e00780c */ /* 0x000fe40003f45270 */
[----:B------:R-:W-:-:S11]  /*1850*/  LOP3.LUT P3, RZ, R10, 0x1, RZ, 0xc0, !PT ;  /* 0x000000010aff7812 */ /* 0x000fd6000786c0ff */
[----:B------:R-:W0:Y:S08]  /*1860*/  @P2 LDC R25, c[0x0][0x440] ;  /* 0x00011000ff192b82 */ /* 0x000e300000000800 */
[----:B------:R-:W1:Y:S08]  /*1870*/  @P2 LDC R29, c[0x0][0x428] ;  /* 0x00010a00ff1d2b82 */ /* 0x000e700000000800 */
[----:B------:R-:W2:Y:S08]  /*1880*/  @P3 LDC R27, c[0x0][0x440] ;  /* 0x00011000ff1b3b82 */ /* 0x000eb00000000800 */
[----:B------:R-:W3:Y:S01]  /*1890*/  @P3 LDC R18, c[0x0][0x428] ;  /* 0x00010a00ff123b82 */ /* 0x000ee20000000800 */
[----:B0-----:R-:W-:-:S07]  /*18a0*/  @P2 IMAD R24, R13, R25, R22 ;  /* 0x000000190d182224 */ /* 0x001fce00078e0216 */
[----:B------:R-:W0:Y:S01]  /*18b0*/  @P2 LDC.64 R14, c[0x0][0x380] ;  /* 0x0000e000ff0e2b82 */ /* 0x000e220000000a00 */
[----:B-1----:R-:W-:Y:S02]  /*18c0*/  @P2 IMAD R29, R20, R29, R13 ;  /* 0x0000001d141d2224 */ /* 0x002fe400078e020d */
[----:B------:R-:W-:-:S05]  /*18d0*/  @P2 VIADD R13, R13, 0x2 ;  /* 0x000000020d0d2836 */ /* 0x000fca0000000000 */
[----:B------:R-:W1:Y:S01]  /*18e0*/  @P2 LDC.64 R16, c[0x0][0x3d0] ;  /* 0x0000f400ff102b82 */ /* 0x000e620000000a00 */
[----:B--2---:R-:W-:Y:S02]  /*18f0*/  @P3 IMAD R27, R13, R27, R22 ;  /* 0x0000001b0d1b3224 */ /* 0x004fe400078e0216 */
[----:B---3--:R-:W-:-:S05]  /*1900*/  @P3 IMAD R13, R20, R18, R13 ;  /* 0x00000012140d3224 */ /* 0x008fca00078e020d */
[----:B------:R-:W2:Y:S01]  /*1910*/  @P3 LDC.64 R20, c[0x0][0x3d0] ;  /* 0x0000f400ff143b82 */ /* 0x000ea20000000a00 */
[----:B0-----:R-:W-:-:S07]  /*1920*/  @P2 IMAD.WIDE R14, R24, 0x2, R14 ;  /* 0x00000002180e2825 */ /* 0x001fce00078e020e */
[----:B------:R-:W0:Y:S01]  /*1930*/  @P3 LDC.64 R18, c[0x0][0x380] ;  /* 0x0000e000ff123b82 */ /* 0x000e220000000a00 */
[----:B------:R-:W3:Y:S01]  /*1940*/  @P2 LDG.E.U16 R22, desc[UR12][R14.64] ;  /* 0x0000000c0e162981 */ /* 0x000ee2000c1e1500 */
[----:B-1----:R-:W-:-:S04]  /*1950*/  @P2 IMAD.WIDE R16, R29, 0x2, R16 ;  /* 0x000000021d102825 */ /* 0x002fc800078e0210 */
[----:B------:R-:W-:Y:S01]  /*1960*/  @P2 IMAD.WIDE R24, R25, 0x2, R14 ;  /* 0x0000000219182825 */ /* 0x000fe200078e020e */
[----:B------:R-:W4:Y:S04]  /*1970*/  @P2 LDG.E.U16 R26, desc[UR12][R16.64] ;  /* 0x0000000c101a2981 */ /* 0x000f28000c1e1500 */
[----:B------:R-:W5:Y:S01]  /*1980*/  @P2 LDG.E.U16 R28, desc[UR12][R16.64+0x2] ;  /* 0x0000020c101c2981 */ /* 0x000f62000c1e1500 */
[----:B--2---:R-:W-:-:S03]  /*1990*/  @P3 IMAD.WIDE R20, R13, 0x2, R20 ;  /* 0x000000020d143825 */ /* 0x004fc600078e0214 */
[----:B------:R-:W2:Y:S04]  /*19a0*/  @P2 LDG.E.U16 R24, desc[UR12][R24.64] ;  /* 0x0000000c18182981 */ /* 0x000ea8000c1e1500 */
[----:B------:R-:W2:Y:S01]  /*19b0*/  @P3 LDG.E.U16 R20, desc[UR12][R20.64] ;  /* 0x0000000c14143981 */ /* 0x000ea2000c1e1500 */
[----:B0-----:R-:W-:-:S06]  /*19c0*/  @P3 IMAD.WIDE R18, R27, 0x2, R18 ;  /* 0x000000021b123825 */ /* 0x001fcc00078e0212 */
[----:B------:R-:W2:Y:S01]  /*19d0*/  @P3 LDG.E.U16 R18, desc[UR12][R18.64] ;  /* 0x0000000c12123981 */ /* 0x000ea2000c1e1500 */
[----:B---3--:R-:W-:Y:S01]  /*19e0*/  @P2 SHF.L.U32 R22, R22, 0x10, RZ ;  /* 0x0000001016162819 */ /* 0x008fe200000006ff */
[----:B----4-:R-:W-:Y:S01]  /*19f0*/  @P2 IMAD.U32 R26, R26, 0x10000, RZ ;  /* 0x000100001a1a2824 */ /* 0x010fe200078e00ff */
[----:B-----5:R-:W-:-:S03]  /*1a00*/  @P2 SHF.L.U32 R15, R28, 0x10, RZ ;  /* 0x000000101c0f2819 */ /* 0x020fc600000006ff */
[----:B------:R-:W-:Y:S01]  /*1a10*/  @P2 FFMA.FTZ R22, R26, R22, R23 ;  /* 0x000000161a162223 */ /* 0x000fe20000010017 */
[----:B--2---:R-:W-:Y:S01]  /*1a20*/  @P2 IMAD.U32 R27, R24, 0x10000, RZ ;  /* 0x00010000181b2824 */ /* 0x004fe200078e00ff */
[----:B------:R-:W-:-:S03]  /*1a30*/  @P3 SHF.L.U32 R14, R20, 0x10, RZ ;  /* 0x00000010140e3819 */ /* 0x000fc600000006ff */
[----:B------:R-:W-:Y:S01]  /*1a40*/  @P2 FFMA.FTZ R23, R15, R27, R22 ;  /* 0x0000001b0f172223 */ /* 0x000fe20000010016 */
[----:B------:R-:W-:-:S04]  /*1a50*/  @P3 IMAD.U32 R13, R18, 0x10000, RZ ;  /* 0x00010000120d3824 */ /* 0x000fc800078e00ff */
[----:B------:R-:W-:-:S07]  /*1a60*/  @P3 FFMA.FTZ R23, R14, R13, R23 ;  /* 0x0000000d0e173223 */ /* 0x000fce0000010017 */
.L_x_1148:
[----:B------:R-:W-:Y:S05]  /*1a70*/  BSYNC.RECONVERGENT B0 ;  /* 0x0000000000007941 */ /* 0x000fea0003800200 */
.L_x_1147:
[----:B------:R-:W-:-:S04]  /*1a80*/  IADD3 R7, PT, PT, R7, 0x1, RZ ;  /* 0x0000000107077810 */ /* 0x000fc80007ffe0ff */
[----:B------:R-:W-:-:S13]  /*1a90*/  ISETP.NE.AND P2, PT, R7, R4, PT ;  /* 0x000000040700720c */ /* 0x000fda0003f45270 */
[----:B------:R-:W-:Y:S05]  /*1aa0*/  @P2 BRA `(.L_x_1154) ;  /* 0xfffffff400982947 */ /* 0x000fea000383ffff */
.L_x_1146:
[----:B------:R-:W-:Y:S05]  /*1ab0*/  BSYNC.RECONVERGENT B1 ;  /* 0x0000000000017941 */ /* 0x000fea0003800200 */
.L_x_1145:
        /* <DEDUP_REMOVED lines=12> */
.L_x_1136:
[----:B------:R-:W0:Y:S01]  /*1b80*/  LDC R17, c[0x0][0x420] ;  /* 0x00010800ff117b82 */ /* 0x000e220000000800 */
[----:B------:R-:W-:Y:S01]  /*1b90*/  IABS R11, R0 ;  /* 0x00000000000b7213 */ /* 0x000fe20000000000 */
[----:B------:R-:W1:Y:S01]  /*1ba0*/  LDCU UR6, c[0x0][0x434] ;  /* 0x00008680ff0677ac */ /* 0x000e620008000800 */
[----:B------:R-:W-:Y:S05]  /*1bb0*/  BSSY.RECONVERGENT B0, `(.L_x_1156) ;  /* 0x0000058000007945 */ /* 0x000fea0003800200 */
[----:B------:R-:W2:Y:S01]  /*1bc0*/  LDC R2, c[0x0][0x424] ;  /* 0x00010900ff027b82 */ /* 0x000ea20000000800 */
[----:B0-----:R-:W-:-:S04]  /*1bd0*/  IABS R10, R17 ;  /* 0x00000011000a7213 */ /* 0x001fc80000000000 */
[----:B------:R-:W0:Y:S01]  /*1be0*/  I2F.RP R8, R10 ;  /* 0x0000000a00087306 */ /* 0x000e220000209400 */
[----:B--2---:R-:W-:-:S07]  /*1bf0*/  IABS R4, R2 ;  /* 0x0000000200047213 */ /* 0x004fce0000000000 */
[----:B0-----:R-:W0:Y:S02]  /*1c00*/  MUFU.RCP R8, R8 ;  /* 0x0000000800087308 */ /* 0x001e240000001000 */
[----:B0-----:R-:W-:-:S06]  /*1c10*/  IADD3 R6, PT, PT, R8, 0xffffffe, RZ ;  /* 0x0ffffffe08067810 */ /* 0x001fcc0007ffe0ff */
[----:B------:R0:W2:Y:S02]  /*1c20*/  F2I.FTZ.U32.TRUNC.NTZ R7, R6 ;  /* 0x0000000600077305 */ /* 0x0000a4000021f000 */
[----:B0-----:R-:W-:Y:S01]  /*1c30*/  MOV R6, RZ ;  /* 0x000000ff00067202 */ /* 0x001fe20000000f00 */
[----:B--2---:R-:W-:-:S04]  /*1c40*/  IMAD.MOV R9, RZ, RZ, -R7 ;  /* 0x000000ffff097224 */ /* 0x004fc800078e0a07 */
[----:B------:R-:W-:-:S04]  /*1c50*/  IMAD R9, R9, R10, RZ ;  /* 0x0000000a09097224 */ /* 0x000fc800078e02ff */
[----:B------:R-:W-:Y:S02]  /*1c60*/  IMAD.HI.U32 R8, R7, R9, R6 ;  /* 0x0000000907087227 */ /* 0x000fe400078e0006 */
[----:B------:R-:W0:Y:S02]  /*1c70*/  I2F.RP R9, R4 ;  /* 0x0000000400097306 */ /* 0x000e240000209400 */
[----:B------:R-:W-:-:S04]  /*1c80*/  IMAD.MOV.U32 R7, RZ, RZ, R11 ;  /* 0x000000ffff077224 */ /* 0x000fc800078e000b */
[----:B------:R-:W-:-:S05]  /*1c90*/  IMAD.HI.U32 R6, R8, R7, RZ ;  /* 0x0000000708067227 */ /* 0x000fca00078e00ff */
[----:B------:R-:W-:Y:S01]  /*1ca0*/  IADD3 R8, PT, PT, -R6, RZ, RZ ;  /* 0x000000ff06087210 */ /* 0x000fe20007ffe1ff */
[----:B0-----:R-:W0:Y:S04]  /*1cb0*/  MUFU.RCP R9, R9 ;  /* 0x0000000900097308 */ /* 0x001e280000001000 */
[----:B------:R-:W-:Y:S01]  /*1cc0*/  IMAD R7, R10, R8, R7 ;  /* 0x000000080a077224 */ /* 0x000fe200078e0207 */
[----:B------:R-:W-:-:S04]  /*1cd0*/  LOP3.LUT R8, R0, R17, RZ, 0x3c, !PT ;  /* 0x0000001100087212 */ /* 0x000fc800078e3cff */
[----:B------:R-:W-:Y:S02]  /*1ce0*/  ISETP.GT.U32.AND P1, PT, R10, R7, PT ;  /* 0x000000070a00720c */ /* 0x000fe40003f24070 */
[----:B------:R-:W-:Y:S02]  /*1cf0*/  ISETP.GE.AND P2, PT, R8, RZ, PT ;  /* 0x000000ff0800720c */ /* 0x000fe40003f46270 */
[----:B0-----:R-:W-:-:S09]  /*1d00*/  IADD3 R11, PT, PT, R9, 0xffffffe, RZ ;  /* 0x0ffffffe090b7810 */ /* 0x001fd20007ffe0ff */
[----:B------:R-:W-:Y:S02]  /*1d10*/  @!P1 IMAD.IADD R7, R7, 0x1, -R10 ;  /* 0x0000000107079824 */ /* 0x000fe400078e0a0a */
[----:B------:R-:W-:Y:S01]  /*1d20*/  @!P1 VIADD R6, R6, 0x1 ;  /* 0x0000000106069836 */ /* 0x000fe20000000000 */
[----:B------:R-:W-:Y:S02]  /*1d30*/  ISETP.NE.AND P1, PT, R17, RZ, PT ;  /* 0x000000ff1100720c */ /* 0x000fe40003f25270 */
[----:B------:R-:W-:Y:S02]  /*1d40*/  ISETP.GE.U32.AND P0, PT, R7, R10, PT ;  /* 0x0000000a0700720c */ /* 0x000fe40003f06070 */
[----:B------:R0:W2:Y:S01]  /*1d50*/  F2I.FTZ.U32.TRUNC.NTZ R7, R11 ;  /* 0x0000000b00077305 */ /* 0x0000a2000021f000 */
[----:B------:R-:W3:Y:S08]  /*1d60*/  LDC R10, c[0x0][0x430] ;  /* 0x00010c00ff0a7b82 */ /* 0x000ef00000000800 */
[----:B0-----:R-:W1:Y:S02]  /*1d70*/  LDC R11, c[0x0][0x43c] ;  /* 0x00010f00ff0b7b82 */ /* 0x001e640000000800 */
[----:B------:R-:W-:-:S02]  /*1d80*/  @P0 IADD3 R6, PT, PT, R6, 0x1, RZ ;  /* 0x0000000106060810 */ /* 0x000fc40007ffe0ff */
[----:B--2---:R-:W-:-:S03]  /*1d90*/  IADD3 R13, PT, PT, RZ, -R7, RZ ;  /* 0x80000007ff0d7210 */ /* 0x004fc60007ffe0ff */
[----:B------:R-:W-:Y:S02]  /*1da0*/  IMAD.MOV.U32 R9, RZ, RZ, R6 ;  /* 0x000000ffff097224 */ /* 0x000fe400078e0006 */
[----:B------:R-:W-:Y:S02]  /*1db0*/  HFMA2 R6, -RZ, RZ, 0, 0 ;  /* 0x00000000ff067431 */ /* 0x000fe400000001ff */
[----:B------:R-:W-:Y:S01]  /*1dc0*/  @!P2 IMAD.MOV R9, RZ, RZ, -R9 ;  /* 0x000000ffff09a224 */ /* 0x000fe200078e0a09 */
[----:B------:R-:W-:Y:S01]  /*1dd0*/  @!P1 LOP3.LUT R9, RZ, R17, RZ, 0x33, !PT ;  /* 0x00000011ff099212 */ /* 0x000fe200078e33ff */
[----:B------:R-:W-:-:S03]  /*1de0*/  IMAD R13, R13, R4, RZ ;  /* 0x000000040d0d7224 */ /* 0x000fc600078e02ff */
[----:B------:R-:W-:Y:S01]  /*1df0*/  IABS R8, R9 ;  /* 0x0000000900087213 */ /* 0x000fe20000000000 */
[----:B------:R-:W-:Y:S02]  /*1e00*/  IMAD.HI.U32 R6, R7, R13, R6 ;  /* 0x0000000d07067227 */ /* 0x000fe400078e0006 */
[----:B------:R-:W0:Y:S02]  /*1e10*/  LDC R13, c[0x0][0x438] ;  /* 0x00010e00ff0d7b82 */ /* 0x000e240000000800 */
[----:B------:R-:W-:-:S04]  /*1e20*/  IMAD.MOV.U32 R7, RZ, RZ, R8 ;  /* 0x000000ffff077224 */ /* 0x000fc800078e0008 */
[----:B------:R-:W-:-:S05]  /*1e30*/  IMAD.HI.U32 R21, R6, R7, RZ ;  /* 0x0000000706157227 */ /* 0x000fca00078e00ff */
[----:B------:R-:W-:-:S05]  /*1e40*/  IADD3 R6, PT, PT, -R21, RZ, RZ ;  /* 0x000000ff15067210 */ /* 0x000fca0007ffe1ff */
        /* <DEDUP_REMOVED lines=8> */
[----:B------:R-:W-:-:S05]  /*1ed0*/  IADD3 R4, PT, PT, -R9, RZ, RZ ;  /* 0x000000ff09047210 */ /* 0x000fca0007ffe1ff */
[----:B------:R-:W-:-:S06]  /*1ee0*/  @P0 VIADD R21, R21, 0x1 ;  /* 0x0000000115150836 */ /* 0x000fcc0000000000 */
[----:B------:R-:W-:Y:S02]  /*1ef0*/  @!P2 IADD3 R21, PT, PT, -R21, RZ, RZ ;  /* 0x000000ff1515a210 */ /* 0x000fe40007ffe1ff */
[----:B------:R-:W-:-:S05]  /*1f00*/  @!P1 LOP3.LUT R21, RZ, R2, RZ, 0x33, !PT ;  /* 0x00000002ff159212 */ /* 0x000fca00078e33ff */
[----:B------:R-:W-:-:S04]  /*1f10*/  IMAD.MOV R7, RZ, RZ, -R21 ;  /* 0x000000ffff077224 */ /* 0x000fc800078e0a15 */
[----:B------:R-:W-:Y:S02]  /*1f20*/  IMAD R12, R2, R7, R9 ;  /* 0x00000007020c7224 */ /* 0x000fe400078e0209 */
[----:B------:R-:W-:Y:S02]  /*1f30*/  IMAD.MOV.U32 R2, RZ, RZ, RZ ;  /* 0x000000ffff027224 */ /* 0x000fe400078e00ff */
[----:B-1----:R-:W-:-:S05]  /*1f40*/  IMAD R12, R12, UR6, -R11 ;  /* 0x000000060c0c7c24 */ /* 0x002fca000f8e0a0b */
[----:B------:R-:W-:-:S13]  /*1f50*/  ISETP.GT.AND P0, PT, R12, -0x1, PT ;  /* 0xffffffff0c00780c */ /* 0x000fda0003f04270 */
[----:B0--3--:R-:W-:Y:S05]  /*1f60*/  @P0 BRA `(.L_x_1157) ;  /* 0x0000000000700947 */ /* 0x009fea0003800000 */
[----:B------:R-:W0:Y:S01]  /*1f70*/  LDC R9, c[0x0][0x444] ;  /* 0x00011100ff097b82 */ /* 0x000e220000000800 */
[----:B------:R-:W-:Y:S02]  /*1f80*/  MOV R6, RZ ;  /* 0x000000ff00067202 */ /* 0x000fe40000000f00 */
[----:B0-----:R-:W-:-:S04]  /*1f90*/  IABS R11, R9 ;  /* 0x00000009000b7213 */ /* 0x001fc80000000000 */
[----:B------:R-:W0:Y:S08]  /*1fa0*/  I2F.RP R8, R11 ;  /* 0x0000000b00087306 */ /* 0x000e300000209400 */
[----:B0-----:R-:W0:Y:S02]  /*1fb0*/  MUFU.RCP R8, R8 ;  /* 0x0000000800087308 */ /* 0x001e240000001000 */
[----:B0-----:R-:W-:-:S06]  /*1fc0*/  IADD3 R14, PT, PT, R8, 0xffffffe, RZ ;  /* 0x0ffffffe080e7810 */ /* 0x001fcc0007ffe0ff */
[----:B------:R-:W0:Y:S02]  /*1fd0*/  F2I.FTZ.U32.TRUNC.NTZ R7, R14 ;  /* 0x0000000e00077305 */ /* 0x000e24000021f000 */
[----:B0-----:R-:W-:-:S04]  /*1fe0*/  IMAD.MOV R2, RZ, RZ, -R7 ;  /* 0x000000ffff027224 */ /* 0x001fc800078e0a07 */
[----:B------:R-:W-:Y:S01]  /*1ff0*/  IMAD R15, R2, R11, RZ ;  /* 0x0000000b020f7224 */ /* 0x000fe200078e02ff */
[----:B------:R-:W-:-:S03]  /*2000*/  IABS R2, R12 ;  /* 0x0000000c00027213 */ /* 0x000fc60000000000 */
[----:B------:R-:W-:-:S04]  /*2010*/  IMAD.HI.U32 R15, R7, R15, R6 ;  /* 0x0000000f070f7227 */ /* 0x000fc800078e0006 */
        /* <DEDUP_REMOVED lines=17> */
.L_x_1157:
[----:B------:R-:W-:Y:S05]  /*2130*/  BSYNC.RECONVERGENT B0 ;  /* 0x0000000000007941 */ /* 0x000fea0003800200 */
.L_x_1156:
[----:B------:R-:W0:Y:S01]  /*2140*/  LDCU UR6, c[0x0][0x42c] ;  /* 0x00008580ff0677ac */ /* 0x000e220008000800 */
[----:B------:R-:W-:Y:S01]  /*2150*/  IADD3 R8, PT, PT, R12, UR4, RZ ;  /* 0x000000040c087c10 */ /* 0x000fe2000fffe0ff */
[----:B------:R-:W-:Y:S01]  /*2160*/  IMAD R17, R17, R4, R0 ;  /* 0x0000000411117224 */ /* 0x000fe200078e0200 */
[----:B------:R-:W-:Y:S01]  /*2170*/  BSSY.RECONVERGENT B0, `(.L_x_1158) ;  /* 0x0000028000007945 */ /* 0x000fe20003800200 */
[----:B------:R-:W-:Y:S01]  /*2180*/  IMAD.MOV.U32 R6, RZ, RZ, RZ ;  /* 0x000000ffff067224 */ /* 0x000fe200078e00ff */
[----:B------:R-:W-:Y:S01]  /*2190*/  ISETP.GE.AND P1, PT, R8, -0x1, PT ;  /* 0xffffffff0800780c */ /* 0x000fe20003f26270 */
[----:B------:R-:W-:-:S05]  /*21a0*/  IMAD R4, R17, R10, -R13 ;  /* 0x0000000a11047224 */ /* 0x000fca00078e0a0d */
[----:B------:R-:W-:Y:S02]  /*21b0*/  ISETP.GT.AND P0, PT, R4, -0x1, PT ;  /* 0xffffffff0400780c */ /* 0x000fe40003f04270 */
[----:B0-----:R-:W-:-:S05]  /*21c0*/  MOV R7, UR6 ;  /* 0x0000000600077c02 */ /* 0x001fca0008000f00 */
[----:B------:R-:W-:Y:S06]  /*21d0*/  @!P1 BRA `(.L_x_1159) ;  /* 0x0000000000849947 */ /* 0x000fec0003800000 */
[----:B------:R-:W0:Y:S01]  /*21e0*/  LDC R7, c[0x0][0x444] ;  /* 0x00011100ff077b82 */ /* 0x000e220000000800 */
[----:B------:R-:W-:Y:S02]  /*21f0*/  VIADD R16, R8, 0x1 ;  /* 0x0000000108107836 */ /* 0x000fe40000000000 */
[----:B------:R-:W-:Y:S01]  /*2200*/  HFMA2 R8, -RZ, RZ, 0, 0 ;  /* 0x00000000ff087431 */ /* 0x000fe200000001ff */
[----:B------:R-:W1:Y:S02]  /*2210*/  LDCU UR6, c[0x0][0x42c] ;  /* 0x00008580ff0677ac */ /* 0x000e640008000800 */
[----:B------:R-:W-:Y:S02]  /*2220*/  IABS R14, R16 ;  /* 0x00000010000e7213 */ /* 0x000fe40000000000 */
[----:B0-----:R-:W-:-:S04]  /*2230*/  IABS R18, R7 ;  /* 0x0000000700127213 */ /* 0x001fc80000000000 */
[----:B------:R-:W0:Y:S08]  /*2240*/  I2F.RP R11, R18 ;  /* 0x00000012000b7306 */ /* 0x000e300000209400 */
[----:B0-----:R-:W0:Y:S02]  /*2250*/  MUFU.RCP R11, R11 ;  /* 0x0000000b000b7308 */ /* 0x001e240000001000 */
[----:B0-----:R-:W-:-:S06]  /*2260*/  VIADD R15, R11, 0xffffffe ;  /* 0x0ffffffe0b0f7836 */ /* 0x001fcc0000000000 */
[----:B------:R-:W0:Y:S02]  /*2270*/  F2I.FTZ.U32.TRUNC.NTZ R9, R15 ;  /* 0x0000000f00097305 */ /* 0x000e24000021f000 */
[----:B0-----:R-:W-:-:S05]  /*2280*/  IADD3 R19, PT, PT, RZ, -R9, RZ ;  /* 0x80000009ff137210 */ /* 0x001fca0007ffe0ff */
[----:B------:R-:W-:-:S04]  /*2290*/  IMAD R19, R19, R18, RZ ;  /* 0x0000001213137224 */ /* 0x000fc800078e02ff */
        /* <DEDUP_REMOVED lines=15> */
[----:B------:R-:W-:Y:S01]  /*2390*/  IMAD.MOV R14, RZ, RZ, -R8 ;  /* 0x000000ffff0e7224 */ /* 0x000fe200078e0a08 */
[----:B-1----:R-:W-:-:S03]  /*23a0*/  IADD3 R8, PT, PT, -R8, UR6, RZ ;  /* 0x0000000608087c10 */ /* 0x002fc6000fffe1ff */
[----:B------:R-:W-:-:S05]  /*23b0*/  IMAD R7, R7, R14, R16 ;  /* 0x0000000e07077224 */ /* 0x000fca00078e0210 */
[----:B------:R-:W-:Y:S02]  /*23c0*/  ISETP.NE.AND P1, PT, R7, RZ, PT ;  /* 0x000000ff0700720c */ /* 0x000fe40003f25270 */
[----:B------:R-:W-:-:S11]  /*23d0*/  IADD3 R7, PT, PT, R8, -0x1, RZ ;  /* 0xffffffff08077810 */ /* 0x000fd60007ffe0ff */
[----:B------:R-:W-:-:S07]  /*23e0*/  @!P1 IMAD.MOV R7, RZ, RZ, R8 ;  /* 0x000000ffff079224 */ /* 0x000fce00078e0208 */
.L_x_1159:
[----:B------:R-:W-:Y:S05]  /*23f0*/  BSYNC.RECONVERGENT B0 ;  /* 0x0000000000007941 */ /* 0x000fea0003800200 */
.L_x_1158:
[----:B------:R-:W-:Y:S04]  /*2400*/  BSSY.RECONVERGENT B0, `(.L_x_1160) ;  /* 0x000001e000007945 */ /* 0x000fe80003800200 */
[----:B------:R-:W-:Y:S05]  /*2410*/  @P0 BRA `(.L_x_1161) ;  /* 0x0000000000700947 */ /* 0x000fea0003800000 */
        /* <DEDUP_REMOVED lines=28> */
.L_x_1161:
[----:B------:R-:W-:Y:S05]  /*25e0*/  BSYNC.RECONVERGENT B0 ;  /* 0x0000000000007941 */ /* 0x000fea0003800200 */
.L_x_1160:
        /* <DEDUP_REMOVED lines=35> */
[----:B------:R-:W-:Y:S02]  /*2820*/  IMAD R11, R11, R14, R16 ;  /* 0x0000000e0b0b7224 */ /* 0x000fe400078e0210 */
[----:B------:R-:W-:-:S03]  /*2830*/  VIADD R9, R8, 0xffffffff ;  /* 0xffffffff08097836 */ /* 0x000fc60000000000 */
[----:B------:R-:W-:-:S13]  /*2840*/  ISETP.NE.AND P0, PT, R11, RZ, PT ;  /* 0x000000ff0b00720c */ /* 0x000fda0003f05270 */
[----:B------:R-:W-:-:S07]  /*2850*/  @!P0 IADD3 R9, PT, PT, R8, RZ, RZ ;  /* 0x000000ff08098210 */ /* 0x000fce0007ffe0ff */
.L_x_1163:
[----:B------:R-:W-:Y:S05]  /*2860*/  BSYNC.RECONVERGENT B0 ;  /* 0x0000000000007941 */ /* 0x000fea0003800200 */
.L_x_1162:
[----:B------:R-:W-:Y:S01]  /*2870*/  ISETP.GE.AND P0, PT, R2, R7, PT ;  /* 0x000000070200720c */ /* 0x000fe20003f06270 */
[----:B------:R-:W-:Y:S01]  /*2880*/  BSSY.RECONVERGENT B1, `(.L_x_1164) ;  /* 0x00000c5000017945 */ /* 0x000fe20003800200 */
[----:B------:R-:W-:-:S11]  /*2890*/  IMAD.MOV.U32 R8, RZ, RZ, RZ ;  /* 0x000000ffff087224 */ /* 0x000fd600078e00ff */
[----:B------:R-:W-:Y:S05]  /*28a0*/  @P0 BRA `(.L_x_1165) ;  /* 0x0000000c00080947 */ /* 0x000fea0003800000 */
[----:B------:R-:W0:Y:S01]  /*28b0*/  LDC R18, c[0x0][0x410] ;  /* 0x00010400ff127b82 */ /* 0x000e220000000800 */
[----:B------:R-:W-:Y:S01]  /*28c0*/  IABS R19, R21 ;  /* 0x0000001500137213 */ /* 0x000fe20000000000 */
[----:B------:R-:W1:Y:S01]  /*28d0*/  LDCU UR7, c[0x0][0x440] ;  /* 0x00008800ff0777ac */ /* 0x000e620008000800 */
[C---:B------:R-:W-:Y:S01]  /*28e0*/  ISETP.GE.AND P2, PT, R21.reuse, RZ, PT ;  /* 0x000000ff1500720c */ /* 0x040fe20003f46270 */
[----:B------:R-:W2:Y:S01]  /*28f0*/  LDCU UR6, c[0x0][0x41c] ;  /* 0x00008380ff0677ac */ /* 0x000ea20008000800 */
[----:B-1----:R-:W-:Y:S01]  /*2900*/  IMAD R13, R6, UR7, -R13 ;  /* 0x00000007060d7c24 */ /* 0x002fe2000f8e0a0d */
[----:B0-----:R-:W-:Y:S01]  /*2910*/  IABS R8, R18 ;  /* 0x0000001200087213 */ /* 0x001fe20000000000 */
[----:B--2---:R-:W-:Y:S01]  /*2920*/  IMAD R21, R21, UR6, R12 ;  /* 0x0000000615157c24 */ /* 0x004fe2000f8e020c */
[----:B------:R-:W-:Y:S01]  /*2930*/  ISETP.NE.AND P3, PT, R18, RZ, PT ;  /* 0x000000ff1200720c */ /* 0x000fe20003f65270 */
[----:B------:R-:W-:Y:S01]  /*2940*/  IMAD R10, R17, R10, R13 ;  /* 0x0000000a110a7224 */ /* 0x000fe200078e020d */
[----:B------:R-:W0:Y:S08]  /*2950*/  I2F.RP R16, R8 ;  /* 0x0000000800107306 */ /* 0x000e300000209400 */
[----:B0-----:R-:W0:Y:S02]  /*2960*/  MUFU.RCP R16, R16 ;  /* 0x0000001000107308 */ /* 0x001e240000001000 */
[----:B0-----:R-:W-:-:S06]  /*2970*/  IADD3 R14, PT, PT, R16, 0xffffffe, RZ ;  /* 0x0ffffffe100e7810 */ /* 0x001fcc0007ffe0ff */
[----:B------:R0:W1:Y:S02]  /*2980*/  F2I.FTZ.U32.TRUNC.NTZ R15, R14 ;  /* 0x0000000e000f7305 */ /* 0x000064000021f000 */
[----:B0-----:R-:W-:Y:S02]  /*2990*/  HFMA2 R14, -RZ, RZ, 0, 0 ;  /* 0x00000000ff0e7431 */ /* 0x001fe400000001ff */
[----:B-1----:R-:W-:-:S04]  /*29a0*/  IMAD.MOV R11, RZ, RZ, -R15 ;  /* 0x000000ffff0b7224 */ /* 0x002fc800078e0a0f */
[----:B------:R-:W-:-:S04]  /*29b0*/  IMAD R11, R11, R8, RZ ;  /* 0x000000080b0b7224 */ /* 0x000fc800078e02ff */
[----:B------:R-:W-:Y:S01]  /*29c0*/  IMAD.HI.U32 R20, R15, R11, R14 ;  /* 0x0000000b0f147227 */ /* 0x000fe200078e000e */
[----:B------:R-:W-:-:S03]  /*29d0*/  IADD3 R14, PT, PT, R9, -R6, RZ ;  /* 0x80000006090e7210 */ /* 0x000fc60007ffe0ff */
[----:B------:R-:W-:Y:S01]  /*29e0*/  IMAD.MOV.U32 R15, RZ, RZ, R19 ;  /* 0x000000ffff0f7224 */ /* 0x000fe200078e0013 */
[----:B------:R-:W-:-:S03]  /*29f0*/  LOP3.LUT R14, R14, 0x7, RZ, 0xc0, !PT ;  /* 0x000000070e0e7812 */ /* 0x000fc600078ec0ff */
[----:B------:R-:W-:-:S04]  /*2a00*/  IMAD.HI.U32 R11, R20, R15, RZ ;  /* 0x0000000f140b7227 */ /* 0x000fc800078e00ff */
[----:B------:R-:W-:Y:S01]  /*2a10*/  VIADD R14, R14, 0xffffffff ;  /* 0xffffffff0e0e7836 */ /* 0x000fe20000000000 */
[----:B------:R-:W-:-:S04]  /*2a20*/  IADD3 R11, PT, PT, -R11, RZ, RZ ;  /* 0x000000ff0b0b7210 */ /* 0x000fc80007ffe1ff */
[----:B------:R-:W-:Y:S01]  /*2a30*/  ISETP.GE.U32.AND P1, PT, R14, 0x3, PT ;  /* 0x000000030e00780c */ /* 0x000fe20003f26070 */
[----:B------:R-:W-:-:S05]  /*2a40*/  IMAD R11, R8, R11, R15 ;  /* 0x0000000b080b7224 */ /* 0x000fca00078e020f */
[----:B------:R-:W-:-:S13]  /*2a50*/  ISETP.GT.U32.AND P0, PT, R8, R11, PT ;  /* 0x0000000b0800720c */ /* 0x000fda0003f04070 */
[----:B------:R-:W-:-:S05]  /*2a60*/  @!P0 IMAD.IADD R11, R11, 0x1, -R8 ;  /* 0x000000010b0b8824 */ /* 0x000fca00078e0a08 */
[----:B------:R-:W-:-:S13]  /*2a70*/  ISETP.GT.U32.AND P0, PT, R8, R11, PT ;  /* 0x0000000b0800720c */ /* 0x000fda0003f04070 */
[----:B------:R-:W-:Y:S01]  /*2a80*/  @!P0 IMAD.IADD R11, R11, 0x1, -R8 ;  /* 0x000000010b0b8824 */ /* 0x000fe200078e0a08 */
[----:B------:R-:W-:-:S04]  /*2a90*/  IADD3 R8, PT, PT, -R9, R6, RZ ;  /* 0x0000000609087210 */ /* 0x000fc80007ffe1ff */
[----:B------:R-:W-:Y:S01]  /*2aa0*/  ISETP.GT.U32.AND P0, PT, R8, -0x8, PT ;  /* 0xfffffff80800780c */ /* 0x000fe20003f04070 */
[----:B------:R-:W-:Y:S01]  /*2ab0*/  IMAD.MOV.U32 R8, RZ, RZ, RZ ;  /* 0x000000ffff087224 */ /* 0x000fe200078e00ff */
[----:B------:R-:W-:Y:S02]  /*2ac0*/  @!P2 IADD3 R11, PT, PT, -R11, RZ, RZ ;  /* 0x000000ff0b0ba210 */ /* 0x000fe40007ffe1ff */
[----:B------:R-:W-:-:S09]  /*2ad0*/  @!P3 LOP3.LUT R11, RZ, R18, RZ, 0x33, !PT ;  /* 0x00000012ff0bb212 */ /* 0x000fd200078e33ff */
.L_x_1173:
[----:B------:R-:W-:Y:S01]  /*2ae0*/  ISETP.GE.AND P2, PT, R6, R9, PT ;  /* 0x000000090600720c */ /* 0x000fe20003f46270 */
[----:B------:R-:W-:-:S12]  /*2af0*/  BSSY.RECONVERGENT B0, `(.L_x_1166) ;  /* 0x000009a000007945 */ /* 0x000fd80003800200 */
[----:B------:R-:W-:Y:S05]  /*2b00*/  @P2 BRA `(.L_x_1167) ;  /* 0x0000000800602947 */ /* 0x000fea0003800000 */
[----:B------:R-:W0:Y:S01]  /*2b10*/  LDC R12, c[0x0][0x418] ;  /* 0x00010600ff0c7b82 */ /* 0x000e220000000800 */
[----:B------:R-:W1:Y:S01]  /*2b20*/  LDCU UR6, c[0x0][0x444] ;  /* 0x00008880ff0677ac */ /* 0x000e620008000800 */
[----:B------:R-:W-:Y:S01]  /*2b30*/  BSSY.RECONVERGENT B2, `(.L_x_1168) ;  /* 0x0000048000027945 */ /* 0x000fe20003800200 */
[----:B------:R-:W-:Y:S01]  /*2b40*/  MOV R25, R6 ;  /* 0x0000000600197202 */ /* 0x000fe20000000f00 */
[----:B------:R-:W2:Y:S01]  /*2b50*/  LDCU UR7, c[0x0][0x42c] ;  /* 0x00008580ff0777ac */ /* 0x000ea20008000800 */
[----:B-1----:R-:W-:Y:S02]  /*2b60*/  IMAD R23, R2, UR6, R21 ;  /* 0x0000000602177c24 */ /* 0x002fe4000f8e0215 */
[----:B--2---:R-:W-:Y:S02]  /*2b70*/  IMAD R22, R11, UR7, R2 ;  /* 0x000000070b167c24 */ /* 0x004fe4000f8e0202 */
[----:B0-----:R-:W-:Y:S01]  /*2b80*/  IMAD R20, R23, R12, R4 ;  /* 0x0000000c17147224 */ /* 0x001fe200078e0204 */
[----:B------:R-:W-:Y:S06]  /*2b90*/  @P0 BRA `(.L_x_1169) ;  /* 0x0000000400040947 */ /* 0x000fec0003800000 */
[----:B------:R-:W0:Y:S01]  /*2ba0*/  LDCU UR6, c[0x0][0x428] ;  /* 0x00008500ff0677ac */ /* 0x000e220008000800 */
[----:B------:R-:W-:Y:S01]  /*2bb0*/  IMAD.IADD R13, R9, 0x1, -R6 ;  /* 0x00000001090d7824 */ /* 0x000fe200078e0a06 */
[----:B------:R-:W-:Y:S01]  /*2bc0*/  MOV R25, R6 ;  /* 0x0000000600197202 */ /* 0x000fe20000000f00 */
[----:B------:R-:W-:-:S03]  /*2bd0*/  IMAD R23, R23, R12, R10 ;  /* 0x0000000c17177224 */ /* 0x000fc600078e020a */
[----:B------:R-:W-:-:S05]  /*2be0*/  LOP3.LUT R13, R13, 0xfffffff8, RZ, 0xc0, !PT ;  /* 0xfffffff80d0d7812 */ /* 0x000fca00078ec0ff */
[----:B------:R-:W-:Y:S02]  /*2bf0*/  IMAD.MOV R18, RZ, RZ, -R13 ;  /* 0x000000ffff127224 */ /* 0x000fe400078e0a0d */
[----:B0-----:R-:W-:-:S07]  /*2c00*/  IMAD R19, R22, UR6, R6 ;  /* 0x0000000616137c24 */ /* 0x001fce000f8e0206 */
.L_x_1170:
[----:B------:R-:W0:Y:S08]  /*2c10*/  LDC.64 R14, c[0x0][0x3d0] ;  /* 0x0000f400ff0e7b82 */ /* 0x000e300000000a00 */
[----:B------:R-:W1:Y:S08]  /*2c20*/  LDC.64 R12, c[0x0][0x380] ;  /* 0x0000e000ff0c7b82 */ /* 0x000e700000000a00 */
[----:B------:R-:W2:Y:S01]  /*2c30*/  LDC R27, c[0x0][0x440] ;  /* 0x00011000ff1b7b82 */ /* 0x000ea20000000800 */
[----:B0-----:R-:W-:-:S05]  /*2c40*/  IMAD.WIDE R14, R19, 0x2, R14 ;  /* 0x00000002130e7825 */ /* 0x001fca00078e020e */
[----:B------:R-:W3:Y:S01]  /*2c50*/  LDG.E.U16 R28, desc[UR12][R14.64+0x4] ;  /* 0x0000040c0e1c7981 */ /* 0x000ee2000c1e1500 */
[----:B-1----:R-:W-:-:S03]  /*2c60*/  IMAD.WIDE R16, R23, 0x2, R12 ;  /* 0x0000000217107825 */ /* 0x002fc600078e020c */
[----:B------:R-:W4:Y:S04]  /*2c70*/  LDG.E.U16 R12, desc[UR12][R14.64] ;  /* 0x0000000c0e0c7981 */ /* 0x000f28000c1e1500 */
[----:B------:R-:W5:Y:S01]  /*2c80*/  LDG.E.U16 R13, desc[UR12][R16.64] ;  /* 0x0000000c100d7981 */ /* 0x000f62000c1e1500 */
[----:B----4-:R-:W-:Y:S01]  /*2c90*/  SHF.L.U32 R29, R12, 0x10, RZ ;  /* 0x000000100c1d7819 */ /* 0x010fe200000006ff */
[----:B-----5:R-:W-:Y:S02]  /*2ca0*/  IMAD.U32 R24, R13, 0x10000, RZ ;  /* 0x000100000d187824 */ /* 0x020fe400078e00ff */
[----:B--2---:R-:W-:-:S04]  /*2cb0*/  IMAD.WIDE R12, R27, 0x2, R16 ;  /* 0x000000021b0c7825 */ /* 0x004fc800078e0210 */
[----:B------:R-:W-:Y:S02]  /*2cc0*/  FFMA.FTZ R8, R29, R24, R8 ;  /* 0x000000181d087223 */ /* 0x000fe40000010008 */
[----:B------:R-:W2:Y:S04]  /*2cd0*/  LDG.E.U16 R29, desc[UR12][R14.64+0x2] ;  /* 0x0000020c0e1d7981 */ /* 0x000ea8000c1e1500 */
[----:B------:R0:W4:Y:S02]  /*2ce0*/  LDG.E.U16 R24, desc[UR12][R12.64] ;  /* 0x0000000c0c187981 */ /* 0x000124000c1e1500 */
[----:B0-----:R-:W-:-:S05]  /*2cf0*/  IMAD.WIDE R12, R27, 0x2, R12 ;  /* 0x000000021b0c7825 */ /* 0x001fca00078e020c */
[----:B------:R-:W5:Y:S01]  /*2d00*/  LDG.E.U16 R26, desc[UR12][R12.64] ;  /* 0x0000000c0c1a7981 */ /* 0x000f62000c1e1500 */
[----:B---3--:R-:W-:Y:S02]  /*2d10*/  SHF.L.U32 R17, R28, 0x10, RZ ;  /* 0x000000101c117819 */ /* 0x008fe400000006ff */
[----:B--2---:R-:W-:Y:S01]  /*2d20*/  SHF.L.U32 R29, R29, 0x10, RZ ;  /* 0x000000101d1d7819 */ /* 0x004fe200000006ff */
[----:B----4-:R-:W-:-:S04]  /*2d30*/  IMAD.U32 R24, R24, 0x10000, RZ ;  /* 0x0001000018187824 */ /* 0x010fc800078e00ff */
[----:B------:R-:W-:Y:S01]  /*2d40*/  FFMA.FTZ R8, R29, R24, R8 ;  /* 0x000000181d087223 */ /* 0x000fe20000010008 */
[----:B------:R-:W-:Y:S01]  /*2d50*/  IMAD.WIDE R28, R27, 0x2, R12 ;  /* 0x000000021b1c7825 */ /* 0x000fe200078e020c */
[----:B------:R-:W2:Y:S04]  /*2d60*/  LDG.E.U16 R24, desc[UR12][R14.64+0xa] ;  /* 0x00000a0c0e187981 */ /* 0x000ea8000c1e1500 */
[----:B------:R0:W3:Y:S04]  /*2d70*/  LDG.E.U16 R16, desc[UR12][R28.64] ;  /* 0x0000000c1c107981 */ /* 0x0000e8000c1e1500 */
[----:B------:R-:W4:Y:S01]  /*2d80*/  LDG.E.U16 R13, desc[UR12][R14.64+0x8] ;  /* 0x0000080c0e0d7981 */ /* 0x000f22000c1e1500 */
[----:B-----5:R-:W-:-:S04]  /*2d90*/  IMAD.U32 R26, R26, 0x10000, RZ ;  /* 0x000100001a1a7824 */ /* 0x020fc800078e00ff */
[----:B------:R-:W-:Y:S02]  /*2da0*/  FFMA.FTZ R8, R17, R26, R8 ;  /* 0x0000001a11087223 */ /* 0x000fe40000010008 */
[----:B------:R-:W5:Y:S01]  /*2db0*/  LDG.E.U16 R17, desc[UR12][R14.64+0x6] ;  /* 0x0000060c0e117981 */ /* 0x000f62000c1e1500 */
[----:B0-----:R-:W-:-:S05]  /*2dc0*/  IMAD.WIDE R28, R27, 0x2, R28 ;  /* 0x000000021b1c7825 */ /* 0x001fca00078e021c */
[----:B------:R-:W2:Y:S01]  /*2dd0*/  LDG.E.U16 R12, desc[UR12][R28.64] ;  /* 0x0000000c1c0c7981 */ /* 0x000ea2000c1e1500 */
[----:B---3--:R-:W-:Y:S01]  /*2de0*/  IMAD.U32 R16, R16, 0x10000, RZ ;  /* 0x0001000010107824 */ /* 0x008fe200078e00ff */
[----:B----4-:R-:W-:Y:S02]  /*2df0*/  SHF.L.U32 R13, R13, 0x10, RZ ;  /* 0x000000100d0d7819 */ /* 0x010fe400000006ff */
[----:B-----5:R-:W-:-:S05]  /*2e00*/  SHF.L.U32 R17, R17, 0x10, RZ ;  /* 0x0000001011117819 */ /* 0x020fca00000006ff */
[----:B------:R-:W-:Y:S01]  /*2e10*/  FFMA.FTZ R8, R17, R16, R8 ;  /* 0x0000001011087223 */ /* 0x000fe20000010008 */
[----:B------:R-:W-:-:S04]  /*2e20*/  IMAD.WIDE R16, R27, 0x2, R28 ;  /* 0x000000021b107825 */ /* 0x000fc800078e021c */
[----:B--2---:R-:W-:Y:S01]  /*2e30*/  IMAD.U32 R12, R12, 0x10000, RZ ;  /* 0x000100000c0c7824 */ /* 0x004fe200078e00ff */
[----:B------:R-:W2:Y:S03]  /*2e40*/  LDG.E.U16 R26, desc[UR12][R16.64] ;  /* 0x0000000c101a7981 */ /* 0x000ea6000c1e1500 */
[----:B------:R-:W-:Y:S01]  /*2e50*/  FFMA.FTZ R8, R13, R12, R8 ;  /* 0x0000000c0d087223 */ /* 0x000fe20000010008 */
[----:B------:R-:W-:-:S04]  /*2e60*/  IMAD.WIDE R12, R27, 0x2, R16 ;  /* 0x000000021b0c7825 */ /* 0x000fc800078e0210 */
[----:B------:R-:W-:Y:S01]  /*2e70*/  IMAD.WIDE R28, R27, 0x2, R12 ;  /* 0x000000021b1c7825 */ /* 0x000fe200078e020c */
[----:B------:R-:W3:Y:S04]  /*2e80*/  LDG.E.U16 R16, desc[UR12][R14.64+0xc] ;  /* 0x00000c0c0e107981 */ /* 0x000ee8000c1e1500 */
[----:B------:R-:W4:Y:S04]  /*2e90*/  LDG.E.U16 R17, desc[UR12][R14.64+0xe] ;  /* 0x00000e0c0e117981 */ /* 0x000f28000c1e1500 */
[----:B------:R-:W5:Y:S04]  /*2ea0*/  LDG.E.U16 R28, desc[UR12][R28.64] ;  /* 0x0000000c1c1c7981 */ /* 0x000f68000c1e1500 */
[----:B------:R5:W5:Y:S01]  /*2eb0*/  LDG.E.U16 R14, desc[UR12][R12.64] ;  /* 0x0000000c0c0e7981 */ /* 0x000b62000c1e1500 */
[----:B------:R-:W-:-:S02]  /*2ec0*/  IADD3 R18, PT, PT, R18, 0x8, RZ ;  /* 0x0000000812127810 */ /* 0x000fc40007ffe0ff */
[----:B------:R-:W-:Y:S02]  /*2ed0*/  SHF.L.U32 R24, R24, 0x10, RZ ;  /* 0x0000001018187819 */ /* 0x000fe400000006ff */
[----:B------:R-:W-:Y:S01]  /*2ee0*/  ISETP.NE.AND P2, PT, R18, RZ, PT ;  /* 0x000000ff1200720c */ /* 0x000fe20003f45270 */
[----:B------:R-:W-:Y:S01]  /*2ef0*/  IMAD R23, R27, 0x8, R23 ;  /* 0x000000081b177824 */ /* 0x000fe200078e0217 */
[----:B------:R-:W-:Y:S01]  /*2f00*/  IADD3 R25, PT, PT, R25, 0x8, RZ ;  /* 0x0000000819197810 */ /* 0x000fe20007ffe0ff */
[----:B------:R-:W-:Y:S02]  /*2f10*/  VIADD R19, R19, 0x8 ;  /* 0x0000000813137836 */ /* 0x000fe40000000000 */
[----:B--2---:R-:W-:-:S04]  /*2f20*/  IMAD.U32 R26, R26, 0x10000, RZ ;  /* 0x000100001a1a7824 */ /* 0x004fc800078e00ff */
[----:B------:R-:W-:Y:S01]  /*2f30*/  FFMA.FTZ R8, R24, R26, R8 ;  /* 0x0000001a18087223 */ /* 0x000fe20000010008 */
[----:B---3--:R-:W-:Y:S01]  /*2f40*/  SHF.L.U32 R24, R16, 0x10, RZ ;  /* 0x0000001010187819 */ /* 0x008fe200000006ff */
[----:B----4-:R-:W-:Y:S01]  /*2f50*/  IMAD.U32 R17, R17, 0x10000, RZ ;  /* 0x0001000011117824 */ /* 0x010fe200078e00ff */
[----:B-----5:R-:W-:Y:S01]  /*2f60*/  SHF.L.U32 R12, R28, 0x10, RZ ;  /* 0x000000101c0c7819 */ /* 0x020fe200000006ff */
[----:B------:R-:W-:-:S04]  /*2f70*/  IMAD.U32 R16, R14, 0x10000, RZ ;  /* 0x000100000e107824 */ /* 0x000fc800078e00ff */
[----:B------:R-:W-:-:S04]  /*2f80*/  FFMA.FTZ R8, R24, R16, R8 ;  /* 0x0000001018087223 */ /* 0x000fc80000010008 */
[----:B------:R-:W-:Y:S01]  /*2f90*/  FFMA.FTZ R8, R17, R12, R8 ;  /* 0x0000000c11087223 */ /* 0x000fe20000010008 */
[----:B------:R-:W-:Y:S06]  /*2fa0*/  @P2 BRA `(.L_x_1170) ;  /* 0xfffffffc00182947 */ /* 0x000fec000383ffff */
.L_x_1169:
[----:B------:R-:W-:Y:S05]  /*2fb0*/  BSYNC.RECONVERGENT B2 ;  /* 0x0000000000027941 */ /* 0x000fea0003800200 */
.L_x_1168:
[----:B------:R-:W-:-:S04]  /*2fc0*/  IADD3 R18, PT, PT, R9, -R6, RZ ;  /* 0x8000000609127210 */ /* 0x000fc80007ffe0ff */
[----:B------:R-:W-:-:S04]  /*2fd0*/  LOP3.LUT R12, R18, 0x7, RZ, 0xc0, !PT ;  /* 0x00000007120c7812 */ /* 0x000fc800078ec0ff */
[----:B------:R-:W-:-:S13]  /*2fe0*/  ISETP.NE.AND P2, PT, R12, RZ, PT ;  /* 0x000000ff0c00720c */ /* 0x000fda0003f45270 */
        /* <DEDUP_REMOVED lines=22> */
[----:B------:R-:W-:-:S02]  /*3150*/  VIADD R25, R25, 0x4 ;  /* 0x0000000419197836 */ /* 0x000fc40000000000 */
[----:B--2---:R-:W-:Y:S01]  /*3160*/  IMAD.U32 R19, R19, 0x10000, RZ ;  /* 0x0001000013137824 */ /* 0x004fe200078e00ff */
[----:B---3--:R-:W-:Y:S02]  /*3170*/  SHF.L.U32 R14, R14, 0x10, RZ ;  /* 0x000000100e0e7819 */ /* 0x008fe400000006ff */
[----:B----4-:R-:W-:-:S03]  /*3180*/  SHF.L.U32 R23, R23, 0x10, RZ ;  /* 0x0000001017177819 */ /* 0x010fc600000006ff */
[----:B------:R-:W-:Y:S01]  /*3190*/  FFMA.FTZ R14, R19, R14, R8 ;  /* 0x0000000e130e7223 */ /* 0x000fe20000010008 */
[----:B-----5:R-:W-:Y:S01]  /*31a0*/  IMAD.U32 R19, R24, 0x10000, RZ ;  /* 0x0001000018137824 */ /* 0x020fe200078e00ff */
[----:B------:R-:W-:Y:S01]  /*31b0*/  SHF.L.U32 R8, R26, 0x10, RZ ;  /* 0x000000101a087819 */ /* 0x000fe200000006ff */
[----:B------:R-:W-:-:S04]  /*31c0*/  IMAD.U32 R15, R12, 0x10000, RZ ;  /* 0x000100000c0f7824 */ /* 0x000fc800078e00ff */
[----:B------:R-:W-:Y:S01]  /*31d0*/  FFMA.FTZ R14, R15, R23, R14 ;  /* 0x000000170f0e7223 */ /* 0x000fe2000001000e */
[----:B------:R-:W-:Y:S01]  /*31e0*/  SHF.L.U32 R12, R28, 0x10, RZ ;  /* 0x000000101c0c7819 */ /* 0x000fe200000006ff */
[----:B------:R-:W-:Y:S02]  /*31f0*/  IMAD.U32 R13, R13, 0x10000, RZ ;  /* 0x000100000d0d7824 */ /* 0x000fe400078e00ff */
[----:B------:R-:W-:-:S04]  /*3200*/  FFMA.FTZ R8, R19, R8, R14 ;  /* 0x0000000813087223 */ /* 0x000fc8000001000e */
[----:B------:R-:W-:-:S07]  /*3210*/  FFMA.FTZ R8, R13, R12, R8 ;  /* 0x0000000c0d087223 */ /* 0x000fce0000010008 */
.L_x_1172:
[----:B------:R-:W-:Y:S05]  /*3220*/  BSYNC.RECONVERGENT B2 ;  /* 0x0000000000027941 */ /* 0x000fea0003800200 */
.L_x_1171:
[----:B------:R-:W-:-:S04]  /*3230*/  LOP3.LUT R12, R18, 0x3, RZ, 0xc0, !PT ;  /* 0x00000003120c7812 */ /* 0x000fc800078ec0ff */
[----:B------:R-:W-:-:S13]  /*3240*/  ISETP.NE.AND P2, PT, R12, RZ, PT ;  /* 0x000000ff0c00720c */ /* 0x000fda0003f45270 */
[----:B------:R-:W-:Y:S05]  /*3250*/  @!P2 BRA `(.L_x_1167) ;  /* 0x00000000008ca947 */ /* 0x000fea0003800000 */
[----:B------:R-:W-:Y:S02]  /*3260*/  ISETP.NE.AND P2, PT, R12, 0x1, PT ;  /* 0x000000010c00780c */ /* 0x000fe40003f45270 */
[----:B------:R-:W-:-:S11]  /*3270*/  LOP3.LUT P3, RZ, R18, 0x1, RZ, 0xc0, !PT ;  /* 0x0000000112ff7812 */ /* 0x000fd6000786c0ff */
[----:B------:R-:W0:Y:S08]  /*3280*/  @P2 LDC R16, c[0x0][0x428] ;  /* 0x00010a00ff102b82 */ /* 0x000e300000000800 */
[----:B------:R-:W1:Y:S08]  /*3290*/  @P2 LDC R23, c[0x0][0x440] ;  /* 0x00011000ff172b82 */ /* 0x000e700000000800 */
[----:B------:R-:W2:Y:S08]  /*32a0*/  @P2 LDC.64 R14, c[0x0][0x3d0] ;  /* 0x0000f400ff0e2b82 */ /* 0x000eb00000000a00 */
[----:B------:R-:W3:Y:S01]  /*32b0*/  @P2 LDC.64 R12, c[0x0][0x380] ;  /* 0x0000e000ff0c2b82 */ /* 0x000ee20000000a00 */
[----:B0-----:R-:W-:-:S07]  /*32c0*/  @P2 IMAD R19, R22, R16, R25 ;  /* 0x0000001016132224 */ /* 0x001fce00078e0219 */
[----:B------:R-:W0:Y:S01]  /*32d0*/  @P3 LDC R26, c[0x0][0x428] ;  /* 0x00010a00ff1a3b82 */ /* 0x000e220000000800 */
[C---:B-1----:R-:W-:Y:S01]  /*32e0*/  @P2 IMAD R17, R25.reuse, R23, R20 ;  /* 0x0000001719112224 */ /* 0x042fe200078e0214 */
[----:B------:R-:W-:-:S06]  /*32f0*/  @P2 IADD3 R25, PT, PT, R25, 0x2, RZ ;  /* 0x0000000219192810 */ /* 0x000fcc0007ffe0ff */
[----:B------:R-:W1:Y:S01]  /*3300*/  @P3 LDC R24, c[0x0][0x440] ;  /* 0x00011000ff183b82 */ /* 0x000e620000000800 */
[----:B--2---:R-:W-:-:S04]  /*3310*/  @P2 IMAD.WIDE R14, R19, 0x2, R14 ;  /* 0x00000002130e2825 */ /* 0x004fc800078e020e */
[----:B---3--:R-:W-:-:S03]  /*3320*/  @P2 IMAD.WIDE R12, R17, 0x2, R12 ;  /* 0x00000002110c2825 */ /* 0x008fc600078e020c */
[----:B------:R-:W2:Y:S01]  /*3330*/  @P3 LDC.64 R18, c[0x0][0x380] ;  /* 0x0000e000ff123b82 */ /* 0x000ea20000000a00 */
[----:B0-----:R-:W-:-:S07]  /*3340*/  @P3 IMAD R29, R22, R26, R25 ;  /* 0x0000001a161d3224 */ /* 0x001fce00078e0219 */
[----:B------:R-:W0:Y:S01]  /*3350*/  @P3 LDC.64 R16, c[0x0][0x3d0] ;  /* 0x0000f400ff103b82 */ /* 0x000e220000000a00 */
[----:B------:R-:W-:-:S04]  /*3360*/  @P2 IMAD.WIDE R22, R23, 0x2, R12 ;  /* 0x0000000217162825 */ /* 0x000fc800078e020c */
[----:B-1----:R-:W-:Y:S02]  /*3370*/  @P3 IMAD R27, R25, R24, R20 ;  /* 0x00000018191b3224 */ /* 0x002fe400078e0214 */
[----:B------:R-:W3:Y:S04]  /*3380*/  @P2 LDG.E.U16 R22, desc[UR12][R22.64] ;  /* 0x0000000c16162981 */ /* 0x000ee8000c1e1500 */
[----:B------:R-:W4:Y:S04]  /*3390*/  @P2 LDG.E.U16 R24, desc[UR12][R14.64] ;  /* 0x0000000c0e182981 */ /* 0x000f28000c1e1500 */
[----:B------:R-:W5:Y:S01]  /*33a0*/  @P2 LDG.E.U16 R20, desc[UR12][R12.64] ;  /* 0x0000000c0c142981 */ /* 0x000f62000c1e1500 */
[----:B--2---:R-:W-:-:S03]  /*33b0*/  @P3 IMAD.WIDE R18, R27, 0x2, R18 ;  /* 0x000000021b123825 */ /* 0x004fc600078e0212 */
[----:B------:R-:W2:Y:S01]  /*33c0*/  @P2 LDG.E.U16 R25, desc[UR12][R14.64+0x2] ;  /* 0x0000020c0e192981 */ /* 0x000ea2000c1e1500 */
[----:B0-----:R-:W-:-:S03]  /*33d0*/  @P3 IMAD.WIDE R16, R29, 0x2, R16 ;  /* 0x000000021d103825 */ /* 0x001fc600078e0210 */
[----:B------:R-:W2:Y:S04]  /*33e0*/  @P3 LDG.E.U16 R18, desc[UR12][R18.64] ;  /* 0x0000000c12123981 */ /* 0x000ea8000c1e1500 */
[----:B------:R-:W2:Y:S01]  /*33f0*/  @P3 LDG.E.U16 R16, desc[UR12][R16.64] ;  /* 0x0000000c10103981 */ /* 0x000ea2000c1e1500 */
[----:B----4-:R-:W-:Y:S01]  /*3400*/  @P2 SHF.L.U32 R27, R24, 0x10, RZ ;  /* 0x00000010181b2819 */ /* 0x010fe200000006ff */
[----:B-----5:R-:W-:Y:S01]  /*3410*/  @P2 IMAD.U32 R20, R20, 0x10000, RZ ;  /* 0x0001000014142824 */ /* 0x020fe200078e00ff */
[----:B---3--:R-:W-:Y:S01]  /*3420*/  @P2 SHF.L.U32 R24, R22, 0x10, RZ ;  /* 0x0000001016182819 */ /* 0x008fe200000006ff */
[----:B--2---:R-:W-:Y:S02]  /*3430*/  @P2 IMAD.U32 R25, R25, 0x10000, RZ ;  /* 0x0001000019192824 */ /* 0x004fe400078e00ff */
[----:B------:R-:W-:Y:S01]  /*3440*/  @P2 FFMA.FTZ R20, R27, R20, R8 ;  /* 0x000000141b142223 */ /* 0x000fe20000010008 */
[----:B------:R-:W-:-:S03]  /*3450*/  @P3 SHF.L.U32 R12, R18, 0x10, RZ ;  /* 0x00000010120c3819 */ /* 0x000fc600000006ff */
[----:B------:R-:W-:Y:S01]  /*3460*/  @P2 FFMA.FTZ R8, R25, R24, R20 ;  /* 0x0000001819082223 */ /* 0x000fe20000010014 */
[----:B------:R-:W-:-:S04]  /*3470*/  @P3 IMAD.U32 R13, R16, 0x10000, RZ ;  /* 0x00010000100d3824 */ /* 0x000fc800078e00ff */
[----:B------:R-:W-:-:S07]  /*3480*/  @P3 FFMA.FTZ R8, R13, R12, R8 ;  /* 0x0000000c0d083223 */ /* 0x000fce0000010008 */
.L_x_1167:
[----:B------:R-:W-:Y:S05]  /*3490*/  BSYNC.RECONVERGENT B0 ;  /* 0x0000000000007941 */ /* 0x000fea0003800200 */
.L_x_1166:
[----:B------:R-:W-:-:S05]  /*34a0*/  VIADD R2, R2, 0x1 ;  /* 0x0000000102027836 */ /* 0x000fca0000000000 */
[----:B------:R-:W-:-:S13]  /*34b0*/  ISETP.NE.AND P2, PT, R2, R7, PT ;  /* 0x000000070200720c */ /* 0x000fda0003f45270 */
[----:B------:R-:W-:Y:S05]  /*34c0*/  @P2 BRA `(.L_x_1173) ;  /* 0xfffffff400842947 */ /* 0x000fea000383ffff */
.L_x_1165:
[----:B------:R-:W-:Y:S05]  /*34d0*/  BSYNC.RECONVERGENT B1 ;  /* 0x0000000000017941 */ /* 0x000fea0003800200 */
.L_x_1164:
        /* <DEDUP_REMOVED lines=14> */
.L_x_1135:
[----:B------:R-:W0:Y:S02]  /*35c0*/  LDCU.U8 UR6, c[0x0][0x408] ;  /* 0x00008100ff0677ac */ /* 0x000e240008000000 */
[----:B0-----:R-:W-:-:S04]  /*35d0*/  UPRMT UR6, UR6, 0x8880, URZ ;  /* 0x0000888006067896 */ /* 0x001fc800080000ff */
[----:B------:R-:W-:-:S09]  /*35e0*/  UISETP.NE.AND UP0, UPT, UR6, URZ, UPT ;  /* 0x000000ff0600728c */ /* 0x000fd2000bf05270 */
[----:B------:R-:W-:Y:S05]  /*35f0*/  BRA.U !UP0, `(.L_x_1174) ;  /* 0x0000001d08487547 */ /* 0x000fea000b800000 */
[----:B------:R-:W-:Y:S01]  /*3600*/  IABS R9, R4 ;  /* 0x0000000400097213 */ /* 0x000fe20000000000 */
[----:B------:R-:W0:Y:S03]  /*3610*/  LDC R13, c[0x0][0x410] ;  /* 0x00010400ff0d7b82 */ /* 0x000e260000000800 */
[----:B------:R-:W1:Y:S08]  /*3620*/  I2F.RP R2, R9 ;  /* 0x0000000900027306 */ /* 0x000e700000209400 */
[----:B-1----:R-:W1:Y:S01]  /*3630*/  MUFU.RCP R2, R2 ;  /* 0x0000000200027308 */ /* 0x002e620000001000 */
[----:B0-----:R-:W-:Y:S01]  /*3640*/  IABS R10, R13 ;  /* 0x0000000d000a7213 */ /* 0x001fe20000000000 */
[----:B-1----:R-:W-:-:S06]  /*3650*/  VIADD R6, R2, 0xffffffe ;  /* 0x0ffffffe02067836 */ /* 0x002fcc0000000000 */
[----:B------:R0:W1:Y:S02]  /*3660*/  F2I.FTZ.U32.TRUNC.NTZ R7, R6 ;  /* 0x0000000600077305 */ /* 0x000064000021f000 */
[----:B0-----:R-:W-:Y:S01]  /*3670*/  IMAD.MOV.U32 R6, RZ, RZ, RZ ;  /* 0x000000ffff067224 */ /* 0x001fe200078e00ff */
[----:B-1----:R-:W-:-:S05]  /*3680*/  IADD3 R8, PT, PT, RZ, -R7, RZ ;  /* 0x80000007ff087210 */ /* 0x002fca0007ffe0ff */
[----:B------:R-:W-:-:S04]  /*3690*/  IMAD R11, R8, R9, RZ ;  /* 0x00000009080b7224 */ /* 0x000fc800078e02ff */
[----:B------:R-:W-:-:S06]  /*36a0*/  IMAD.HI.U32 R7, R7, R11, R6 ;  /* 0x0000000b07077227 */ /* 0x000fcc00078e0006 */
        /* <DEDUP_REMOVED lines=12> */
[----:B------:R-:W-:-:S07]  /*3770*/  @!P1 LOP3.LUT R2, RZ, R4, RZ, 0x33, !PT ;  /* 0x00000004ff029212 */ /* 0x000fce00078e33ff */
.L_x_1193:
[----:B------:R-:W0:Y:S01]  /*3780*/  LDC R15, c[0x0][0x420] ;  /* 0x00010800ff0f7b82 */ /* 0x000e220000000800 */
[----:B------:R-:W1:Y:S07]  /*3790*/  LDCU UR6, c[0x0][0x434] ;  /* 0x00008680ff0677ac */ /* 0x000e6e0008000800 */
[----:B------:R-:W2:Y:S08]  /*37a0*/  LDC R7, c[0x0][0x424] ;  /* 0x00010900ff077b82 */ /* 0x000eb00000000800 */
[----:B------:R-:W3:Y:S01]  /*37b0*/  LDC.64 R24, c[0x0][0x3f8] ;  /* 0x0000fe00ff187b82 */ /* 0x000ee20000000a00 */
[----:B0-----:R-:W-:-:S07]  /*37c0*/  IABS R11, R15 ;  /* 0x0000000f000b7213 */ /* 0x001fce0000000000 */
[----:B------:R-:W1:Y:S01]  /*37d0*/  LDC R17, c[0x0][0x43c] ;  /* 0x00010f00ff117b82 */ /* 0x000e620000000800 */
[----:B------:R-:W0:Y:S01]  /*37e0*/  I2F.RP R4, R11 ;  /* 0x0000000b00047306 */ /* 0x000e220000209400 */
[----:B--2---:R-:W-:-:S07]  /*37f0*/  IABS R10, R7 ;  /* 0x00000007000a7213 */ /* 0x004fce0000000000 */
[----:B0-----:R-:W0:Y:S02]  /*3800*/  MUFU.RCP R4, R4 ;  /* 0x0000000400047308 */ /* 0x001e240000001000 */
[----:B0-----:R-:W-:Y:S01]  /*3810*/  VIADD R8, R4, 0xffffffe ;  /* 0x0ffffffe04087836 */ /* 0x001fe20000000000 */
[----:B------:R-:W-:-:S05]  /*3820*/  IABS R4, R0 ;  /* 0x0000000000047213 */ /* 0x000fca0000000000 */
[----:B------:R0:W2:Y:S02]  /*3830*/  F2I.FTZ.U32.TRUNC.NTZ R9, R8 ;  /* 0x0000000800097305 */ /* 0x0000a4000021f000 */
[----:B0-----:R-:W-:Y:S01]  /*3840*/  HFMA2 R8, -RZ, RZ, 0, 0 ;  /* 0x00000000ff087431 */ /* 0x001fe200000001ff */
[----:B--2---:R-:W-:-:S05]  /*3850*/  IADD3 R6, PT, PT, RZ, -R9, RZ ;  /* 0x80000009ff067210 */ /* 0x004fca0007ffe0ff */
[----:B------:R-:W-:Y:S02]  /*3860*/  IMAD R13, R6, R11, RZ ;  /* 0x0000000b060d7224 */ /* 0x000fe400078e02ff */
[----:B------:R-:W-:Y:S02]  /*3870*/  IMAD.MOV.U32 R6, RZ, RZ, R10 ;  /* 0x000000ffff067224 */ /* 0x000fe400078e000a */
[----:B------:R-:W-:Y:S01]  /*3880*/  IMAD.HI.U32 R13, R9, R13, R8 ;  /* 0x0000000d090d7227 */ /* 0x000fe200078e0008 */
[----:B------:R-:W-:Y:S01]  /*3890*/  LOP3.LUT R8, R0, R15, RZ, 0x3c, !PT ;  /* 0x0000000f00087212 */ /* 0x000fe200078e3cff */
[----:B------:R-:W0:Y:S03]  /*38a0*/  I2F.RP R14, R6 ;  /* 0x00000006000e7306 */ /* 0x000e260000209400 */
[----:B------:R-:W-:Y:S01]  /*38b0*/  ISETP.GE.AND P2, PT, R8, RZ, PT ;  /* 0x000000ff0800720c */ /* 0x000fe20003f46270 */
[----:B------:R-:W-:-:S04]  /*38c0*/  IMAD.HI.U32 R10, R13, R4, RZ ;  /* 0x000000040d0a7227 */ /* 0x000fc800078e00ff */
[----:B------:R-:W-:-:S04]  /*38d0*/  IMAD.MOV R9, RZ, RZ, -R10 ;  /* 0x000000ffff097224 */ /* 0x000fc800078e0a0a */
        /* <DEDUP_REMOVED lines=8> */
[----:B------:R2:W4:Y:S01]  /*3960*/  F2I.FTZ.U32.TRUNC.NTZ R13, R12 ;  /* 0x0000000c000d7305 */ /* 0x000522000021f000 */
[----:B------:R-:W-:Y:S02]  /*3970*/  ISETP.NE.AND P1, PT, R15, RZ, PT ;  /* 0x000000ff0f00720c */ /* 0x000fe40003f25270 */
[----:B--2---:R-:W-:-:S07]  /*3980*/  MOV R12, RZ ;  /* 0x000000ff000c7202 */ /* 0x004fce0000000f00 */
[----:B------:R-:W-:-:S04]  /*3990*/  @P0 VIADD R10, R10, 0x1 ;  /* 0x000000010a0a0836 */ /* 0x000fc80000000000 */
[----:B------:R-:W-:Y:S01]  /*39a0*/  @!P2 IMAD.MOV R10, RZ, RZ, -R10 ;  /* 0x000000ffff0aa224 */ /* 0x000fe200078e0a0a */
[----:B----4-:R-:W-:Y:S02]  /*39b0*/  IADD3 R9, PT, PT, RZ, -R13, RZ ;  /* 0x8000000dff097210 */ /* 0x010fe40007ffe0ff */
[----:B------:R-:W-:-:S03]  /*39c0*/  @!P1 LOP3.LUT R10, RZ, R15, RZ, 0x33, !PT ;  /* 0x0000000fff0a9212 */ /* 0x000fc600078e33ff */
[----:B------:R-:W-:Y:S01]  /*39d0*/  IMAD R9, R9, R6, RZ ;  /* 0x0000000609097224 */ /* 0x000fe200078e02ff */
[----:B------:R-:W-:Y:S02]  /*39e0*/  IABS R11, R10 ;  /* 0x0000000a000b7213 */ /* 0x000fe40000000000 */
[----:B0-----:R-:W-:Y:S01]  /*39f0*/  IABS R8, R4 ;  /* 0x0000000400087213 */ /* 0x001fe20000000000 */
[----:B------:R-:W-:-:S03]  /*3a00*/  IMAD.HI.U32 R12, R13, R9, R12 ;  /* 0x000000090d0c7227 */ /* 0x000fc600078e000c */
[----:B------:R-:W0:Y:S03]  /*3a10*/  I2F.RP R14, R8 ;  /* 0x00000008000e7306 */ /* 0x000e260000209400 */
        /* <DEDUP_REMOVED lines=8> */
[----:B------:R-:W-:Y:S01]  /*3aa0*/  ISETP.GE.U32.AND P0, PT, R11, R6, PT ;  /* 0x000000060b00720c */ /* 0x000fe20003f06070 */
[----:B------:R-:W0:Y:S01]  /*3ab0*/  LDC R14, c[0x0][0x438] ;  /* 0x00010e00ff0e7b82 */ /* 0x000e220000000800 */
[----:B------:R-:W-:Y:S01]  /*3ac0*/  LOP3.LUT R6, R10, R7, RZ, 0x3c, !PT ;  /* 0x000000070a067212 */ /* 0x000fe200078e3cff */
[----:B------:R2:W4:Y:S01]  /*3ad0*/  F2I.FTZ.U32.TRUNC.NTZ R13, R12 ;  /* 0x0000000c000d7305 */ /* 0x000522000021f000 */
[----:B------:R-:W-:Y:S02]  /*3ae0*/  ISETP.NE.AND P1, PT, R7, RZ, PT ;  /* 0x000000ff0700720c */ /* 0x000fe40003f25270 */
[----:B------:R-:W-:Y:S01]  /*3af0*/  ISETP.GE.AND P2, PT, R6, RZ, PT ;  /* 0x000000ff0600720c */ /* 0x000fe20003f46270 */
[----:B--2---:R-:W-:-:S06]  /*3b00*/  HFMA2 R12, -RZ, RZ, 0, 0 ;  /* 0x00000000ff0c7431 */ /* 0x004fcc00000001ff */
[----:B------:R-:W-:Y:S01]  /*3b10*/  @P0 VIADD R9, R9, 0x1 ;  /* 0x0000000109090836 */ /* 0x000fe20000000000 */
[----:B----4-:R-:W-:-:S05]  /*3b20*/  IADD3 R11, PT, PT, RZ, -R13, RZ ;  /* 0x8000000dff0b7210 */ /* 0x010fca0007ffe0ff */
[----:B------:R-:W-:Y:S01]  /*3b30*/  @!P2 IMAD.MOV R9, RZ, RZ, -R9 ;  /* 0x000000ffff09a224 */ /* 0x000fe200078e0a09 */
[----:B------:R-:W-:Y:S01]  /*3b40*/  @!P1 LOP3.LUT R9, RZ, R7, RZ, 0x33, !PT ;  /* 0x00000007ff099212 */ /* 0x000fe200078e33ff */
[----:B------:R-:W-:-:S03]  /*3b50*/  IMAD R11, R11, R8, RZ ;  /* 0x000000080b0b7224 */ /* 0x000fc600078e02ff */
[----:B------:R-:W-:Y:S01]  /*3b60*/  IABS R6, R9 ;  /* 0x0000000900067213 */ /* 0x000fe20000000000 */
        /* <DEDUP_REMOVED lines=8> */
[----:B------:R-:W-:Y:S01]  /*3bf0*/  @!P1 IMAD.IADD R13, R13, 0x1, -R8 ;  /* 0x000000010d0d9824 */ /* 0x000fe200078e0a08 */
[----:B------:R-:W-:Y:S02]  /*3c00*/  @!P1 IADD3 R11, PT, PT, R11, 0x1, RZ ;  /* 0x000000010b0b9810 */ /* 0x000fe40007ffe0ff */
[----:B------:R-:W-:Y:S02]  /*3c10*/  ISETP.NE.AND P1, PT, R4, RZ, PT ;  /* 0x000000ff0400720c */ /* 0x000fe40003f25270 */
[----:B------:R-:W-:Y:S02]  /*3c20*/  ISETP.GE.U32.AND P0, PT, R13, R8, PT ;  /* 0x000000080d00720c */ /* 0x000fe40003f06070 */
[----:B------:R-:W2:Y:S11]  /*3c30*/  LDC R13, c[0x0][0x414] ;  /* 0x00010500ff0d7b82 */ /* 0x000eb60000000800 */
[----:B------:R-:W-:-:S05]  /*3c40*/  @P0 VIADD R11, R11, 0x1 ;  /* 0x000000010b0b0836 */ /* 0x000fca0000000000 */
[----:B------:R-:W-:Y:S02]  /*3c50*/  @!P2 IADD3 R11, PT, PT, -R11, RZ, RZ ;  /* 0x000000ff0b0ba210 */ /* 0x000fe40007ffe1ff */
[----:B------:R-:W-:-:S05]  /*3c60*/  @!P1 LOP3.LUT R11, RZ, R4, RZ, 0x33, !PT ;  /* 0x00000004ff0b9212 */ /* 0x000fca00078e33ff */
[----:B------:R-:W-:-:S04]  /*3c70*/  IMAD.MOV R6, RZ, RZ, -R11 ;  /* 0x000000ffff067224 */ /* 0x000fc800078e0a0b */
[----:B------:R-:W-:-:S04]  /*3c80*/  IMAD R4, R4, R6, R9 ;  /* 0x0000000604047224 */ /* 0x000fc800078e0209 */
[----:B---3--:R-:W-:-:S06]  /*3c90*/  IMAD.WIDE R24, R4, 0x2, R24 ;  /* 0x0000000204187825 */ /* 0x008fcc00078e0218 */
[----:B------:R3:W5:Y:S01]  /*3ca0*/  LDG.E.U16 R24, desc[UR12][R24.64] ;  /* 0x0000000c18187981 */ /* 0x000762000c1e1500 */
[----:B--2---:R-:W-:Y:S01]  /*3cb0*/  IABS R12, R13 ;  /* 0x0000000d000c7213 */ /* 0x004fe20000000000 */
[----:B------:R-:W-:Y:S01]  /*3cc0*/  IMAD.MOV R6, RZ, RZ, -R9 ;  /* 0x000000ffff067224 */ /* 0x000fe200078e0a09 */
[----:B------:R-:W-:Y:S02]  /*3cd0*/  BSSY.RECONVERGENT B0, `(.L_x_1175) ;  /* 0x0000027000007945 */ /* 0x000fe40003800200 */
[----:B------:R-:W2:Y:S01]  /*3ce0*/  I2F.RP R8, R12 ;  /* 0x0000000c00087306 */ /* 0x000ea20000209400 */
[----:B------:R-:W-:Y:S02]  /*3cf0*/  IMAD R6, R7, R6, R10 ;  /* 0x0000000607067224 */ /* 0x000fe400078e020a */
[----:B------:R-:W-:Y:S02]  /*3d00*/  IMAD.MOV.U32 R7, RZ, RZ, RZ ;  /* 0x000000ffff077224 */ /* 0x000fe400078e00ff */
[----:B-1----:R-:W-:-:S05]  /*3d10*/  IMAD R22, R6, UR6, -R17 ;  /* 0x0000000606167c24 */ /* 0x002fca000f8e0a11 */
[----:B------:R-:W-:Y:S01]  /*3d20*/  ISETP.GT.AND P0, PT, R22, -0x1, PT ;  /* 0xffffffff1600780c */ /* 0x000fe20003f04270 */
[----:B--2---:R-:W1:Y:S02]  /*3d30*/  MUFU.RCP R8, R8 ;  /* 0x0000000800087308 */ /* 0x004e640000001000 */
[----:B-1----:R-:W-:-:S06]  /*3d40*/  IADD3 R16, PT, PT, R8, 0xffffffe, RZ ;  /* 0x0ffffffe08107810 */ /* 0x002fcc0007ffe0ff */
[----:B------:R-:W1:Y:S02]  /*3d50*/  F2I.FTZ.U32.TRUNC.NTZ R9, R16 ;  /* 0x0000001000097305 */ /* 0x000e64000021f000 */
[----:B-1----:R-:W-:Y:S02]  /*3d60*/  IADD3 R17, PT, PT, RZ, -R9, RZ ;  /* 0x80000009ff117210 */ /* 0x002fe40007ffe0ff */
[----:B0--3--:R-:W-:Y:S05]  /*3d70*/  @P0 BRA `(.L_x_1176) ;  /* 0x0000000000700947 */ /* 0x009fea0003800000 */
[----:B------:R-:W0:Y:S01]  /*3d80*/  LDC R19, c[0x0][0x444] ;  /* 0x00011100ff137b82 */ /* 0x000e220000000800 */
[----:B------:R-:W-:Y:S02]  /*3d90*/  MOV R6, RZ ;  /* 0x000000ff00067202 */ /* 0x000fe40000000f00 */
        /* <DEDUP_REMOVED lines=26> */
.L_x_1176:
[----:B------:R-:W-:Y:S05]  /*3f40*/  BSYNC.RECONVERGENT B0 ;  /* 0x0000000000007941 */ /* 0x000fea0003800200 */
.L_x_1175:
[----:B------:R-:W0:Y:S01]  /*3f50*/  LDCU UR6, c[0x0][0x42c] ;  /* 0x00008580ff0677ac */ /* 0x000e220008000800 */
[----:B------:R-:W-:Y:S02]  /*3f60*/  VIADD R21, R22, UR4 ;  /* 0x0000000416157c36 */ /* 0x000fe40008000000 */
[----:B------:R-:W-:Y:S02]  /*3f70*/  HFMA2 R8, -RZ, RZ, 0, 0 ;  /* 0x00000000ff087431 */ /* 0x000fe400000001ff */
[----:B------:R-:W-:Y:S01]  /*3f80*/  IMAD R17, R17, R12, RZ ;  /* 0x0000000c11117224 */ /* 0x000fe200078e02ff */
[----:B------:R-:W-:Y:S01]  /*3f90*/  IABS R6, R4 ;  /* 0x0000000400067213 */ /* 0x000fe20000000000 */
[----:B------:R-:W-:Y:S01]  /*3fa0*/  BSSY.RECONVERGENT B0, `(.L_x_1177) ;  /* 0x0000028000007945 */ /* 0x000fe20003800200 */
[----:B------:R-:W-:Y:S01]  /*3fb0*/  ISETP.GE.AND P0, PT, R21, -0x1, PT ;  /* 0xffffffff1500780c */ /* 0x000fe20003f06270 */
[----:B------:R-:W-:Y:S01]  /*3fc0*/  IMAD.HI.U32 R16, R9, R17, R8 ;  /* 0x0000001109107227 */ /* 0x000fe200078e0008 */
[----:B------:R-:W-:-:S05]  /*3fd0*/  MOV R17, R6 ;  /* 0x0000000600117202 */ /* 0x000fca0000000f00 */
[----:B------:R-:W-:-:S04]  /*3fe0*/  IMAD.HI.U32 R16, R16, R17, RZ ;  /* 0x0000001110107227 */ /* 0x000fc800078e00ff */
[----:B------:R-:W-:Y:S01]  /*3ff0*/  IMAD.MOV R18, RZ, RZ, -R16 ;  /* 0x000000ffff127224 */ /* 0x000fe200078e0a10 */
[----:B0-----:R-:W-:Y:S01]  /*4000*/  MOV R6, UR6 ;  /* 0x0000000600067c02 */ /* 0x001fe20008000f00 */
[----:B------:R-:W-:Y:S06]  /*4010*/  @!P0 BRA `(.L_x_1178) ;  /* 0x0000000000808947 */ /* 0x000fec0003800000 */
[----:B------:R-:W0:Y:S01]  /*4020*/  LDC R6, c[0x0][0x444] ;  /* 0x00011100ff067b82 */ /* 0x000e220000000800 */
[----:B------:R-:W-:Y:S01]  /*4030*/  VIADD R21, R21, 0x1 ;  /* 0x0000000115157836 */ /* 0x000fe20000000000 */
[----:B------:R-:W1:Y:S04]  /*4040*/  LDCU UR6, c[0x0][0x42c] ;  /* 0x00008580ff0677ac */ /* 0x000e680008000800 */
[----:B------:R-:W-:Y:S02]  /*4050*/  IABS R20, R21 ;  /* 0x0000001500147213 */ /* 0x000fe40000000000 */
[----:B0-----:R-:W-:-:S04]  /*4060*/  IABS R19, R6 ;  /* 0x0000000600137213 */ /* 0x001fc80000000000 */
[----:B------:R-:W0:Y:S08]  /*4070*/  I2F.RP R23, R19 ;  /* 0x0000001300177306 */ /* 0x000e300000209400 */
[----:B0-----:R-:W0:Y:S02]  /*4080*/  MUFU.RCP R23, R23 ;  /* 0x0000001700177308 */ /* 0x001e240000001000 */
[----:B0-----:R-:W-:-:S06]  /*4090*/  VIADD R25, R23, 0xffffffe ;  /* 0x0ffffffe17197836 */ /* 0x001fcc0000000000 */
[----:B------:R-:W0:Y:S02]  /*40a0*/  F2I.FTZ.U32.TRUNC.NTZ R9, R25 ;  /* 0x0000001900097305 */ /* 0x000e24000021f000 */
[----:B0-----:R-:W-:-:S05]  /*40b0*/  IADD3 R8, PT, PT, RZ, -R9, RZ ;  /* 0x80000009ff087210 */ /* 0x001fca0007ffe0ff */
[----:B------:R-:W-:Y:S01]  /*40c0*/  IMAD R27, R8, R19, RZ ;  /* 0x00000013081b7224 */ /* 0x000fe200078e02ff */
[----:B------:R-:W-:-:S05]  /*40d0*/  MOV R8, RZ ;  /* 0x000000ff00087202 */ /* 0x000fca0000000f00 */
[----:B------:R-:W-:-:S06]  /*40e0*/  IMAD.HI.U32 R27, R9, R27, R8 ;  /* 0x0000001b091b7227 */ /* 0x000fcc00078e0008 */
        /* <DEDUP_REMOVED lines=10> */
[----:B------:R-:W-:-:S05]  /*4190*/  @P0 IADD3 R8, PT, PT, R8, 0x1, RZ ;  /* 0x0000000108080810 */ /* 0x000fca0007ffe0ff */
        /* <DEDUP_REMOVED lines=8> */
.L_x_1178:
[----:B------:R-:W-:Y:S05]  /*4220*/  BSYNC.RECONVERGENT B0 ;  /* 0x0000000000007941 */ /* 0x000fea0003800200 */
.L_x_1177:
[----:B------:R-:W0:Y:S01]  /*4230*/  LDCU UR6, c[0x0][0x430] ;  /* 0x00008600ff0677ac */ /* 0x000e220008000800 */
[----:B------:R-:W-:Y:S01]  /*4240*/  IMAD.MOV R10, RZ, RZ, -R10 ;  /* 0x000000ffff0a7224 */ /* 0x000fe200078e0a0a */
[----:B------:R-:W-:Y:S01]  /*4250*/  BSSY.RECONVERGENT B0, `(.L_x_1179) ;  /* 0x0000027000007945 */ /* 0x000fe20003800200 */
[----:B------:R-:W-:Y:S01]  /*4260*/  IMAD R17, R12, R18, R17 ;  /* 0x000000120c117224 */ /* 0x000fe200078e0211 */
[----:B------:R-:W-:Y:S01]  /*4270*/  LOP3.LUT R19, R4, R13, RZ, 0x3c, !PT ;  /* 0x0000000d04137212 */ /* 0x000fe200078e3cff */
[----:B------:R-:W-:Y:S02]  /*4280*/  IMAD R15, R15, R10, R0 ;  /* 0x0000000a0f0f7224 */ /* 0x000fe400078e0200 */
[----:B------:R-:W-:Y:S01]  /*4290*/  IMAD.MOV.U32 R9, RZ, RZ, RZ ;  /* 0x000000ffff097224 */ /* 0x000fe200078e00ff */
[----:B------:R-:W-:Y:S01]  /*42a0*/  ISETP.GT.U32.AND P0, PT, R12, R17, PT ;  /* 0x000000110c00720c */ /* 0x000fe20003f04070 */
[----:B0-----:R-:W-:-:S12]  /*42b0*/  IMAD R8, R15, UR6, -R14 ;  /* 0x000000060f087c24 */ /* 0x001fd8000f8e0a0e */
[-C--:B------:R-:W-:Y:S02]  /*42c0*/  @!P0 IADD3 R17, PT, PT, R17, -R12.reuse, RZ ;  /* 0x8000000c11118210 */ /* 0x080fe40007ffe0ff */
[----:B------:R-:W-:Y:S02]  /*42d0*/  ISETP.GT.AND P2, PT, R8, -0x1, PT ;  /* 0xffffffff0800780c */ /* 0x000fe40003f44270 */
[----:B------:R-:W-:-:S11]  /*42e0*/  ISETP.GE.U32.AND P1, PT, R17, R12, PT ;  /* 0x0000000c1100720c */ /* 0x000fd60003f26070 */
[----:B------:R-:W-:Y:S05]  /*42f0*/  @P2 BRA `(.L_x_1180) ;  /* 0x0000000000702947 */ /* 0x000fea0003800000 */
[----:B------:R-:W0:Y:S01]  /*4300*/  LDC R9, c[0x0][0x440] ;  /* 0x00011000ff097b82 */ /* 0x000e220000000800 */
[----:B------:R-:W-:Y:S01]  /*4310*/  HFMA2 R14, -RZ, RZ, 0, 0 ;  /* 0x00000000ff0e7431 */ /* 0x000fe200000001ff */
        /* <DEDUP_REMOVED lines=26> */
.L_x_1180:
[----:B------:R-:W-:Y:S05]  /*44c0*/  BSYNC.RECONVERGENT B0 ;  /* 0x0000000000007941 */ /* 0x000fea0003800200 */
.L_x_1179:
[----:B------:R-:W0:Y:S01]  /*44d0*/  LDCU UR6, c[0x0][0x428] ;  /* 0x00008500ff0677ac */ /* 0x000e220008000800 */
[----:B------:R-:W-:Y:S01]  /*44e0*/  @!P0 IADD3 R16, PT, PT, R16, 0x1, RZ ;  /* 0x0000000110108810 */ /* 0x000fe20007ffe0ff */
[----:B------:R-:W-:Y:S01]  /*44f0*/  VIADD R17, R8, UR5 ;  /* 0x0000000508117c36 */ /* 0x000fe20008000000 */
[----:B------:R-:W-:Y:S01]  /*4500*/  ISETP.GE.AND P2, PT, R19, RZ, PT ;  /* 0x000000ff1300720c */ /* 0x000fe20003f46270 */
[----:B------:R-:W-:Y:S01]  /*4510*/  BSSY.RECONVERGENT B0, `(.L_x_1181) ;  /* 0x0000028000007945 */ /* 0x000fe20003800200 */
[----:B------:R-:W-:Y:S02]  /*4520*/  @P1 IADD3 R16, PT, PT, R16, 0x1, RZ ;  /* 0x0000000110101810 */ /* 0x000fe40007ffe0ff */
[----:B------:R-:W-:Y:S02]  /*4530*/  ISETP.GE.AND P1, PT, R17, -0x1, PT ;  /* 0xffffffff1100780c */ /* 0x000fe40003f26270 */
[----:B------:R-:W-:-:S07]  /*4540*/  ISETP.NE.AND P0, PT, R13, RZ, PT ;  /* 0x000000ff0d00720c */ /* 0x000fce0003f05270 */
[----:B------:R-:W-:Y:S01]  /*4550*/  @!P2 IMAD.MOV R16, RZ, RZ, -R16 ;  /* 0x000000ffff10a224 */ /* 0x000fe200078e0a10 */
[----:B0-----:R-:W-:-:S03]  /*4560*/  MOV R10, UR6 ;  /* 0x00000006000a7c02 */ /* 0x001fc60008000f00 */
[----:B------:R-:W-:Y:S05]  /*4570*/  @!P1 BRA `(.L_x_1182) ;  /* 0x0000000000849947 */ /* 0x000fea0003800000 */
        /* <DEDUP_REMOVED lines=33> */
.L_x_1182:
[----:B------:R-:W-:Y:S05]  /*4790*/  BSYNC.RECONVERGENT B0 ;  /* 0x0000000000007941 */ /* 0x000fea0003800200 */
.L_x_1181:
[----:B------:R-:W-:Y:S01]  /*47a0*/  ISETP.GE.AND P1, PT, R7, R6, PT ;  /* 0x000000060700720c */ /* 0x000fe20003f26270 */
[----:B------:R-:W-:Y:S01]  /*47b0*/  BSSY.RECONVERGENT B1, `(.L_x_1183) ;  /* 0x00000a8000017945 */ /* 0x000fe20003800200 */
[----:B------:R-:W-:Y:S02]  /*47c0*/  @!P0 LOP3.LUT R16, RZ, R13, RZ, 0x33, !PT ;  /* 0x0000000dff108212 */ /* 0x000fe400078e33ff */
[----:B-----5:R-:W-:-:S03]  /*47d0*/  SHF.L.U32 R24, R24, 0x10, RZ ;  /* 0x0000001018187819 */ /* 0x020fc600000006ff */
[----:B------:R-:W-:-:S06]  /*47e0*/  IMAD R13, R2, R11, R16 ;  /* 0x0000000b020d7224 */ /* 0x000fcc00078e0210 */
[----:B------:R-:W-:Y:S05]  /*47f0*/  @P1 BRA `(.L_x_1184) ;  /* 0x00000008008c1947 */ /* 0x000fea0003800000 */
[----:B------:R-:W0:Y:S01]  /*4800*/  LDCU UR6, c[0x0][0x41c] ;  /* 0x00008380ff0677ac */ /* 0x000e220008000800 */
[C---:B------:R-:W-:Y:S01]  /*4810*/  IMAD.IADD R11, R10.reuse, 0x1, -R9 ;  /* 0x000000010a0b7824 */ /* 0x040fe200078e0a09 */
[----:B------:R-:W-:-:S04]  /*4820*/  IADD3 R14, PT, PT, -R10, R9, RZ ;  /* 0x000000090a0e7210 */ /* 0x000fc80007ffe1ff */
[C---:B------:R-:W-:Y:S02]  /*4830*/  LOP3.LUT R12, R11.reuse, 0x7, RZ, 0xc0, !PT ;  /* 0x000000070b0c7812 */ /* 0x040fe400078ec0ff */
[----:B------:R-:W-:Y:S02]  /*4840*/  ISETP.GT.U32.AND P0, PT, R14, -0x8, PT ;  /* 0xfffffff80e00780c */ /* 0x000fe40003f04070 */
[----:B------:R-:W-:Y:S01]  /*4850*/  LOP3.LUT R23, R11, 0xfffffff8, RZ, 0xc0, !PT ;  /* 0xfffffff80b177812 */ /* 0x000fe200078ec0ff */
[----:B------:R-:W-:-:S05]  /*4860*/  VIADD R12, R12, 0xffffffff ;  /* 0xffffffff0c0c7836 */ /* 0x000fca0000000000 */
[----:B------:R-:W-:Y:S01]  /*4870*/  ISETP.GE.U32.AND P1, PT, R12, 0x3, PT ;  /* 0x000000030c00780c */ /* 0x000fe20003f26070 */
[----:B0-----:R-:W-:-:S12]  /*4880*/  IMAD R22, R13, UR6, R22 ;  /* 0x000000060d167c24 */ /* 0x001fd8000f8e0216 */
.L_x_1192:
[----:B------:R-:W-:Y:S01]  /*4890*/  ISETP.GE.AND P2, PT, R9, R10, PT ;  /* 0x0000000a0900720c */ /* 0x000fe20003f46270 */
[----:B------:R-:W-:-:S12]  /*48a0*/  BSSY.RECONVERGENT B0, `(.L_x_1185) ;  /* 0x0000095000007945 */ /* 0x000fd80003800200 */
[----:B------:R-:W-:Y:S05]  /*48b0*/  @P2 BRA `(.L_x_1186) ;  /* 0x00000008004c2947 */ /* 0x000fea0003800000 */
[----:B------:R-:W0:Y:S01]  /*48c0*/  LDCU UR6, c[0x0][0x444] ;  /* 0x00008880ff0677ac */ /* 0x000e220008000800 */
[----:B------:R-:W-:Y:S01]  /*48d0*/  LOP3.LUT R12, R11, 0x7, RZ, 0xc0, !PT ;  /* 0x000000070b0c7812 */ /* 0x000fe200078ec0ff */
[----:B------:R-:W-:Y:S01]  /*48e0*/  BSSY.RECONVERGENT B2, `(.L_x_1187) ;  /* 0x0000046000027945 */ /* 0x000fe20003800200 */
[----:B------:R-:W-:Y:S01]  /*48f0*/  MOV R16, R9 ;  /* 0x0000000900107202 */ /* 0x000fe20000000f00 */
[----:B------:R-:W1:Y:S01]  /*4900*/  LDCU UR8, c[0x0][0x42c] ;  /* 0x00008580ff0877ac */ /* 0x000e620008000800 */
[----:B------:R-:W-:Y:S01]  /*4910*/  ISETP.NE.AND P3, PT, R12, RZ, PT ;  /* 0x000000ff0c00720c */ /* 0x000fe20003f65270 */
[----:B------:R-:W2:Y:S01]  /*4920*/  LDCU UR7, c[0x0][0x418] ;  /* 0x00008300ff0777ac */ /* 0x000ea20008000800 */
[----:B0-----:R-:W-:Y:S02]  /*4930*/  IMAD R25, R7, UR6, R22 ;  /* 0x0000000607197c24 */ /* 0x001fe4000f8e0216 */
[----:B-1----:R-:W-:Y:S02]  /*4940*/  IMAD R27, R4, UR8, R7 ;  /* 0x00000008041b7c24 */ /* 0x002fe4000f8e0207 */
[----:B--2---:R-:W-:Y:S01]  /*4950*/  IMAD R25, R25, UR7, R8 ;  /* 0x0000000719197c24 */ /* 0x004fe2000f8e0208 */
[----:B------:R-:W-:Y:S06]  /*4960*/  @P0 BRA `(.L_x_1188) ;  /* 0x0000000000f40947 */ /* 0x000fec0003800000 */
[----:B------:R-:W-:Y:S01]  /*4970*/  IMAD.MOV.U32 R20, RZ, RZ, RZ ;  /* 0x000000ffff147224 */ /* 0x000fe200078e00ff */
[----:B------:R-:W-:-:S07]  /*4980*/  MOV R16, R9 ;  /* 0x0000000900107202 */ /* 0x000fce0000000f00 */
.L_x_1189:
[----:B------:R-:W0:Y:S01]  /*4990*/  LDC R17, c[0x0][0x440] ;  /* 0x00011000ff117b82 */ /* 0x000e220000000800 */
[----:B------:R-:W1:Y:S07]  /*49a0*/  LDCU UR6, c[0x0][0x428] ;  /* 0x00008500ff0677ac */ /* 0x000e6e0008000800 */
[----:B------:R-:W2:Y:S08]  /*49b0*/  LDC.64 R14, c[0x0][0x3d0] ;  /* 0x0000f400ff0e7b82 */ /* 0x000eb00000000a00 */
[----:B------:R-:W3:Y:S01]  /*49c0*/  LDC.64 R12, c[0x0][0x380] ;  /* 0x0000e000ff0c7b82 */ /* 0x000ee20000000a00 */
[----:B-1----:R-:W-:-:S02]  /*49d0*/  IMAD R21, R27, UR6, R16 ;  /* 0x000000061b157c24 */ /* 0x002fc4000f8e0210 */
[----:B0-----:R-:W-:Y:S02]  /*49e0*/  IMAD R19, R16, R17, R25 ;  /* 0x0000001110137224 */ /* 0x001fe400078e0219 */
[----:B--2---:R-:W-:-:S05]  /*49f0*/  IMAD.WIDE R14, R21, 0x2, R14 ;  /* 0x00000002150e7825 */ /* 0x004fca00078e020e */
[----:B------:R-:W2:Y:S01]  /*4a00*/  LDG.E.U16 R29, desc[UR12][R14.64+0x2] ;  /* 0x0000020c0e1d7981 */ /* 0x000ea2000c1e1500 */
[----:B---3--:R-:W-:-:S03]  /*4a10*/  IMAD.WIDE R18, R19, 0x2, R12 ;  /* 0x0000000213127825 */ /* 0x008fc600078e020c */
[----:B------:R-:W3:Y:S04]  /*4a20*/  LDG.E.U16 R28, desc[UR12][R14.64+0x4] ;  /* 0x0000040c0e1c7981 */ /* 0x000ee8000c1e1500 */
[----:B------:R-:W4:Y:S04]  /*4a30*/  LDG.E.U16 R12, desc[UR12][R14.64] ;  /* 0x0000000c0e0c7981 */ /* 0x000f28000c1e1500 */
[----:B------:R-:W5:Y:S01]  /*4a40*/  LDG.E.U16 R13, desc[UR12][R18.64] ;  /* 0x0000000c120d7981 */ /* 0x000f62000c1e1500 */
[----:B----4-:R-:W-:Y:S01]  /*4a50*/  IMAD.U32 R21, R12, 0x10000, RZ ;  /* 0x000100000c157824 */ /* 0x010fe200078e00ff */
[----:B-----5:R-:W-:Y:S01]  /*4a60*/  SHF.L.U32 R26, R13, 0x10, RZ ;  /* 0x000000100d1a7819 */ /* 0x020fe200000006ff */
[----:B------:R-:W-:-:S04]  /*4a70*/  IMAD.WIDE R12, R17, 0x2, R18 ;  /* 0x00000002110c7825 */ /* 0x000fc800078e0212 */
[----:B------:R-:W-:Y:S02]  /*4a80*/  FFMA.FTZ R24, R21, R26, R24 ;  /* 0x0000001a15187223 */ /* 0x000fe40000010018 */
[----:B------:R0:W4:Y:S02]  /*4a90*/  LDG.E.U16 R21, desc[UR12][R12.64] ;  /* 0x0000000c0c157981 */ /* 0x000124000c1e1500 */
[----:B0-----:R-:W-:-:S05]  /*4aa0*/  IMAD.WIDE R12, R17, 0x2, R12 ;  /* 0x00000002110c7825 */ /* 0x001fca00078e020c */
[----:B------:R-:W5:Y:S01]  /*4ab0*/  LDG.E.U16 R26, desc[UR12][R12.64] ;  /* 0x0000000c0c1a7981 */ /* 0x000f62000c1e1500 */
[----:B--2---:R-:W-:Y:S02]  /*4ac0*/  IMAD.U32 R29, R29, 0x10000, RZ ;  /* 0x000100001d1d7824 */ /* 0x004fe400078e00ff */
[----:B---3--:R-:W-:Y:S01]  /*4ad0*/  IMAD.U32 R19, R28, 0x10000, RZ ;  /* 0x000100001c137824 */ /* 0x008fe200078e00ff */
[----:B----4-:R-:W-:-:S05]  /*4ae0*/  SHF.L.U32 R21, R21, 0x10, RZ ;  /* 0x0000001015157819 */ /* 0x010fca00000006ff */
[----:B------:R-:W-:Y:S01]  /*4af0*/  FFMA.FTZ R18, R29, R21, R24 ;  /* 0x000000151d127223 */ /* 0x000fe20000010018 */
[----:B------:R-:W-:Y:S01]  /*4b00*/  IMAD.WIDE R28, R17, 0x2, R12 ;  /* 0x00000002111c7825 */ /* 0x000fe200078e020c */
[----:B------:R-:W2:Y:S04]  /*4b10*/  LDG.E.U16 R21, desc[UR12][R14.64+0x6] ;  /* 0x0000060c0e157981 */ /* 0x000ea8000c1e1500 */
[----:B------:R-:W3:Y:S01]  /*4b20*/  LDG.E.U16 R13, desc[UR12][R14.64+0x8] ;  /* 0x0000080c0e0d7981 */ /* 0x000ee2000c1e1500 */
[----:B-----5:R-:W-:-:S05]  /*4b30*/  SHF.L.U32 R26, R26, 0x10, RZ ;  /* 0x000000101a1a7819 */ /* 0x020fca00000006ff */
[----:B------:R-:W-:Y:S02]  /*4b40*/  FFMA.FTZ R18, R19, R26, R18 ;  /* 0x0000001a13127223 */ /* 0x000fe40000010012 */
[----:B------:R0:W4:Y:S04]  /*4b50*/  LDG.E.U16 R19, desc[UR12][R28.64] ;  /* 0x0000000c1c137981 */ /* 0x000128000c1e1500 */
[----:B------:R-:W5:Y:S01]  /*4b60*/  LDG.E.U16 R26, desc[UR12][R14.64+0xc] ;  /* 0x00000c0c0e1a7981 */ /* 0x000f62000c1e1500 */
[----:B0-----:R-:W-:-:S05]  /*4b70*/  IMAD.WIDE R28, R17, 0x2, R28 ;  /* 0x00000002111c7825 */ /* 0x001fca00078e021c */
[----:B------:R-:W5:Y:S01]  /*4b80*/  LDG.E.U16 R12, desc[UR12][R28.64] ;  /* 0x0000000c1c0c7981 */ /* 0x000f62000c1e1500 */
[----:B--2---:R-:W-:Y:S02]  /*4b90*/  IMAD.U32 R21, R21, 0x10000, RZ ;  /* 0x0001000015157824 */ /* 0x004fe400078e00ff */
[----:B---3--:R-:W-:Y:S01]  /*4ba0*/  IMAD.U32 R24, R13, 0x10000, RZ ;  /* 0x000100000d187824 */ /* 0x008fe200078e00ff */
[----:B----4-:R-:W-:-:S05]  /*4bb0*/  SHF.L.U32 R19, R19, 0x10, RZ ;  /* 0x0000001013137819 */ /* 0x010fca00000006ff */
[----:B------:R-:W-:Y:S01]  /*4bc0*/  FFMA.FTZ R21, R21, R19, R18 ;  /* 0x0000001315157223 */ /* 0x000fe20000010012 */
[----:B------:R-:W-:Y:S01]  /*4bd0*/  IMAD.WIDE R18, R17, 0x2, R28 ;  /* 0x0000000211127825 */ /* 0x000fe200078e021c */
[----:B-----5:R-:W-:-:S05]  /*4be0*/  SHF.L.U32 R12, R12, 0x10, RZ ;  /* 0x000000100c0c7819 */ /* 0x020fca00000006ff */
[----:B------:R-:W-:Y:S01]  /*4bf0*/  FFMA.FTZ R21, R24, R12, R21 ;  /* 0x0000000c18157223 */ /* 0x000fe20000010015 */
[C---:B------:R-:W-:Y:S01]  /*4c00*/  IMAD.WIDE R12, R17.reuse, 0x2, R18 ;  /* 0x00000002110c7825 */ /* 0x040fe200078e0212 */
[----:B------:R-:W2:Y:S03]  /*4c10*/  LDG.E.U16 R24, desc[UR12][R18.64] ;  /* 0x0000000c12187981 */ /* 0x000ea6000c1e1500 */
[----:B------:R-:W-:Y:S02]  /*4c20*/  IMAD.WIDE R28, R17, 0x2, R12 ;  /* 0x00000002111c7825 */ /* 0x000fe400078e020c */
[----:B------:R-:W3:Y:S04]  /*4c30*/  LDG.E.U16 R12, desc[UR12][R12.64] ;  /* 0x0000000c0c0c7981 */ /* 0x000ee8000c1e1500 */
[----:B------:R-:W4:Y:S04]  /*4c40*/  LDG.E.U16 R18, desc[UR12][R14.64+0xa] ;  /* 0x00000a0c0e127981 */ /* 0x000f28000c1e1500 */
[----:B------:R-:W5:Y:S04]  /*4c50*/  LDG.E.U16 R19, desc[UR12][R14.64+0xe] ;  /* 0x00000e0c0e137981 */ /* 0x000f68000c1e1500 */
[----:B------:R-:W5:Y:S01]  /*4c60*/  LDG.E.U16 R28, desc[UR12][R28.64] ;  /* 0x0000000c1c1c7981 */ /* 0x000f62000c1e1500 */
[----:B------:R-:W-:-:S05]  /*4c70*/  VIADD R20, R20, 0x8 ;  /* 0x0000000814147836 */ /* 0x000fca0000000000 */
[----:B------:R-:W-:Y:S02]  /*4c80*/  ISETP.NE.AND P2, PT, R20, R23, PT ;  /* 0x000000171400720c */ /* 0x000fe40003f45270 */
[----:B------:R-:W-:Y:S02]  /*4c90*/  SHF.L.U32 R26, R26, 0x10, RZ ;  /* 0x000000101a1a7819 */ /* 0x000fe400000006ff */
[----:B------:R-:W-:Y:S02]  /*4ca0*/  IADD3 R16, PT, PT, R16, 0x8, RZ ;  /* 0x0000000810107810 */ /* 0x000fe40007ffe0ff */
[----:B--2---:R-:W-:Y:S01]  /*4cb0*/  SHF.L.U32 R24, R24, 0x10, RZ ;  /* 0x0000001018187819 */ /* 0x004fe200000006ff */
[----:B----4-:R-:W-:Y:S02]  /*4cc0*/  IMAD.U32 R17, R18, 0x10000, RZ ;  /* 0x0001000012117824 */ /* 0x010fe400078e00ff */
[----:B---3--:R-:W-:Y:S02]  /*4cd0*/  IMAD.U32 R18, R12, 0x10000, RZ ;  /* 0x000100000c127824 */ /* 0x008fe400078e00ff */
[----:B------:R-:W-:Y:S01]  /*4ce0*/  FFMA.FTZ R17, R17, R24, R21 ;  /* 0x0000001811117223 */ /* 0x000fe20000010015 */
[----:B-----5:R-:W-:Y:S01]  /*4cf0*/  SHF.L.U32 R24, R19, 0x10, RZ ;  /* 0x0000001013187819 */ /* 0x020fe200000006ff */
[----:B------:R-:W-:-:S02]  /*4d00*/  IMAD.U32 R14, R28, 0x10000, RZ ;  /* 0x000100001c0e7824 */ /* 0x000fc400078e00ff */
[----:B------:R-:W-:-:S04]  /*4d10*/  FFMA.FTZ R17, R26, R18, R17 ;  /* 0x000000121a117223 */ /* 0x000fc80000010011 */
[----:B------:R-:W-:Y:S01]  /*4d20*/  FFMA.FTZ R24, R24, R14, R17 ;  /* 0x0000000e18187223 */ /* 0x000fe20000010011 */
[----:B------:R-:W-:Y:S06]  /*4d30*/  @P2 BRA `(.L_x_1189) ;  /* 0xfffffffc00142947 */ /* 0x000fec000383ffff */
.L_x_1188:
[----:B------:R-:W-:Y:S05]  /*4d40*/  BSYNC.RECONVERGENT B2 ;  /* 0x0000000000027941 */ /* 0x000fea0003800200 */
.L_x_1187:
[----:B------:R-:W-:Y:S05]  /*4d50*/  @!P3 BRA `(.L_x_1186) ;  /* 0x000000040024b947 */ /* 0x000fea0003800000 */
[----:B------:R-:W-:Y:S04]  /*4d60*/  BSSY.RECONVERGENT B2, `(.L_x_1190) ;  /* 0x0000022000027945 */ /* 0x000fe80003800200 */
[----:B------:R-:W-:Y:S05]  /*4d70*/  @!P1 BRA `(.L_x_1191) ;  /* 0x0000000000809947 */ /* 0x000fea0003800000 */
[----:B------:R-:W0:Y:S01]  /*4d80*/  LDC R17, c[0x0][0x440] ;  /* 0x00011000ff117b82 */ /* 0x000e220000000800 */
[----:B------:R-:W1:Y:S07]  /*4d90*/  LDCU UR6, c[0x0][0x428] ;  /* 0x00008500ff0677ac */ /* 0x000e6e0008000800 */
[----:B------:R-:W2:Y:S08]  /*4da0*/  LDC.64 R12, c[0x0][0x380] ;  /* 0x0000e000ff0c7b82 */ /* 0x000eb00000000a00 */
[----:B------:R-:W3:Y:S01]  /*4db0*/  LDC.64 R14, c[0x0][0x3d0] ;  /* 0x0000f400ff0e7b82 */ /* 0x000ee20000000a00 */
[----:B-1----:R-:W-:-:S02]  /*4dc0*/  IMAD R19, R27, UR6, R16 ;  /* 0x000000061b137c24 */ /* 0x002fc4000f8e0210 */
[----:B0-----:R-:W-:-:S04]  /*4dd0*/  IMAD R21, R16, R17, R25 ;  /* 0x0000001110157224 */ /* 0x001fc800078e0219 */
[----:B--2---:R-:W-:-:S05]  /*4de0*/  IMAD.WIDE R20, R21, 0x2, R12 ;  /* 0x0000000215147825 */ /* 0x004fca00078e020c */
[----:B------:R-:W2:Y:S01]  /*4df0*/  LDG.E.U16 R26, desc[UR12][R20.64] ;  /* 0x0000000c141a7981 */ /* 0x000ea2000c1e1500 */
[----:B---3--:R-:W-:-:S05]  /*4e00*/  IMAD.WIDE R14, R19, 0x2, R14 ;  /* 0x00000002130e7825 */ /* 0x008fca00078e020e */
[----:B------:R-:W3:Y:S01]  /*4e10*/  LDG.E.U16 R18, desc[UR12][R14.64] ;  /* 0x0000000c0e127981 */ /* 0x000ee2000c1e1500 */
[----:B------:R-:W-:Y:S01]  /*4e20*/  IMAD.WIDE R12, R17, 0x2, R20 ;  /* 0x00000002110c7825 */ /* 0x000fe200078e0214 */
[----:B--2---:R-:W-:-:S03]  /*4e30*/  SHF.L.U32 R26, R26, 0x10, RZ ;  /* 0x000000101a1a7819 */ /* 0x004fc600000006ff */
[----:B---3--:R-:W-:-:S04]  /*4e40*/  IMAD.U32 R19, R18, 0x10000, RZ ;  /* 0x0001000012137824 */ /* 0x008fc800078e00ff */
[----:B------:R-:W-:Y:S01]  /*4e50*/  FFMA.FTZ R24, R19, R26, R24 ;  /* 0x0000001a13187223 */ /* 0x000fe20000010018 */
[C---:B------:R-:W-:Y:S02]  /*4e60*/  IMAD.WIDE R18, R17.reuse, 0x2, R12 ;  /* 0x0000000211127825 */ /* 0x040fe400078e020c */
[----:B------:R-:W2:Y:S02]  /*4e70*/  LDG.E.U16 R12, desc[UR12][R12.64] ;  /* 0x0000000c0c0c7981 */ /* 0x000ea4000c1e1500 */
[----:B------:R-:W-:Y:S02]  /*4e80*/  IMAD.WIDE R28, R17, 0x2, R18 ;  /* 0x00000002111c7825 */ /* 0x000fe400078e0212 */
[----:B------:R-:W3:Y:S04]  /*4e90*/  LDG.E.U16 R26, desc[UR12][R18.64] ;  /* 0x0000000c121a7981 */ /* 0x000ee8000c1e1500 */
[----:B------:R-:W4:Y:S04]  /*4ea0*/  LDG.E.U16 R17, desc[UR12][R14.64+0x6] ;  /* 0x0000060c0e117981 */ /* 0x000f28000c1e1500 */
[----:B------:R-:W5:Y:S04]  /*4eb0*/  LDG.E.U16 R13, desc[UR12][R14.64+0x2] ;  /* 0x0000020c0e0d7981 */ /* 0x000f68000c1e1500 */
[----:B------:R-:W4:Y:S04]  /*4ec0*/  LDG.E.U16 R18, desc[UR12][R14.64+0x4] ;  /* 0x0000040c0e127981 */ /* 0x000f28000c1e1500 */
[----:B------:R-:W4:Y:S01]  /*4ed0*/  LDG.E.U16 R28, desc[UR12][R28.64] ;  /* 0x0000000c1c1c7981 */ /* 0x000f22000c1e1500 */
[----:B------:R-:W-:Y:S01]  /*4ee0*/  VIADD R16, R16, 0x4 ;  /* 0x0000000410107836 */ /* 0x000fe20000000000 */
[----:B--2---:R-:W-:-:S02]  /*4ef0*/  SHF.L.U32 R20, R12, 0x10, RZ ;  /* 0x000000100c147819 */ /* 0x004fc400000006ff */
[----:B---3--:R-:W-:Y:S01]  /*4f00*/  SHF.L.U32 R26, R26, 0x10, RZ ;  /* 0x000000101a1a7819 */ /* 0x008fe200000006ff */
[----:B-----5:R-:W-:Y:S02]  /*4f10*/  IMAD.U32 R21, R13, 0x10000, RZ ;  /* 0x000100000d157824 */ /* 0x020fe400078e00ff */
[----:B----4-:R-:W-:Y:S02]  /*4f20*/  IMAD.U32 R13, R18, 0x10000, RZ ;  /* 0x00010000120d7824 */ /* 0x010fe400078e00ff */
[----:B------:R-:W-:Y:S01]  /*4f30*/  FFMA.FTZ R20, R21, R20, R24 ;  /* 0x0000001415147223 */ /* 0x000fe20000010018 */
[----:B------:R-:W-:Y:S01]  /*4f40*/  IMAD.U32 R24, R17, 0x10000, RZ ;  /* 0x0001000011187824 */ /* 0x000fe200078e00ff */
[----:B------:R-:W-:Y:S02]  /*4f50*/  SHF.L.U32 R12, R28, 0x10, RZ ;  /* 0x000000101c0c7819 */ /* 0x000fe400000006ff */
[----:B------:R-:W-:-:S04]  /*4f60*/  FFMA.FTZ R13, R13, R26, R20 ;  /* 0x0000001a0d0d7223 */ /* 0x000fc80000010014 */
[----:B------:R-:W-:-:S07]  /*4f70*/  FFMA.FTZ R24, R24, R12, R13 ;  /* 0x0000000c18187223 */ /* 0x000fce000001000d */
.L_x_1191:
[----:B------:R-:W-:Y:S05]  /*4f80*/  BSYNC.RECONVERGENT B2 ;  /* 0x0000000000027941 */ /* 0x000fea0003800200 */
.L_x_1190:
        /* <DEDUP_REMOVED lines=11> */
[----:B-1----:R-:W-:Y:S01]  /*5040*/  @P2 IMAD R29, R27, R29, R16 ;  /* 0x0000001d1b1d2224 */ /* 0x002fe200078e0210 */
[----:B------:R-:W-:-:S06]  /*5050*/  @P2 IADD3 R16, PT, PT, R16, 0x2, RZ ;  /* 0x0000000210102810 */ /* 0x000fcc0007ffe0ff */
        /* <DEDUP_REMOVED lines=16> */
[----:B---3--:R-:W-:Y:S01]  /*5160*/  @P2 IMAD.U32 R26, R26, 0x10000, RZ ;  /* 0x000100001a1a2824 */ /* 0x008fe200078e00ff */
[----:B----4-:R-:W-:Y:S01]  /*5170*/  @P2 SHF.L.U32 R25, R28, 0x10, RZ ;  /* 0x000000101c192819 */ /* 0x010fe200000006ff */
[----:B-----5:R-:W-:-:S04]  /*5180*/  @P2 IMAD.U32 R28, R29, 0x10000, RZ ;  /* 0x000100001d1c2824 */ /* 0x020fc800078e00ff */
[----:B------:R-:W-:Y:S01]  /*5190*/  @P2 FFMA.FTZ R25, R25, R26, R24 ;  /* 0x0000001a19192223 */ /* 0x000fe20000010018 */
[----:B--2---:R-:W-:Y:S02]  /*51a0*/  @P2 SHF.L.U32 R27, R20, 0x10, RZ ;  /* 0x00000010141b2819 */ /* 0x004fe400000006ff */
[----:B------:R-:W-:-:S03]  /*51b0*/  @P3 SHF.L.U32 R12, R16, 0x10, RZ ;  /* 0x00000010100c3819 */ /* 0x000fc600000006ff */
[----:B------:R-:W-:Y:S01]  /*51c0*/  @P2 FFMA.FTZ R24, R28, R27, R25 ;  /* 0x0000001b1c182223 */ /* 0x000fe20000010019 */
[----:B------:R-:W-:-:S04]  /*51d0*/  @P3 IMAD.U32 R13, R14, 0x10000, RZ ;  /* 0x000100000e0d3824 */ /* 0x000fc800078e00ff */
[----:B------:R-:W-:-:S07]  /*51e0*/  @P3 FFMA.FTZ R24, R13, R12, R24 ;  /* 0x0000000c0d183223 */ /* 0x000fce0000010018 */
.L_x_1186:
[----:B------:R-:W-:Y:S05]  /*51f0*/  BSYNC.RECONVERGENT B0 ;  /* 0x0000000000007941 */ /* 0x000fea0003800200 */
.L_x_1185:
[----:B------:R-:W-:-:S05]  /*5200*/  VIADD R7, R7, 0x1 ;  /* 0x0000000107077836 */ /* 0x000fca0000000000 */
[----:B------:R-:W-:-:S13]  /*5210*/  ISETP.NE.AND P2, PT, R7, R6, PT ;  /* 0x000000060700720c */ /* 0x000fda0003f45270 */
[----:B------:R-:W-:Y:S05]  /*5220*/  @P2 BRA `(.L_x_1192) ;  /* 0xfffffff400982947 */ /* 0x000fea000383ffff */
.L_x_1184:
[----:B------:R-:W-:Y:S05]  /*5230*/  BSYNC.RECONVERGENT B1 ;  /* 0x0000000000017941 */ /* 0x000fea0003800200 */
.L_x_1183:
        /* <DEDUP_REMOVED lines=14> */
.L_x_1174:
[----:B------:R-:W-:Y:S01]  /*5320*/  IABS R2, R4 ;  /* 0x0000000400027213 */ /* 0x000fe20000000000 */
[----:B------:R-:W0:Y:S03]  /*5330*/  LDC R11, c[0x0][0x410] ;  /* 0x00010400ff0b7b82 */ /* 0x000e260000000800 */
[----:B------:R-:W1:Y:S08]  /*5340*/  I2F.RP R8, R2 ;  /* 0x0000000200087306 */ /* 0x000e700000209400 */
[----:B-1----:R-:W1:Y:S01]  /*5350*/  MUFU.RCP R8, R8 ;  /* 0x0000000800087308 */ /* 0x002e620000001000 */
[----:B0-----:R-:W-:-:S02]  /*5360*/  IABS R10, R11 ;  /* 0x0000000b000a7213 */ /* 0x001fc40000000000 */
[----:B------:R-:W-:-:S04]  /*5370*/  LOP3.LUT R11, R11, R4, RZ, 0x3c, !PT ;  /* 0x000000040b0b7212 */ /* 0x000fc800078e3cff */
[----:B------:R-:W-:Y:S01]  /*5380*/  ISETP.GE.AND P2, PT, R11, RZ, PT ;  /* 0x000000ff0b00720c */ /* 0x000fe20003f46270 */
[----:B-1----:R-:W-:-:S04]  /*5390*/  VIADD R6, R8, 0xffffffe ;  /* 0x0ffffffe08067836 */ /* 0x002fc80000000000 */
[----:B------:R0:W1:Y:S02]  /*53a0*/  F2I.FTZ.U32.TRUNC.NTZ R7, R6 ;  /* 0x0000000600077305 */ /* 0x000064000021f000 */
[----:B0-----:R-:W-:Y:S01]  /*53b0*/  IMAD.MOV.U32 R6, RZ, RZ, RZ ;  /* 0x000000ffff067224 */ /* 0x001fe200078e00ff */
[----:B-1----:R-:W-:-:S05]  /*53c0*/  IADD3 R9, PT, PT, RZ, -R7, RZ ;  /* 0x80000007ff097210 */ /* 0x002fca0007ffe0ff */
        /* <DEDUP_REMOVED lines=10> */
[----:B------:R-:W-:-:S13]  /*5470*/  ISETP.GE.U32.AND P1, PT, R7, R2, PT ;  /* 0x000000020700720c */ /* 0x000fda0003f26070 */
[----:B------:R-:W-:-:S05]  /*5480*/  @P1 IADD3 R9, PT, PT, R9, 0x1, RZ ;  /* 0x0000000109091810 */ /* 0x000fca0007ffe0ff */
[----:B------:R-:W-:-:S05]  /*5490*/  IMAD.MOV.U32 R2, RZ, RZ, R9 ;  /* 0x000000ffff027224 */ /* 0x000fca00078e0009 */
[----:B------:R-:W-:Y:S02]  /*54a0*/  @!P2 IADD3 R2, PT, PT, -R2, RZ, RZ ;  /* 0x000000ff0202a210 */ /* 0x000fe40007ffe1ff */
[----:B------:R-:W-:-:S07]  /*54b0*/  @!P0 LOP3.LUT R2, RZ, R4, RZ, 0x33, !PT ;  /* 0x00000004ff028212 */ /* 0x000fce00078e33ff */
.L_x_1212:
[----:B------:R-:W0:Y:S01]  /*54c0*/  LDC R15, c[0x0][0x420] ;  /* 0x00010800ff0f7b82 */ /* 0x000e220000000800 */
[----:B------:R-:W1:Y:S01]  /*54d0*/  LDCU UR6, c[0x0][0x434] ;  /* 0x00008680ff0677ac */ /* 0x000e620008000800 */
[----:B------:R-:W-:Y:S06]  /*54e0*/  BSSY.RECONVERGENT B0, `(.L_x_1194) ;  /* 0x0000078000007945 */ /* 0x000fec0003800200 */
[----:B------:R-:W2:Y:S01]  /*54f0*/  LDC R7, c[0x0][0x424] ;  /* 0x00010900ff077b82 */ /* 0x000ea20000000800 */
[----:B0-----:R-:W-:-:S04]  /*5500*/  IABS R11, R15 ;  /* 0x0000000f000b7213 */ /* 0x001fc80000000000 */
        /* <DEDUP_REMOVED lines=25> */
[----:B------:R-:W-:Y:S02]  /*56a0*/  ISETP.NE.AND P1, PT, R15, RZ, PT ;  /* 0x000000ff0f00720c */ /* 0x000fe40003f25270 */
[----:B--2---:R-:W-:-:S07]  /*56b0*/  MOV R12, RZ ;  /* 0x000000ff000c7202 */ /* 0x004fce0000000f00 */
[----:B------:R-:W-:-:S04]  /*56c0*/  @P0 VIADD R10, R10, 0x1 ;  /* 0x000000010a0a0836 */ /* 0x000fc80000000000 */
[----:B------:R-:W-:Y:S01]  /*56d0*/  @!P2 IMAD.MOV R10, RZ, RZ, -R10 ;  /* 0x000000ffff0aa224 */ /* 0x000fe200078e0a0a */
[----:B---3--:R-:W-:Y:S02]  /*56e0*/  IADD3 R9, PT, PT, RZ, -R13, RZ ;  /* 0x8000000dff097210 */ /* 0x008fe40007ffe0ff */
[----:B------:R-:W-:-:S03]  /*56f0*/  @!P1 LOP3.LUT R10, RZ, R15, RZ, 0x33, !PT ;  /* 0x0000000fff0a9212 */ /* 0x000fc600078e33ff */
[----:B------:R-:W-:Y:S01]  /*5700*/  IMAD R9, R9, R6, RZ ;  /* 0x0000000609097224 */ /* 0x000fe200078e02ff */
[----:B------:R-:W-:Y:S02]  /*5710*/  IABS R11, R10 ;  /* 0x0000000a000b7213 */ /* 0x000fe40000000000 */
[----:B0-----:R-:W-:Y:S01]  /*5720*/  IABS R8, R4 ;  /* 0x0000000400087213 */ /* 0x001fe20000000000 */
[----:B------:R-:W-:-:S03]  /*5730*/  IMAD.HI.U32 R12, R13, R9, R12 ;  /* 0x000000090d0c7227 */ /* 0x000fc600078e000c */
[----:B------:R-:W0:Y:S01]  /*5740*/  I2F.RP R13, R8 ;  /* 0x00000008000d7306 */ /* 0x000e220000209400 */
[----:B------:R-:W-:-:S04]  /*5750*/  IMAD.MOV.U32 R9, RZ, RZ, R11 ;  /* 0x000000ffff097224 */ /* 0x000fc800078e000b */
[----:B------:R-:W-:-:S05]  /*5760*/  IMAD.HI.U32 R19, R12, R9, RZ ;  /* 0x000000090c137227 */ /* 0x000fca00078e00ff */
[----:B------:R-:W-:-:S05]  /*5770*/  IADD3 R11, PT, PT, -R19, RZ, RZ ;  /* 0x000000ff130b7210 */ /* 0x000fca0007ffe1ff */
[C---:B------:R-:W-:Y:S01]  /*5780*/  IMAD R9, R6.reuse, R11, R9 ;  /* 0x0000000b06097224 */ /* 0x040fe200078e0209 */
[----:B0-----:R-:W0:Y:S04]  /*5790*/  MUFU.RCP R13, R13 ;  /* 0x0000000d000d7308 */ /* 0x001e280000001000 */
[----:B------:R-:W-:-:S13]  /*57a0*/  ISETP.GT.U32.AND P1, PT, R6, R9, PT ;  /* 0x000000090600720c */ /* 0x000fda0003f24070 */
[----:B------:R-:W-:Y:S01]  /*57b0*/  @!P1 IMAD.IADD R9, R9, 0x1, -R6 ;  /* 0x0000000109099824 */ /* 0x000fe200078e0a06 */
[----:B0-----:R-:W-:Y:S01]  /*57c0*/  IADD3 R16, PT, PT, R13, 0xffffffe, RZ ;  /* 0x0ffffffe0d107810 */ /* 0x001fe20007ffe0ff */
[----:B------:R-:W-:Y:S01]  /*57d0*/  @!P1 VIADD R19, R19, 0x1 ;  /* 0x0000000113139836 */ /* 0x000fe20000000000 */
[----:B------:R-:W-:Y:S01]  /*57e0*/  ISETP.NE.AND P1, PT, R7, RZ, PT ;  /* 0x000000ff0700720c */ /* 0x000fe20003f25270 */
[----:B------:R-:W0:Y:S01]  /*57f0*/  LDC R13, c[0x0][0x414] ;  /* 0x00010500ff0d7b82 */ /* 0x000e220000000800 */
[----:B------:R-:W-:Y:S01]  /*5800*/  ISETP.GE.U32.AND P0, PT, R9, R6, PT ;  /* 0x000000060900720c */ /* 0x000fe20003f06070 */
[----:B------:R2:W3:Y:S01]  /*5810*/  F2I.FTZ.U32.TRUNC.NTZ R17, R16 ;  /* 0x0000001000117305 */ /* 0x0004e2000021f000 */
[----:B------:R-:W-:-:S04]  /*5820*/  LOP3.LUT R6, R10, R7, RZ, 0x3c, !PT ;  /* 0x000000070a067212 */ /* 0x000fc800078e3cff */
[----:B------:R-:W-:Y:S01]  /*5830*/  ISETP.GE.AND P2, PT, R6, RZ, PT ;  /* 0x000000ff0600720c */ /* 0x000fe20003f46270 */
[----:B--2---:R-:W-:-:S06]  /*5840*/  IMAD.MOV.U32 R16, RZ, RZ, RZ ;  /* 0x000000ffff107224 */ /* 0x004fcc00078e00ff */
[----:B------:R-:W-:Y:S01]  /*5850*/  @P0 IADD3 R19, PT, PT, R19, 0x1, RZ ;  /* 0x0000000113130810 */ /* 0x000fe20007ffe0ff */
[----:B---3--:R-:W-:-:S05]  /*5860*/  IMAD.MOV R9, RZ, RZ, -R17 ;  /* 0x000000ffff097224 */ /* 0x008fca00078e0a11 */
[----:B------:R-:W-:Y:S01]  /*5870*/  @!P2 IADD3 R19, PT, PT, -R19, RZ, RZ ;  /* 0x000000ff1313a210 */ /* 0x000fe20007ffe1ff */
[----:B------:R-:W-:Y:S01]  /*5880*/  IMAD R9, R9, R8, RZ ;  /* 0x0000000809097224 */ /* 0x000fe200078e02ff */
[----:B------:R-:W-:Y:S02]  /*5890*/  @!P1 LOP3.LUT R19, RZ, R7, RZ, 0x33, !PT ;  /* 0x00000007ff139212 */ /* 0x000fe400078e33ff */
[----:B0-----:R-:W-:Y:S01]  /*58a0*/  IABS R12, R13 ;  /* 0x0000000d000c7213 */ /* 0x001fe20000000000 */
[----:B------:R-:W-:Y:S01]  /*58b0*/  IMAD.HI.U32 R16, R17, R9, R16 ;  /* 0x0000000911107227 */ /* 0x000fe200078e0010 */
[----:B------:R-:W-:Y:S01]  /*58c0*/  IABS R6, R19 ;  /* 0x0000001300067213 */ /* 0x000fe20000000000 */
[----:B------:R-:W1:Y:S01]  /*58d0*/  LDC R17, c[0x0][0x43c] ;  /* 0x00010f00ff117b82 */ /* 0x000e620000000800 */
[----:B------:R-:W0:Y:S02]  /*58e0*/  I2F.RP R14, R12 ;  /* 0x0000000c000e7306 */ /* 0x000e240000209400 */
[----:B------:R-:W-:-:S05]  /*58f0*/  MOV R9, R6 ;  /* 0x0000000600097202 */ /* 0x000fca0000000f00 */
[----:B------:R-:W-:-:S04]  /*5900*/  IMAD.HI.U32 R11, R16, R9, RZ ;  /* 0x00000009100b7227 */ /* 0x000fc800078e00ff */
[----:B------:R-:W-:-:S04]  /*5910*/  IMAD.MOV R6, RZ, RZ, -R11 ;  /* 0x000000ffff067224 */ /* 0x000fc800078e0a0b */
[----:B------:R-:W-:Y:S01]  /*5920*/  IMAD R9, R8, R6, R9 ;  /* 0x0000000608097224 */ /* 0x000fe200078e0209 */
[----:B0-----:R-:W0:Y:S01]  /*5930*/  MUFU.RCP R14, R14 ;  /* 0x0000000e000e7308 */ /* 0x001e220000001000 */
[----:B------:R-:W-:-:S03]  /*5940*/  LOP3.LUT R6, R19, R4, RZ, 0x3c, !PT ;  /* 0x0000000413067212 */ /* 0x000fc600078e3cff */
[----:B------:R-:W-:Y:S02]  /*5950*/  ISETP.GT.U32.AND P1, PT, R8, R9, PT ;  /* 0x000000090800720c */ /* 0x000fe40003f24070 */
[----:B------:R-:W-:Y:S02]  /*5960*/  ISETP.GE.AND P2, PT, R6, RZ, PT ;  /* 0x000000ff0600720c */ /* 0x000fe40003f46270 */
[----:B------:R-:W-:-:S05]  /*5970*/  IADD3 R6, PT, PT, -R19, RZ, RZ ;  /* 0x000000ff13067210 */ /* 0x000fca0007ffe1ff */
[----:B------:R-:W-:Y:S02]  /*5980*/  IMAD R6, R7, R6, R10 ;  /* 0x0000000607067224 */ /* 0x000fe400078e020a */
[----:B------:R-:W-:Y:S02]  /*5990*/  HFMA2 R7, -RZ, RZ, 0, 0 ;  /* 0x00000000ff077431 */ /* 0x000fe400000001ff */
[-C--:B------:R-:W-:Y:S01]  /*59a0*/  @!P1 IADD3 R9, PT, PT, R9, -R8.reuse, RZ ;  /* 0x8000000809099210 */ /* 0x080fe20007ffe0ff */
[----:B------:R-:W-:Y:S01]  /*59b0*/  @!P1 VIADD R11, R11, 0x1 ;  /* 0x000000010b0b9836 */ /* 0x000fe20000000000 */
[----:B------:R-:W-:Y:S01]  /*59c0*/  ISETP.NE.AND P1, PT, R4, RZ, PT ;  /* 0x000000ff0400720c */ /* 0x000fe20003f25270 */
[----:B-1----:R-:W-:Y:S01]  /*59d0*/  IMAD R20, R6, UR6, -R17 ;  /* 0x0000000606147c24 */ /* 0x002fe2000f8e0a11 */
[----:B------:R-:W-:Y:S02]  /*59e0*/  ISETP.GE.U32.AND P0, PT, R9, R8, PT ;  /* 0x000000080900720c */ /* 0x000fe40003f06070 */
[----:B0-----:R-:W-:-:S02]  /*59f0*/  IADD3 R9, PT, PT, R14, 0xffffffe, RZ ;  /* 0x0ffffffe0e097810 */ /* 0x001fc40007ffe0ff */
[----:B------:R-:W0:Y:S04]  /*5a00*/  LDC R14, c[0x0][0x438] ;  /* 0x00010e00ff0e7b82 */ /* 0x000e280000000800 */
[----:B------:R-:W1:Y:S05]  /*5a10*/  F2I.FTZ.U32.TRUNC.NTZ R9, R9 ;  /* 0x0000000900097305 */ /* 0x000e6a000021f000 */
[----:B------:R-:W-:Y:S01]  /*5a20*/  @P0 VIADD R11, R11, 0x1 ;  /* 0x000000010b0b0836 */ /* 0x000fe20000000000 */
[----:B------:R-:W-:-:S03]  /*5a30*/  ISETP.GT.AND P0, PT, R20, -0x1, PT ;  /* 0xffffffff1400780c */ /* 0x000fc60003f04270 */
[----:B------:R-:W-:Y:S01]  /*5a40*/  @!P2 IMAD.MOV R11, RZ, RZ, -R11 ;  /* 0x000000ffff0ba224 */ /* 0x000fe200078e0a0b */
[----:B------:R-:W-:-:S04]  /*5a50*/  @!P1 LOP3.LUT R11, RZ, R4, RZ, 0x33, !PT ;  /* 0x00000004ff0b9212 */ /* 0x000fc800078e33ff */
[----:B------:R-:W-:Y:S01]  /*5a60*/  IADD3 R6, PT, PT, -R11, RZ, RZ ;  /* 0x000000ff0b067210 */ /* 0x000fe20007ffe1ff */
[----:B-1----:R-:W-:-:S04]  /*5a70*/  IMAD.MOV R17, RZ, RZ, -R9 ;  /* 0x000000ffff117224 */ /* 0x002fc800078e0a09 */
[----:B------:R-:W-:Y:S01]  /*5a80*/  IMAD R4, R4, R6, R19 ;  /* 0x0000000604047224 */ /* 0x000fe200078e0213 */
[----:B------:R-:W-:Y:S06]  /*5a90*/  @P0 BRA `(.L_x_1195) ;  /* 0x0000000000700947 */ /* 0x000fec0003800000 */
[----:B------:R-:W1:Y:S01]  /*5aa0*/  LDC R19, c[0x0][0x444] ;  /* 0x00011100ff137b82 */ /* 0x000e620000000800 */
[----:B------:R-:W-:Y:S01]  /*5ab0*/  IMAD.MOV.U32 R6, RZ, RZ, RZ ;  /* 0x000000ffff067224 */ /* 0x000fe200078e00ff */
[----:B------:R-:W-:Y:S02]  /*5ac0*/  IABS R22, R20 ;  /* 0x0000001400167213 */ /* 0x000fe40000000000 */
[----:B-1----:R-:W-:-:S04]  /*5ad0*/  IABS R8, R19 ;  /* 0x0000001300087213 */ /* 0x002fc80000000000 */
[----:B------:R-:W1:Y:S08]  /*5ae0*/  I2F.RP R16, R8 ;  /* 0x0000000800107306 */ /* 0x000e700000209400 */
[----:B-1----:R-:W1:Y:S02]  /*5af0*/  MUFU.RCP R16, R16 ;  /* 0x0000001000107308 */ /* 0x002e640000001000 */
[----:B-1----:R-:W-:-:S06]  /*5b00*/  VIADD R18, R16, 0xffffffe ;  /* 0x0ffffffe10127836 */ /* 0x002fcc0000000000 */
[----:B------:R-:W1:Y:S02]  /*5b10*/  F2I.FTZ.U32.TRUNC.NTZ R7, R18 ;  /* 0x0000001200077305 */ /* 0x000e64000021f000 */
        /* <DEDUP_REMOVED lines=17> */
[----:B------:R-:W-:-:S05]  /*5c30*/  IADD3 R7, PT, PT, -R6, RZ, RZ ;  /* 0x000000ff06077210 */ /* 0x000fca0007ffe1ff */
[----:B------:R-:W-:-:S05]  /*5c40*/  IMAD R7, R19, R7, R20 ;  /* 0x0000000713077224 */ /* 0x000fca00078e0214 */
[----:B------:R-:W-:-:S07]  /*5c50*/  LEA.HI R7, R7, -R6, RZ, 0x1 ;  /* 0x8000000607077211 */ /* 0x000fce00078f08ff */
.L_x_1195:
[----:B------:R-:W-:Y:S05]  /*5c60*/  BSYNC.RECONVERGENT B0 ;  /* 0x0000000000007941 */ /* 0x000fea0003800200 */
.L_x_1194:
[----:B------:R-:W1:Y:S01]  /*5c70*/  LDCU UR6, c[0x0][0x42c] ;  /* 0x00008580ff0677ac */ /* 0x000e620008000800 */
[----:B------:R-:W-:Y:S01]  /*5c80*/  IADD3 R21, PT, PT, R20, UR4, RZ ;  /* 0x0000000414157c10 */ /* 0x000fe2000fffe0ff */
[----:B------:R-:W-:Y:S01]  /*5c90*/  IMAD R17, R17, R12, RZ ;  /* 0x0000000c11117224 */ /* 0x000fe200078e02ff */
[----:B------:R-:W-:Y:S01]  /*5ca0*/  IABS R6, R4 ;  /* 0x0000000400067213 */ /* 0x000fe20000000000 */
[----:B------:R-:W-:Y:S01]  /*5cb0*/  IMAD.MOV.U32 R8, RZ, RZ, RZ ;  /* 0x000000ffff087224 */ /* 0x000fe200078e00ff */
[----:B------:R-:W-:Y:S01]  /*5cc0*/  ISETP.GE.AND P0, PT, R21, -0x1, PT ;  /* 0xffffffff1500780c */ /* 0x000fe20003f06270 */
[----:B------:R-:W-:Y:S02]  /*5cd0*/  BSSY.RECONVERGENT B0, `(.L_x_1196) ;  /* 0x0000027000007945 */ /* 0x000fe40003800200 */
[----:B------:R-:W-:-:S04]  /*5ce0*/  IMAD.HI.U32 R16, R9, R17, R8 ;  /* 0x0000001109107227 */ /* 0x000fc800078e0008 */
[----:B------:R-:W-:-:S04]  /*5cf0*/  IMAD.MOV.U32 R17, RZ, RZ, R6 ;  /* 0x000000ffff117224 */ /* 0x000fc800078e0006 */
[----:B------:R-:W-:-:S04]  /*5d00*/  IMAD.HI.U32 R16, R16, R17, RZ ;  /* 0x0000001110107227 */ /* 0x000fc800078e00ff */
[----:B-1----:R-:W-:Y:S01]  /*5d10*/  IMAD.U32 R6, RZ, RZ, UR6 ;  /* 0x00000006ff067e24 */ /* 0x002fe2000f8e00ff */
[----:B------:R-:W-:Y:S01]  /*5d20*/  IADD3 R18, PT, PT, -R16, RZ, RZ ;  /* 0x000000ff10127210 */ /* 0x000fe20007ffe1ff */
[----:B------:R-:W-:Y:S06]  /*5d30*/  @!P0 BRA `(.L_x_1197) ;  /* 0x0000000000808947 */ /* 0x000fec0003800000 */
[----:B------:R-:W1:Y:S01]  /*5d40*/  LDC R6, c[0x0][0x444] ;  /* 0x00011100ff067b82 */ /* 0x000e620000000800 */
[----:B------:R-:W-:Y:S01]  /*5d50*/  IADD3 R21, PT, PT, R21, 0x1, RZ ;  /* 0x0000000115157810 */ /* 0x000fe20007ffe0ff */
[----:B------:R-:W2:Y:S03]  /*5d60*/  LDCU UR6, c[0x0][0x42c] ;  /* 0x00008580ff0677ac */ /* 0x000ea60008000800 */
[----:B------:R-:W-:Y:S02]  /*5d70*/  IABS R22, R21 ;  /* 0x0000001500167213 */ /* 0x000fe40000000000 */
[----:B-1----:R-:W-:-:S04]  /*5d80*/  IABS R19, R6 ;  /* 0x0000000600137213 */ /* 0x002fc80000000000 */
[----:B------:R-:W1:Y:S08]  /*5d90*/  I2F.RP R23, R19 ;  /* 0x0000001300177306 */ /* 0x000e700000209400 */
[----:B-1----:R-:W1:Y:S02]  /*5da0*/  MUFU.RCP R23, R23 ;  /* 0x0000001700177308 */ /* 0x002e640000001000 */
[----:B-1----:R-:W-:-:S06]  /*5db0*/  IADD3 R24, PT, PT, R23, 0xffffffe, RZ ;  /* 0x0ffffffe17187810 */ /* 0x002fcc0007ffe0ff */
[----:B------:R-:W1:Y:S02]  /*5dc0*/  F2I.FTZ.U32.TRUNC.NTZ R9, R24 ;  /* 0x0000001800097305 */ /* 0x000e64000021f000 */
[----:B-1----:R-:W-:-:S04]  /*5dd0*/  IMAD.MOV R8, RZ, RZ, -R9 ;  /* 0x000000ffff087224 */ /* 0x002fc800078e0a09 */
[----:B------:R-:W-:Y:S02]  /*5de0*/  IMAD R25, R8, R19, RZ ;  /* 0x0000001308197224 */ /* 0x000fe400078e02ff */
[----:B------:R-:W-:-:S04]  /*5df0*/  IMAD.MOV.U32 R8, RZ, RZ, RZ ;  /* 0x000000ffff087224 */ /* 0x000fc800078e00ff */
[----:B------:R-:W-:-:S06]  /*5e00*/  IMAD.HI.U32 R25, R9, R25, R8 ;  /* 0x0000001909197227 */ /* 0x000fcc00078e0008 */
        /* <DEDUP_REMOVED lines=9> */
[----:B------:R-:W-:-:S13]  /*5ea0*/  ISETP.GE.U32.AND P0, PT, R22, R19, PT ;  /* 0x000000131600720c */ /* 0x000fda0003f06070 */
[----:B------:R-:W-:-:S05]  /*5eb0*/  @P0 VIADD R8, R8, 0x1 ;  /* 0x0000000108080836 */ /* 0x000fca0000000000 */
[----:B------:R-:W-:Y:S02]  /*5ec0*/  @!P2 IADD3 R8, PT, PT, -R8, RZ, RZ ;  /* 0x000000ff0808a210 */ /* 0x000fe40007ffe1ff */
[----:B------:R-:W-:-:S05]  /*5ed0*/  @!P1 LOP3.LUT R8, RZ, R6, RZ, 0x33, !PT ;  /* 0x00000006ff089212 */ /* 0x000fca00078e33ff */
[----:B------:R-:W-:Y:S01]  /*5ee0*/  IMAD.MOV R9, RZ, RZ, -R8 ;  /* 0x000000ffff097224 */ /* 0x000fe200078e0a08 */
[----:B--2---:R-:W-:-:S03]  /*5ef0*/  IADD3 R8, PT, PT, -R8, UR6, RZ ;  /* 0x0000000608087c10 */ /* 0x004fc6000fffe1ff */
[----:B------:R-:W-:-:S05]  /*5f00*/  IMAD R6, R6, R9, R21 ;  /* 0x0000000906067224 */ /* 0x000fca00078e0215 */
[----:B------:R-:W-:Y:S02]  /*5f10*/  ISETP.NE.AND P0, PT, R6, RZ, PT ;  /* 0x000000ff0600720c */ /* 0x000fe40003f05270 */
[----:B------:R-:W-:-:S11]  /*5f20*/  IADD3 R6, PT, PT, R8, -0x1, RZ ;  /* 0xffffffff08067810 */ /* 0x000fd60007ffe0ff */
[----:B------:R-:W-:-:S07]  /*5f30*/  @!P0 IMAD.MOV R6, RZ, RZ, R8 ;  /* 0x000000ffff068224 */ /* 0x000fce00078e0208 */
.L_x_1197:
[----:B------:R-:W-:Y:S05]  /*5f40*/  BSYNC.RECONVERGENT B0 ;  /* 0x0000000000007941 */ /* 0x000fea0003800200 */
.L_x_1196:
[----:B------:R-:W0:Y:S01]  /*5f50*/  LDCU UR6, c[0x0][0x430] ;  /* 0x00008600ff0677ac */ /* 0x000e220008000800 */
[----:B------:R-:W-:Y:S01]  /*5f60*/  IADD3 R10, PT, PT, -R10, RZ, RZ ;  /* 0x000000ff0a0a7210 */ /* 0x000fe20007ffe1ff */
[----:B------:R-:W-:Y:S01]  /*5f70*/  IMAD R17, R12, R18, R17 ;  /* 0x000000120c117224 */ /* 0x000fe200078e0211 */
[----:B------:R-:W-:Y:S01]  /*5f80*/  BSSY.RECONVERGENT B0, `(.L_x_1198) ;  /* 0x0000025000007945 */ /* 0x000fe20003800200 */
[----:B------:R-:W-:Y:S01]  /*5f90*/  HFMA2 R9, -RZ, RZ, 0, 0 ;  /* 0x00000000ff097431 */ /* 0x000fe200000001ff */
[----:B------:R-:W-:Y:S01]  /*5fa0*/  LOP3.LUT R21, R4, R13, RZ, 0x3c, !PT ;  /* 0x0000000d04157212 */ /* 0x000fe200078e3cff */
[----:B------:R-:W-:Y:S01]  /*5fb0*/  IMAD R15, R15, R10, R0 ;  /* 0x0000000a0f0f7224 */ /* 0x000fe200078e0200 */
[----:B------:R-:W-:-:S03]  /*5fc0*/  ISETP.GT.U32.AND P0, PT, R12, R17, PT ;  /* 0x000000110c00720c */ /* 0x000fc60003f04070 */
[----:B0-----:R-:W-:-:S10]  /*5fd0*/  IMAD R8, R15, UR6, -R14 ;  /* 0x000000060f087c24 */ /* 0x001fd4000f8e0a0e */
[----:B------:R-:W-:Y:S01]  /*5fe0*/  @!P0 IMAD.IADD R17, R17, 0x1, -R12 ;  /* 0x0000000111118824 */ /* 0x000fe200078e0a0c */
[----:B------:R-:W-:-:S04]  /*5ff0*/  ISETP.GT.AND P2, PT, R8, -0x1, PT ;  /* 0xffffffff0800780c */ /* 0x000fc80003f44270 */
[----:B------:R-:W-:-:S09]  /*6000*/  ISETP.GE.U32.AND P1, PT, R17, R12, PT ;  /* 0x0000000c1100720c */ /* 0x000fd20003f26070 */
[----:B------:R-:W-:Y:S05]  /*6010*/  @P2 BRA `(.L_x_1199) ;  /* 0x00000000006c2947 */ /* 0x000fea0003800000 */
[----:B------:R-:W0:Y:S01]  /*6020*/  LDC R9, c[0x0][0x440] ;  /* 0x00011000ff097b82 */ /* 0x000e220000000800 */
[----:B------:R-:W-:Y:S02]  /*6030*/  IABS R12, R8 ;  /* 0x00000008000c7213 */ /* 0x000fe40000000000 */
[----:B0-----:R-:W-:-:S04]  /*6040*/  IABS R17, R9 ;  /* 0x0000000900117213 */ /* 0x001fc80000000000 */
[----:B------:R-:W0:Y:S08]  /*6050*/  I2F.RP R18, R17 ;  /* 0x0000001100127306 */ /* 0x000e300000209400 */
[----:B0-----:R-:W0:Y:S02]  /*6060*/  MUFU.RCP R18, R18 ;  /* 0x0000001200127308 */ /* 0x001e240000001000 */
[----:B0-----:R-:W-:-:S06]  /*6070*/  VIADD R14, R18, 0xffffffe ;  /* 0x0ffffffe120e7836 */ /* 0x001fcc0000000000 */
        /* <DEDUP_REMOVED lines=21> */
.L_x_1199:
[----:B------:R-:W-:Y:S05]  /*61d0*/  BSYNC.RECONVERGENT B0 ;  /* 0x0000000000007941 */ /* 0x000fea0003800200 */
.L_x_1198:
        /* <DEDUP_REMOVED lines=44> */
.L_x_1201:
[----:B------:R-:W-:Y:S05]  /*64a0*/  BSYNC.RECONVERGENT B0 ;  /* 0x0000000000007941 */ /* 0x000fea0003800200 */
.L_x_1200:
[----:B------:R-:W-:Y:S01]  /*64b0*/  ISETP.GE.AND P1, PT, R7, R6, PT ;  /* 0x000000060700720c */ /* 0x000fe20003f26270 */
[----:B------:R-:W-:Y:S01]  /*64c0*/  BSSY.RECONVERGENT B1, `(.L_x_1202) ;  /* 0x00000ac000017945 */ /* 0x000fe20003800200 */
[----:B------:R-:W-:Y:S02]  /*64d0*/  @!P0 LOP3.LUT R16, RZ, R13, RZ, 0x33, !PT ;  /* 0x0000000dff108212 */ /* 0x000fe400078e33ff */
[----:B------:R-:W-:-:S03]  /*64e0*/  MOV R23, RZ ;  /* 0x000000ff00177202 */ /* 0x000fc60000000f00 */
[----:B------:R-:W-:-:S06]  /*64f0*/  IMAD R13, R2, R11, R16 ;  /* 0x0000000b020d7224 */ /* 0x000fcc00078e0210 */
[----:B------:R-:W-:Y:S05]  /*6500*/  @P1 BRA `(.L_x_1203) ;  /* 0x00000008009c1947 */ /* 0x000fea0003800000 */
[----:B------:R-:W0:Y:S01]  /*6510*/  LDCU UR6, c[0x0][0x41c] ;  /* 0x00008380ff0677ac */ /* 0x000e220008000800 */
[C---:B------:R-:W-:Y:S01]  /*6520*/  IMAD.IADD R18, R10.reuse, 0x1, -R9 ;  /* 0x000000010a127824 */ /* 0x040fe200078e0a09 */
[----:B------:R-:W-:Y:S01]  /*6530*/  IADD3 R12, PT, PT, -R10, R9, RZ ;  /* 0x000000090a0c7210 */ /* 0x000fe20007ffe1ff */
[----:B------:R-:W-:-:S03]  /*6540*/  HFMA2 R23, -RZ, RZ, 0, 0 ;  /* 0x00000000ff177431 */ /* 0x000fc600000001ff */
[----:B------:R-:W-:Y:S02]  /*6550*/  LOP3.LUT R11, R18, 0x7, RZ, 0xc0, !PT ;  /* 0x00000007120b7812 */ /* 0x000fe400078ec0ff */
[----:B------:R-:W-:Y:S02]  /*6560*/  ISETP.GT.U32.AND P0, PT, R12, -0x8, PT ;  /* 0xfffffff80c00780c */ /* 0x000fe40003f04070 */
[----:B------:R-:W-:Y:S01]  /*6570*/  LOP3.LUT R19, R18, 0xfffffff8, RZ, 0xc0, !PT ;  /* 0xfffffff812137812 */ /* 0x000fe200078ec0ff */
[----:B------:R-:W-:-:S05]  /*6580*/  VIADD R11, R11, 0xffffffff ;  /* 0xffffffff0b0b7836 */ /* 0x000fca0000000000 */
[----:B------:R-:W-:Y:S01]  /*6590*/  ISETP.GE.U32.AND P1, PT, R11, 0x3, PT ;  /* 0x000000030b00780c */ /* 0x000fe20003f26070 */
[----:B0-----:R-:W-:-:S12]  /*65a0*/  IMAD R20, R13, UR6, R20 ;  /* 0x000000060d147c24 */ /* 0x001fd8000f8e0214 */
.L_x_1211:
[----:B------:R-:W-:Y:S01]  /*65b0*/  ISETP.GE.AND P2, PT, R9, R10, PT ;  /* 0x0000000a0900720c */ /* 0x000fe20003f46270 */
[----:B------:R-:W-:-:S12]  /*65c0*/  BSSY.RECONVERGENT B0, `(.L_x_1204) ;  /* 0x0000098000007945 */ /* 0x000fd80003800200 */
[----:B------:R-:W-:Y:S05]  /*65d0*/  @P2 BRA `(.L_x_1205) ;  /* 0x0000000800582947 */ /* 0x000fea0003800000 */
[----:B------:R-:W0:Y:S01]  /*65e0*/  LDCU UR6, c[0x0][0x444] ;  /* 0x00008880ff0677ac */ /* 0x000e220008000800 */
[----:B------:R-:W-:Y:S01]  /*65f0*/  LOP3.LUT R11, R18, 0x7, RZ, 0xc0, !PT ;  /* 0x00000007120b7812 */ /* 0x000fe200078ec0ff */
[----:B------:R-:W-:Y:S01]  /*6600*/  BSSY.RECONVERGENT B2, `(.L_x_1206) ;  /* 0x0000046000027945 */ /* 0x000fe20003800200 */
[----:B------:R-:W-:Y:S01]  /*6610*/  IMAD.MOV.U32 R22, RZ, RZ, R9 ;  /* 0x000000ffff167224 */ /* 0x000fe200078e0009 */
[----:B------:R-:W1:Y:S01]  /*6620*/  LDCU UR8, c[0x0][0x42c] ;  /* 0x00008580ff0877ac */ /* 0x000e620008000800 */
[----:B------:R-:W-:Y:S01]  /*6630*/  ISETP.NE.AND P3, PT, R11, RZ, PT ;  /* 0x000000ff0b00720c */ /* 0x000fe20003f65270 */
[----:B------:R-:W2:Y:S01]  /*6640*/  LDCU UR7, c[0x0][0x418] ;  /* 0x00008300ff0777ac */ /* 0x000ea20008000800 */
[----:B0-----:R-:W-:Y:S02]  /*6650*/  IMAD R11, R7, UR6, R20 ;  /* 0x00000006070b7c24 */ /* 0x001fe4000f8e0214 */
[----:B-1----:R-:W-:Y:S02]  /*6660*/  IMAD R21, R4, UR8, R7 ;  /* 0x0000000804157c24 */ /* 0x002fe4000f8e0207 */
[----:B--2---:R-:W-:Y:S01]  /*6670*/  IMAD R11, R11, UR7, R8 ;  /* 0x000000070b0b7c24 */ /* 0x004fe2000f8e0208 */
[----:B------:R-:W-:Y:S06]  /*6680*/  @P0 BRA `(.L_x_1207) ;  /* 0x0000000000f40947 */ /* 0x000fec0003800000 */
[----:B------:R-:W-:Y:S01]  /*6690*/  MOV R24, RZ ;  /* 0x000000ff00187202 */ /* 0x000fe20000000f00 */
[----:B------:R-:W-:-:S07]  /*66a0*/  IMAD.MOV.U32 R22, RZ, RZ, R9 ;  /* 0x000000ffff167224 */ /* 0x000fce00078e0009 */
.L_x_1208:
        /* <DEDUP_REMOVED lines=12> */
[----:B----4-:R-:W-:Y:S01]  /*6770*/  SHF.L.U32 R26, R12, 0x10, RZ ;  /* 0x000000100c1a7819 */ /* 0x010fe200000006ff */
[----:B-----5:R-:W-:-:S02]  /*6780*/  IMAD.U32 R27, R13, 0x10000, RZ ;  /* 0x000100000d1b7824 */ /* 0x020fc400078e00ff */
[----:B------:R-:W-:-:S04]  /*6790*/  IMAD.WIDE R12, R25, 0x2, R16 ;  /* 0x00000002190c7825 */ /* 0x000fc800078e0210 */
[----:B------:R-:W-:Y:S02]  /*67a0*/  FFMA.FTZ R23, R26, R27, R23 ;  /* 0x0000001b1a177223 */ /* 0x000fe40000010017 */
[----:B------:R0:W4:Y:S02]  /*67b0*/  LDG.E.U16 R26, desc[UR12][R12.64] ;  /* 0x0000000c0c1a7981 */ /* 0x000124000c1e1500 */
[----:B0-----:R-:W-:-:S05]  /*67c0*/  IMAD.WIDE R12, R25, 0x2, R12 ;  /* 0x00000002190c7825 */ /* 0x001fca00078e020c */
[----:B------:R-:W5:Y:S01]  /*67d0*/  LDG.E.U16 R27, desc[UR12][R12.64] ;  /* 0x0000000c0c1b7981 */ /* 0x000f62000c1e1500 */
[----:B--2---:R-:W-:Y:S02]  /*67e0*/  SHF.L.U32 R29, R29, 0x10, RZ ;  /* 0x000000101d1d7819 */ /* 0x004fe400000006ff */
[----:B---3--:R-:W-:Y:S01]  /*67f0*/  SHF.L.U32 R17, R28, 0x10, RZ ;  /* 0x000000101c117819 */ /* 0x008fe200000006ff */
[----:B----4-:R-:W-:-:S04]  /*6800*/  IMAD.U32 R26, R26, 0x10000, RZ ;  /* 0x000100001a1a7824 */ /* 0x010fc800078e00ff */
[----:B------:R-:W-:Y:S01]  /*6810*/  FFMA.FTZ R16, R29, R26, R23 ;  /* 0x0000001a1d107223 */ /* 0x000fe20000010017 */
[----:B------:R-:W-:Y:S01]  /*6820*/  IMAD.WIDE R28, R25, 0x2, R12 ;  /* 0x00000002191c7825 */ /* 0x000fe200078e020c */
[----:B------:R-:W2:Y:S04]  /*6830*/  LDG.E.U16 R23, desc[UR12][R14.64+0x6] ;  /* 0x0000060c0e177981 */ /* 0x000ea8000c1e1500 */
[----:B------:R-:W3:Y:S01]  /*6840*/  LDG.E.U16 R13, desc[UR12][R14.64+0x8] ;  /* 0x0000080c0e0d7981 */ /* 0x000ee2000c1e1500 */
[----:B-----5:R-:W-:-:S04]  /*6850*/  IMAD.U32 R27, R27, 0x10000, RZ ;  /* 0x000100001b1b7824 */ /* 0x020fc800078e00ff */
[----:B------:R-:W-:Y:S01]  /*6860*/  FFMA.FTZ R16, R17, R27, R16 ;  /* 0x0000001b11107223 */ /* 0x000fe20000010010 */
[----:B------:R-:W-:Y:S01]  /*6870*/  IMAD.WIDE R26, R25, 0x2, R28 ;  /* 0x00000002191a7825 */ /* 0x000fe200078e021c */
[----:B------:R-:W4:Y:S04]  /*6880*/  LDG.E.U16 R17, desc[UR12][R28.64] ;  /* 0x0000000c1c117981 */ /* 0x000f28000c1e1500 */
[----:B------:R-:W5:Y:S04]  /*6890*/  LDG.E.U16 R12, desc[UR12][R26.64] ;  /* 0x0000000c1a0c7981 */ /* 0x000f68000c1e1500 */
[----:B------:R-:W5:Y:S01]  /*68a0*/  LDG.E.U16 R29, desc[UR12][R14.64+0xc] ;  /* 0x00000c0c0e1d7981 */ /* 0x000f62000c1e1500 */
[----:B--2---:R-:W-:-:S02]  /*68b0*/  SHF.L.U32 R23, R23, 0x10, RZ ;  /* 0x0000001017177819 */ /* 0x004fc400000006ff */
[----:B---3--:R-:W-:Y:S01]  /*68c0*/  SHF.L.U32 R13, R13, 0x10, RZ ;  /* 0x000000100d0d7819 */ /* 0x008fe200000006ff */
[----:B----4-:R-:W-:-:S04]  /*68d0*/  IMAD.U32 R17, R17, 0x10000, RZ ;  /* 0x0001000011117824 */ /* 0x010fc800078e00ff */
[----:B------:R-:W-:Y:S01]  /*68e0*/  FFMA.FTZ R23, R23, R17, R16 ;  /* 0x0000001117177223 */ /* 0x000fe20000010010 */
[----:B------:R-:W-:-:S04]  /*68f0*/  IMAD.WIDE R16, R25, 0x2, R26 ;  /* 0x0000000219107825 */ /* 0x000fc800078e021a */
[----:B-----5:R-:W-:Y:S01]  /*6900*/  IMAD.U32 R12, R12, 0x10000, RZ ;  /* 0x000100000c0c7824 */ /* 0x020fe200078e00ff */
[----:B------:R-:W2:Y:S03]  /*6910*/  LDG.E.U16 R28, desc[UR12][R16.64] ;  /* 0x0000000c101c7981 */ /* 0x000ea6000c1e1500 */
[----:B------:R-:W-:Y:S01]  /*6920*/  FFMA.FTZ R23, R13, R12, R23 ;  /* 0x0000000c0d177223 */ /* 0x000fe20000010017 */
[C---:B------:R-:W-:Y:S02]  /*6930*/  IMAD.WIDE R12, R25.reuse, 0x2, R16 ;  /* 0x00000002190c7825 */ /* 0x040fe400078e0210 */
[----:B------:R-:W3:Y:S02]  /*6940*/  LDG.E.U16 R16, desc[UR12][R14.64+0xa] ;  /* 0x00000a0c0e107981 */ /* 0x000ee4000c1e1500 */
[----:B------:R-:W-:Y:S02]  /*6950*/  IMAD.WIDE R26, R25, 0x2, R12 ;  /* 0x00000002191a7825 */ /* 0x000fe400078e020c */
[----:B------:R-:W4:Y:S04]  /*6960*/  LDG.E.U16 R12, desc[UR12][R12.64] ;  /* 0x0000000c0c0c7981 */ /* 0x000f28000c1e1500 */
[----:B------:R-:W5:Y:S04]  /*6970*/  LDG.E.U16 R26, desc[UR12][R26.64] ;  /* 0x0000000c1a1a7981 */ /* 0x000f68000c1e1500 */
[----:B------:R5:W5:Y:S01]  /*6980*/  LDG.E.U16 R17, desc[UR12][R14.64+0xe] ;  /* 0x00000e0c0e117981 */ /* 0x000b62000c1e1500 */
[----:B------:R-:W-:-:S04]  /*6990*/  IADD3 R24, PT, PT, R24, 0x8, RZ ;  /* 0x0000000818187810 */ /* 0x000fc80007ffe0ff */
[----:B------:R-:W-:Y:S01]  /*69a0*/  ISETP.NE.AND P2, PT, R24, R19, PT ;  /* 0x000000131800720c */ /* 0x000fe20003f45270 */
[----:B------:R-:W-:Y:S02]  /*69b0*/  VIADD R22, R22, 0x8 ;  /* 0x0000000816167836 */ /* 0x000fe40000000000 */
[----:B--2---:R-:W-:Y:S01]  /*69c0*/  IMAD.U32 R28, R28, 0x10000, RZ ;  /* 0x000100001c1c7824 */ /* 0x004fe200078e00ff */
[----:B---3--:R-:W-:Y:S01]  /*69d0*/  SHF.L.U32 R25, R16, 0x10, RZ ;  /* 0x0000001010197819 */ /* 0x008fe200000006ff */
[----:B------:R-:W-:Y:S01]  /*69e0*/  IMAD.U32 R16, R29, 0x10000, RZ ;  /* 0x000100001d107824 */ /* 0x000fe200078e00ff */
[----:B----4-:R-:W-:-:S03]  /*69f0*/  SHF.L.U32 R29, R12, 0x10, RZ ;  /* 0x000000100c1d7819 */ /* 0x010fc600000006ff */
[----:B------:R-:W-:Y:S01]  /*6a00*/  FFMA.FTZ R23, R25, R28, R23 ;  /* 0x0000001c19177223 */ /* 0x000fe20000010017 */
[----:B-----5:R-:W-:-:S03]  /*6a10*/  SHF.L.U32 R15, R26, 0x10, RZ ;  /* 0x000000101a0f7819 */ /* 0x020fc600000006ff */
[----:B------:R-:W-:Y:S01]  /*6a20*/  FFMA.FTZ R23, R16, R29, R23 ;  /* 0x0000001d10177223 */ /* 0x000fe20000010017 */
[----:B------:R-:W-:-:S04]  /*6a30*/  IMAD.U32 R14, R17, 0x10000, RZ ;  /* 0x00010000110e7824 */ /* 0x000fc800078e00ff */
[----:B------:R-:W-:Y:S01]  /*6a40*/  FFMA.FTZ R23, R14, R15, R23 ;  /* 0x0000000f0e177223 */ /* 0x000fe20000010017 */
[----:B------:R-:W-:Y:S06]  /*6a50*/  @P2 BRA `(.L_x_1208) ;  /* 0xfffffffc00142947 */ /* 0x000fec000383ffff */
.L_x_1207:
[----:B------:R-:W-:Y:S05]  /*6a60*/  BSYNC.RECONVERGENT B2 ;  /* 0x0000000000027941 */ /* 0x000fea0003800200 */
.L_x_1206:
        /* <DEDUP_REMOVED lines=13> */
[----:B------:R-:W4:Y:S01]  /*6b40*/  LDG.E.U16 R17, desc[UR12][R26.64] ;  /* 0x0000000c1a117981 */ /* 0x000f22000c1e1500 */
[----:B------:R-:W-:-:S03]  /*6b50*/  IMAD.WIDE R12, R25, 0x2, R26 ;  /* 0x00000002190c7825 */ /* 0x000fc600078e021a */
[----:B------:R-:W5:Y:S01]  /*6b60*/  LDG.E.U16 R26, desc[UR12][R14.64+0x6] ;  /* 0x0000060c0e1a7981 */ /* 0x000f62000c1e1500 */
[----:B--2---:R-:W-:Y:S01]  /*6b70*/  SHF.L.U32 R16, R16, 0x10, RZ ;  /* 0x0000001010107819 */ /* 0x004fe200000006ff */
[----:B----4-:R-:W-:-:S04]  /*6b80*/  IMAD.U32 R17, R17, 0x10000, RZ ;  /* 0x0001000011117824 */ /* 0x010fc800078e00ff */
[----:B------:R-:W-:Y:S01]  /*6b90*/  FFMA.FTZ R23, R16, R17, R23 ;  /* 0x0000001110177223 */ /* 0x000fe20000010017 */
[C---:B------:R-:W-:Y:S02]  /*6ba0*/  IMAD.WIDE R16, R25.reuse, 0x2, R12 ;  /* 0x0000000219107825 */ /* 0x040fe400078e020c */
[----:B------:R-:W2:Y:S02]  /*6bb0*/  LDG.E.U16 R12, desc[UR12][R12.64] ;  /* 0x0000000c0c0c7981 */ /* 0x000ea4000c1e1500 */
[----:B------:R-:W-:Y:S02]  /*6bc0*/  IMAD.WIDE R24, R25, 0x2, R16 ;  /* 0x0000000219187825 */ /* 0x000fe400078e0210 */
[----:B------:R-:W4:Y:S04]  /*6bd0*/  LDG.E.U16 R28, desc[UR12][R16.64] ;  /* 0x0000000c101c7981 */ /* 0x000f28000c1e1500 */
[----:B------:R-:W4:Y:S04]  /*6be0*/  LDG.E.U16 R13, desc[UR12][R14.64+0x4] ;  /* 0x0000040c0e0d7981 */ /* 0x000f28000c1e1500 */
[----:B------:R-:W4:Y:S01]  /*6bf0*/  LDG.E.U16 R24, desc[UR12][R24.64] ;  /* 0x0000000c18187981 */ /* 0x000f22000c1e1500 */
[----:B---3--:R-:W-:-:S02]  /*6c00*/  SHF.L.U32 R29, R29, 0x10, RZ ;  /* 0x000000101d1d7819 */ /* 0x008fc400000006ff */
[----:B-----5:R-:W-:Y:S02]  /*6c10*/  SHF.L.U32 R26, R26, 0x10, RZ ;  /* 0x000000101a1a7819 */ /* 0x020fe400000006ff */
[----:B------:R-:W-:Y:S01]  /*6c20*/  IADD3 R22, PT, PT, R22, 0x4, RZ ;  /* 0x0000000416167810 */ /* 0x000fe20007ffe0ff */
[----:B--2---:R-:W-:-:S04]  /*6c30*/  IMAD.U32 R27, R12, 0x10000, RZ ;  /* 0x000100000c1b7824 */ /* 0x004fc800078e00ff */
[----:B------:R-:W-:Y:S01]  /*6c40*/  FFMA.FTZ R23, R29, R27, R23 ;  /* 0x0000001b1d177223 */ /* 0x000fe20000010017 */
[----:B----4-:R-:W-:Y:S01]  /*6c50*/  IMAD.U32 R28, R28, 0x10000, RZ ;  /* 0x000100001c1c7824 */ /* 0x010fe200078e00ff */
[----:B------:R-:W-:Y:S01]  /*6c60*/  SHF.L.U32 R12, R13, 0x10, RZ ;  /* 0x000000100d0c7819 */ /* 0x000fe200000006ff */
[----:B------:R-:W-:-:S04]  /*6c70*/  IMAD.U32 R13, R24, 0x10000, RZ ;  /* 0x00010000180d7824 */ /* 0x000fc800078e00ff */
[----:B------:R-:W-:-:S04]  /*6c80*/  FFMA.FTZ R23, R12, R28, R23 ;  /* 0x0000001c0c177223 */ /* 0x000fc80000010017 */
[----:B------:R-:W-:-:S07]  /*6c90*/  FFMA.FTZ R23, R26, R13, R23 ;  /* 0x0000000d1a177223 */ /* 0x000fce0000010017 */
.L_x_1210:
[----:B------:R-:W-:Y:S05]  /*6ca0*/  BSYNC.RECONVERGENT B2 ;  /* 0x0000000000027941 */ /* 0x000fea0003800200 */
.L_x_1209:
[----:B------:R-:W-:-:S04]  /*6cb0*/  LOP3.LUT R12, R18, 0x3, RZ, 0xc0, !PT ;  /* 0x00000003120c7812 */ /* 0x000fc800078ec0ff */
[----:B------:R-:W-:-:S05]  /*6cc0*/  VIMNMX.U32 R12, PT, PT, R12, 0x2, PT ;  /* 0x000000020c0c7848 */ /* 0x000fca0003fe0000 */
[----:B------:R-:W-:-:S04]  /*6cd0*/  IMAD.SHL.U32 R14, R12, 0x4, RZ ;  /* 0x000000040c0e7824 */ /* 0x000fc800078e00ff */
[----:B------:R-:W0:Y:S02]  /*6ce0*/  LDC R12, c[0x2][R14] ;  /* 0x008000000e0c7b82 */ /* 0x000e240000000800 */
[----:B0-----:R-:W-:-:S04]  /*6cf0*/  SHF.R.S32.HI R13, RZ, 0x1f, R12 ;  /* 0x0000001fff0d7819 */ /* 0x001fc8000001140c */
.L_x_1651:
[----:B------:R-:W-:Y:S05]  /*6d00*/  BRX R12 -0x6d10                                                                                                                                                                                                                                                              (*"BRANCH_TARGETS .L_x_1205,.L_x_1653,.L_x_1654"*) ;  /* 0xffffff900cbc7949 */ /* 0x000fea000383ffff */
.L_x_1654:
[----:B------:R-:W0:Y:S01]  /*6d10*/  LDC R17, c[0x0][0x440] ;  /* 0x00011000ff117b82 */ /* 0x000e220000000800 */
[----:B------:R-:W1:Y:S07]  /*6d20*/  LDCU UR6, c[0x0][0x428] ;  /* 0x00008500ff0677ac */ /* 0x000e6e0008000800 */
[----:B------:R-:W2:Y:S08]  /*6d30*/  LDC.64 R14, c[0x0][0x380] ;  /* 0x0000e000ff0e7b82 */ /* 0x000eb00000000a00 */
[----:B------:R-:W3:Y:S01]  /*6d40*/  LDC.64 R12, c[0x0][0x3d0] ;  /* 0x0000f400ff0c7b82 */ /* 0x000ee20000000a00 */
[----:B-1----:R-:W-:-:S02]  /*6d50*/  IMAD R27, R21, UR6, R22 ;  /* 0x00000006151b7c24 */ /* 0x002fc4000f8e0216 */
[----:B0-----:R-:W-:-:S04]  /*6d60*/  IMAD R25, R22, R17, R11 ;  /* 0x0000001116197224 */ /* 0x001fc800078e020b */
[----:B--2---:R-:W-:-:S04]  /*6d70*/  IMAD.WIDE R14, R25, 0x2, R14 ;  /* 0x00000002190e7825 */ /* 0x004fc800078e020e */
[----:B---3--:R-:W-:-:S04]  /*6d80*/  IMAD.WIDE R12, R27, 0x2, R12 ;  /* 0x000000021b0c7825 */ /* 0x008fc800078e020c */
[----:B------:R-:W-:Y:S01]  /*6d90*/  IMAD.WIDE R16, R17, 0x2, R14 ;  /* 0x0000000211107825 */ /* 0x000fe200078e020e */
[----:B------:R-:W2:Y:S04]  /*6da0*/  LDG.E.U16 R24, desc[UR12][R12.64] ;  /* 0x0000000c0c187981 */ /* 0x000ea8000c1e1500 */
[----:B------:R-:W3:Y:S04]  /*6db0*/  LDG.E.U16 R14, desc[UR12][R14.64] ;  /* 0x0000000c0e0e7981 */ /* 0x000ee8000c1e1500 */
[----:B------:R-:W4:Y:S04]  /*6dc0*/  LDG.E.U16 R26, desc[UR12][R12.64+0x2] ;  /* 0x0000020c0c1a7981 */ /* 0x000f28000c1e1500 */
[----:B------:R-:W5:Y:S01]  /*6dd0*/  LDG.E.U16 R16, desc[UR12][R16.64] ;  /* 0x0000000c10107981 */ /* 0x000f62000c1e1500 */
[----:B------:R-:W-:-:S02]  /*6de0*/  IADD3 R22, PT, PT, R22, 0x2, RZ ;  /* 0x0000000216167810 */ /* 0x000fc40007ffe0ff */
[----:B--2---:R-:W-:Y:S01]  /*6df0*/  SHF.L.U32 R24, R24, 0x10, RZ ;  /* 0x0000001018187819 */ /* 0x004fe200000006ff */
[----:B---3--:R-:W-:Y:S01]  /*6e00*/  IMAD.U32 R25, R14, 0x10000, RZ ;  /* 0x000100000e197824 */ /* 0x008fe200078e00ff */
[----:B----4-:R-:W-:-:S03]  /*6e10*/  SHF.L.U32 R26, R26, 0x10, RZ ;  /* 0x000000101a1a7819 */ /* 0x010fc600000006ff */
[----:B------:R-:W-:Y:S01]  /*6e20*/  FFMA.FTZ R23, R24, R25, R23 ;  /* 0x0000001918177223 */ /* 0x000fe20000010017 */
[----:B-----5:R-:W-:-:S04]  /*6e30*/  IMAD.U32 R27, R16, 0x10000, RZ ;  /* 0x00010000101b7824 */ /* 0x020fc800078e00ff */
[----:B------:R-:W-:-:S07]  /*6e40*/  FFMA.FTZ R23, R26, R27, R23 ;  /* 0x0000001b1a177223 */ /* 0x000fce0000010017 */
.L_x_1653:
[----:B------:R-:W-:-:S13]  /*6e50*/  LOP3.LUT P2, RZ, R18, 0x1, RZ, 0xc0, !PT ;  /* 0x0000000112ff7812 */ /* 0x000fda000784c0ff */
[----:B------:R-:W-:Y:S05]  /*6e60*/  @!P2 BRA `(.L_x_1205) ;  /* 0x000000000034a947 */ /* 0x000fea0003800000 */
[----:B------:R-:W0:Y:S01]  /*6e70*/  LDC.64 R12, c[0x0][0x380] ;  /* 0x0000e000ff0c7b82 */ /* 0x000e220000000a00 */
[----:B------:R-:W1:Y:S01]  /*6e80*/  LDCU UR6, c[0x0][0x440] ;  /* 0x00008800ff0677ac */ /* 0x000e620008000800 */
[----:B------:R-:W2:Y:S06]  /*6e90*/  LDCU UR7, c[0x0][0x428] ;  /* 0x00008500ff0777ac */ /* 0x000eac0008000800 */
[----:B------:R-:W3:Y:S01]  /*6ea0*/  LDC.64 R14, c[0x0][0x3d0] ;  /* 0x0000f400ff0e7b82 */ /* 0x000ee20000000a00 */
[----:B-1----:R-:W-:Y:S02]  /*6eb0*/  IMAD R11, R22, UR6, R11 ;  /* 0x00000006160b7c24 */ /* 0x002fe4000f8e020b */
[----:B--2---:R-:W-:-:S02]  /*6ec0*/  IMAD R21, R21, UR7, R22 ;  /* 0x0000000715157c24 */ /* 0x004fc4000f8e0216 */
[----:B0-----:R-:W-:-:S06]  /*6ed0*/  IMAD.WIDE R12, R11, 0x2, R12 ;  /* 0x000000020b0c7825 */ /* 0x001fcc00078e020c */
[----:B------:R-:W2:Y:S01]  /*6ee0*/  LDG.E.U16 R12, desc[UR12][R12.64] ;  /* 0x0000000c0c0c7981 */ /* 0x000ea2000c1e1500 */
[----:B---3--:R-:W-:-:S06]  /*6ef0*/  IMAD.WIDE R14, R21, 0x2, R14 ;  /* 0x00000002150e7825 */ /* 0x008fcc00078e020e */
[----:B------:R-:W3:Y:S01]  /*6f00*/  LDG.E.U16 R14, desc[UR12][R14.64] ;  /* 0x0000000c0e0e7981 */ /* 0x000ee2000c1e1500 */
[----:B--2---:R-:W-:Y:S01]  /*6f10*/  SHF.L.U32 R11, R12, 0x10, RZ ;  /* 0x000000100c0b7819 */ /* 0x004fe200000006ff */
[----:B---3--:R-:W-:-:S04]  /*6f20*/  IMAD.U32 R16, R14, 0x10000, RZ ;  /* 0x000100000e107824 */ /* 0x008fc800078e00ff */
[----:B------:R-:W-:-:S07]  /*6f30*/  FFMA.FTZ R23, R16, R11, R23 ;  /* 0x0000000b10177223 */ /* 0x000fce0000010017 */
.L_x_1205:
[----:B------:R-:W-:Y:S05]  /*6f40*/  BSYNC.RECONVERGENT B0 ;  /* 0x0000000000007941 */ /* 0x000fea0003800200 */
.L_x_1204:
[----:B------:R-:W-:-:S05]  /*6f50*/  VIADD R7, R7, 0x1 ;  /* 0x0000000107077836 */ /* 0x000fca0000000000 */
[----:B------:R-:W-:-:S13]  /*6f60*/  ISETP.NE.AND P2, PT, R7, R6, PT ;  /* 0x000000060700720c */ /* 0x000fda0003f45270 */
[----:B------:R-:W-:Y:S05]  /*6f70*/  @P2 BRA `(.L_x_1211) ;  /* 0xfffffff4008c2947 */ /* 0x000fea000383ffff */
.L_x_1203:
[----:B------:R-:W-:Y:S05]  /*6f80*/  BSYNC.RECONVERGENT B1 ;  /* 0x0000000000017941 */ /* 0x000fea0003800200 */
.L_x_1202:
        /* <DEDUP_REMOVED lines=14> */
.L_x_1213:
        /* <DEDUP_REMOVED lines=9> */
.L_x_1767:


//--------------------- .text._ZN2at6native51_GLOBAL__N__2c613397_18_DepthwiseConv2d_cu_9959487031conv_depthwise2d_forward_kernelILi1EN3c108BFloat16EiEEvNS_27GenericPackedTensorAccessorIKT0_Lm4ENS_16DefaultPtrTraitsEiEENS5_IS6_Lm4ES8_iEES9_NS5_IS7_Lm1ES8_iEEbT1_iiiiiiiiiiiiii --------------------------
	.section	.text._ZN2at6native51_GLOBAL__N__2c613397_18_DepthwiseConv2d_cu_9959487031conv_depthwise2d_forward_kernelILi1EN3c108BFloat16EiEEvNS_27GenericPackedTensorAccessorIKT0_Lm4ENS_16DefaultPtrTraitsEiEENS5_IS6_Lm4ES8_iEES9_NS5_IS7_Lm1ES8_iEEbT1_iiiiiiiiiiiiii,"ax",@progbits
	.align	128
.text._ZN2at6native51_GLOBAL__N__2c613397_18_DepthwiseConv2d_cu_9959487031conv_depthwise2d_forward_kernelILi1EN3c108BFloat16EiEEvNS_27GenericPackedTensorAccessorIKT0_Lm4ENS_16DefaultPtrTraitsEiEENS5_IS6_Lm4ES8_iEES9_NS5_IS7_Lm1ES8_iEEbT1_iiiiiiiiiiiiii:
        .type           _ZN2at6native51_GLOBAL__N__2c613397_18_DepthwiseConv2d_cu_9959487031conv_depthwise2d_forward_kernelILi1EN3c108BFloat16EiEEvNS_27GenericPackedTensorAccessorIKT0_Lm4ENS_16DefaultPtrTraitsEiEENS5_IS6_Lm4ES8_iEES9_NS5_IS7_Lm1ES8_iEEbT1_iiiiiiiiiiiiii,@function
        .size           _ZN2at6native51_GLOBAL__N__2c613397_18_DepthwiseConv2d_cu_9959487031conv_depthwise2d_forward_kernelILi1EN3c108BFloat16EiEEvNS_27GenericPackedTensorAccessorIKT0_Lm4ENS_16DefaultPtrTraitsEiEENS5_IS6_Lm4ES8_iEES9_NS5_IS7_Lm1ES8_iEEbT1_iiiiiiiiiiiiii,(.L_x_1768 - _ZN2at6native51_GLOBAL__N__2c613397_18_DepthwiseConv2d_cu_9959487031conv_depthwise2d_forward_kernelILi1EN3c108BFloat16EiEEvNS_27GenericPackedTensorAccessorIKT0_Lm4ENS_16DefaultPtrTraitsEiEENS5_IS6_Lm4ES8_iEES9_NS5_IS7_Lm1ES8_iEEbT1_iiiiiiiiiiiiii)
        .other          _ZN2at6native51_GLOBAL__N__2c613397_18_DepthwiseConv2d_cu_9959487031conv_depthwise2d_forward_kernelILi1EN3c108BFloat16EiEEvNS_27GenericPackedTensorAccessorIKT0_Lm4ENS_16DefaultPtrTraitsEiEENS5_IS6_Lm4ES8_iEES9_NS5_IS7_Lm1ES8_iEEbT1_iiiiiiiiiiiiii,@"STO_CUDA_ENTRY STV_DEFAULT"
_ZN2at6native51_GLOBAL__N__2c613397_18_DepthwiseConv2d_cu_9959487031conv_depthwise2d_forward_kernelILi1EN3c108BFloat16EiEEvNS_27GenericPackedTensorAccessorIKT0_Lm4ENS_16DefaultPtrTraitsEiEENS5_IS6_Lm4ES8_iEES9_NS5_IS7_Lm1ES8_iEEbT1_iiiiiiiiiiiiii:
        /* <DEDUP_REMOVED lines=15> */
[----:B------:R-:W3:Y:S01]  /*00f0*/  LDCU.64 UR8, c[0x0][0x358] ;  /* 0x00006b00ff0877ac */ /* 0x000ee20008000a00 */
[----:B0-----:R-:W-:Y:S01]  /*0100*/  UISETP.NE.AND UP0, UPT, UR11, 0x1, UPT ;  /* 0x000000010b00788c */ /* 0x001fe2000bf05270 */
[----:B-1----:R-:W-:Y:S01]  /*0110*/  IMAD R3, R5, UR6, RZ ;  /* 0x0000000605037c24 */ /* 0x002fe2000f8e02ff */
[----:B--2---:R-:W-:-:S03]  /*0120*/  UIMAD UR5, UR5, UR4, URZ ;  /* 0x00000004050572a4 */ /* 0x004fc6000f8e02ff */
[----:B------:R-:W-:-:S04]  /*0130*/  UMOV UR4, URZ ;  /* 0x000000ff00047c82 */ /* 0x000fc80008000000 */
[----:B---3--:R-:W-:Y:S05]  /*0140*/  BRA.U UP0, `(.L_x_1214) ;  /* 0x0000002d00287547 */ /* 0x008fea000b800000 */
[----:B------:R-:W0:Y:S02]  /*0150*/  LDCU.U8 UR6, c[0x0][0x408] ;  /* 0x00008100ff0677ac */ /* 0x000e240008000000 */
[----:B0-----:R-:W-:-:S04]  /*0160*/  UPRMT UR6, UR6, 0x8880, URZ ;  /* 0x0000888006067896 */ /* 0x001fc800080000ff */
[----:B------:R-:W-:-:S09]  /*0170*/  UISETP.NE.AND UP0, UPT, UR6, URZ, UPT ;  /* 0x000000ff0600728c */ /* 0x000fd2000bf05270 */
[----:B------:R-:W-:Y:S05]  /*0180*/  BRA.U UP0, `(.L_x_1215) ;  /* 0x0000001500807547 */ /* 0x000fea000b800000 */
        /* <DEDUP_REMOVED lines=34> */
.L_x_1217:
[----:B------:R-:W-:Y:S01]  /*03b0*/  MOV R2, R4 ;  /* 0x0000000400027202 */ /* 0x000fe20000000f00 */
[----:B------:R-:W-:Y:S01]  /*03c0*/  IMAD.MOV.U32 R4, RZ, RZ, R9 ;  /* 0x000000ffff047224 */ /* 0x000fe200078e0009 */
[----:B------:R-:W-:-:S07]  /*03d0*/  MOV R0, 0x3f0 ;  /* 0x000003f000007802 */ /* 0x000fce0000000f00 */
[----:B------:R-:W-:Y:S05]  /*03e0*/  CALL.REL.NOINC `($__internal_48_$__cuda_sm20_div_u64) ;  /* 0x0000006400c87944 */ /* 0x000fea0003c00000 */
[----:B------:R-:W-:Y:S02]  /*03f0*/  IMAD.MOV.U32 R12, RZ, RZ, R2 ;  /* 0x000000ffff0c7224 */ /* 0x000fe400078e0002 */
[----:B------:R-:W-:-:S07]  /*0400*/  IMAD.MOV.U32 R13, RZ, RZ, R9 ;  /* 0x000000ffff0d7224 */ /* 0x000fce00078e0009 */
.L_x_1218:
[----:B------:R-:W-:Y:S05]  /*0410*/  BSYNC.RECONVERGENT B0 ;  /* 0x0000000000007941 */ /* 0x000fea0003800200 */
.L_x_1216:
[----:B------:R-:W-:Y:S01]  /*0420*/  IADD3 R8, P0, PT, R12, R8, RZ ;  /* 0x000000080c087210 */ /* 0x000fe20007f1e0ff */
[----:B------:R-:W-:Y:S03]  /*0430*/  BSSY.RECONVERGENT B0, `(.L_x_1219) ;  /* 0x0000073000007945 */ /* 0x000fe60003800200 */
[----:B------:R-:W-:Y:S02]  /*0440*/  LOP3.LUT R0, R8, 0x1, RZ, 0xc0, !PT ;  /* 0x0000000108007812 */ /* 0x000fe400078ec0ff */
[----:B------:R-:W-:Y:S02]  /*0450*/  IADD3.X R12, PT, PT, RZ, R13, RZ, P0, !PT ;  /* 0x0000000dff0c7210 */ /* 0x000fe400007fe4ff */
[----:B------:R-:W-:Y:S02]  /*0460*/  ISETP.NE.U32.AND P1, PT, R0, 0x1, PT ;  /* 0x000000010000780c */ /* 0x000fe40003f25070 */
[----:B------:R-:W-:-:S02]  /*0470*/  ISETP.NE.U32.AND P0, PT, R8, RZ, PT ;  /* 0x000000ff0800720c */ /* 0x000fc40003f05070 */
[----:B------:R-:W-:Y:S02]  /*0480*/  ISETP.NE.U32.AND.EX P1, PT, RZ, RZ, PT, P1 ;  /* 0x000000ffff00720c */ /* 0x000fe40003f25110 */
[----:B------:R-:W-:-:S11]  /*0490*/  ISETP.NE.AND.EX P0, PT, R12, RZ, PT, P0 ;  /* 0x000000ff0c00720c */ /* 0x000fd60003f05300 */
[----:B------:R-:W-:Y:S05]  /*04a0*/  @!P1 BRA `(.L_x_1220) ;  /* 0x0000000400ac9947 */ /* 0x000fea0003800000 */
[----:B------:R-:W0:Y:S01]  /*04b0*/  LDC R9, c[0x0][0x420] ;  /* 0x00010800ff097b82 */ /* 0x000e220000000800 */
[----:B------:R-:W1:Y:S07]  /*04c0*/  LDCU.64 UR10, c[0x0][0x418] ;  /* 0x00008300ff0a77ac */ /* 0x000e6e0008000a00 */
[----:B------:R-:W2:Y:S08]  /*04d0*/  LDC R0, c[0x0][0x424] ;  /* 0x00010900ff007b82 */ /* 0x000eb00000000800 */
[----:B------:R-:W3:Y:S01]  /*04e0*/  LDC.64 R16, c[0x0][0x430] ;  /* 0x00010c00ff107b82 */ /* 0x000ee20000000a00 */
[----:B0-----:R-:W-:-:S04]  /*04f0*/  IABS R15, R9 ;  /* 0x00000009000f7213 */ /* 0x001fc80000000000 */
[----:B------:R-:W0:Y:S01]  /*0500*/  I2F.RP R2, R15 ;  /* 0x0000000f00027306 */ /* 0x000e220000209400 */
[----:B--2---:R-:W-:-:S07]  /*0510*/  IABS R8, R0 ;  /* 0x0000000000087213 */ /* 0x004fce0000000000 */
[----:B------:R-:W2:Y:S08]  /*0520*/  I2F.RP R14, R8 ;  /* 0x00000008000e7306 */ /* 0x000eb00000209400 */
[----:B0-----:R-:W0:Y:S08]  /*0530*/  MUFU.RCP R2, R2 ;  /* 0x0000000200027308 */ /* 0x001e300000001000 */
[----:B--2---:R-:W-:Y:S01]  /*0540*/  MUFU.RCP R14, R14 ;  /* 0x0000000e000e7308 */ /* 0x004fe20000001000 */
[----:B0-----:R-:W-:Y:S01]  /*0550*/  VIADD R12, R2, 0xffffffe ;  /* 0x0ffffffe020c7836 */ /* 0x001fe20000000000 */
[----:B------:R-:W-:-:S06]  /*0560*/  IABS R2, R10 ;  /* 0x0000000a00027213 */ /* 0x000fcc0000000000 */
[----:B------:R0:W2:Y:S02]  /*0570*/  F2I.FTZ.U32.TRUNC.NTZ R13, R12 ;  /* 0x0000000c000d7305 */ /* 0x0000a4000021f000 */
[----:B0-----:R-:W-:Y:S02]  /*0580*/  IMAD.MOV.U32 R12, RZ, RZ, RZ ;  /* 0x000000ffff0c7224 */ /* 0x001fe400078e00ff */
[----:B--2---:R-:W-:-:S04]  /*0590*/  IMAD.MOV R4, RZ, RZ, -R13 ;  /* 0x000000ffff047224 */ /* 0x004fc800078e0a0d */
[----:B------:R-:W-:-:S04]  /*05a0*/  IMAD R11, R4, R15, RZ ;  /* 0x0000000f040b7224 */ /* 0x000fc800078e02ff */
[----:B------:R-:W-:-:S04]  /*05b0*/  IMAD.HI.U32 R13, R13, R11, R12 ;  /* 0x0000000b0d0d7227 */ /* 0x000fc800078e000c */
[----:B------:R-:W-:Y:S02]  /*05c0*/  VIADD R12, R14, 0xffffffe ;  /* 0x0ffffffe0e0c7836 */ /* 0x000fe40000000000 */
[----:B------:R-:W-:Y:S02]  /*05d0*/  IMAD.HI.U32 R11, R13, R2, RZ ;  /* 0x000000020d0b7227 */ /* 0x000fe400078e00ff */
[----:B------:R0:W2:Y:S03]  /*05e0*/  F2I.FTZ.U32.TRUNC.NTZ R13, R12 ;  /* 0x0000000c000d7305 */ /* 0x0000a6000021f000 */
[----:B------:R-:W-:-:S05]  /*05f0*/  IADD3 R4, PT, PT, -R11, RZ, RZ ;  /* 0x000000ff0b047210 */ /* 0x000fca0007ffe1ff */
[----:B------:R-:W-:Y:S01]  /*0600*/  IMAD R2, R15, R4, R2 ;  /* 0x000000040f027224 */ /* 0x000fe200078e0202 */
[----:B------:R-:W-:Y:S01]  /*0610*/  LOP3.LUT R4, R10, R9, RZ, 0x3c, !PT ;  /* 0x000000090a047212 */ /* 0x000fe200078e3cff */
[----:B0-----:R-:W-:-:S03]  /*0620*/  IMAD.MOV.U32 R12, RZ, RZ, RZ ;  /* 0x000000ffff0c7224 */ /* 0x001fc600078e00ff */
[----:B------:R-:W-:Y:S02]  /*0630*/  ISETP.GT.U32.AND P2, PT, R15, R2, PT ;  /* 0x000000020f00720c */ /* 0x000fe40003f44070 */
[----:B------:R-:W-:-:S11]  /*0640*/  ISETP.GE.AND P3, PT, R4, RZ, PT ;  /* 0x000000ff0400720c */ /* 0x000fd60003f66270 */
[----:B------:R-:W-:Y:S02]  /*0650*/  @!P2 IMAD.IADD R2, R2, 0x1, -R15 ;  /* 0x000000010202a824 */ /* 0x000fe400078e0a0f */
[----:B------:R-:W-:Y:S01]  /*0660*/  @!P2 VIADD R11, R11, 0x1 ;  /* 0x000000010b0ba836 */ /* 0x000fe20000000000 */
[----:B------:R-:W-:Y:S02]  /*0670*/  ISETP.NE.AND P2, PT, R9, RZ, PT ;  /* 0x000000ff0900720c */ /* 0x000fe40003f45270 */
[----:B------:R-:W-:Y:S01]  /*0680*/  ISETP.GE.U32.AND P1, PT, R2, R15, PT ;  /* 0x0000000f0200720c */ /* 0x000fe20003f26070 */
[----:B--2---:R-:W-:Y:S01]  /*0690*/  IMAD.MOV R15, RZ, RZ, -R13 ;  /* 0x000000ffff0f7224 */ /* 0x004fe200078e0a0d */
[----:B------:R-:W0:Y:S03]  /*06a0*/  LDC R2, c[0x0][0x410] ;  /* 0x00010400ff027b82 */ /* 0x000e260000000800 */
[----:B------:R-:W-:-:S04]  /*06b0*/  IMAD R15, R15, R8, RZ ;  /* 0x000000080f0f7224 */ /* 0x000fc800078e02ff */
[----:B------:R-:W-:-:S04]  /*06c0*/  IMAD.HI.U32 R12, R13, R15, R12 ;  /* 0x0000000f0d0c7227 */ /* 0x000fc800078e000c */
[----:B------:R-:W-:-:S05]  /*06d0*/  @P1 IADD3 R11, PT, PT, R11, 0x1, RZ ;  /* 0x000000010b0b1810 */ /* 0x000fca0007ffe0ff */
        /* <DEDUP_REMOVED lines=11> */
[----:B------:R-:W-:Y:S01]  /*0790*/  @!P2 IMAD.IADD R13, R13, 0x1, -R8 ;  /* 0x000000010d0da824 */ /* 0x000fe200078e0a08 */
[----:B------:R-:W-:Y:S02]  /*07a0*/  @!P2 IADD3 R18, PT, PT, R18, 0x1, RZ ;  /* 0x000000011212a810 */ /* 0x000fe40007ffe0ff */
[----:B------:R-:W-:Y:S01]  /*07b0*/  ISETP.NE.AND P2, PT, R0, RZ, PT ;  /* 0x000000ff0000720c */ /* 0x000fe20003f45270 */
[----:B0-----:R-:W-:Y:S01]  /*07c0*/  VIADD R12, R14, 0xffffffe ;  /* 0x0ffffffe0e0c7836 */ /* 0x001fe20000000000 */
[----:B------:R-:W-:Y:S01]  /*07d0*/  ISETP.GE.U32.AND P1, PT, R13, R8, PT ;  /* 0x000000080d00720c */ /* 0x000fe20003f26070 */
[----:B------:R-:W3:Y:S01]  /*07e0*/  LDC.64 R14, c[0x0][0x438] ;  /* 0x00010e00ff0e7b82 */ /* 0x000ee20000000a00 */
[----:B------:R-:W-:Y:S01]  /*07f0*/  LOP3.LUT R8, R11, R0, RZ, 0x3c, !PT ;  /* 0x000000000b087212 */ /* 0x000fe200078e3cff */
[----:B------:R0:W2:Y:S03]  /*0800*/  F2I.FTZ.U32.TRUNC.NTZ R13, R12 ;  /* 0x0000000c000d7305 */ /* 0x0000a6000021f000 */
[----:B------:R-:W-:Y:S01]  /*0810*/  ISETP.GE.AND P3, PT, R8, RZ, PT ;  /* 0x000000ff0800720c */ /* 0x000fe20003f66270 */
[----:B0-----:R-:W-:-:S06]  /*0820*/  HFMA2 R12, -RZ, RZ, 0, 0 ;  /* 0x00000000ff0c7431 */ /* 0x001fcc00000001ff */
[----:B------:R-:W-:Y:S02]  /*0830*/  @P1 VIADD R18, R18, 0x1 ;  /* 0x0000000112121836 */ /* 0x000fe40000000000 */
[----:B--2---:R-:W-:-:S04]  /*0840*/  IMAD.MOV R19, RZ, RZ, -R13 ;  /* 0x000000ffff137224 */ /* 0x004fc800078e0a0d */
[----:B------:R-:W-:Y:S01]  /*0850*/  @!P3 IMAD.MOV R18, RZ, RZ, -R18 ;  /* 0x000000ffff12b224 */ /* 0x000fe200078e0a12 */
[----:B------:R-:W-:Y:S01]  /*0860*/  @!P2 LOP3.LUT R18, RZ, R0, RZ, 0x33, !PT ;  /* 0x00000000ff12a212 */ /* 0x000fe200078e33ff */
[----:B------:R-:W-:-:S03]  /*0870*/  IMAD R19, R19, R4, RZ ;  /* 0x0000000413137224 */ /* 0x000fc600078e02ff */
[----:B------:R-:W-:Y:S01]  /*0880*/  IABS R8, R18 ;  /* 0x0000001200087213 */ /* 0x000fe20000000000 */
[----:B------:R-:W-:Y:S01]  /*0890*/  IMAD.HI.U32 R12, R13, R19, R12 ;  /* 0x000000130d0c7227 */ /* 0x000fe200078e000c */
[----:B------:R-:W-:-:S03]  /*08a0*/  ISETP.GE.AND P4, PT, R18, RZ, PT ;  /* 0x000000ff1200720c */ /* 0x000fc60003f86270 */
[----:B------:R-:W-:Y:S02]  /*08b0*/  IMAD.MOV.U32 R19, RZ, RZ, R8 ;  /* 0x000000ffff137224 */ /* 0x000fe400078e0008 */
[----:B------:R-:W-:Y:S02]  /*08c0*/  IMAD.MOV R13, RZ, RZ, -R18 ;  /* 0x000000ffff0d7224 */ /* 0x000fe400078e0a12 */
[----:B------:R-:W-:-:S04]  /*08d0*/  IMAD.HI.U32 R12, R12, R19, RZ ;  /* 0x000000130c0c7227 */ /* 0x000fc800078e00ff */
[--C-:B------:R-:W-:Y:S01]  /*08e0*/  IMAD.MOV R8, RZ, RZ, -R11.reuse ;  /* 0x000000ffff087224 */ /* 0x100fe200078e0a0b */
[----:B------:R-:W-:Y:S01]  /*08f0*/  IADD3 R12, PT, PT, -R12, RZ, RZ ;  /* 0x000000ff0c0c7210 */ /* 0x000fe20007ffe1ff */
[----:B------:R-:W-:Y:S02]  /*0900*/  IMAD R0, R0, R13, R11 ;  /* 0x0000000d00007224 */ /* 0x000fe400078e020b */
[----:B------:R-:W-:Y:S02]  /*0910*/  IMAD R9, R9, R8, R10 ;  /* 0x0000000809097224 */ /* 0x000fe400078e020a */
[----:B------:R-:W-:Y:S02]  /*0920*/  IMAD R11, R4, R12, R19 ;  /* 0x0000000c040b7224 */ /* 0x000fe400078e0213 */
[----:B---3--:R-:W-:Y:S02]  /*0930*/  IMAD R19, R9, R16, -R14 ;  /* 0x0000001009137224 */ /* 0x008fe400078e0a0e */
[----:B------:R-:W-:Y:S01]  /*0940*/  IMAD R17, R0, R17, -R15 ;  /* 0x0000001100117224 */ /* 0x000fe200078e0a0f */
[----:B------:R-:W-:-:S02]  /*0950*/  ISETP.GT.U32.AND P3, PT, R4, R11, PT ;  /* 0x0000000b0400720c */ /* 0x000fc40003f64070 */
[----:B-1----:R-:W-:Y:S02]  /*0960*/  ISETP.GE.AND P2, PT, R19, UR10, PT ;  /* 0x0000000a13007c0c */ /* 0x002fe4000bf46270 */
[----:B------:R-:W-:Y:S02]  /*0970*/  ISETP.GE.AND P1, PT, R17, UR11, PT ;  /* 0x0000000b11007c0c */ /* 0x000fe4000bf26270 */
[----:B------:R-:W-:Y:S02]  /*0980*/  ISETP.GT.AND P2, PT, R19, -0x1, !P2 ;  /* 0xffffffff1300780c */ /* 0x000fe40005744270 */
[----:B------:R-:W-:-:S04]  /*0990*/  ISETP.GT.AND P1, PT, R17, -0x1, !P1 ;  /* 0xffffffff1100780c */ /* 0x000fc80004f24270 */
[----:B------:R-:W-:Y:S01]  /*09a0*/  PLOP3.LUT P1, PT, P1, P2, PT, 0x80, 0x8 ;  /* 0x000000000008781c */ /* 0x000fe20000f25070 */
[----:B------:R-:W-:Y:S01]  /*09b0*/  @!P3 IMAD.IADD R11, R11, 0x1, -R4 ;  /* 0x000000010b0bb824 */ /* 0x000fe200078e0a04 */
[----:B------:R-:W-:-:S04]  /*09c0*/  ISETP.NE.AND P2, PT, R2, RZ, PT ;  /* 0x000000ff0200720c */ /* 0x000fc80003f45270 */
[----:B------:R-:W-:-:S07]  /*09d0*/  ISETP.GT.U32.AND P3, PT, R4, R11, PT ;  /* 0x0000000b0400720c */ /* 0x000fce0003f64070 */
[----:B------:R-:W0:Y:S01]  /*09e0*/  @P1 LDC.64 R12, c[0x0][0x380] ;  /* 0x0000e000ff0c1b82 */ /* 0x000e220000000a00 */
[----:B------:R-:W-:-:S05]  /*09f0*/  @P1 IMAD R18, R18, UR11, R17 ;  /* 0x0000000b12121c24 */ /* 0x000fca000f8e0211 */
[----:B------:R-:W-:Y:S02]  /*0a00*/  @!P3 IMAD.IADD R11, R11, 0x1, -R4 ;  /* 0x000000010b0bb824 */ /* 0x000fe400078e0a04 */
[----:B------:R-:W1:Y:S02]  /*0a10*/  @P1 LDC.64 R8, c[0x0][0x3d0] ;  /* 0x0000f400ff081b82 */ /* 0x000e640000000a00 */
[----:B------:R-:W-:Y:S02]  /*0a20*/  IMAD.MOV.U32 R15, RZ, RZ, R11 ;  /* 0x000000ffff0f7224 */ /* 0x000fe400078e000b */
[----:B------:R-:W-:Y:S01]  /*0a30*/  @P1 IMAD R11, R18, UR10, R19 ;  /* 0x0000000a120b1c24 */ /* 0x000fe2000f8e0213 */
[----:B------:R-:W2:Y:S02]  /*0a40*/  LDCU.64 UR10, c[0x0][0x3a8] ;  /* 0x00007500ff0a77ac */ /* 0x000ea40008000a00 */
[----:B------:R-:W-:Y:S02]  /*0a50*/  @!P4 IADD3 R15, PT, PT, -R15, RZ, RZ ;  /* 0x000000ff0f0fc210 */ /* 0x000fe40007ffe1ff */
[----:B------:R-:W-:-:S05]  /*0a60*/  @!P2 LOP3.LUT R15, RZ, R2, RZ, 0x33, !PT ;  /* 0x00000002ff0fa212 */ /* 0x000fca00078e33ff */
[----:B------:R-:W-:Y:S02]  /*0a70*/  @P1 IMAD R15, R15, UR5, RZ ;  /* 0x000000050f0f1c24 */ /* 0x000fe4000f8e02ff */
[----:B0-----:R-:W-:-:S06]  /*0a80*/  @P1 IMAD.WIDE R12, R11, 0x2, R12 ;  /* 0x000000020b0c1825 */ /* 0x001fcc00078e020c */
[----:B------:R-:W3:Y:S01]  /*0a90*/  @P1 LDG.E.U16 R12, desc[UR8][R12.64] ;  /* 0x000000080c0c1981 */ /* 0x000ee2000c1e1500 */
[----:B-1----:R-:W-:-:S05]  /*0aa0*/  @P1 IMAD.WIDE R8, R15, 0x2, R8 ;  /* 0x000000020f081825 */ /* 0x002fca00078e0208 */
[----:B------:R-:W4:Y:S01]  /*0ab0*/  @P1 LDG.E.U16 R0, desc[UR8][R8.64] ;  /* 0x0000000808001981 */ /* 0x000f22000c1e1500 */
[----:B------:R-:W-:Y:S02]  /*0ac0*/  IMAD.MOV.U32 R2, RZ, RZ, RZ ;  /* 0x000000ffff027224 */ /* 0x000fe400078e00ff */
[----:B---3--:R-:W-:Y:S02]  /*0ad0*/  @P1 IMAD.U32 R11, R12, 0x10000, RZ ;  /* 0x000100000c0b1824 */ /* 0x008fe400078e00ff */
[----:B----4-:R-:W-:-:S04]  /*0ae0*/  @P1 IMAD.U32 R0, R0, 0x10000, RZ ;  /* 0x0001000000001824 */ /* 0x010fc800078e00ff */
[----:B------:R-:W-:Y:S01]  /*0af0*/  @P1 FFMA.FTZ R2, R0, R11, RZ ;  /* 0x0000000b00021223 */ /* 0x000fe200000100ff */
[----:B--2---:R-:W-:-:S04]  /*0b00*/  LEA R14, P1, R10, UR10, 0x1 ;  /* 0x0000000a0a0e7c11 */ /* 0x004fc8000f8208ff */
[----:B------:R-:W-:Y:S02]  /*0b10*/  F2FP.BF16.F32.PACK_AB R2, RZ, R2 ;  /* 0x00000002ff02723e */ /* 0x000fe400000010ff */
[----:B------:R-:W-:-:S05]  /*0b20*/  LEA.HI.X R15, R10, UR11, R7, 0x1, P1 ;  /* 0x0000000b0a0f7c11 */ /* 0x000fca00088f0c07 */
[----:B------:R0:W-:Y:S01]  /*0b30*/  STG.E.U16 desc[UR8][R14.64], R2 ;  /* 0x000000020e007986 */ /* 0x0001e2000c101508 */
[----:B------:R-:W-:Y:S01]  /*0b40*/  MOV R7, R6 ;  /* 0x0000000600077202 */ /* 0x000fe20000000f00 */
[----:B------:R-:W-:-:S07]  /*0b50*/  IMAD.MOV.U32 R10, RZ, RZ, R5 ;  /* 0x000000ffff0a7224 */ /* 0x000fce00078e0005 */
.L_x_1220:
[----:B------:R-:W-:Y:S05]  /*0b60*/  BSYNC.RECONVERGENT B0 ;  /* 0x0000000000007941 */ /* 0x000fea0003800200 */
.L_x_1219:
[----:B------:R-:W-:Y:S05]  /*0b70*/  @!P0 EXIT ;  /* 0x000000000000894d */ /* 0x000fea0003800000 */
[----:B------:R-:W1:Y:S01]  /*0b80*/  LDC R0, c[0x0][0x420] ;  /* 0x00010800ff007b82 */ /* 0x000e620000000800 */
[----:B------:R-:W-:Y:S01]  /*0b90*/  HFMA2 R16, -RZ, RZ, 0, 0 ;  /* 0x00000000ff107431 */ /* 0x000fe200000001ff */
[----:B------:R-:W2:Y:S01]  /*0ba0*/  LDCU UR4, c[0x0][0x40c] ;  /* 0x00008180ff0477ac */ /* 0x000ea20008000800 */
[----:B------:R-:W3:Y:S01]  /*0bb0*/  LDCU.64 UR10, c[0x0][0x418] ;  /* 0x00008300ff0a77ac */ /* 0x000ee20008000a00 */
[----:B------:R-:W4:Y:S01]  /*0bc0*/  LDCU.64 UR12, c[0x0][0x3a8] ;  /* 0x00007500ff0c77ac */ /* 0x000f220008000a00 */
[----:B-1----:R-:W-:-:S04]  /*0bd0*/  IABS R12, R0 ;  /* 0x00000000000c7213 */ /* 0x002fc80000000000 */
[----:B------:R-:W1:Y:S08]  /*0be0*/  I2F.RP R0, R12 ;  /* 0x0000000c00007306 */ /* 0x000e700000209400 */
[----:B-1----:R-:W1:Y:S02]  /*0bf0*/  MUFU.RCP R0, R0 ;  /* 0x0000000000007308 */ /* 0x002e640000001000 */
[----:B-1----:R-:W-:-:S06]  /*0c00*/  VIADD R17, R0, 0xffffffe ;  /* 0x0ffffffe00117836 */ /* 0x002fcc0000000000 */
[----:B------:R-:W1:Y:S02]  /*0c10*/  F2I.FTZ.U32.TRUNC.NTZ R17, R17 ;  /* 0x0000001100117305 */ /* 0x000e64000021f000 */
[----:B-1----:R-:W-:-:S04]  /*0c20*/  IMAD.MOV R5, RZ, RZ, -R17 ;  /* 0x000000ffff057224 */ /* 0x002fc800078e0a11 */
[----:B------:R-:W-:-:S04]  /*0c30*/  IMAD R5, R5, R12, RZ ;  /* 0x0000000c05057224 */ /* 0x000fc800078e02ff */
[----:B--234-:R-:W-:-:S07]  /*0c40*/  IMAD.HI.U32 R16, R17, R5, R16 ;  /* 0x0000000511107227 */ /* 0x01cfce00078e0010 */
.L_x_1221:
[----:B-1----:R-:W1:Y:S01]  /*0c50*/  LDC R20, c[0x0][0x424] ;  /* 0x00010900ff147b82 */ /* 0x002e620000000800 */
[----:B------:R-:W-:-:S05]  /*0c60*/  IABS R5, R10 ;  /* 0x0000000a00057213 */ /* 0x000fca0000000000 */
[----:B------:R-:W-:Y:S02]  /*0c70*/  IMAD.HI.U32 R16, R16, R5, RZ ;  /* 0x0000000510107227 */ /* 0x000fe400078e00ff */
[----:B------:R-:W2:Y:S02]  /*0c80*/  LDC R21, c[0x0][0x420] ;  /* 0x00010800ff157b82 */ /* 0x000ea40000000800 */
[----:B------:R-:W-:-:S06]  /*0c90*/  IMAD.MOV R0, RZ, RZ, -R16 ;  /* 0x000000ffff007224 */ /* 0x000fcc00078e0a10 */
[----:B0-----:R-:W0:Y:S01]  /*0ca0*/  LDC R2, c[0x0][0x410] ;  /* 0x00010400ff027b82 */ /* 0x001e220000000800 */
[-C--:B-1----:R-:W-:Y:S02]  /*0cb0*/  IABS R18, R20.reuse ;  /* 0x0000001400127213 */ /* 0x082fe40000000000 */
[----:B------:R-:W-:Y:S02]  /*0cc0*/  ISETP.NE.AND P5, PT, R20, RZ, PT ;  /* 0x000000ff1400720c */ /* 0x000fe40003fa5270 */
[----:B------:R-:W1:Y:S01]  /*0cd0*/  I2F.RP R6, R18 ;  /* 0x0000001200067306 */ /* 0x000e620000209400 */
[----:B------:R-:W-:Y:S02]  /*0ce0*/  LOP3.LUT R22, RZ, R20, RZ, 0x33, !PT ;  /* 0x00000014ff167212 */ /* 0x000fe400078e33ff */
[----:B--2---:R-:W-:Y:S02]  /*0cf0*/  IABS R11, R21 ;  /* 0x00000015000b7213 */ /* 0x004fe40000000000 */
[----:B------:R-:W-:-:S03]  /*0d00*/  ISETP.NE.AND P2, PT, R21, RZ, PT ;  /* 0x000000ff1500720c */ /* 0x000fc60003f45270 */
[----:B------:R-:W-:Y:S01]  /*0d10*/  IMAD R5, R11, R0, R5 ;  /* 0x000000000b057224 */ /* 0x000fe200078e0205 */
[----:B------:R-:W-:Y:S02]  /*0d20*/  LOP3.LUT R0, R10, R21, RZ, 0x3c, !PT ;  /* 0x000000150a007212 */ /* 0x000fe400078e3cff */
[----:B0-----:R-:W-:Y:S02]  /*0d30*/  IABS R19, R2 ;  /* 0x0000000200137213 */ /* 0x001fe40000000000 */
[----:B------:R-:W-:Y:S01]  /*0d40*/  ISETP.GT.U32.AND P1, PT, R12, R5, PT ;  /* 0x000000050c00720c */ /* 0x000fe20003f24070 */
[----:B-1----:R-:W0:Y:S01]  /*0d50*/  MUFU.RCP R6, R6 ;  /* 0x0000000600067308 */ /* 0x002e220000001000 */
[----:B------:R-:W-:-:S11]  /*0d60*/  ISETP.GE.AND P3, PT, R0, RZ, PT ;  /* 0x000000ff0000720c */ /* 0x000fd60003f66270 */
[----:B------:R-:W-:Y:S01]  /*0d70*/  @!P1 IMAD.IADD R5, R5, 0x1, -R11 ;  /* 0x0000000105059824 */ /* 0x000fe200078e0a0b */
[----:B------:R-:W-:-:S04]  /*0d80*/  @!P1 IADD3 R16, PT, PT, R16, 0x1, RZ ;  /* 0x0000000110109810 */ /* 0x000fc80007ffe0ff */
[----:B------:R-:W-:Y:S01]  /*0d90*/  ISETP.GE.U32.AND P0, PT, R5, R12, PT ;  /* 0x0000000c0500720c */ /* 0x000fe20003f06070 */
[----:B0-----:R-:W-:Y:S01]  /*0da0*/  VIADD R4, R6, 0xffffffe ;  /* 0x0ffffffe06047836 */ /* 0x001fe20000000000 */
[----:B------:R-:W-:-:S03]  /*0db0*/  LOP3.LUT R6, RZ, R21, RZ, 0x33, !PT ;  /* 0x00000015ff067212 */ /* 0x000fc600078e33ff */
[----:B------:R0:W1:Y:S08]  /*0dc0*/  F2I.FTZ.U32.TRUNC.NTZ R5, R4 ;  /* 0x0000000400057305 */ /* 0x000070000021f000 */
[----:B------:R-:W-:Y:S01]  /*0dd0*/  @P0 VIADD R16, R16, 0x1 ;  /* 0x0000000110100836 */ /* 0x000fe20000000000 */
[----:B0-----:R-:W-:-:S03]  /*0de0*/  MOV R4, RZ ;  /* 0x000000ff00047202 */ /* 0x001fc60000000f00 */
[----:B------:R-:W-:Y:S02]  /*0df0*/  @!P3 IMAD.MOV R16, RZ, RZ, -R16 ;  /* 0x000000ffff10b224 */ /* 0x000fe400078e0a10 */
[----:B-1----:R-:W-:-:S03]  /*0e00*/  IMAD.MOV R9, RZ, RZ, -R5 ;  /* 0x000000ffff097224 */ /* 0x002fc600078e0a05 */
[----:B------:R-:W-:Y:S01]  /*0e10*/  SEL R15, R6, R16, !P2 ;  /* 0x00000010060f7207 */ /* 0x000fe20005000000 */
[----:B------:R-:W-:-:S03]  /*0e20*/  IMAD R9, R9, R18, RZ ;  /* 0x0000001209097224 */ /* 0x000fc600078e02ff */
[----:B------:R-:W-:Y:S01]  /*0e30*/  IABS R8, R15 ;  /* 0x0000000f00087213 */ /* 0x000fe20000000000 */
[----:B------:R-:W-:Y:S02]  /*0e40*/  IMAD.HI.U32 R0, R5, R9, R4 ;  /* 0x0000000905007227 */ /* 0x000fe400078e0004 */
[----:B------:R-:W0:Y:S02]  /*0e50*/  I2F.RP R9, R19 ;  /* 0x0000001300097306 */ /* 0x000e240000209400 */
[----:B------:R-:W-:-:S04]  /*0e60*/  IMAD.MOV.U32 R5, RZ, RZ, R8 ;  /* 0x000000ffff057224 */ /* 0x000fc800078e0008 */
[----:B------:R-:W-:-:S04]  /*0e70*/  IMAD.HI.U32 R4, R0, R5, RZ ;  /* 0x0000000500047227 */ /* 0x000fc800078e00ff */
[----:B------:R-:W-:-:S04]  /*0e80*/  IMAD.MOV R8, RZ, RZ, -R4 ;  /* 0x000000ffff087224 */ /* 0x000fc800078e0a04 */
[C---:B------:R-:W-:Y:S01]  /*0e90*/  IMAD R5, R18.reuse, R8, R5 ;  /* 0x0000000812057224 */ /* 0x040fe200078e0205 */
[----:B0-----:R-:W0:Y:S04]  /*0ea0*/  MUFU.RCP R9, R9 ;  /* 0x0000000900097308 */ /* 0x001e280000001000 */
[----:B------:R-:W-:-:S13]  /*0eb0*/  ISETP.GT.U32.AND P1, PT, R18, R5, PT ;  /* 0x000000051200720c */ /* 0x000fda0003f24070 */
[----:B------:R-:W-:Y:S01]  /*0ec0*/  @!P1 IMAD.IADD R5, R5, 0x1, -R18 ;  /* 0x0000000105059824 */ /* 0x000fe200078e0a12 */
[----:B0-----:R-:W-:Y:S01]  /*0ed0*/  IADD3 R12, PT, PT, R9, 0xffffffe, RZ ;  /* 0x0ffffffe090c7810 */ /* 0x001fe20007ffe0ff */
[----:B------:R-:W-:Y:S01]  /*0ee0*/  @!P1 VIADD R4, R4, 0x1 ;  /* 0x0000000104049836 */ /* 0x000fe20000000000 */
[----:B------:R-:W0:Y:S02]  /*0ef0*/  LDC.64 R8, c[0x0][0x438] ;  /* 0x00010e00ff087b82 */ /* 0x000e240000000a00 */
[----:B------:R-:W-:Y:S01]  /*0f00*/  ISETP.GE.U32.AND P0, PT, R5, R18, PT ;  /* 0x000000120500720c */ /* 0x000fe20003f06070 */
[----:B------:R1:W2:Y:S01]  /*0f10*/  F2I.FTZ.U32.TRUNC.NTZ R13, R12 ;  /* 0x0000000c000d7305 */ /* 0x0002a2000021f000 */
[----:B------:R-:W-:-:S04]  /*0f20*/  LOP3.LUT R5, R15, R20, RZ, 0x3c, !PT ;  /* 0x000000140f057212 */ /* 0x000fc800078e3cff */
[----:B------:R-:W-:Y:S01]  /*0f30*/  ISETP.GE.AND P3, PT, R5, RZ, PT ;  /* 0x000000ff0500720c */ /* 0x000fe20003f66270 */
[----:B-1----:R-:W-:-:S06]  /*0f40*/  IMAD.MOV.U32 R12, RZ, RZ, RZ ;  /* 0x000000ffff0c7224 */ /* 0x002fcc00078e00ff */
[----:B------:R-:W-:Y:S02]  /*0f50*/  @P0 VIADD R4, R4, 0x1 ;  /* 0x0000000104040836 */ /* 0x000fe40000000000 */
[----:B--2---:R-:W-:-:S04]  /*0f60*/  IMAD.MOV R14, RZ, RZ, -R13 ;  /* 0x000000ffff0e7224 */ /* 0x004fc800078e0a0d */
[----:B------:R-:W-:Y:S01]  /*0f70*/  @!P3 IADD3 R4, PT, PT, -R4, RZ, RZ ;  /* 0x000000ff0404b210 */ /* 0x000fe20007ffe1ff */
[----:B------:R-:W-:-:S03]  /*0f80*/  IMAD R23, R14, R19, RZ ;  /* 0x000000130e177224 */ /* 0x000fc600078e02ff */
[----:B------:R-:W-:Y:S01]  /*0f90*/  SEL R16, R22, R4, !P5 ;  /* 0x0000000416107207 */ /* 0x000fe20006800000 */
[----:B------:R-:W-:Y:S01]  /*0fa0*/  IMAD.HI.U32 R23, R13, R23, R12 ;  /* 0x000000170d177227 */ /* 0x000fe200078e000c */
[----:B------:R-:W0:Y:S02]  /*0fb0*/  LDC.64 R4, c[0x0][0x430] ;  /* 0x00010c00ff047b82 */ /* 0x000e240000000a00 */
[----:B------:R-:W-:Y:S01]  /*0fc0*/  IABS R24, R16 ;  /* 0x0000001000187213 */ /* 0x000fe20000000000 */
[----:B------:R-:W-:Y:S01]  /*0fd0*/  IMAD.MOV R14, RZ, RZ, -R16 ;  /* 0x000000ffff0e7224 */ /* 0x000fe200078e0a10 */
[----:B------:R-:W-:Y:S01]  /*0fe0*/  ISETP.GE.AND P4, PT, R16, RZ, PT ;  /* 0x000000ff1000720c */ /* 0x000fe20003f86270 */
[----:B------:R-:W-:Y:S02]  /*0ff0*/  IMAD.MOV R13, RZ, RZ, -R15 ;  /* 0x000000ffff0d7224 */ /* 0x000fe400078e0a0f */
[----:B------:R-:W-:-:S04]  /*1000*/  IMAD.HI.U32 R12, R23, R24, RZ ;  /* 0x00000018170c7227 */ /* 0x000fc800078e00ff */
[----:B------:R-:W-:Y:S01]  /*1010*/  IMAD R14, R20, R14, R15 ;  /* 0x0000000e140e7224 */ /* 0x000fe200078e020f */
[----:B------:R-:W-:Y:S01]  /*1020*/  IADD3 R12, PT, PT, -R12, RZ, RZ ;  /* 0x000000ff0c0c7210 */ /* 0x000fe20007ffe1ff */
[----:B------:R-:W-:-:S04]  /*1030*/  IMAD R13, R21, R13, R10 ;  /* 0x0000000d150d7224 */ /* 0x000fc800078e020a */
[----:B------:R-:W-:-:S05]  /*1040*/  IMAD R24, R19, R12, R24 ;  /* 0x0000000c13187224 */ /* 0x000fca00078e0218 */
[----:B------:R-:W-:Y:S01]  /*1050*/  ISETP.GT.U32.AND P3, PT, R19, R24, PT ;  /* 0x000000181300720c */ /* 0x000fe20003f64070 */
[----:B0-----:R-:W-:Y:S02]  /*1060*/  IMAD R17, R13, R4, -R8 ;  /* 0x000000040d117224 */ /* 0x001fe400078e0a08 */
[----:B------:R-:W-:-:S03]  /*1070*/  IMAD R25, R14, R5, -R9 ;  /* 0x000000050e197224 */ /* 0x000fc600078e0a09 */
[----:B------:R-:W-:Y:S02]  /*1080*/  ISETP.GE.AND P1, PT, R17, UR10, PT ;  /* 0x0000000a11007c0c */ /* 0x000fe4000bf26270 */
[----:B------:R-:W-:Y:S02]  /*1090*/  ISETP.GE.AND P0, PT, R25, UR11, PT ;  /* 0x0000000b19007c0c */ /* 0x000fe4000bf06270 */
[----:B------:R-:W-:Y:S02]  /*10a0*/  ISETP.GT.AND P1, PT, R17, -0x1, !P1 ;  /* 0xffffffff1100780c */ /* 0x000fe40004f24270 */
[----:B------:R-:W-:Y:S01]  /*10b0*/  ISETP.GT.AND P0, PT, R25, -0x1, !P0 ;  /* 0xffffffff1900780c */ /* 0x000fe20004704270 */
[----:B------:R-:W-:Y:S01]  /*10c0*/  @!P3 IMAD.IADD R24, R24, 0x1, -R19 ;  /* 0x000000011818b824 */ /* 0x000fe200078e0a13 */
[----:B------:R-:W-:Y:S02]  /*10d0*/  ISETP.NE.AND P3, PT, R2, RZ, PT ;  /* 0x000000ff0200720c */ /* 0x000fe40003f65270 */
[----:B------:R-:W-:-:S02]  /*10e0*/  PLOP3.LUT P0, PT, P0, P1, PT, 0x80, 0x8 ;  /* 0x000000000008781c */ /* 0x000fc40000703070 */
[----:B------:R-:W-:Y:S02]  /*10f0*/  ISETP.GT.U32.AND P1, PT, R19, R24, PT ;  /* 0x000000181300720c */ /* 0x000fe40003f24070 */
[----:B------:R-:W-:-:S09]  /*1100*/  LOP3.LUT R2, RZ, R2, RZ, 0x33, !PT ;  /* 0x00000002ff027212 */ /* 0x000fd200078e33ff */
[----:B------:R-:W0:Y:S01]  /*1110*/  @P0 LDC.64 R14, c[0x0][0x380] ;  /* 0x0000e000ff0e0b82 */ /* 0x000e220000000a00 */
[----:B------:R-:W-:Y:S02]  /*1120*/  @P0 IMAD R16, R16, UR11, R25 ;  /* 0x0000000b10100c24 */ /* 0x000fe4000f8e0219 */
[----:B------:R-:W-:Y:S02]  /*1130*/  @!P1 IMAD.IADD R24, R24, 0x1, -R19 ;  /* 0x0000000118189824 */ /* 0x000fe400078e0a13 */
[----:B------:R-:W-:Y:S02]  /*1140*/  @P0 IMAD R17, R16, UR10, R17 ;  /* 0x0000000a10110c24 */ /* 0x000fe4000f8e0211 */
[----:B------:R-:W-:Y:S01]  /*1150*/  @!P4 IMAD.MOV R24, RZ, RZ, -R24 ;  /* 0x000000ffff18c224 */ /* 0x000fe200078e0a18 */
[----:B------:R-:W1:Y:S04]  /*1160*/  @P0 LDC.64 R12, c[0x0][0x3d0] ;  /* 0x0000f400ff0c0b82 */ /* 0x000e680000000a00 */
[----:B------:R-:W-:-:S05]  /*1170*/  SEL R25, R2, R24, !P3 ;  /* 0x0000001802197207 */ /* 0x000fca0005800000 */
[----:B------:R-:W-:Y:S02]  /*1180*/  @P0 IMAD R25, R25, UR5, RZ ;  /* 0x0000000519190c24 */ /* 0x000fe4000f8e02ff */
[----:B0-----:R-:W-:-:S06]  /*1190*/  @P0 IMAD.WIDE R14, R17, 0x2, R14 ;  /* 0x00000002110e0825 */ /* 0x001fcc00078e020e */
[----:B------:R0:W2:Y:S01]  /*11a0*/  @P0 LDG.E.U16 R14, desc[UR8][R14.64] ;  /* 0x000000080e0e0981 */ /* 0x0000a2000c1e1500 */
[----:B-1----:R-:W-:-:S06]  /*11b0*/  @P0 IMAD.WIDE R12, R25, 0x2, R12 ;  /* 0x00000002190c0825 */ /* 0x002fcc00078e020c */
[----:B------:R1:W3:Y:S01]  /*11c0*/  @P0 LDG.E.U16 R13, desc[UR8][R12.64] ;  /* 0x000000080c0d0981 */ /* 0x0002e2000c1e1500 */
[----:B------:R-:W4:Y:S08]  /*11d0*/  I2F.RP R25, R11 ;  /* 0x0000000b00197306 */ /* 0x000f300000209400 */
[----:B----4-:R-:W4:Y:S02]  /*11e0*/  MUFU.RCP R25, R25 ;  /* 0x0000001900197308 */ /* 0x010f240000001000 */
[----:B----4-:R-:W-:-:S06]  /*11f0*/  IADD3 R26, PT, PT, R25, 0xffffffe, RZ ;  /* 0x0ffffffe191a7810 */ /* 0x010fcc0007ffe0ff */
[----:B------:R-:W4:Y:S01]  /*1200*/  F2I.FTZ.U32.TRUNC.NTZ R17, R26 ;  /* 0x0000001a00117305 */ /* 0x000f22000021f000 */
[----:B------:R-:W-:Y:S01]  /*1210*/  IADD3 R24, P4, PT, R3, R10, RZ ;  /* 0x0000000a03187210 */ /* 0x000fe20007f9e0ff */
[----:B----4-:R-:W-:-:S04]  /*1220*/  IMAD.MOV R16, RZ, RZ, -R17 ;  /* 0x000000ffff107224 */ /* 0x010fc800078e0a11 */
[----:B------:R-:W-:Y:S02]  /*1230*/  IMAD R27, R16, R11, RZ ;  /* 0x0000000b101b7224 */ /* 0x000fe400078e02ff */
[----:B------:R-:W-:-:S04]  /*1240*/  IMAD.MOV.U32 R16, RZ, RZ, RZ ;  /* 0x000000ffff107224 */ /* 0x000fc800078e00ff */
[----:B------:R-:W-:Y:S01]  /*1250*/  IMAD.HI.U32 R16, R17, R27, R16 ;  /* 0x0000001b11107227 */ /* 0x000fe200078e0010 */
[----:B------:R-:W-:-:S05]  /*1260*/  IABS R17, R24 ;  /* 0x0000001800117213 */ /* 0x000fca0000000000 */
[----:B0-----:R-:W-:-:S04]  /*1270*/  IMAD.HI.U32 R15, R16, R17, RZ ;  /* 0x00000011100f7227 */ /* 0x001fc800078e00ff */
[----:B-1----:R-:W-:-:S04]  /*1280*/  IMAD.MOV R12, RZ, RZ, -R15 ;  /* 0x000000ffff0c7224 */ /* 0x002fc800078e0a0f */
[----:B------:R-:W-:Y:S01]  /*1290*/  IMAD R17, R11, R12, R17 ;  /* 0x0000000c0b117224 */ /* 0x000fe200078e0211 */
[----:B------:R-:W-:-:S04]  /*12a0*/  MOV R12, R11 ;  /* 0x0000000b000c7202 */ /* 0x000fc80000000f00 */
[----:B------:R-:W-:-:S13]  /*12b0*/  ISETP.GT.U32.AND P6, PT, R12, R17, PT ;  /* 0x000000110c00720c */ /* 0x000fda0003fc4070 */
[----:B------:R-:W-:Y:S01]  /*12c0*/  @!P6 IMAD.IADD R17, R17, 0x1, -R11 ;  /* 0x000000011111e824 */ /* 0x000fe200078e0a0b */
[----:B------:R-:W-:-:S04]  /*12d0*/  LOP3.LUT R11, R24, R21, RZ, 0x3c, !PT ;  /* 0x00000015180b7212 */ /* 0x000fc800078e3cff */
[----:B------:R-:W-:Y:S01]  /*12e0*/  ISETP.GE.U32.AND P1, PT, R17, R12, PT ;  /* 0x0000000c1100720c */ /* 0x000fe20003f26070 */
[----:B------:R-:W-:Y:S01]  /*12f0*/  @!P6 VIADD R15, R15, 0x1 ;  /* 0x000000010f0fe836 */ /* 0x000fe20000000000 */
[----:B------:R-:W-:-:S11]  /*1300*/  ISETP.GE.AND P6, PT, R11, RZ, PT ;  /* 0x000000ff0b00720c */ /* 0x000fd60003fc6270 */
[----:B------:R-:W-:-:S05]  /*1310*/  @P1 VIADD R15, R15, 0x1 ;  /* 0x000000010f0f1836 */ /* 0x000fca0000000000 */
[----:B------:R-:W-:-:S04]  /*1320*/  @!P6 IADD3 R15, PT, PT, -R15, RZ, RZ ;  /* 0x000000ff0f0fe210 */ /* 0x000fc80007ffe1ff */
[----:B------:R-:W-:-:S04]  /*1330*/  SEL R11, R6, R15, !P2 ;  /* 0x0000000f060b7207 */ /* 0x000fc80005000000 */
[----:B------:R-:W-:-:S05]  /*1340*/  IABS R15, R11 ;  /* 0x0000000b000f7213 */ /* 0x000fca0000000000 */
[----:B------:R-:W-:-:S04]  /*1350*/  IMAD.HI.U32 R0, R0, R15, RZ ;  /* 0x0000000f00007227 */ /* 0x000fc800078e00ff */
[----:B------:R-:W-:-:S04]  /*1360*/  IMAD.MOV R6, RZ, RZ, -R0 ;  /* 0x000000ffff067224 */ /* 0x000fc800078e0a00 */
[----:B------:R-:W-:-:S05]  /*1370*/  IMAD R15, R18, R6, R15 ;  /* 0x00000006120f7224 */ /* 0x000fca00078e020f */
[----:B------:R-:W-:Y:S02]  /*1380*/  ISETP.GT.U32.AND P2, PT, R18, R15, PT ;  /* 0x0000000f1200720c */ /* 0x000fe40003f44070 */
[----:B------:R-:W-:-:S11]  /*1390*/  LOP3.LUT R6, R11, R20, RZ, 0x3c, !PT ;  /* 0x000000140b067212 */ /* 0x000fd600078e3cff */
[----:B------:R-:W-:-:S05]  /*13a0*/  @!P2 IMAD.IADD R15, R15, 0x1, -R18 ;  /* 0x000000010f0fa824 */ /* 0x000fca00078e0a12 */
[----:B------:R-:W-:Y:S02]  /*13b0*/  ISETP.GE.U32.AND P1, PT, R15, R18, PT ;  /* 0x000000120f00720c */ /* 0x000fe40003f26070 */
[----:B------:R-:W-:Y:S01]  /*13c0*/  ISETP.GE.AND P6, PT, R6, RZ, PT ;  /* 0x000000ff0600720c */ /* 0x000fe20003fc6270 */
[----:B------:R-:W-:-:S10]  /*13d0*/  @!P2 VIADD R0, R0, 0x1 ;  /* 0x000000010000a836 */ /* 0x000fd40000000000 */
[----:B------:R-:W-:-:S05]  /*13e0*/  @P1 IADD3 R0, PT, PT, R0, 0x1, RZ ;  /* 0x0000000100001810 */ /* 0x000fca0007ffe0ff */
[----:B------:R-:W-:-:S05]  /*13f0*/  @!P6 IMAD.MOV R0, RZ, RZ, -R0 ;  /* 0x000000ffff00e224 */ /* 0x000fca00078e0a00 */
[----:B------:R-:W-:-:S04]  /*1400*/  SEL R22, R22, R0, !P5 ;  /* 0x0000000016167207 */ /* 0x000fc80006800000 */
[----:B------:R-:W-:Y:S01]  /*1410*/  IABS R18, R22 ;  /* 0x0000001600127213 */ /* 0x000fe20000000000 */
[----:B------:R-:W-:-:S04]  /*1420*/  IMAD.MOV R0, RZ, RZ, -R11 ;  /* 0x000000ffff007224 */ /* 0x000fc800078e0a0b */
[----:B------:R-:W-:-:S04]  /*1430*/  IMAD.HI.U32 R23, R23, R18, RZ ;  /* 0x0000001217177227 */ /* 0x000fc800078e00ff */
[----:B------:R-:W-:Y:S01]  /*1440*/  IMAD.MOV R23, RZ, RZ, -R23 ;  /* 0x000000ffff177224 */ /* 0x000fe200078e0a17 */
[----:B------:R-:W-:Y:S01]  /*1450*/  IADD3 R6, PT, PT, -R22, RZ, RZ ;  /* 0x000000ff16067210 */ /* 0x000fe20007ffe1ff */
[----:B------:R-:W-:Y:S02]  /*1460*/  IMAD R21, R21, R0, R24 ;  /* 0x0000000015157224 */ /* 0x000fe400078e0218 */
[----:B------:R-:W-:Y:S02]  /*1470*/  IMAD R0, R19, R23, R18 ;  /* 0x0000001713007224 */ /* 0x000fe400078e0212 */
[----:B------:R-:W-:-:S03]  /*1480*/  IMAD R20, R20, R6, R11 ;  /* 0x0000000614147224 */ /* 0x000fc600078e020b */
[----:B------:R-:W-:Y:S01]  /*1490*/  ISETP.GT.U32.AND P5, PT, R19, R0, PT ;  /* 0x000000001300720c */ /* 0x000fe20003fa4070 */
[----:B------:R-:W-:Y:S02]  /*14a0*/  IMAD R6, R21, R4, -R8 ;  /* 0x0000000415067224 */ /* 0x000fe400078e0a08 */
[----:B------:R-:W-:-:S03]  /*14b0*/  IMAD R21, R20, R5, -R9 ;  /* 0x0000000514157224 */ /* 0x000fc600078e0a09 */
[C---:B------:R-:W-:Y:S02]  /*14c0*/  ISETP.GE.AND P2, PT, R6.reuse, UR10, PT ;  /* 0x0000000a06007c0c */ /* 0x040fe4000bf46270 */
[C---:B------:R-:W-:Y:S02]  /*14d0*/  ISETP.GE.AND P1, PT, R21.reuse, UR11, PT ;  /* 0x0000000b15007c0c */ /* 0x040fe4000bf26270 */
[----:B------:R-:W-:Y:S02]  /*14e0*/  ISETP.GT.AND P2, PT, R6, -0x1, !P2 ;  /* 0xffffffff0600780c */ /* 0x000fe40005744270 */
[----:B------:R-:W-:Y:S01]  /*14f0*/  ISETP.GT.AND P1, PT, R21, -0x1, !P1 ;  /* 0xffffffff1500780c */ /* 0x000fe20004f24270 */
[----:B------:R-:W-:-:S03]  /*1500*/  @!P5 IMAD.IADD R0, R0, 0x1, -R19 ;  /* 0x000000010000d824 */ /* 0x000fc600078e0a13 */
[----:B------:R-:W-:Y:S02]  /*1510*/  PLOP3.LUT P1, PT, P1, P2, PT, 0x80, 0x8 ;  /* 0x000000000008781c */ /* 0x000fe40000f25070 */
[----:B------:R-:W-:Y:S02]  /*1520*/  ISETP.GT.U32.AND P2, PT, R19, R0, PT ;  /* 0x000000001300720c */ /* 0x000fe40003f44070 */
[----:B------:R-:W-:-:S09]  /*1530*/  ISETP.GE.AND P5, PT, R22, RZ, PT ;  /* 0x000000ff1600720c */ /* 0x000fd20003fa6270 */
[----:B------:R-:W0:Y:S02]  /*1540*/  @P1 LDC.64 R4, c[0x0][0x380] ;  /* 0x0000e000ff041b82 */ /* 0x000e240000000a00 */
[----:B------:R-:W-:-:S06]  /*1550*/  @!P2 IMAD.IADD R0, R0, 0x1, -R19 ;  /* 0x000000010000a824 */ /* 0x000fcc00078e0a13 */
[----:B------:R-:W1:Y:S01]  /*1560*/  @P1 LDC.64 R8, c[0x0][0x3d0] ;  /* 0x0000f400ff081b82 */ /* 0x000e620000000a00 */
[----:B------:R-:W-:Y:S01]  /*1570*/  MOV R17, R0 ;  /* 0x0000000000117202 */ /* 0x000fe20000000f00 */
[----:B------:R-:W-:-:S04]  /*1580*/  IMAD.MOV.U32 R11, RZ, RZ, RZ ;  /* 0x000000ffff0b7224 */ /* 0x000fc800078e00ff */
[----:B------:R-:W-:-:S05]  /*1590*/  @!P5 IMAD.MOV R17, RZ, RZ, -R17 ;  /* 0x000000ffff11d224 */ /* 0x000fca00078e0a11 */
[----:B------:R-:W-:-:S05]  /*15a0*/  SEL R17, R2, R17, !P3 ;  /* 0x0000001102117207 */ /* 0x000fca0005800000 */
[----:B------:R-:W-:-:S04]  /*15b0*/  @P1 IMAD R17, R17, UR5, RZ ;  /* 0x0000000511111c24 */ /* 0x000fc8000f8e02ff */
[----:B-1----:R-:W-:-:S04]  /*15c0*/  @P1 IMAD.WIDE R8, R17, 0x2, R8 ;  /* 0x0000000211081825 */ /* 0x002fc800078e0208 */
[----:B--2---:R-:W-:Y:S02]  /*15d0*/  @P0 IMAD.U32 R15, R14, 0x10000, RZ ;  /* 0x000100000e0f0824 */ /* 0x004fe400078e00ff */
[----:B---3--:R-:W-:Y:S02]  /*15e0*/  @P0 IMAD.U32 R0, R13, 0x10000, RZ ;  /* 0x000100000d000824 */ /* 0x008fe400078e00ff */
[----:B------:R-:W-:Y:S02]  /*15f0*/  @P1 IMAD R13, R22, UR11, R21 ;  /* 0x0000000b160d1c24 */ /* 0x000fe4000f8e0215 */
[----:B------:R-:W-:Y:S01]  /*1600*/  @P0 FFMA.FTZ R11, R0, R15, RZ ;  /* 0x0000000f000b0223 */ /* 0x000fe200000100ff */
[----:B------:R-:W-:Y:S01]  /*1610*/  LEA R14, P0, R10, UR12, 0x1 ;  /* 0x0000000c0a0e7c11 */ /* 0x000fe2000f8008ff */
[----:B------:R-:W-:-:S03]  /*1620*/  @P1 IMAD R13, R13, UR10, R6 ;  /* 0x0000000a0d0d1c24 */ /* 0x000fc6000f8e0206 */
[----:B------:R-:W-:Y:S01]  /*1630*/  F2FP.BF16.F32.PACK_AB R11, RZ, R11 ;  /* 0x0000000bff0b723e */ /* 0x000fe200000010ff */
[----:B0-----:R-:W-:Y:S01]  /*1640*/  @P1 IMAD.WIDE R4, R13, 0x2, R4 ;  /* 0x000000020d041825 */ /* 0x001fe200078e0204 */
[----:B------:R-:W-:Y:S02]  /*1650*/  LEA.HI.X R15, R10, UR13, R7, 0x1, P0 ;  /* 0x0000000d0a0f7c11 */ /* 0x000fe400080f0c07 */
[----:B------:R-:W-:-:S05]  /*1660*/  PRMT R6, R11, 0x7610, R6 ;  /* 0x000076100b067816 */ /* 0x000fca0000000006 */
[----:B------:R1:W-:Y:S04]  /*1670*/  STG.E.U16 desc[UR8][R14.64], R6 ;  /* 0x000000060e007986 */ /* 0x0003e8000c101508 */
[----:B------:R-:W2:Y:S04]  /*1680*/  @P1 LDG.E.U16 R4, desc[UR8][R4.64] ;  /* 0x0000000804041981 */ /* 0x000ea8000c1e1500 */
[----:B------:R-:W3:Y:S01]  /*1690*/  @P1 LDG.E.U16 R0, desc[UR8][R8.64] ;  /* 0x0000000808001981 */ /* 0x000ee2000c1e1500 */
[----:B------:R-:W-:Y:S02]  /*16a0*/  MOV R2, RZ ;  /* 0x000000ff00027202 */ /* 0x000fe40000000f00 */
[----:B------:R-:W-:Y:S01]  /*16b0*/  LEA R18, P0, R3, R14, 0x1 ;  /* 0x0000000e03127211 */ /* 0x000fe200078008ff */
[----:B------:R-:W-:-:S03]  /*16c0*/  IMAD.X R7, RZ, RZ, R7, P4 ;  /* 0x000000ffff077224 */ /* 0x000fc600020e0607 */
[C---:B------:R-:W-:Y:S02]  /*16d0*/  LEA.HI.X R19, R3.reuse, R15, RZ, 0x1, P0 ;  /* 0x0000000f03137211 */ /* 0x040fe400000f0cff */
[----:B------:R-:W-:-:S04]  /*16e0*/  IADD3 R10, P0, PT, R3, R24, RZ ;  /* 0x00000018030a7210 */ /* 0x000fc80007f1e0ff */
[----:B------:R-:W-:Y:S02]  /*16f0*/  IADD3.X R7, PT, PT, RZ, R7, RZ, P0, !PT ;  /* 0x00000007ff077210 */ /* 0x000fe400007fe4ff */
[----:B------:R-:W-:-:S04]  /*1700*/  ISETP.GE.U32.AND P0, PT, R10, UR4, PT ;  /* 0x000000040a007c0c */ /* 0x000fc8000bf06070 */
[----:B------:R-:W-:Y:S01]  /*1710*/  ISETP.GE.AND.EX P0, PT, R7, UR7, PT, P0 ;  /* 0x0000000707007c0c */ /* 0x000fe2000bf06300 */
[----:B--2---:R-:W-:Y:S02]  /*1720*/  @P1 IMAD.U32 R11, R4, 0x10000, RZ ;  /* 0x00010000040b1824 */ /* 0x004fe400078e00ff */
[----:B---3--:R-:W-:-:S04]  /*1730*/  @P1 IMAD.U32 R0, R0, 0x10000, RZ ;  /* 0x0001000000001824 */ /* 0x008fc800078e00ff */
[----:B------:R-:W-:-:S05]  /*1740*/  @P1 FFMA.FTZ R2, R0, R11, RZ ;  /* 0x0000000b00021223 */ /* 0x000fca00000100ff */
[----:B------:R-:W-:-:S05]  /*1750*/  F2FP.BF16.F32.PACK_AB R2, RZ, R2 ;  /* 0x00000002ff02723e */ /* 0x000fca00000010ff */
[----:B------:R1:W-:Y:S01]  /*1760*/  STG.E.U16 desc[UR8][R18.64], R2 ;  /* 0x0000000212007986 */ /* 0x0003e2000c101508 */
[----:B------:R-:W-:Y:S05]  /*1770*/  @!P0 BRA `(.L_x_1221) ;  /* 0xfffffff400348947 */ /* 0x000fea000383ffff */
[----:B------:R-:W-:Y:S05]  /*1780*/  EXIT ;  /* 0x000000000000794d */ /* 0x000fea0003800000 */
.L_x_1215:
        /* <DEDUP_REMOVED lines=34> */
.L_x_1223:
[----:B------:R-:W-:-:S07]  /*19b0*/  MOV R0, 0x19d0 ;  /* 0x000019d000007802 */ /* 0x000fce0000000f00 */
[----:B------:R-:W-:Y:S05]  /*19c0*/  CALL.REL.NOINC `($__internal_48_$__cuda_sm20_div_u64) ;  /* 0x0000005000507944 */ /* 0x000fea0003c00000 */
[----:B------:R-:W-:Y:S02]  /*19d0*/  IMAD.MOV.U32 R12, RZ, RZ, R2 ;  /* 0x000000ffff0c7224 */ /* 0x000fe400078e0002 */
[----:B------:R-:W-:-:S07]  /*19e0*/  IMAD.MOV.U32 R13, RZ, RZ, R9 ;  /* 0x000000ffff0d7224 */ /* 0x000fce00078e0009 */
.L_x_1224:
[----:B------:R-:W-:Y:S05]  /*19f0*/  BSYNC.RECONVERGENT B0 ;  /* 0x0000000000007941 */ /* 0x000fea0003800200 */
.L_x_1222:
        /* <DEDUP_REMOVED lines=11> */
[----:B------:R-:W2:Y:S01]  /*1ab0*/  LDC R4, c[0x0][0x424] ;  /* 0x00010900ff047b82 */ /* 0x000ea20000000800 */
        /* <DEDUP_REMOVED lines=17> */
[C---:B------:R-:W-:Y:S02]  /*1bd0*/  IMAD R9, R0.reuse, R9, R2 ;  /* 0x0000000900097224 */ /* 0x040fe400078e0202 */
[----:B------:R-:W3:Y:S01]  /*1be0*/  LDC R2, c[0x0][0x410] ;  /* 0x00010400ff027b82 */ /* 0x000ee20000000800 */
[----:B0-----:R-:W-:Y:S02]  /*1bf0*/  IMAD.MOV.U32 R12, RZ, RZ, RZ ;  /* 0x000000ffff0c7224 */ /* 0x001fe400078e00ff */
[----:B------:R-:W-:-:S13]  /*1c00*/  ISETP.GT.U32.AND P1, PT, R0, R9, PT ;  /* 0x000000090000720c */ /* 0x000fda0003f24070 */
[----:B------:R-:W-:Y:S02]  /*1c10*/  @!P1 IMAD.IADD R9, R9, 0x1, -R0 ;  /* 0x0000000109099824 */ /* 0x000fe400078e0a00 */
[----:B------:R-:W-:Y:S01]  /*1c20*/  @!P1 VIADD R17, R17, 0x1 ;  /* 0x0000000111119836 */ /* 0x000fe20000000000 */
[----:B------:R-:W-:Y:S02]  /*1c30*/  ISETP.NE.AND P1, PT, R11, RZ, PT ;  /* 0x000000ff0b00720c */ /* 0x000fe40003f25270 */
[----:B------:R-:W-:Y:S01]  /*1c40*/  ISETP.GE.U32.AND P2, PT, R9, R0, PT ;  /* 0x000000000900720c */ /* 0x000fe20003f46070 */
[----:B--2---:R-:W-:Y:S01]  /*1c50*/  IMAD.MOV R9, RZ, RZ, -R13 ;  /* 0x000000ffff097224 */ /* 0x004fe200078e0a0d */
[----:B------:R-:W-:Y:S02]  /*1c60*/  LOP3.LUT R0, R10, R11, RZ, 0x3c, !PT ;  /* 0x0000000b0a007212 */ /* 0x000fe400078e3cff */
[----:B---3--:R-:W-:Y:S01]  /*1c70*/  ISETP.NE.AND P4, PT, R2, RZ, PT ;  /* 0x000000ff0200720c */ /* 0x008fe20003f85270 */
[----:B------:R-:W-:Y:S01]  /*1c80*/  IMAD R9, R9, R8, RZ ;  /* 0x0000000809097224 */ /* 0x000fe200078e02ff */
[----:B------:R-:W-:-:S02]  /*1c90*/  ISETP.GE.AND P3, PT, R0, RZ, PT ;  /* 0x000000ff0000720c */ /* 0x000fc40003f66270 */
[----:B------:R-:W-:Y:S01]  /*1ca0*/  IABS R0, R2 ;  /* 0x0000000200007213 */ /* 0x000fe20000000000 */
[----:B------:R-:W-:-:S03]  /*1cb0*/  IMAD.HI.U32 R12, R13, R9, R12 ;  /* 0x000000090d0c7227 */ /* 0x000fc600078e000c */
[----:B------:R-:W0:Y:S01]  /*1cc0*/  I2F.RP R13, R0 ;  /* 0x00000000000d7306 */ /* 0x000e220000209400 */
[----:B------:R-:W-:-:S06]  /*1cd0*/  @P2 IADD3 R17, PT, PT, R17, 0x1, RZ ;  /* 0x0000000111112810 */ /* 0x000fcc0007ffe0ff */
[----:B------:R-:W-:Y:S01]  /*1ce0*/  @!P3 IMAD.MOV R17, RZ, RZ, -R17 ;  /* 0x000000ffff11b224 */ /* 0x000fe200078e0a11 */
[----:B------:R-:W-:-:S04]  /*1cf0*/  @!P1 LOP3.LUT R17, RZ, R11, RZ, 0x33, !PT ;  /* 0x0000000bff119212 */ /* 0x000fc800078e33ff */
[----:B------:R-:W-:Y:S01]  /*1d00*/  IABS R14, R17 ;  /* 0x00000011000e7213 */ /* 0x000fe20000000000 */
[----:B0-----:R-:W0:Y:S03]  /*1d10*/  MUFU.RCP R13, R13 ;  /* 0x0000000d000d7308 */ /* 0x001e260000001000 */
[----:B------:R-:W-:Y:S02]  /*1d20*/  MOV R9, R14 ;  /* 0x0000000e00097202 */ /* 0x000fe40000000f00 */
[----:B------:R-:W2:Y:S03]  /*1d30*/  LDC.64 R14, c[0x0][0x430] ;  /* 0x00010c00ff0e7b82 */ /* 0x000ea60000000a00 */
[----:B------:R-:W-:-:S04]  /*1d40*/  IMAD.HI.U32 R16, R12, R9, RZ ;  /* 0x000000090c107227 */ /* 0x000fc800078e00ff */
[----:B------:R-:W-:-:S04]  /*1d50*/  IMAD.MOV R12, RZ, RZ, -R16 ;  /* 0x000000ffff0c7224 */ /* 0x000fc800078e0a10 */
[----:B------:R-:W-:Y:S02]  /*1d60*/  IMAD R9, R8, R12, R9 ;  /* 0x0000000c08097224 */ /* 0x000fe400078e0209 */
[----:B0-----:R-:W-:-:S03]  /*1d70*/  VIADD R12, R13, 0xffffffe ;  /* 0x0ffffffe0d0c7836 */ /* 0x001fc60000000000 */
[----:B------:R-:W-:-:S13]  /*1d80*/  ISETP.GT.U32.AND P2, PT, R8, R9, PT ;  /* 0x000000090800720c */ /* 0x000fda0003f44070 */
[----:B------:R-:W-:Y:S01]  /*1d90*/  @!P2 IMAD.IADD R9, R9, 0x1, -R8 ;  /* 0x000000010909a824 */ /* 0x000fe200078e0a08 */
[----:B------:R-:W-:Y:S02]  /*1da0*/  @!P2 IADD3 R16, PT, PT, R16, 0x1, RZ ;  /* 0x000000011010a810 */ /* 0x000fe40007ffe0ff */
[----:B------:R-:W-:Y:S02]  /*1db0*/  ISETP.NE.AND P2, PT, R4, RZ, PT ;  /* 0x000000ff0400720c */ /* 0x000fe40003f45270 */
[----:B------:R-:W-:Y:S02]  /*1dc0*/  ISETP.GE.U32.AND P1, PT, R9, R8, PT ;  /* 0x000000080900720c */ /* 0x000fe40003f26070 */
[----:B------:R-:W-:Y:S01]  /*1dd0*/  LOP3.LUT R8, R17, R4, RZ, 0x3c, !PT ;  /* 0x0000000411087212 */ /* 0x000fe200078e3cff */
[----:B------:R0:W3:Y:S03]  /*1de0*/  F2I.FTZ.U32.TRUNC.NTZ R9, R12 ;  /* 0x0000000c00097305 */ /* 0x0000e6000021f000 */
[----:B------:R-:W-:Y:S01]  /*1df0*/  ISETP.GE.AND P3, PT, R8, RZ, PT ;  /* 0x000000ff0800720c */ /* 0x000fe20003f66270 */
[----:B------:R-:W-:Y:S01]  /*1e00*/  HFMA2 R8, -RZ, RZ, 0, 0 ;  /* 0x00000000ff087431 */ /* 0x000fe200000001ff */
[----:B0-----:R-:W2:Y:S05]  /*1e10*/  LDC.64 R12, c[0x0][0x438] ;  /* 0x00010e00ff0c7b82 */ /* 0x001eaa0000000a00 */
[----:B------:R-:W-:-:S02]  /*1e20*/  @P1 VIADD R16, R16, 0x1 ;  /* 0x0000000110101836 */ /* 0x000fc40000000000 */
[----:B---3--:R-:W-:-:S04]  /*1e30*/  IMAD.MOV R19, RZ, RZ, -R9 ;  /* 0x000000ffff137224 */ /* 0x008fc800078e0a09 */
        /* <DEDUP_REMOVED lines=8> */
[----:B------:R-:W-:Y:S01]  /*1ec0*/  IMAD.MOV R18, RZ, RZ, -R16 ;  /* 0x000000ffff127224 */ /* 0x000fe200078e0a10 */
[----:B------:R-:W-:Y:S01]  /*1ed0*/  IADD3 R8, PT, PT, -R8, RZ, RZ ;  /* 0x000000ff08087210 */ /* 0x000fe20007ffe1ff */
[----:B------:R-:W-:Y:S02]  /*1ee0*/  IMAD R9, R11, R9, R10 ;  /* 0x000000090b097224 */ /* 0x000fe400078e020a */
[----:B------:R-:W-:Y:S02]  /*1ef0*/  IMAD R18, R4, R18, R17 ;  /* 0x0000001204127224 */ /* 0x000fe400078e0211 */
[----:B------:R-:W-:Y:S02]  /*1f00*/  IMAD R11, R0, R8, R19 ;  /* 0x00000008000b7224 */ /* 0x000fe400078e0213 */
[----:B--2---:R-:W-:Y:S02]  /*1f10*/  IMAD R21, R9, R14, -R12 ;  /* 0x0000000e09157224 */ /* 0x004fe400078e0a0c */
[----:B------:R-:W-:Y:S01]  /*1f20*/  IMAD R17, R18, R15, -R13 ;  /* 0x0000000f12117224 */ /* 0x000fe200078e0a0d */
[----:B------:R-:W-:Y:S01]  /*1f30*/  ISETP.GT.U32.AND P3, PT, R0, R11, PT ;  /* 0x0000000b0000720c */ /* 0x000fe20003f64070 */
[----:B------:R-:W0:Y:S01]  /*1f40*/  LDC.64 R12, c[0x0][0x3f8] ;  /* 0x0000fe00ff0c7b82 */ /* 0x000e220000000a00 */
[----:B-1----:R-:W-:-:S02]  /*1f50*/  ISETP.GE.AND P2, PT, R21, UR10, PT ;  /* 0x0000000a15007c0c */ /* 0x002fc4000bf46270 */
[----:B------:R-:W-:Y:S02]  /*1f60*/  ISETP.GE.AND P1, PT, R17, UR11, PT ;  /* 0x0000000b11007c0c */ /* 0x000fe4000bf26270 */
[----:B------:R-:W-:Y:S02]  /*1f70*/  ISETP.GT.AND P2, PT, R21, -0x1, !P2 ;  /* 0xffffffff1500780c */ /* 0x000fe40005744270 */
[----:B------:R-:W-:-:S04]  /*1f80*/  ISETP.GT.AND P1, PT, R17, -0x1, !P1 ;  /* 0xffffffff1100780c */ /* 0x000fc80004f24270 */
[----:B------:R-:W-:Y:S01]  /*1f90*/  PLOP3.LUT P1, PT, P1, P2, PT, 0x80, 0x8 ;  /* 0x000000000008781c */ /* 0x000fe20000f25070 */
[----:B------:R-:W-:Y:S01]  /*1fa0*/  @!P3 IMAD.IADD R11, R11, 0x1, -R0 ;  /* 0x000000010b0bb824 */ /* 0x000fe200078e0a00 */
[----:B------:R-:W-:-:S04]  /*1fb0*/  ISETP.GE.AND P3, PT, R16, RZ, PT ;  /* 0x000000ff1000720c */ /* 0x000fc80003f66270 */
[----:B------:R-:W-:-:S07]  /*1fc0*/  ISETP.GT.U32.AND P2, PT, R0, R11, PT ;  /* 0x0000000b0000720c */ /* 0x000fce0003f44070 */
[----:B------:R-:W1:Y:S01]  /*1fd0*/  @P1 LDC.64 R14, c[0x0][0x380] ;  /* 0x0000e000ff0e1b82 */ /* 0x000e620000000a00 */
[----:B------:R-:W-:-:S05]  /*1fe0*/  @P1 IMAD R16, R16, UR11, R17 ;  /* 0x0000000b10101c24 */ /* 0x000fca000f8e0211 */
[----:B------:R-:W-:Y:S02]  /*1ff0*/  @!P2 IMAD.IADD R11, R11, 0x1, -R0 ;  /* 0x000000010b0ba824 */ /* 0x000fe400078e0a00 */
[----:B------:R-:W2:Y:S02]  /*2000*/  @P1 LDC.64 R8, c[0x0][0x3d0] ;  /* 0x0000f400ff081b82 */ /* 0x000ea40000000a00 */
[----:B------:R-:W-:Y:S02]  /*2010*/  IMAD.MOV.U32 R19, RZ, RZ, R11 ;  /* 0x000000ffff137224 */ /* 0x000fe400078e000b */
[----:B------:R-:W-:Y:S01]  /*2020*/  @P1 IMAD R11, R16, UR10, R21 ;  /* 0x0000000a100b1c24 */ /* 0x000fe2000f8e0215 */
[----:B------:R-:W3:Y:S02]  /*2030*/  LDCU.64 UR10, c[0x0][0x3a8] ;  /* 0x00007500ff0a77ac */ /* 0x000ee40008000a00 */
[----:B------:R-:W-:Y:S02]  /*2040*/  @!P3 IADD3 R19, PT, PT, -R19, RZ, RZ ;  /* 0x000000ff1313b210 */ /* 0x000fe40007ffe1ff */
[----:B------:R-:W-:-:S05]  /*2050*/  @!P4 LOP3.LUT R19, RZ, R2, RZ, 0x33, !PT ;  /* 0x00000002ff13c212 */ /* 0x000fca00078e33ff */
[----:B------:R-:W-:Y:S02]  /*2060*/  @P1 IMAD R17, R19, UR5, RZ ;  /* 0x0000000513111c24 */ /* 0x000fe4000f8e02ff */
[----:B-1----:R-:W-:-:S04]  /*2070*/  @P1 IMAD.WIDE R14, R11, 0x2, R14 ;  /* 0x000000020b0e1825 */ /* 0x002fc800078e020e */
[----:B0-----:R-:W-:Y:S02]  /*2080*/  IMAD.WIDE R12, R19, 0x2, R12 ;  /* 0x00000002130c7825 */ /* 0x001fe400078e020c */
[----:B------:R-:W4:Y:S02]  /*2090*/  @P1 LDG.E.U16 R14, desc[UR8][R14.64] ;  /* 0x000000080e0e1981 */ /* 0x000f24000c1e1500 */
[----:B--2---:R-:W-:Y:S02]  /*20a0*/  @P1 IMAD.WIDE R8, R17, 0x2, R8 ;  /* 0x0000000211081825 */ /* 0x004fe400078e0208 */
[----:B------:R-:W2:Y:S04]  /*20b0*/  LDG.E.U16 R12, desc[UR8][R12.64] ;  /* 0x000000080c0c7981 */ /* 0x000ea8000c1e1500 */
[----:B------:R-:W5:Y:S01]  /*20c0*/  @P1 LDG.E.U16 R8, desc[UR8][R8.64] ;  /* 0x0000000808081981 */ /* 0x000f62000c1e1500 */
[----:B----4-:R-:W-:-:S02]  /*20d0*/  @P1 IMAD.U32 R2, R14, 0x10000, RZ ;  /* 0x000100000e021824 */ /* 0x010fc400078e00ff */
[----:B--2---:R-:W-:Y:S02]  /*20e0*/  IMAD.U32 R0, R12, 0x10000, RZ ;  /* 0x000100000c007824 */ /* 0x004fe400078e00ff */
[----:B-----5:R-:W-:-:S04]  /*20f0*/  @P1 IMAD.U32 R11, R8, 0x10000, RZ ;  /* 0x00010000080b1824 */ /* 0x020fc800078e00ff */
[----:B------:R-:W-:Y:S01]  /*2100*/  @P1 FFMA.FTZ R0, R11, R2, R0 ;  /* 0x000000020b001223 */ /* 0x000fe20000010000 */
[----:B---3--:R-:W-:-:S04]  /*2110*/  LEA R16, P1, R10, UR10, 0x1 ;  /* 0x0000000a0a107c11 */ /* 0x008fc8000f8208ff */
[----:B------:R-:W-:Y:S02]  /*2120*/  F2FP.BF16.F32.PACK_AB R0, RZ, R0 ;  /* 0x00000000ff00723e */ /* 0x000fe400000010ff */
[----:B------:R-:W-:-:S05]  /*2130*/  LEA.HI.X R17, R10, UR11, R7, 0x1, P1 ;  /* 0x0000000b0a117c11 */ /* 0x000fca00088f0c07 */
[----:B------:R0:W-:Y:S01]  /*2140*/  STG.E.U16 desc[UR8][R16.64], R0 ;  /* 0x0000000010007986 */ /* 0x0001e2000c101508 */
[----:B------:R-:W-:Y:S01]  /*2150*/  MOV R7, R6 ;  /* 0x0000000600077202 */ /* 0x000fe20000000f00 */
[----:B------:R-:W-:-:S07]  /*2160*/  IMAD.MOV.U32 R10, RZ, RZ, R5 ;  /* 0x000000ffff0a7224 */ /* 0x000fce00078e0005 */
.L_x_1226:
[----:B------:R-:W-:Y:S05]  /*2170*/  BSYNC.RECONVERGENT B0 ;  /* 0x0000000000007941 */ /* 0x000fea0003800200 */
.L_x_1225:
[----:B------:R-:W-:Y:S05]  /*2180*/  @!P0 EXIT ;  /* 0x000000000000894d */ /* 0x000fea0003800000 */
[----:B0-----:R-:W0:Y:S01]  /*2190*/  LDC R0, c[0x0][0x420] ;  /* 0x00010800ff007b82 */ /* 0x001e220000000800 */
[----:B------:R-:W1:Y:S01]  /*21a0*/  LDCU UR4, c[0x0][0x40c] ;  /* 0x00008180ff0477ac */ /* 0x000e620008000800 */
[----:B------:R-:W2:Y:S01]  /*21b0*/  LDCU.64 UR10, c[0x0][0x418] ;  /* 0x00008300ff0a77ac */ /* 0x000ea20008000a00 */
[----:B------:R-:W3:Y:S01]  /*21c0*/  LDCU.64 UR12, c[0x0][0x3a8] ;  /* 0x00007500ff0c77ac */ /* 0x000ee20008000a00 */
[----:B0-----:R-:W-:-:S04]  /*21d0*/  IABS R4, R0 ;  /* 0x0000000000047213 */ /* 0x001fc80000000000 */
[----:B------:R-:W0:Y:S08]  /*21e0*/  I2F.RP R0, R4 ;  /* 0x0000000400007306 */ /* 0x000e300000209400 */
[----:B0-----:R-:W0:Y:S02]  /*21f0*/  MUFU.RCP R0, R0 ;  /* 0x0000000000007308 */ /* 0x001e240000001000 */
[----:B0-----:R-:W-:-:S06]  /*2200*/  VIADD R8, R0, 0xffffffe ;  /* 0x0ffffffe00087836 */ /* 0x001fcc0000000000 */
[----:B------:R0:W4:Y:S02]  /*2210*/  F2I.FTZ.U32.TRUNC.NTZ R9, R8 ;  /* 0x0000000800097305 */ /* 0x000124000021f000 */
[----:B0-----:R-:W-:Y:S02]  /*2220*/  HFMA2 R8, -RZ, RZ, 0, 0 ;  /* 0x00000000ff087431 */ /* 0x001fe400000001ff */
[----:B----4-:R-:W-:-:S04]  /*2230*/  IMAD.MOV R5, RZ, RZ, -R9 ;  /* 0x000000ffff057224 */ /* 0x010fc800078e0a09 */
[----:B------:R-:W-:-:S04]  /*2240*/  IMAD R5, R5, R4, RZ ;  /* 0x0000000405057224 */ /* 0x000fc800078e02ff */
[----:B-123--:R-:W-:-:S07]  /*2250*/  IMAD.HI.U32 R2, R9, R5, R8 ;  /* 0x0000000509027227 */ /* 0x00efce00078e0008 */
.L_x_1227:
[----:B------:R-:W0:Y:S01]  /*2260*/  LDC R25, c[0x0][0x424] ;  /* 0x00010900ff197b82 */ /* 0x000e220000000800 */
[----:B------:R-:W-:-:S05]  /*2270*/  IABS R5, R10 ;  /* 0x0000000a00057213 */ /* 0x000fca0000000000 */
[----:B------:R-:W-:Y:S02]  /*2280*/  IMAD.HI.U32 R2, R2, R5, RZ ;  /* 0x0000000502027227 */ /* 0x000fe400078e00ff */
[----:B------:R-:W1:Y:S02]  /*2290*/  LDC R23, c[0x0][0x420] ;  /* 0x00010800ff177b82 */ /* 0x000e640000000800 */
[----:B------:R-:W-:-:S06]  /*22a0*/  IMAD.MOV R0, RZ, RZ, -R2 ;  /* 0x000000ffff007224 */ /* 0x000fcc00078e0a02 */
[----:B------:R-:W2:Y:S01]  /*22b0*/  LDC R11, c[0x0][0x410] ;  /* 0x00010400ff0b7b82 */ /* 0x000ea20000000800 */
[-C--:B0-----:R-:W-:Y:S02]  /*22c0*/  IABS R12, R25.reuse ;  /* 0x00000019000c7213 */ /* 0x081fe40000000000 */
[----:B------:R-:W-:Y:S02]  /*22d0*/  LOP3.LUT R22, RZ, R25, RZ, 0x33, !PT ;  /* 0x00000019ff167212 */ /* 0x000fe400078e33ff */
[----:B------:R-:W0:Y:S01]  /*22e0*/  I2F.RP R6, R12 ;  /* 0x0000000c00067306 */ /* 0x000e220000209400 */
[-C--:B-1----:R-:W-:Y:S02]  /*22f0*/  IABS R13, R23.reuse ;  /* 0x00000017000d7213 */ /* 0x082fe40000000000 */
[----:B------:R-:W-:-:S05]  /*2300*/  LOP3.LUT R15, RZ, R23, RZ, 0x33, !PT ;  /* 0x00000017ff0f7212 */ /* 0x000fca00078e33ff */
[----:B------:R-:W1:Y:S01]  /*2310*/  I2F.RP R14, R13 ;  /* 0x0000000d000e7306 */ /* 0x000e620000209400 */
[----:B------:R-:W-:Y:S01]  /*2320*/  IMAD R5, R13, R0, R5 ;  /* 0x000000000d057224 */ /* 0x000fe200078e0205 */
[----:B------:R-:W-:-:S04]  /*2330*/  LOP3.LUT R0, R10, R23, RZ, 0x3c, !PT ;  /* 0x000000170a007212 */ /* 0x000fc800078e3cff */
[----:B------:R-:W-:Y:S02]  /*2340*/  ISETP.GT.U32.AND P1, PT, R4, R5, PT ;  /* 0x000000050400720c */ /* 0x000fe40003f24070 */
[----:B0-----:R-:W0:Y:S01]  /*2350*/  MUFU.RCP R6, R6 ;  /* 0x0000000600067308 */ /* 0x001e220000001000 */
[----:B------:R-:W-:-:S07]  /*2360*/  ISETP.GE.AND P2, PT, R0, RZ, PT ;  /* 0x000000ff0000720c */ /* 0x000fce0003f46270 */
[----:B-1----:R-:W1:Y:S03]  /*2370*/  MUFU.RCP R14, R14 ;  /* 0x0000000e000e7308 */ /* 0x002e660000001000 */
[----:B------:R-:W-:Y:S02]  /*2380*/  @!P1 IMAD.IADD R5, R5, 0x1, -R13 ;  /* 0x0000000105059824 */ /* 0x000fe400078e0a0d */
[----:B------:R-:W-:-:S03]  /*2390*/  @!P1 VIADD R2, R2, 0x1 ;  /* 0x0000000102029836 */ /* 0x000fc60000000000 */
[----:B------:R-:W-:Y:S01]  /*23a0*/  ISETP.GE.U32.AND P0, PT, R5, R4, PT ;  /* 0x000000040500720c */ /* 0x000fe20003f06070 */
[----:B0-----:R-:W-:Y:S01]  /*23b0*/  VIADD R16, R6, 0xffffffe ;  /* 0x0ffffffe06107836 */ /* 0x001fe20000000000 */
[----:B--2---:R-:W-:-:S03]  /*23c0*/  IABS R5, R11 ;  /* 0x0000000b00057213 */ /* 0x004fc60000000000 */
[----:B------:R0:W2:Y:S01]  /*23d0*/  F2I.FTZ.U32.TRUNC.NTZ R17, R16 ;  /* 0x0000001000117305 */ /* 0x0000a2000021f000 */
[----:B-1----:R-:W-:-:S07]  /*23e0*/  IADD3 R8, PT, PT, R14, 0xffffffe, RZ ;  /* 0x0ffffffe0e087810 */ /* 0x002fce0007ffe0ff */
[----:B------:R-:W-:Y:S01]  /*23f0*/  @P0 VIADD R2, R2, 0x1 ;  /* 0x0000000102020836 */ /* 0x000fe20000000000 */
[----:B------:R1:W3:Y:S01]  /*2400*/  F2I.FTZ.U32.TRUNC.NTZ R9, R8 ;  /* 0x0000000800097305 */ /* 0x0002e2000021f000 */
[----:B------:R-:W-:Y:S01]  /*2410*/  ISETP.NE.AND P0, PT, R23, RZ, PT ;  /* 0x000000ff1700720c */ /* 0x000fe20003f05270 */
[----:B0-----:R-:W-:Y:S02]  /*2420*/  IMAD.MOV.U32 R16, RZ, RZ, RZ ;  /* 0x000000ffff107224 */ /* 0x001fe400078e00ff */
[----:B------:R-:W-:Y:S01]  /*2430*/  @!P2 IADD3 R2, PT, PT, -R2, RZ, RZ ;  /* 0x000000ff0202a210 */ /* 0x000fe20007ffe1ff */
[----:B--2---:R-:W-:-:S03]  /*2440*/  IMAD.MOV R19, RZ, RZ, -R17 ;  /* 0x000000ffff137224 */ /* 0x004fc600078e0a11 */
[----:B------:R-:W-:Y:S01]  /*2450*/  SEL R14, R15, R2, !P0 ;  /* 0x000000020f0e7207 */ /* 0x000fe20004000000 */
[----:B------:R-:W0:Y:S01]  /*2460*/  I2F.RP R18, R5 ;  /* 0x0000000500127306 */ /* 0x000e220000209400 */
[----:B-1----:R-:W-:Y:S01]  /*2470*/  MOV R8, RZ ;  /* 0x000000ff00087202 */ /* 0x002fe20000000f00 */
[----:B------:R-:W-:Y:S01]  /*2480*/  IMAD R19, R19, R12, RZ ;  /* 0x0000000c13137224 */ /* 0x000fe200078e02ff */
[----:B------:R-:W-:Y:S01]  /*2490*/  IABS R0, R14 ;  /* 0x0000000e00007213 */ /* 0x000fe20000000000 */
[----:B---3--:R-:W-:Y:S02]  /*24a0*/  IMAD.MOV R2, RZ, RZ, -R9 ;  /* 0x000000ffff027224 */ /* 0x008fe400078e0a09 */
[----:B------:R-:W-:-:S04]  /*24b0*/  IMAD.HI.U32 R6, R17, R19, R16 ;  /* 0x0000001311067227 */ /* 0x000fc800078e0010 */
[----:B------:R-:W-:Y:S01]  /*24c0*/  IMAD.MOV.U32 R19, RZ, RZ, R0 ;  /* 0x000000ffff137224 */ /* 0x000fe200078e0000 */
[----:B------:R-:W-:Y:S01]  /*24d0*/  IADD3 R0, P3, PT, R3, R10, RZ ;  /* 0x0000000a03007210 */ /* 0x000fe20007f7e0ff */
[----:B------:R-:W-:Y:S01]  /*24e0*/  IMAD R17, R2, R13, RZ ;  /* 0x0000000d02117224 */ /* 0x000fe200078e02ff */
[----:B0-----:R-:W0:Y:S01]  /*24f0*/  MUFU.RCP R18, R18 ;  /* 0x0000001200127308 */ /* 0x001e220000001000 */
[----:B------:R-:W-:Y:S01]  /*2500*/  IMAD.HI.U32 R16, R6, R19, RZ ;  /* 0x0000001306107227 */ /* 0x000fe200078e00ff */
[----:B------:R-:W-:-:S03]  /*2510*/  IABS R21, R0 ;  /* 0x0000000000157213 */ /* 0x000fc60000000000 */
[----:B------:R-:W-:Y:S01]  /*2520*/  IMAD.HI.U32 R2, R9, R17, R8 ;  /* 0x0000001109027227 */ /* 0x000fe200078e0008 */
[----:B------:R-:W-:-:S03]  /*2530*/  LOP3.LUT R8, R14, R25, RZ, 0x3c, !PT ;  /* 0x000000190e087212 */ /* 0x000fc600078e3cff */
[----:B------:R-:W-:Y:S01]  /*2540*/  IMAD.MOV R4, RZ, RZ, -R16 ;  /* 0x000000ffff047224 */ /* 0x000fe200078e0a10 */
[----:B------:R-:W-:Y:S01]  /*2550*/  ISETP.GE.AND P4, PT, R8, RZ, PT ;  /* 0x000000ff0800720c */ /* 0x000fe20003f86270 */
[----:B------:R-:W-:Y:S01]  /*2560*/  IMAD.HI.U32 R17, R2, R21, RZ ;  /* 0x0000001502117227 */ /* 0x000fe200078e00ff */
[----:B------:R-:W-:-:S03]  /*2570*/  LOP3.LUT R8, R0, R23, RZ, 0x3c, !PT ;  /* 0x0000001700087212 */ /* 0x000fc600078e3cff */
[----:B------:R-:W-:Y:S01]  /*2580*/  IMAD R19, R12, R4, R19 ;  /* 0x000000040c137224 */ /* 0x000fe200078e0213 */
[----:B------:R-:W-:Y:S01]  /*2590*/  ISETP.GE.AND P6, PT, R8, RZ, PT ;  /* 0x000000ff0800720c */ /* 0x000fe20003fc6270 */
[----:B------:R-:W-:Y:S01]  /*25a0*/  IMAD.MOV R4, RZ, RZ, -R17 ;  /* 0x000000ffff047224 */ /* 0x000fe200078e0a11 */
[----:B0-----:R-:W-:Y:S02]  /*25b0*/  IADD3 R9, PT, PT, R18, 0xffffffe, RZ ;  /* 0x0ffffffe12097810 */ /* 0x001fe40007ffe0ff */
[----:B------:R-:W-:Y:S01]  /*25c0*/  ISETP.GT.U32.AND P5, PT, R12, R19, PT ;  /* 0x000000130c00720c */ /* 0x000fe20003fa4070 */
[----:B------:R-:W-:Y:S02]  /*25d0*/  IMAD R21, R13, R4, R21 ;  /* 0x000000040d157224 */ /* 0x000fe400078e0215 */
[----:B------:R-:W-:Y:S01]  /*25e0*/  IMAD.MOV.U32 R4, RZ, RZ, R13 ;  /* 0x000000ffff047224 */ /* 0x000fe200078e000d */
[----:B------:R-:W0:Y:S04]  /*25f0*/  F2I.FTZ.U32.TRUNC.NTZ R9, R9 ;  /* 0x0000000900097305 */ /* 0x000e28000021f000 */
[----:B------:R-:W-:-:S05]  /*2600*/  ISETP.GT.U32.AND P1, PT, R4, R21, PT ;  /* 0x000000150400720c */ /* 0x000fca0003f24070 */
[----:B------:R-:W-:Y:S02]  /*2610*/  @!P5 IMAD.IADD R19, R19, 0x1, -R12 ;  /* 0x000000011313d824 */ /* 0x000fe400078e0a0c */
[----:B------:R-:W-:-:S03]  /*2620*/  @!P5 VIADD R16, R16, 0x1 ;  /* 0x000000011010d836 */ /* 0x000fc60000000000 */
[----:B------:R-:W-:Y:S01]  /*2630*/  ISETP.GE.U32.AND P2, PT, R19, R12, PT ;  /* 0x0000000c1300720c */ /* 0x000fe20003f46070 */
[----:B0-----:R-:W-:Y:S02]  /*2640*/  IMAD.MOV R8, RZ, RZ, -R9 ;  /* 0x000000ffff087224 */ /* 0x001fe400078e0a09 */
[----:B------:R-:W-:Y:S02]  /*2650*/  @!P1 IMAD.IADD R21, R21, 0x1, -R13 ;  /* 0x0000000115159824 */ /* 0x000fe400078e0a0d */
[----:B------:R-:W-:Y:S02]  /*2660*/  @!P1 VIADD R17, R17, 0x1 ;  /* 0x0000000111119836 */ /* 0x000fe40000000000 */
[----:B------:R-:W-:Y:S01]  /*2670*/  IMAD R19, R8, R5, RZ ;  /* 0x0000000508137224 */ /* 0x000fe200078e02ff */
[----:B------:R-:W-:Y:S01]  /*2680*/  ISETP.GE.U32.AND P5, PT, R21, R4, PT ;  /* 0x000000041500720c */ /* 0x000fe20003fa6070 */
[----:B------:R-:W-:-:S04]  /*2690*/  IMAD.MOV.U32 R8, RZ, RZ, RZ ;  /* 0x000000ffff087224 */ /* 0x000fc800078e00ff */
[----:B------:R-:W-:Y:S01]  /*26a0*/  @P2 IADD3 R16, PT, PT, R16, 0x1, RZ ;  /* 0x0000000110102810 */ /* 0x000fe20007ffe0ff */
[----:B------:R-:W-:Y:S01]  /*26b0*/  IMAD.HI.U32 R9, R9, R19, R8 ;  /* 0x0000001309097227 */ /* 0x000fe200078e0008 */
[----:B------:R-:W-:Y:S01]  /*26c0*/  ISETP.NE.AND P2, PT, R25, RZ, PT ;  /* 0x000000ff1900720c */ /* 0x000fe20003f45270 */
[----:B------:R-:W0:Y:S02]  /*26d0*/  LDC.64 R18, c[0x0][0x430] ;  /* 0x00010c00ff127b82 */ /* 0x000e240000000a00 */
[----:B------:R-:W-:-:S03]  /*26e0*/  @!P4 IMAD.MOV R16, RZ, RZ, -R16 ;  /* 0x000000ffff10c224 */ /* 0x000fc600078e0a10 */
[----:B------:R-:W-:Y:S02]  /*26f0*/  @P5 IADD3 R17, PT, PT, R17, 0x1, RZ ;  /* 0x0000000111115810 */ /* 0x000fe40007ffe0ff */
[----:B------:R-:W-:-:S03]  /*2700*/  SEL R13, R22, R16, !P2 ;  /* 0x00000010160d7207 */ /* 0x000fc60005000000 */
[----:B------:R-:W-:Y:S01]  /*2710*/  IMAD.MOV.U32 R20, RZ, RZ, R17 ;  /* 0x000000ffff147224 */ /* 0x000fe200078e0011 */
[----:B------:R-:W-:Y:S01]  /*2720*/  IABS R24, R13 ;  /* 0x0000000d00187213 */ /* 0x000fe20000000000 */
[----:B------:R-:W0:Y:S02]  /*2730*/  LDC.64 R16, c[0x0][0x438] ;  /* 0x00010e00ff107b82 */ /* 0x000e240000000a00 */
[----:B------:R-:W-:Y:S01]  /*2740*/  @!P6 IMAD.MOV R20, RZ, RZ, -R20 ;  /* 0x000000ffff14e224 */ /* 0x000fe200078e0a14 */
[----:B------:R-:W-:-:S04]  /*2750*/  ISETP.GE.AND P6, PT, R13, RZ, PT ;  /* 0x000000ff0d00720c */ /* 0x000fc80003fc6270 */
[----:B------:R-:W-:Y:S01]  /*2760*/  SEL R8, R15, R20, !P0 ;  /* 0x000000140f087207 */ /* 0x000fe20004000000 */
[----:B------:R-:W-:-:S03]  /*2770*/  IMAD.HI.U32 R15, R9, R24, RZ ;  /* 0x00000018090f7227 */ /* 0x000fc600078e00ff */
[----:B------:R-:W-:Y:S02]  /*2780*/  IABS R21, R8 ;  /* 0x0000000800157213 */ /* 0x000fe40000000000 */
[----:B------:R-:W-:-:S03]  /*2790*/  IADD3 R20, PT, PT, -R15, RZ, RZ ;  /* 0x000000ff0f147210 */ /* 0x000fc60007ffe1ff */
[----:B------:R-:W-:Y:S02]  /*27a0*/  IMAD.MOV.U32 R15, RZ, RZ, R21 ;  /* 0x000000ffff0f7224 */ /* 0x000fe400078e0015 */
[C---:B------:R-:W-:Y:S02]  /*27b0*/  IMAD R24, R5.reuse, R20, R24 ;  /* 0x0000001405187224 */ /* 0x040fe400078e0218 */
[----:B------:R-:W-:Y:S02]  /*27c0*/  IMAD.MOV R20, RZ, RZ, -R14 ;  /* 0x000000ffff147224 */ /* 0x000fe400078e0a0e */
[----:B------:R-:W-:Y:S01]  /*27d0*/  IMAD.MOV R21, RZ, RZ, -R13 ;  /* 0x000000ffff157224 */ /* 0x000fe200078e0a0d */
[----:B------:R-:W-:Y:S01]  /*27e0*/  ISETP.GT.U32.AND P4, PT, R5, R24, PT ;  /* 0x000000180500720c */ /* 0x000fe20003f84070 */
[----:B------:R-:W-:-:S04]  /*27f0*/  IMAD.HI.U32 R6, R6, R15, RZ ;  /* 0x0000000f06067227 */ /* 0x000fc800078e00ff */
[----:B------:R-:W-:Y:S01]  /*2800*/  IMAD R27, R23, R20, R10 ;  /* 0x00000014171b7224 */ /* 0x000fe200078e020a */
[----:B------:R-:W-:Y:S01]  /*2810*/  IADD3 R20, PT, PT, -R6, RZ, RZ ;  /* 0x000000ff06147210 */ /* 0x000fe20007ffe1ff */
[----:B------:R-:W-:Y:S02]  /*2820*/  IMAD R26, R25, R21, R14 ;  /* 0x00000015191a7224 */ /* 0x000fe400078e020e */
[----:B0-----:R-:W-:Y:S02]  /*2830*/  IMAD R14, R27, R18, -R16 ;  /* 0x000000121b0e7224 */ /* 0x001fe400078e0a10 */
[----:B------:R-:W-:Y:S02]  /*2840*/  IMAD R26, R26, R19, -R17 ;  /* 0x000000131a1a7224 */ /* 0x000fe400078e0a11 */
[----:B------:R-:W-:Y:S01]  /*2850*/  IMAD R15, R12, R20, R15 ;  /* 0x000000140c0f7224 */ /* 0x000fe200078e020f */
[----:B------:R-:W-:Y:S01]  /*2860*/  ISETP.GE.AND P1, PT, R14, UR10, PT ;  /* 0x0000000a0e007c0c */ /* 0x000fe2000bf26270 */
[----:B------:R-:W-:Y:S01]  /*2870*/  @!P4 IMAD.IADD R24, R24, 0x1, -R5 ;  /* 0x000000011818c824 */ /* 0x000fe200078e0a05 */
[----:B------:R-:W-:-:S02]  /*2880*/  ISETP.GE.AND P0, PT, R26, UR11, PT ;  /* 0x0000000b1a007c0c */ /* 0x000fc4000bf06270 */
[----:B------:R-:W-:Y:S02]  /*2890*/  ISETP.GT.U32.AND P5, PT, R12, R15, PT ;  /* 0x0000000f0c00720c */ /* 0x000fe40003fa4070 */
[----:B------:R-:W-:Y:S02]  /*28a0*/  ISETP.GT.AND P1, PT, R14, -0x1, !P1 ;  /* 0xffffffff0e00780c */ /* 0x000fe40004f24270 */
[----:B------:R-:W-:Y:S02]  /*28b0*/  ISETP.GT.AND P0, PT, R26, -0x1, !P0 ;  /* 0xffffffff1a00780c */ /* 0x000fe40004704270 */
[----:B------:R-:W-:Y:S02]  /*28c0*/  ISETP.GT.U32.AND P4, PT, R5, R24, PT ;  /* 0x000000180500720c */ /* 0x000fe40003f84070 */
[----:B------:R-:W-:-:S05]  /*28d0*/  PLOP3.LUT P0, PT, P0, P1, PT, 0x80, 0x8 ;  /* 0x000000000008781c */ /* 0x000fca0000703070 */
[----:B------:R-:W-:-:S05]  /*28e0*/  @!P5 IMAD.IADD R15, R15, 0x1, -R12 ;  /* 0x000000010f0fd824 */ /* 0x000fca00078e0a0c */
[----:B------:R-:W-:Y:S01]  /*28f0*/  ISETP.GE.U32.AND P1, PT, R15, R12, PT ;  /* 0x0000000c0f00720c */ /* 0x000fe20003f26070 */
[----:B------:R-:W-:Y:S01]  /*2900*/  @!P4 IMAD.IADD R24, R24, 0x1, -R5 ;  /* 0x000000011818c824 */ /* 0x000fe200078e0a05 */
[----:B------:R-:W-:Y:S01]  /*2910*/  ISETP.NE.AND P4, PT, R11, RZ, PT ;  /* 0x000000ff0b00720c */ /* 0x000fe20003f85270 */
[----:B------:R-:W0:Y:S01]  /*2920*/  @P0 LDC.64 R20, c[0x0][0x380] ;  /* 0x0000e000ff140b82 */ /* 0x000e220000000a00 */
[----:B------:R-:W-:Y:S01]  /*2930*/  @P0 IMAD R15, R13, UR11, R26 ;  /* 0x0000000b0d0f0c24 */ /* 0x000fe2000f8e021a */
[----:B------:R-:W-:Y:S02]  /*2940*/  LOP3.LUT R11, RZ, R11, RZ, 0x33, !PT ;  /* 0x0000000bff0b7212 */ /* 0x000fe400078e33ff */
[----:B------:R-:W-:Y:S01]  /*2950*/  @!P6 IADD3 R24, PT, PT, -R24, RZ, RZ ;  /* 0x000000ff1818e210 */ /* 0x000fe20007ffe1ff */
[----:B------:R-:W-:-:S03]  /*2960*/  @P0 IMAD R27, R15, UR10, R14 ;  /* 0x0000000a0f1b0c24 */ /* 0x000fc6000f8e020e */
[----:B------:R-:W1:Y:S01]  /*2970*/  @P0 LDC.64 R12, c[0x0][0x3d0] ;  /* 0x0000f400ff0c0b82 */ /* 0x000e620000000a00 */
[----:B------:R-:W-:-:S07]  /*2980*/  SEL R29, R11, R24, !P4 ;  /* 0x000000180b1d7207 */ /* 0x000fce0006000000 */
[----:B------:R-:W2:Y:S01]  /*2990*/  LDC.64 R14, c[0x0][0x3f8] ;  /* 0x0000fe00ff0e7b82 */ /* 0x000ea20000000a00 */
[----:B0-----:R-:W-:-:S04]  /*29a0*/  @P0 IMAD.WIDE R20, R27, 0x2, R20 ;  /* 0x000000021b140825 */ /* 0x001fc800078e0214 */
[----:B------:R-:W-:Y:S02]  /*29b0*/  @P0 IMAD R27, R29, UR5, RZ ;  /* 0x000000051d1b0c24 */ /* 0x000fe4000f8e02ff */
[----:B------:R-:W3:Y:S02]  /*29c0*/  @P0 LDG.E.U16 R20, desc[UR8][R20.64] ;  /* 0x0000000814140981 */ /* 0x000ee4000c1e1500 */
[----:B-1----:R-:W-:-:S05]  /*29d0*/  @P0 IMAD.WIDE R12, R27, 0x2, R12 ;  /* 0x000000021b0c0825 */ /* 0x002fca00078e020c */
[----:B------:R0:W4:Y:S01]  /*29e0*/  @P0 LDG.E.U16 R24, desc[UR8][R12.64] ;  /* 0x000000080c180981 */ /* 0x000122000c1e1500 */
[----:B--2---:R-:W-:-:S06]  /*29f0*/  IMAD.WIDE R26, R29, 0x2, R14 ;  /* 0x000000021d1a7825 */ /* 0x004fcc00078e020e */
[----:B------:R-:W2:Y:S01]  /*2a00*/  LDG.E.U16 R26, desc[UR8][R26.64] ;  /* 0x000000081a1a7981 */ /* 0x000ea2000c1e1500 */
[----:B------:R-:W-:-:S04]  /*2a10*/  LOP3.LUT R28, R8, R25, RZ, 0x3c, !PT ;  /* 0x00000019081c7212 */ /* 0x000fc800078e3cff */
[----:B------:R-:W-:Y:S01]  /*2a20*/  ISETP.GE.AND P6, PT, R28, RZ, PT ;  /* 0x000000ff1c00720c */ /* 0x000fe20003fc6270 */
[----:B------:R-:W-:-:S04]  /*2a30*/  @!P5 VIADD R6, R6, 0x1 ;  /* 0x000000010606d836 */ /* 0x000fc80000000000 */
[----:B------:R-:W-:-:S08]  /*2a40*/  @P1 VIADD R6, R6, 0x1 ;  /* 0x0000000106061836 */ /* 0x000fd00000000000 */
[----:B------:R-:W-:-:S05]  /*2a50*/  @!P6 IMAD.MOV R6, RZ, RZ, -R6 ;  /* 0x000000ffff06e224 */ /* 0x000fca00078e0a06 */
[----:B------:R-:W-:-:S04]  /*2a60*/  SEL R22, R22, R6, !P2 ;  /* 0x0000000616167207 */ /* 0x000fc80005000000 */
[----:B------:R-:W-:-:S05]  /*2a70*/  IABS R28, R22 ;  /* 0x00000016001c7213 */ /* 0x000fca0000000000 */
[----:B------:R-:W-:Y:S01]  /*2a80*/  IMAD.HI.U32 R9, R9, R28, RZ ;  /* 0x0000001c09097227 */ /* 0x000fe200078e00ff */
[----:B------:R-:W-:-:S03]  /*2a90*/  IADD3 R6, PT, PT, -R8, RZ, RZ ;  /* 0x000000ff08067210 */ /* 0x000fc60007ffe1ff */
[----:B0-----:R-:W-:Y:S02]  /*2aa0*/  IMAD.MOV R12, RZ, RZ, -R9 ;  /* 0x000000ffff0c7224 */ /* 0x001fe400078e0a09 */
[----:B------:R-:W-:Y:S02]  /*2ab0*/  IMAD.MOV R9, RZ, RZ, -R22 ;  /* 0x000000ffff097224 */ /* 0x000fe400078e0a16 */
[----:B------:R-:W-:Y:S02]  /*2ac0*/  IMAD R23, R23, R6, R0 ;  /* 0x0000000617177224 */ /* 0x000fe400078e0200 */
[----:B------:R-:W-:Y:S02]  /*2ad0*/  IMAD R8, R25, R9, R8 ;  /* 0x0000000919087224 */ /* 0x000fe400078e0208 */
[----:B------:R-:W-:Y:S02]  /*2ae0*/  IMAD R6, R5, R12, R28 ;  /* 0x0000000c05067224 */ /* 0x000fe400078e021c */
[----:B------:R-:W-:-:S02]  /*2af0*/  IMAD R18, R23, R18, -R16 ;  /* 0x0000001217127224 */ /* 0x000fc400078e0a10 */
[----:B------:R-:W-:Y:S01]  /*2b00*/  IMAD R17, R8, R19, -R17 ;  /* 0x0000001308117224 */ /* 0x000fe200078e0a11 */
[----:B------:R-:W-:Y:S02]  /*2b10*/  ISETP.GT.U32.AND P5, PT, R5, R6, PT ;  /* 0x000000060500720c */ /* 0x000fe40003fa4070 */
[C---:B------:R-:W-:Y:S02]  /*2b20*/  ISETP.GE.AND P2, PT, R18.reuse, UR10, PT ;  /* 0x0000000a12007c0c */ /* 0x040fe4000bf46270 */
[C---:B------:R-:W-:Y:S02]  /*2b30*/  ISETP.GE.AND P1, PT, R17.reuse, UR11, PT ;  /* 0x0000000b11007c0c */ /* 0x040fe4000bf26270 */
[----:B------:R-:W-:Y:S02]  /*2b40*/  ISETP.GT.AND P2, PT, R18, -0x1, !P2 ;  /* 0xffffffff1200780c */ /* 0x000fe40005744270 */
[----:B------:R-:W-:-:S04]  /*2b50*/  ISETP.GT.AND P1, PT, R17, -0x1, !P1 ;  /* 0xffffffff1100780c */ /* 0x000fc80004f24270 */
[----:B------:R-:W-:Y:S01]  /*2b60*/  PLOP3.LUT P1, PT, P1, P2, PT, 0x80, 0x8 ;  /* 0x000000000008781c */ /* 0x000fe20000f25070 */
[----:B------:R-:W-:Y:S01]  /*2b70*/  @!P5 IMAD.IADD R6, R6, 0x1, -R5 ;  /* 0x000000010606d824 */ /* 0x000fe200078e0a05 */
[----:B------:R-:W-:-:S04]  /*2b80*/  ISETP.GE.AND P5, PT, R22, RZ, PT ;  /* 0x000000ff1600720c */ /* 0x000fc80003fa6270 */
[----:B------:R-:W-:-:S07]  /*2b90*/  ISETP.GT.U32.AND P2, PT, R5, R6, PT ;  /* 0x000000060500720c */ /* 0x000fce0003f44070 */
[----:B------:R-:W0:Y:S08]  /*2ba0*/  @P1 LDC.64 R12, c[0x0][0x380] ;  /* 0x0000e000ff0c1b82 */ /* 0x000e300000000a00 */
[----:B------:R-:W1:Y:S01]  /*2bb0*/  @P1 LDC.64 R8, c[0x0][0x3d0] ;  /* 0x0000f400ff081b82 */ /* 0x000e620000000a00 */
[----:B------:R-:W-:-:S04]  /*2bc0*/  @!P2 IADD3 R6, PT, PT, R6, -R5, RZ ;  /* 0x800000050606a210 */ /* 0x000fc80007ffe0ff */
[----:B------:R-:W-:-:S04]  /*2bd0*/  @!P5 IADD3 R6, PT, PT, -R6, RZ, RZ ;  /* 0x000000ff0606d210 */ /* 0x000fc80007ffe1ff */
[----:B------:R-:W-:-:S05]  /*2be0*/  SEL R19, R11, R6, !P4 ;  /* 0x000000060b137207 */ /* 0x000fca0006000000 */
[C---:B------:R-:W-:Y:S02]  /*2bf0*/  @P1 IMAD R11, R19.reuse, UR5, RZ ;  /* 0x00000005130b1c24 */ /* 0x040fe4000f8e02ff */
[----:B------:R-:W-:-:S04]  /*2c00*/  IMAD.WIDE R14, R19, 0x2, R14 ;  /* 0x00000002130e7825 */ /* 0x000fc800078e020e */
[----:B-1----:R-:W-:-:S04]  /*2c10*/  @P1 IMAD.WIDE R8, R11, 0x2, R8 ;  /* 0x000000020b081825 */ /* 0x002fc800078e0208 */
[----:B---3--:R-:W-:Y:S02]  /*2c20*/  @P0 IMAD.U32 R20, R20, 0x10000, RZ ;  /* 0x0001000014140824 */ /* 0x008fe400078e00ff */
[----:B----4-:R-:W-:Y:S02]  /*2c30*/  @P0 IMAD.U32 R5, R24, 0x10000, RZ ;  /* 0x0001000018050824 */ /* 0x010fe400078e00ff */
[----:B--2---:R-:W-:-:S04]  /*2c40*/  IMAD.U32 R26, R26, 0x10000, RZ ;  /* 0x000100001a1a7824 */ /* 0x004fc800078e00ff */
[----:B------:R-:W-:Y:S01]  /*2c50*/  @P0 FFMA.FTZ R26, R5, R20, R26 ;  /* 0x00000014051a0223 */ /* 0x000fe2000001001a */
[----:B------:R-:W-:Y:S01]  /*2c60*/  @P1 IMAD R5, R22, UR11, R17 ;  /* 0x0000000b16051c24 */ /* 0x000fe2000f8e0211 */
[----:B------:R-:W-:-:S03]  /*2c70*/  LEA R16, P0, R10, UR12, 0x1 ;  /* 0x0000000c0a107c11 */ /* 0x000fc6000f8008ff */
[----:B------:R-:W-:Y:S01]  /*2c80*/  @P1 IMAD R5, R5, UR10, R18 ;  /* 0x0000000a05051c24 */ /* 0x000fe2000f8e0212 */
[----:B------:R-:W-:Y:S02]  /*2c90*/  F2FP.BF16.F32.PACK_AB R26, RZ, R26 ;  /* 0x0000001aff1a723e */ /* 0x000fe400000010ff */
[----:B------:R-:W-:Y:S01]  /*2ca0*/  LEA.HI.X R17, R10, UR13, R7, 0x1, P0 ;  /* 0x0000000d0a117c11 */ /* 0x000fe200080f0c07 */
[----:B0-----:R-:W-:-:S04]  /*2cb0*/  @P1 IMAD.WIDE R12, R5, 0x2, R12 ;  /* 0x00000002050c1825 */ /* 0x001fc800078e020c */
[----:B------:R0:W-:Y:S04]  /*2cc0*/  STG.E.U16 desc[UR8][R16.64], R26 ;  /* 0x0000001a10007986 */ /* 0x0001e8000c101508 */
[----:B------:R-:W2:Y:S04]  /*2cd0*/  @P1 LDG.E.U16 R12, desc[UR8][R12.64] ;  /* 0x000000080c0c1981 */ /* 0x000ea8000c1e1500 */
[----:B------:R-:W3:Y:S04]  /*2ce0*/  LDG.E.U16 R14, desc[UR8][R14.64] ;  /* 0x000000080e0e7981 */ /* 0x000ee8000c1e1500 */
[----:B------:R-:W4:Y:S01]  /*2cf0*/  @P1 LDG.E.U16 R8, desc[UR8][R8.64] ;  /* 0x0000000808081981 */ /* 0x000f22000c1e1500 */
[----:B------:R-:W-:-:S02]  /*2d00*/  LEA R18, P0, R3, R16, 0x1 ;  /* 0x0000001003127211 */ /* 0x000fc400078008ff */
[----:B------:R-:W-:Y:S02]  /*2d10*/  IADD3.X R7, PT, PT, RZ, R7, RZ, P3, !PT ;  /* 0x00000007ff077210 */ /* 0x000fe40001ffe4ff */
[----:B------:R-:W-:Y:S01]  /*2d20*/  LEA.HI.X R19, R3, R17, RZ, 0x1, P0 ;  /* 0x0000001103137211 */ /* 0x000fe200000f0cff */
[----:B--2---:R-:W-:Y:S02]  /*2d30*/  @P1 IMAD.U32 R10, R12, 0x10000, RZ ;  /* 0x000100000c0a1824 */ /* 0x004fe400078e00ff */
[----:B---3--:R-:W-:Y:S02]  /*2d40*/  IMAD.U32 R5, R14, 0x10000, RZ ;  /* 0x000100000e057824 */ /* 0x008fe400078e00ff */
[----:B----4-:R-:W-:-:S04]  /*2d50*/  @P1 IMAD.U32 R6, R8, 0x10000, RZ ;  /* 0x0001000008061824 */ /* 0x010fc800078e00ff */
[----:B------:R-:W-:Y:S01]  /*2d60*/  @P1 FFMA.FTZ R5, R6, R10, R5 ;  /* 0x0000000a06051223 */ /* 0x000fe20000010005 */
[----:B------:R-:W-:-:S04]  /*2d70*/  IADD3 R10, P0, PT, R3, R0, RZ ;  /* 0x00000000030a7210 */ /* 0x000fc80007f1e0ff */
[----:B------:R-:W-:Y:S01]  /*2d80*/  F2FP.BF16.F32.PACK_AB R5, RZ, R5 ;  /* 0x00000005ff05723e */ /* 0x000fe200000010ff */
[----:B------:R-:W-:Y:S01]  /*2d90*/  IMAD.X R7, RZ, RZ, R7, P0 ;  /* 0x000000ffff077224 */ /* 0x000fe200000e0607 */
[----:B------:R-:W-:-:S03]  /*2da0*/  ISETP.GE.U32.AND P0, PT, R10, UR4, PT ;  /* 0x000000040a007c0c */ /* 0x000fc6000bf06070 */
[----:B------:R0:W-:Y:S01]  /*2db0*/  STG.E.U16 desc[UR8][R18.64], R5 ;  /* 0x0000000512007986 */ /* 0x0001e2000c101508 */
[----:B------:R-:W-:-:S13]  /*2dc0*/  ISETP.GE.AND.EX P0, PT, R7, UR7, PT, P0 ;  /* 0x0000000707007c0c */ /* 0x000fda000bf06300 */
[----:B0-----:R-:W-:Y:S05]  /*2dd0*/  @!P0 BRA `(.L_x_1227) ;  /* 0xfffffff400208947 */ /* 0x001fea000383ffff */
[----:B------:R-:W-:Y:S05]  /*2de0*/  EXIT ;  /* 0x000000000000794d */ /* 0x000fea0003800000 */
.L_x_1214:
        /* <DEDUP_REMOVED lines=38> */
.L_x_1230:
[----:B------:R-:W-:-:S07]  /*3050*/  MOV R0, 0x3070 ;  /* 0x0000307000007802 */ /* 0x000fce0000000f00 */
[----:B------:R-:W-:Y:S05]  /*3060*/  CALL.REL.NOINC `($__internal_48_$__cuda_sm20_div_u64) ;  /* 0x0000003800a87944 */ /* 0x000fea0003c00000 */
[----:B------:R-:W-:Y:S01]  /*3070*/  IMAD.MOV.U32 R12, RZ, RZ, R2 ;  /* 0x000000ffff0c7224 */ /* 0x000fe200078e0002 */
[----:B------:R-:W-:-:S07]  /*3080*/  MOV R13, R9 ;  /* 0x00000009000d7202 */ /* 0x000fce0000000f00 */
.L_x_1231:
[----:B------:R-:W-:Y:S05]  /*3090*/  BSYNC.RECONVERGENT B0 ;  /* 0x0000000000007941 */ /* 0x000fea0003800200 */
.L_x_1229:
[----:B------:R-:W-:Y:S01]  /*30a0*/  IADD3 R4, P1, PT, R12, R8, RZ ;  /* 0x000000080c047210 */ /* 0x000fe20007f3e0ff */
[----:B------:R-:W-:Y:S03]  /*30b0*/  BSSY.RECONVERGENT B0, `(.L_x_1232) ;  /* 0x00000a0000007945 */ /* 0x000fe60003800200 */
[----:B------:R-:W-:Y:S01]  /*30c0*/  LOP3.LUT R0, R4, 0x1, RZ, 0xc0, !PT ;  /* 0x0000000104007812 */ /* 0x000fe200078ec0ff */
[----:B------:R-:W-:-:S03]  /*30d0*/  IMAD.X R2, RZ, RZ, R13, P1 ;  /* 0x000000ffff027224 */ /* 0x000fc600008e060d */
[----:B------:R-:W-:-:S04]  /*30e0*/  ISETP.NE.U32.AND P0, PT, R0, 0x1, PT ;  /* 0x000000010000780c */ /* 0x000fc80003f05070 */
[----:B------:R-:W-:-:S13]  /*30f0*/  ISETP.NE.U32.AND.EX P0, PT, RZ, RZ, PT, P0 ;  /* 0x000000ffff00720c */ /* 0x000fda0003f05100 */
[----:B------:R-:W-:Y:S05]  /*3100*/  @!P0 BRA `(.L_x_1233) ;  /* 0x0000000800688947 */ /* 0x000fea0003800000 */
[----:B------:R-:W0:Y:S01]  /*3110*/  LDC R17, c[0x0][0x420] ;  /* 0x00010800ff117b82 */ /* 0x000e220000000800 */
[----:B------:R-:W-:Y:S01]  /*3120*/  IABS R14, R10 ;  /* 0x0000000a000e7213 */ /* 0x000fe20000000000 */
[----:B------:R-:W-:Y:S06]  /*3130*/  BSSY.RECONVERGENT B1, `(.L_x_1234) ;  /* 0x0000090000017945 */ /* 0x000fec0003800200 */
[----:B------:R-:W1:Y:S01]  /*3140*/  LDC R11, c[0x0][0x424] ;  /* 0x00010900ff0b7b82 */ /* 0x000e620000000800 */
[----:B0-----:R-:W-:-:S04]  /*3150*/  IABS R12, R17 ;  /* 0x00000011000c7213 */ /* 0x001fc80000000000 */
[----:B------:R-:W0:Y:S01]  /*3160*/  I2F.RP R13, R12 ;  /* 0x0000000c000d7306 */ /* 0x000e220000209400 */
[----:B-1----:R-:W-:-:S07]  /*3170*/  IABS R0, R11 ;  /* 0x0000000b00007213 */ /* 0x002fce0000000000 */
[----:B0-----:R-:W0:Y:S02]  /*3180*/  MUFU.RCP R13, R13 ;  /* 0x0000000d000d7308 */ /* 0x001e240000001000 */
[----:B0-----:R-:W-:-:S06]  /*3190*/  VIADD R8, R13, 0xffffffe ;  /* 0x0ffffffe0d087836 */ /* 0x001fcc0000000000 */
[----:B------:R-:W0:Y:S08]  /*31a0*/  I2F.RP R13, R0 ;  /* 0x00000000000d7306 */ /* 0x000e300000209400 */
[----:B------:R1:W2:Y:S08]  /*31b0*/  F2I.FTZ.U32.TRUNC.NTZ R9, R8 ;  /* 0x0000000800097305 */ /* 0x0002b0000021f000 */
[----:B0-----:R-:W0:Y:S01]  /*31c0*/  MUFU.RCP R13, R13 ;  /* 0x0000000d000d7308 */ /* 0x001e220000001000 */
[----:B-1----:R-:W-:-:S02]  /*31d0*/  HFMA2 R8, -RZ, RZ, 0, 0 ;  /* 0x00000000ff087431 */ /* 0x002fc400000001ff */
[----:B--2---:R-:W-:-:S04]  /*31e0*/  IMAD.MOV R15, RZ, RZ, -R9 ;  /* 0x000000ffff0f7224 */ /* 0x004fc800078e0a09 */
[----:B------:R-:W-:-:S04]  /*31f0*/  IMAD R15, R15, R12, RZ ;  /* 0x0000000c0f0f7224 */ /* 0x000fc800078e02ff */
[----:B------:R-:W-:-:S04]  /*3200*/  IMAD.HI.U32 R15, R9, R15, R8 ;  /* 0x0000000f090f7227 */ /* 0x000fc800078e0008 */
[----:B------:R-:W-:Y:S01]  /*3210*/  IMAD.MOV.U32 R9, RZ, RZ, R14 ;  /* 0x000000ffff097224 */ /* 0x000fe200078e000e */
[----:B0-----:R-:W-:-:S03]  /*3220*/  IADD3 R14, PT, PT, R13, 0xffffffe, RZ ;  /* 0x0ffffffe0d0e7810 */ /* 0x001fc60007ffe0ff */
[----:B------:R-:W-:-:S04]  /*3230*/  IMAD.HI.U32 R16, R15, R9, RZ ;  /* 0x000000090f107227 */ /* 0x000fc800078e00ff */
[----:B------:R-:W-:-:S04]  /*3240*/  IMAD.MOV R8, RZ, RZ, -R16 ;  /* 0x000000ffff087224 */ /* 0x000fc800078e0a10 */
[----:B------:R-:W-:Y:S01]  /*3250*/  IMAD R9, R12, R8, R9 ;  /* 0x000000080c097224 */ /* 0x000fe200078e0209 */
[----:B------:R-:W-:-:S04]  /*3260*/  LOP3.LUT R8, R10, R17, RZ, 0x3c, !PT ;  /* 0x000000110a087212 */ /* 0x000fc800078e3cff */
[----:B------:R-:W-:Y:S02]  /*3270*/  ISETP.GT.U32.AND P0, PT, R12, R9, PT ;  /* 0x000000090c00720c */ /* 0x000fe40003f04070 */
[----:B------:R-:W-:Y:S01]  /*3280*/  ISETP.GE.AND P2, PT, R8, RZ, PT ;  /* 0x000000ff0800720c */ /* 0x000fe20003f46270 */
[----:B------:R-:W-:-:S10]  /*3290*/  IMAD.MOV.U32 R8, RZ, RZ, RZ ;  /* 0x000000ffff087224 */ /* 0x000fd400078e00ff */
[----:B------:R-:W-:Y:S02]  /*32a0*/  @!P0 IMAD.IADD R9, R9, 0x1, -R12 ;  /* 0x0000000109098824 */ /* 0x000fe400078e0a0c */
[----:B------:R-:W-:Y:S01]  /*32b0*/  @!P0 VIADD R16, R16, 0x1 ;  /* 0x0000000110108836 */ /* 0x000fe20000000000 */
[----:B------:R-:W-:Y:S02]  /*32c0*/  ISETP.NE.AND P0, PT, R17, RZ, PT ;  /* 0x000000ff1100720c */ /* 0x000fe40003f05270 */
[----:B------:R-:W-:Y:S02]  /*32d0*/  ISETP.GE.U32.AND P1, PT, R9, R12, PT ;  /* 0x0000000c0900720c */ /* 0x000fe40003f26070 */
[----:B------:R0:W1:Y:S02]  /*32e0*/  F2I.FTZ.U32.TRUNC.NTZ R9, R14 ;  /* 0x0000000e00097305 */ /* 0x000064000021f000 */
[----:B0-----:R-:W0:Y:S09]  /*32f0*/  LDC.64 R14, c[0x0][0x438] ;  /* 0x00010e00ff0e7b82 */ /* 0x001e320000000a00 */
[----:B------:R-:W-:-:S02]  /*3300*/  @P1 VIADD R16, R16, 0x1 ;  /* 0x0000000110101836 */ /* 0x000fc40000000000 */
[----:B-1----:R-:W-:-:S03]  /*3310*/  IMAD.MOV R13, RZ, RZ, -R9 ;  /* 0x000000ffff0d7224 */ /* 0x002fc600078e0a09 */
[----:B------:R-:W-:Y:S02]  /*3320*/  @!P2 IADD3 R16, PT, PT, -R16, RZ, RZ ;  /* 0x000000ff1010a210 */ /* 0x000fe40007ffe1ff */
        /* <DEDUP_REMOVED lines=8> */
[----:B------:R-:W-:Y:S02]  /*33b0*/  IMAD R17, R17, R18, R10 ;  /* 0x0000001211117224 */ /* 0x000fe400078e020a */
[C---:B------:R-:W-:Y:S02]  /*33c0*/  IMAD R9, R0.reuse, R12, R9 ;  /* 0x0000000c00097224 */ /* 0x040fe400078e0209 */
[----:B------:R-:W0:Y:S03]  /*33d0*/  LDC.64 R12, c[0x0][0x430] ;  /* 0x00010c00ff0c7b82 */ /* 0x000e260000000a00 */
[----:B------:R-:W-:-:S13]  /*33e0*/  ISETP.GT.U32.AND P1, PT, R0, R9, PT ;  /* 0x000000090000720c */ /* 0x000fda0003f24070 */
[-C--:B------:R-:W-:Y:S01]  /*33f0*/  @!P1 IADD3 R9, PT, PT, R9, -R0.reuse, RZ ;  /* 0x8000000009099210 */ /* 0x080fe20007ffe0ff */
[----:B------:R-:W-:Y:S01]  /*3400*/  @!P1 VIADD R8, R8, 0x1 ;  /* 0x0000000108089836 */ /* 0x000fe20000000000 */
[----:B------:R-:W-:Y:S02]  /*3410*/  ISETP.NE.AND P1, PT, R11, RZ, PT ;  /* 0x000000ff0b00720c */ /* 0x000fe40003f25270 */
[----:B------:R-:W-:Y:S02]  /*3420*/  ISETP.GE.U32.AND P0, PT, R9, R0, PT ;  /* 0x000000000900720c */ /* 0x000fe40003f06070 */
[----:B------:R-:W-:-:S04]  /*3430*/  LOP3.LUT R0, R16, R11, RZ, 0x3c, !PT ;  /* 0x0000000b10007212 */ /* 0x000fc800078e3cff */
[----:B------:R-:W-:-:S07]  /*3440*/  ISETP.GE.AND P2, PT, R0, RZ, PT ;  /* 0x000000ff0000720c */ /* 0x000fce0003f46270 */
[----:B------:R-:W-:-:S04]  /*3450*/  @P0 VIADD R8, R8, 0x1 ;  /* 0x0000000108080836 */ /* 0x000fc80000000000 */
[----:B------:R-:W-:Y:S02]  /*3460*/  IMAD.MOV.U32 R0, RZ, RZ, R8 ;  /* 0x000000ffff007224 */ /* 0x000fe400078e0008 */
[----:B------:R-:W1:Y:S03]  /*3470*/  LDC.64 R8, c[0x0][0x418] ;  /* 0x00010600ff087b82 */ /* 0x000e660000000a00 */
[----:B------:R-:W-:Y:S02]  /*3480*/  @!P2 IADD3 R0, PT, PT, -R0, RZ, RZ ;  /* 0x000000ff0000a210 */ /* 0x000fe40007ffe1ff */
[----:B------:R-:W-:-:S05]  /*3490*/  @!P1 LOP3.LUT R0, RZ, R11, RZ, 0x33, !PT ;  /* 0x0000000bff009212 */ /* 0x000fca00078e33ff */
[----:B------:R-:W-:-:S04]  /*34a0*/  IMAD.MOV R19, RZ, RZ, -R0 ;  /* 0x000000ffff137224 */ /* 0x000fc800078e0a00 */
[----:B------:R-:W-:Y:S02]  /*34b0*/  IMAD R16, R11, R19, R16 ;  /* 0x000000130b107224 */ /* 0x000fe400078e0210 */
[----:B0-----:R-:W-:Y:S02]  /*34c0*/  IMAD R11, R17, R12, -R14 ;  /* 0x0000000c110b7224 */ /* 0x001fe400078e0a0e */
[----:B------:R-:W-:Y:S02]  /*34d0*/  IMAD R16, R16, R13, -R15 ;  /* 0x0000000d10107224 */ /* 0x000fe400078e0a0f */
[----:B------:R-:W-:Y:S01]  /*34e0*/  IMAD.MOV.U32 R17, RZ, RZ, RZ ;  /* 0x000000ffff117224 */ /* 0x000fe200078e00ff */
[C---:B-1----:R-:W-:Y:S02]  /*34f0*/  ISETP.GE.AND P1, PT, R11.reuse, R8, PT ;  /* 0x000000080b00720c */ /* 0x042fe40003f26270 */
[----:B------:R-:W-:Y:S02]  /*3500*/  ISETP.GE.AND P0, PT, R16, R9, PT ;  /* 0x000000091000720c */ /* 0x000fe40003f06270 */
[----:B------:R-:W-:-:S02]  /*3510*/  ISETP.GT.AND P1, PT, R11, -0x1, !P1 ;  /* 0xffffffff0b00780c */ /* 0x000fc40004f24270 */
[----:B------:R-:W-:-:S04]  /*3520*/  ISETP.GT.AND P0, PT, R16, -0x1, !P0 ;  /* 0xffffffff1000780c */ /* 0x000fc80004704270 */
[----:B------:R-:W-:-:S13]  /*3530*/  PLOP3.LUT P0, PT, P0, P1, PT, 0x80, 0x8 ;  /* 0x000000000008781c */ /* 0x000fda0000703070 */
[----:B------:R-:W-:Y:S05]  /*3540*/  @!P0 BRA `(.L_x_1235) ;  /* 0x0000000400388947 */ /* 0x000fea0003800000 */
[----:B------:R-:W0:Y:S01]  /*3550*/  LDC R15, c[0x0][0x410] ;  /* 0x00010400ff0f7b82 */ /* 0x000e220000000800 */
[----:B------:R-:W-:-:S07]  /*3560*/  IABS R21, R0 ;  /* 0x0000000000157213 */ /* 0x000fce0000000000 */
[----:B------:R-:W1:Y:S01]  /*3570*/  LDC R17, c[0x0][0x414] ;  /* 0x00010500ff117b82 */ /* 0x000e620000000800 */
[----:B0-----:R-:W-:-:S04]  /*3580*/  IABS R14, R15 ;  /* 0x0000000f000e7213 */ /* 0x001fc80000000000 */
[----:B------:R-:W0:Y:S08]  /*3590*/  I2F.RP R18, R14 ;  /* 0x0000000e00127306 */ /* 0x000e300000209400 */
[----:B0-----:R-:W0:Y:S02]  /*35a0*/  MUFU.RCP R18, R18 ;  /* 0x0000001200127308 */ /* 0x001e240000001000 */
[----:B0-----:R-:W-:-:S06]  /*35b0*/  IADD3 R12, PT, PT, R18, 0xffffffe, RZ ;  /* 0x0ffffffe120c7810 */ /* 0x001fcc0007ffe0ff */
[----:B------:R0:W2:Y:S02]  /*35c0*/  F2I.FTZ.U32.TRUNC.NTZ R13, R12 ;  /* 0x0000000c000d7305 */ /* 0x0000a4000021f000 */
[----:B0-----:R-:W-:Y:S02]  /*35d0*/  IMAD.MOV.U32 R12, RZ, RZ, RZ ;  /* 0x000000ffff0c7224 */ /* 0x001fe400078e00ff */
[----:B--2---:R-:W-:-:S04]  /*35e0*/  IMAD.MOV R19, RZ, RZ, -R13 ;  /* 0x000000ffff137224 */ /* 0x004fc800078e0a0d */
[----:B------:R-:W-:-:S04]  /*35f0*/  IMAD R19, R19, R14, RZ ;  /* 0x0000000e13137224 */ /* 0x000fc800078e02ff */
[----:B------:R-:W-:Y:S01]  /*3600*/  IMAD.HI.U32 R20, R13, R19, R12 ;  /* 0x000000130d147227 */ /* 0x000fe200078e000c */
[----:B-1----:R-:W-:-:S03]  /*3610*/  IABS R19, R17 ;  /* 0x0000001100137213 */ /* 0x002fc60000000000 */
[----:B------:R-:W-:-:S04]  /*3620*/  IMAD.MOV.U32 R13, RZ, RZ, R21 ;  /* 0x000000ffff0d7224 */ /* 0x000fc800078e0015 */
[----:B------:R-:W-:Y:S02]  /*3630*/  IMAD.HI.U32 R18, R20, R13, RZ ;  /* 0x0000000d14127227 */ /* 0x000fe400078e00ff */
[----:B------:R-:W0:Y:S03]  /*3640*/  I2F.RP R20, R19 ;  /* 0x0000001300147306 */ /* 0x000e260000209400 */
[----:B------:R-:W-:-:S05]  /*3650*/  IADD3 R12, PT, PT, -R18, RZ, RZ ;  /* 0x000000ff120c7210 */ /* 0x000fca0007ffe1ff */
[----:B------:R-:W-:Y:S01]  /*3660*/  IMAD R13, R14, R12, R13 ;  /* 0x0000000c0e0d7224 */ /* 0x000fe200078e020d */
[----:B------:R-:W-:-:S04]  /*3670*/  LOP3.LUT R12, R0, R15, RZ, 0x3c, !PT ;  /* 0x0000000f000c7212 */ /* 0x000fc800078e3cff */
[----:B------:R-:W-:Y:S01]  /*3680*/  ISETP.GT.U32.AND P1, PT, R14, R13, PT ;  /* 0x0000000d0e00720c */ /* 0x000fe20003f24070 */
[----:B0-----:R-:W0:Y:S01]  /*3690*/  MUFU.RCP R20, R20 ;  /* 0x0000001400147308 */ /* 0x001e220000001000 */
[----:B------:R-:W-:-:S11]  /*36a0*/  ISETP.GE.AND P2, PT, R12, RZ, PT ;  /* 0x000000ff0c00720c */ /* 0x000fd60003f46270 */
[----:B------:R-:W-:Y:S02]  /*36b0*/  @!P1 IMAD.IADD R13, R13, 0x1, -R14 ;  /* 0x000000010d0d9824 */ /* 0x000fe400078e0a0e */
[----:B------:R-:W-:Y:S01]  /*36c0*/  @!P1 VIADD R18, R18, 0x1 ;  /* 0x0000000112129836 */ /* 0x000fe20000000000 */
[----:B------:R-:W-:Y:S02]  /*36d0*/  ISETP.NE.AND P1, PT, R15, RZ, PT ;  /* 0x000000ff0f00720c */ /* 0x000fe40003f25270 */
[----:B------:R-:W-:Y:S01]  /*36e0*/  ISETP.GE.U32.AND P0, PT, R13, R14, PT ;  /* 0x0000000e0d00720c */ /* 0x000fe20003f06070 */
[----:B0-----:R-:W-:-:S04]  /*36f0*/  VIADD R12, R20, 0xffffffe ;  /* 0x0ffffffe140c7836 */ /* 0x001fc80000000000 */
[----:B------:R0:W1:Y:S08]  /*3700*/  F2I.FTZ.U32.TRUNC.NTZ R13, R12 ;  /* 0x0000000c000d7305 */ /* 0x000070000021f000 */
[----:B------:R-:W-:Y:S02]  /*3710*/  @P0 IADD3 R18, PT, PT, R18, 0x1, RZ ;  /* 0x0000000112120810 */ /* 0x000fe40007ffe0ff */
[----:B0-----:R-:W-:-:S03]  /*3720*/  MOV R12, RZ ;  /* 0x000000ff000c7202 */ /* 0x001fc60000000f00 */
[----:B------:R-:W-:Y:S01]  /*3730*/  @!P2 IMAD.MOV R18, RZ, RZ, -R18 ;  /* 0x000000ffff12a224 */ /* 0x000fe200078e0a12 */
[----:B------:R-:W-:Y:S01]  /*3740*/  @!P1 LOP3.LUT R18, RZ, R15, RZ, 0x33, !PT ;  /* 0x0000000fff129212 */ /* 0x000fe200078e33ff */
[----:B-1----:R-:W-:-:S04]  /*3750*/  IMAD.MOV R22, RZ, RZ, -R13 ;  /* 0x000000ffff167224 */ /* 0x002fc800078e0a0d */
[----:B------:R-:W-:Y:S02]  /*3760*/  IMAD.MOV R20, RZ, RZ, -R18 ;  /* 0x000000ffff147224 */ /* 0x000fe400078e0a12 */
[----:B------:R-:W-:Y:S02]  /*3770*/  IMAD R21, R22, R19, RZ ;  /* 0x0000001316157224 */ /* 0x000fe400078e02ff */
[C---:B------:R-:W-:Y:S01]  /*3780*/  IMAD R0, R15.reuse, R20, R0 ;  /* 0x000000140f007224 */ /* 0x040fe200078e0200 */
[----:B------:R-:W-:Y:S01]  /*3790*/  LOP3.LUT R15, R15, R17, RZ, 0x3c, !PT ;  /* 0x000000110f0f7212 */ /* 0x000fe200078e3cff */
[----:B------:R-:W-:-:S03]  /*37a0*/  IMAD.HI.U32 R13, R13, R21, R12 ;  /* 0x000000150d0d7227 */ /* 0x000fc600078e000c */
[----:B------:R-:W-:Y:S02]  /*37b0*/  IABS R22, R0 ;  /* 0x0000000000167213 */ /* 0x000fe40000000000 */
[----:B------:R-:W-:Y:S01]  /*37c0*/  ISETP.GE.AND P3, PT, R15, RZ, PT ;  /* 0x000000ff0f00720c */ /* 0x000fe20003f66270 */
[----:B------:R-:W-:-:S04]  /*37d0*/  IMAD.HI.U32 R21, R13, R14, RZ ;  /* 0x0000000e0d157227 */ /* 0x000fc800078e00ff */
[----:B------:R-:W-:-:S04]  /*37e0*/  IMAD.HI.U32 R20, R13, R22, RZ ;  /* 0x000000160d147227 */ /* 0x000fc800078e00ff */
[----:B------:R-:W-:Y:S02]  /*37f0*/  IMAD.MOV R12, RZ, RZ, -R21 ;  /* 0x000000ffff0c7224 */ /* 0x000fe400078e0a15 */
[----:B------:R-:W-:Y:S02]  /*3800*/  IMAD.MOV R13, RZ, RZ, -R20 ;  /* 0x000000ffff0d7224 */ /* 0x000fe400078e0a14 */
[C---:B------:R-:W-:Y:S02]  /*3810*/  IMAD R14, R19.reuse, R12, R14 ;  /* 0x0000000c130e7224 */ /* 0x040fe400078e020e */
[----:B------:R-:W-:-:S03]  /*3820*/  IMAD R12, R19, R13, R22 ;  /* 0x0000000d130c7224 */ /* 0x000fc600078e0216 */
[C---:B------:R-:W-:Y:S02]  /*3830*/  ISETP.GT.U32.AND P2, PT, R19.reuse, R14, PT ;  /* 0x0000000e1300720c */ /* 0x040fe40003f44070 */
[----:B------:R-:W-:-:S11]  /*3840*/  ISETP.GT.U32.AND P4, PT, R19, R12, PT ;  /* 0x0000000c1300720c */ /* 0x000fd60003f84070 */
[----:B------:R-:W-:Y:S02]  /*3850*/  @!P2 IMAD.IADD R14, R14, 0x1, -R19 ;  /* 0x000000010e0ea824 */ /* 0x000fe400078e0a13 */
[-C--:B------:R-:W-:Y:S01]  /*3860*/  @!P4 IADD3 R12, PT, PT, R12, -R19.reuse, RZ ;  /* 0x800000130c0cc210 */ /* 0x080fe20007ffe0ff */
[----:B------:R-:W-:Y:S02]  /*3870*/  @!P4 VIADD R20, R20, 0x1 ;  /* 0x000000011414c836 */ /* 0x000fe40000000000 */
[-C--:B------:R-:W-:Y:S01]  /*3880*/  ISETP.GE.U32.AND P0, PT, R14, R19.reuse, PT ;  /* 0x000000130e00720c */ /* 0x080fe20003f06070 */
[----:B------:R-:W-:Y:S01]  /*3890*/  @!P2 VIADD R21, R21, 0x1 ;  /* 0x000000011515a836 */ /* 0x000fe20000000000 */
[----:B------:R-:W-:Y:S01]  /*38a0*/  ISETP.GE.U32.AND P1, PT, R12, R19, PT ;  /* 0x000000130c00720c */ /* 0x000fe20003f26070 */
[----:B------:R-:W0:Y:S01]  /*38b0*/  LDC.64 R14, c[0x0][0x3d0] ;  /* 0x0000f400ff0e7b82 */ /* 0x000e220000000a00 */
[----:B------:R-:W-:-:S04]  /*38c0*/  LOP3.LUT R12, R0, R17, RZ, 0x3c, !PT ;  /* 0x00000011000c7212 */ /* 0x000fc800078e3cff */
[----:B------:R-:W-:-:S03]  /*38d0*/  ISETP.GE.AND P5, PT, R12, RZ, PT ;  /* 0x000000ff0c00720c */ /* 0x000fc60003fa6270 */
[----:B------:R-:W1:Y:S02]  /*38e0*/  LDC.64 R12, c[0x0][0x380] ;  /* 0x0000e000ff0c7b82 */ /* 0x000e640000000a00 */
[----:B------:R-:W-:Y:S01]  /*38f0*/  @P0 VIADD R21, R21, 0x1 ;  /* 0x0000000115150836 */ /* 0x000fe20000000000 */
[----:B------:R-:W-:Y:S02]  /*3900*/  ISETP.NE.AND P0, PT, R17, RZ, PT ;  /* 0x000000ff1100720c */ /* 0x000fe40003f05270 */
[----:B------:R-:W-:Y:S01]  /*3910*/  @P1 IADD3 R20, PT, PT, R20, 0x1, RZ ;  /* 0x0000000114141810 */ /* 0x000fe20007ffe0ff */
[----:B------:R-:W-:-:S04]  /*3920*/  @!P3 IMAD.MOV R21, RZ, RZ, -R21 ;  /* 0x000000ffff15b224 */ /* 0x000fc800078e0a15 */
[----:B------:R-:W-:Y:S01]  /*3930*/  IMAD.MOV.U32 R19, RZ, RZ, R20 ;  /* 0x000000ffff137224 */ /* 0x000fe200078e0014 */
[----:B------:R-:W-:-:S03]  /*3940*/  LOP3.LUT R20, RZ, R17, RZ, 0x33, !PT ;  /* 0x00000011ff147212 */ /* 0x000fc600078e33ff */
[----:B------:R-:W-:Y:S01]  /*3950*/  @!P5 IMAD.MOV R19, RZ, RZ, -R19 ;  /* 0x000000ffff13d224 */ /* 0x000fe200078e0a13 */
[----:B------:R-:W-:-:S04]  /*3960*/  SEL R21, R20, R21, !P0 ;  /* 0x0000001514157207 */ /* 0x000fc80004000000 */
[----:B------:R-:W-:-:S05]  /*3970*/  SEL R19, R20, R19, !P0 ;  /* 0x0000001314137207 */ /* 0x000fca0004000000 */
[----:B------:R-:W-:-:S04]  /*3980*/  IMAD R19, R18, R21, R19 ;  /* 0x0000001512137224 */ /* 0x000fc800078e0213 */
[----:B------:R-:W-:Y:S02]  /*3990*/  IMAD R19, R19, R9, R16 ;  /* 0x0000000913137224 */ /* 0x000fe400078e0210 */
[----:B------:R-:W-:Y:S02]  /*39a0*/  IMAD R9, R0, UR5, RZ ;  /* 0x0000000500097c24 */ /* 0x000fe4000f8e02ff */
[----:B------:R-:W-:Y:S02]  /*39b0*/  IMAD R19, R19, R8, R11 ;  /* 0x0000000813137224 */ /* 0x000fe400078e020b */
[----:B0-----:R-:W-:-:S04]  /*39c0*/  IMAD.WIDE R14, R9, 0x2, R14 ;  /* 0x00000002090e7825 */ /* 0x001fc800078e020e */
[----:B-1----:R-:W-:Y:S01]  /*39d0*/  IMAD.WIDE R12, R19, 0x2, R12 ;  /* 0x00000002130c7825 */ /* 0x002fe200078e020c */
[----:B------:R-:W2:Y:S05]  /*39e0*/  LDG.E.U16 R0, desc[UR8][R14.64] ;  /* 0x000000080e007981 */ /* 0x000eaa000c1e1500 */
[----:B------:R-:W3:Y:S01]  /*39f0*/  LDG.E.U16 R12, desc[UR8][R12.64] ;  /* 0x000000080c0c7981 */ /* 0x000ee2000c1e1500 */
[----:B--2---:R-:W-:Y:S01]  /*3a00*/  SHF.L.U32 R0, R0, 0x10, RZ ;  /* 0x0000001000007819 */ /* 0x004fe200000006ff */
[----:B---3--:R-:W-:-:S04]  /*3a10*/  IMAD.U32 R17, R12, 0x10000, RZ ;  /* 0x000100000c117824 */ /* 0x008fc800078e00ff */
[----:B------:R-:W-:-:S07]  /*3a20*/  FFMA.FTZ R17, R0, R17, RZ ;  /* 0x0000001100117223 */ /* 0x000fce00000100ff */
.L_x_1235:
[----:B------:R-:W-:Y:S05]  /*3a30*/  BSYNC.RECONVERGENT B1 ;  /* 0x0000000000017941 */ /* 0x000fea0003800200 */
.L_x_1234:
[----:B------:R-:W0:Y:S01]  /*3a40*/  LDCU.64 UR10, c[0x0][0x3a8] ;  /* 0x00007500ff0a77ac */ /* 0x000e220008000a00 */
[----:B------:R-:W-:Y:S02]  /*3a50*/  F2FP.BF16.F32.PACK_AB R17, RZ, R17 ;  /* 0x00000011ff11723e */ /* 0x000fe400000010ff */
[----:B0-----:R-:W-:-:S04]  /*3a60*/  LEA R8, P0, R10, UR10, 0x1 ;  /* 0x0000000a0a087c11 */ /* 0x001fc8000f8008ff */
[----:B------:R-:W-:Y:S01]  /*3a70*/  LEA.HI.X R9, R10, UR11, R7, 0x1, P0 ;  /* 0x0000000b0a097c11 */ /* 0x000fe200080f0c07 */
[----:B------:R-:W-:Y:S02]  /*3a80*/  IMAD.MOV.U32 R10, RZ, RZ, R5 ;  /* 0x000000ffff0a7224 */ /* 0x000fe400078e0005 */
[----:B------:R-:W-:Y:S02]  /*3a90*/  IMAD.MOV.U32 R7, RZ, RZ, R6 ;  /* 0x000000ffff077224 */ /* 0x000fe400078e0006 */
[----:B------:R0:W-:Y:S05]  /*3aa0*/  STG.E.U16 desc[UR8][R8.64], R17 ;  /* 0x0000001108007986 */ /* 0x0001ea000c101508 */
.L_x_1233:
[----:B------:R-:W-:Y:S05]  /*3ab0*/  BSYNC.RECONVERGENT B0 ;  /* 0x0000000000007941 */ /* 0x000fea0003800200 */
.L_x_1232:
[----:B------:R-:W-:-:S04]  /*3ac0*/  ISETP.NE.U32.AND P0, PT, R4, RZ, PT ;  /* 0x000000ff0400720c */ /* 0x000fc80003f05070 */
[----:B------:R-:W-:-:S13]  /*3ad0*/  ISETP.NE.AND.EX P0, PT, R2, RZ, PT, P0 ;  /* 0x000000ff0200720c */ /* 0x000fda0003f05300 */
[----:B------:R-:W-:Y:S05]  /*3ae0*/  @!P0 EXIT ;  /* 0x000000000000894d */ /* 0x000fea0003800000 */
[----:B------:R-:W1:Y:S01]  /*3af0*/  LDC.64 R4, c[0x0][0x410] ;  /* 0x00010400ff047b82 */ /* 0x000e620000000a00 */
[----:B------:R-:W2:Y:S01]  /*3b00*/  LDCU UR4, c[0x0][0x40c] ;  /* 0x00008180ff0477ac */ /* 0x000ea20008000800 */
[----:B------:R-:W3:Y:S06]  /*3b10*/  LDCU.64 UR10, c[0x0][0x3a8] ;  /* 0x00007500ff0a77ac */ /* 0x000eec0008000a00 */
[----:B------:R-:W4:Y:S01]  /*3b20*/  LDC R6, c[0x0][0x420] ;  /* 0x00010800ff067b82 */ /* 0x000f220000000800 */
[----:B-1----:R-:W-:-:S04]  /*3b30*/  IABS R0, R5 ;  /* 0x0000000500007213 */ /* 0x002fc80000000000 */
[----:B------:R-:W1:Y:S01]  /*3b40*/  I2F.RP R2, R0 ;  /* 0x0000000000027306 */ /* 0x000e620000209400 */
[----:B----4-:R-:W-:-:S07]  /*3b50*/  IABS R11, R6 ;  /* 0x00000006000b7213 */ /* 0x010fce0000000000 */
[----:B------:R-:W4:Y:S08]  /*3b60*/  I2F.RP R6, R11 ;  /* 0x0000000b00067306 */ /* 0x000f300000209400 */
[----:B-1----:R-:W0:Y:S08]  /*3b70*/  MUFU.RCP R2, R2 ;  /* 0x0000000200027308 */ /* 0x002e300000001000 */
[----:B----4-:R-:W1:Y:S01]  /*3b80*/  MUFU.RCP R6, R6 ;  /* 0x0000000600067308 */ /* 0x010e620000001000 */
[----:B0-----:R-:W-:-:S02]  /*3b90*/  IADD3 R8, PT, PT, R2, 0xffffffe, RZ ;  /* 0x0ffffffe02087810 */ /* 0x001fc40007ffe0ff */
[----:B------:R-:W-:-:S05]  /*3ba0*/  IABS R2, R4 ;  /* 0x0000000400027213 */ /* 0x000fca0000000000 */
[----:B------:R0:W4:Y:S01]  /*3bb0*/  F2I.FTZ.U32.TRUNC.NTZ R9, R8 ;  /* 0x0000000800097305 */ /* 0x000122000021f000 */
[----:B------:R-:W-:Y:S02]  /*3bc0*/  LOP3.LUT R4, R4, R5, RZ, 0x3c, !PT ;  /* 0x0000000504047212 */ /* 0x000fe400078e3cff */
[----:B-1----:R-:W-:Y:S02]  /*3bd0*/  IADD3 R12, PT, PT, R6, 0xffffffe, RZ ;  /* 0x0ffffffe060c7810 */ /* 0x002fe40007ffe0ff */
[----:B------:R-:W-:Y:S01]  /*3be0*/  ISETP.GE.AND P2, PT, R4, RZ, PT ;  /* 0x000000ff0400720c */ /* 0x000fe20003f46270 */
[----:B0-----:R-:W-:Y:S02]  /*3bf0*/  IMAD.MOV.U32 R8, RZ, RZ, RZ ;  /* 0x000000ffff087224 */ /* 0x001fe400078e00ff */
[----:B----4-:R-:W-:-:S04]  /*3c00*/  IMAD.MOV R13, RZ, RZ, -R9 ;  /* 0x000000ffff0d7224 */ /* 0x010fc800078e0a09 */
[----:B------:R-:W-:-:S04]  /*3c10*/  IMAD R13, R13, R0, RZ ;  /* 0x000000000d0d7224 */ /* 0x000fc800078e02ff */
[----:B------:R-:W-:-:S06]  /*3c20*/  IMAD.HI.U32 R13, R9, R13, R8 ;  /* 0x0000000d090d7227 */ /* 0x000fcc00078e0008 */
[----:B------:R-:W-:Y:S02]  /*3c30*/  IMAD.HI.U32 R8, R13, R2, RZ ;  /* 0x000000020d087227 */ /* 0x000fe400078e00ff */
[----:B------:R0:W1:Y:S02]  /*3c40*/  F2I.FTZ.U32.TRUNC.NTZ R13, R12 ;  /* 0x0000000c000d7305 */ /* 0x000064000021f000 */
[----:B------:R-:W-:-:S04]  /*3c50*/  IMAD.MOV R9, RZ, RZ, -R8 ;  /* 0x000000ffff097224 */ /* 0x000fc800078e0a08 */
[----:B------:R-:W-:Y:S02]  /*3c60*/  IMAD R9, R0, R9, R2 ;  /* 0x0000000900097224 */ /* 0x000fe400078e0202 */
[----:B0-----:R-:W-:-:S03]  /*3c70*/  IMAD.MOV.U32 R12, RZ, RZ, RZ ;  /* 0x000000ffff0c7224 */ /* 0x001fc600078e00ff */
[----:B------:R-:W-:-:S13]  /*3c80*/  ISETP.GT.U32.AND P0, PT, R0, R9, PT ;  /* 0x000000090000720c */ /* 0x000fda0003f04070 */
[----:B------:R-:W-:Y:S02]  /*3c90*/  @!P0 IMAD.IADD R9, R9, 0x1, -R0 ;  /* 0x0000000109098824 */ /* 0x000fe400078e0a00 */
[----:B------:R-:W-:Y:S01]  /*3ca0*/  @!P0 VIADD R8, R8, 0x1 ;  /* 0x0000000108088836 */ /* 0x000fe20000000000 */
[----:B------:R-:W-:Y:S02]  /*3cb0*/  ISETP.NE.AND P0, PT, R5, RZ, PT ;  /* 0x000000ff0500720c */ /* 0x000fe40003f05270 */
[----:B------:R-:W-:Y:S02]  /*3cc0*/  ISETP.GE.U32.AND P1, PT, R9, R0, PT ;  /* 0x000000000900720c */ /* 0x000fe40003f26070 */
[----:B-1----:R-:W-:-:S05]  /*3cd0*/  IADD3 R0, PT, PT, RZ, -R13, RZ ;  /* 0x8000000dff007210 */ /* 0x002fca0007ffe0ff */
[----:B------:R-:W-:-:S04]  /*3ce0*/  IMAD R9, R0, R11, RZ ;  /* 0x0000000b00097224 */ /* 0x000fc800078e02ff */
[----:B------:R-:W-:-:S04]  /*3cf0*/  IMAD.HI.U32 R6, R13, R9, R12 ;  /* 0x000000090d067227 */ /* 0x000fc800078e000c */
[----:B------:R-:W-:-:S04]  /*3d00*/  @P1 VIADD R8, R8, 0x1 ;  /* 0x0000000108081836 */ /* 0x000fc80000000000 */
[----:B------:R-:W-:Y:S01]  /*3d10*/  @!P2 IMAD.MOV R8, RZ, RZ, -R8 ;  /* 0x000000ffff08a224 */ /* 0x000fe200078e0a08 */
[----:B--23--:R-:W-:-:S07]  /*3d20*/  @!P0 LOP3.LUT R8, RZ, R5, RZ, 0x33, !PT ;  /* 0x00000005ff088212 */ /* 0x00cfce00078e33ff */
.L_x_1240:
[----:B------:R-:W0:Y:S01]  /*3d30*/  LDC R9, c[0x0][0x420] ;  /* 0x00010800ff097b82 */ /* 0x000e220000000800 */
[----:B------:R-:W-:Y:S01]  /*3d40*/  IABS R17, R10 ;  /* 0x0000000a00117213 */ /* 0x000fe20000000000 */
[----:B------:R-:W-:Y:S04]  /*3d50*/  BSSY.RECONVERGENT B0, `(.L_x_1236) ;  /* 0x00000a1000007945 */ /* 0x000fe80003800200 */
[----:B------:R-:W-:Y:S02]  /*3d60*/  IMAD.HI.U32 R15, R6, R17, RZ ;  /* 0x00000011060f7227 */ /* 0x000fe400078e00ff */
[----:B------:R-:W1:Y:S03]  /*3d70*/  LDC R5, c[0x0][0x424] ;  /* 0x00010900ff057b82 */ /* 0x000e660000000800 */
[----:B------:R-:W-:-:S02]  /*3d80*/  IADD3 R14, PT, PT, -R15, RZ, RZ ;  /* 0x000000ff0f0e7210 */ /* 0x000fc40007ffe1ff */
[----:B0-----:R-:W-:Y:S02]  /*3d90*/  IABS R0, R9 ;  /* 0x0000000900007213 */ /* 0x001fe40000000000 */
[----:B------:R-:W-:Y:S02]  /*3da0*/  ISETP.NE.AND P4, PT, R9, RZ, PT ;  /* 0x000000ff0900720c */ /* 0x000fe40003f85270 */
[----:B------:R-:W0:Y:S01]  /*3db0*/  I2F.RP R4, R0 ;  /* 0x0000000000047306 */ /* 0x000e220000209400 */
[----:B------:R-:W-:Y:S01]  /*3dc0*/  IMAD R14, R0, R14, R17 ;  /* 0x0000000e000e7224 */ /* 0x000fe200078e0211 */
[----:B-1----:R-:W-:-:S04]  /*3dd0*/  IABS R2, R5 ;  /* 0x0000000500027213 */ /* 0x002fc80000000000 */
[----:B------:R-:W-:Y:S02]  /*3de0*/  ISETP.GT.U32.AND P1, PT, R11, R14, PT ;  /* 0x0000000e0b00720c */ /* 0x000fe40003f24070 */
[----:B------:R-:W1:Y:S01]  /*3df0*/  I2F.RP R12, R2 ;  /* 0x00000002000c7306 */ /* 0x000e620000209400 */
[----:B------:R-:W-:-:S07]  /*3e00*/  LOP3.LUT R21, RZ, R5, RZ, 0x33, !PT ;  /* 0x00000005ff157212 */ /* 0x000fce00078e33ff */
[----:B0-----:R-:W0:Y:S03]  /*3e10*/  MUFU.RCP R4, R4 ;  /* 0x0000000400047308 */ /* 0x001e260000001000 */
[----:B------:R-:W-:Y:S02]  /*3e20*/  @!P1 IMAD.IADD R14, R14, 0x1, -R0 ;  /* 0x000000010e0e9824 */ /* 0x000fe400078e0a00 */
[----:B------:R-:W-:-:S03]  /*3e30*/  @!P1 VIADD R15, R15, 0x1 ;  /* 0x000000010f0f9836 */ /* 0x000fc60000000000 */
[----:B-1----:R1:W-:Y:S01]  /*3e40*/  MUFU.RCP R16, R12 ;  /* 0x0000000c00107308 */ /* 0x0023e20000001000 */
[----:B------:R-:W-:Y:S02]  /*3e50*/  ISETP.GE.U32.AND P0, PT, R14, R11, PT ;  /* 0x0000000b0e00720c */ /* 0x000fe40003f06070 */
[----:B------:R-:W-:-:S04]  /*3e60*/  LOP3.LUT R11, R10, R9, RZ, 0x3c, !PT ;  /* 0x000000090a0b7212 */ /* 0x000fc800078e3cff */
[----:B------:R-:W-:Y:S01]  /*3e70*/  ISETP.GE.AND P3, PT, R11, RZ, PT ;  /* 0x000000ff0b00720c */ /* 0x000fe20003f66270 */
[----:B------:R-:W-:Y:S02]  /*3e80*/  IMAD.MOV.U32 R11, RZ, RZ, R0 ;  /* 0x000000ffff0b7224 */ /* 0x000fe400078e0000 */
[----:B0-----:R-:W-:Y:S01]  /*3e90*/  VIADD R13, R4, 0xffffffe ;  /* 0x0ffffffe040d7836 */ /* 0x001fe20000000000 */
[----:B------:R-:W-:Y:S01]  /*3ea0*/  IADD3 R4, P2, PT, R3, R10, RZ ;  /* 0x0000000a03047210 */ /* 0x000fe20007f5e0ff */
[----:B-1----:R-:W-:Y:S02]  /*3eb0*/  IMAD.MOV.U32 R12, RZ, RZ, RZ ;  /* 0x000000ffff0c7224 */ /* 0x002fe400078e00ff */
[----:B------:R-:W-:Y:S02]  /*3ec0*/  @P0 IADD3 R15, PT, PT, R15, 0x1, RZ ;  /* 0x000000010f0f0810 */ /* 0x000fe40007ffe0ff */
[----:B------:R-:W0:Y:S01]  /*3ed0*/  F2I.FTZ.U32.TRUNC.NTZ R13, R13 ;  /* 0x0000000d000d7305 */ /* 0x000e22000021f000 */
[----:B------:R-:W-:-:S03]  /*3ee0*/  IABS R18, R4 ;  /* 0x0000000400127213 */ /* 0x000fc60000000000 */
[----:B------:R-:W-:Y:S02]  /*3ef0*/  @!P3 IMAD.MOV R15, RZ, RZ, -R15 ;  /* 0x000000ffff0fb224 */ /* 0x000fe400078e0a0f */
[----:B0-----:R-:W-:-:S04]  /*3f00*/  IMAD.MOV R17, RZ, RZ, -R13 ;  /* 0x000000ffff117224 */ /* 0x001fc800078e0a0d */
[----:B------:R-:W-:-:S04]  /*3f10*/  IMAD R17, R17, R0, RZ ;  /* 0x0000000011117224 */ /* 0x000fc800078e02ff */
[----:B------:R-:W-:Y:S01]  /*3f20*/  IMAD.HI.U32 R6, R13, R17, R12 ;  /* 0x000000110d067227 */ /* 0x000fe200078e000c */
[----:B------:R-:W-:-:S03]  /*3f30*/  MOV R17, R18 ;  /* 0x0000001200117202 */ /* 0x000fc60000000f00 */
[----:B------:R-:W-:Y:S02]  /*3f40*/  VIADD R12, R16, 0xffffffe ;  /* 0x0ffffffe100c7836 */ /* 0x000fe40000000000 */
[----:B------:R-:W-:Y:S02]  /*3f50*/  IMAD.HI.U32 R14, R6, R17, RZ ;  /* 0x00000011060e7227 */ /* 0x000fe400078e00ff */
[----:B------:R0:W1:Y:S02]  /*3f60*/  F2I.FTZ.U32.TRUNC.NTZ R13, R12 ;  /* 0x0000000c000d7305 */ /* 0x000064000021f000 */
[----:B------:R-:W-:-:S04]  /*3f70*/  IMAD.MOV R16, RZ, RZ, -R14 ;  /* 0x000000ffff107224 */ /* 0x000fc800078e0a0e */
[----:B------:R-:W-:Y:S01]  /*3f80*/  IMAD R16, R0, R16, R17 ;  /* 0x0000001000107224 */ /* 0x000fe200078e0211 */
[----:B------:R-:W-:Y:S01]  /*3f90*/  LOP3.LUT R17, RZ, R9, RZ, 0x33, !PT ;  /* 0x00000009ff117212 */ /* 0x000fe200078e33ff */
[----:B0-----:R-:W-:-:S03]  /*3fa0*/  IMAD.MOV.U32 R12, RZ, RZ, RZ ;  /* 0x000000ffff0c7224 */ /* 0x001fc600078e00ff */
[----:B------:R-:W-:Y:S02]  /*3fb0*/  ISETP.GT.U32.AND P1, PT, R11, R16, PT ;  /* 0x000000100b00720c */ /* 0x000fe40003f24070 */
[----:B------:R-:W-:Y:S01]  /*3fc0*/  SEL R18, R17, R15, !P4 ;  /* 0x0000000f11127207 */ /* 0x000fe20006000000 */
[----:B-1----:R-:W-:-:S04]  /*3fd0*/  IMAD.MOV R19, RZ, RZ, -R13 ;  /* 0x000000ffff137224 */ /* 0x002fc800078e0a0d */
[----:B------:R-:W-:Y:S02]  /*3fe0*/  IMAD.MOV R22, RZ, RZ, -R18 ;  /* 0x000000ffff167224 */ /* 0x000fe400078e0a12 */
[----:B------:R-:W-:Y:S01]  /*3ff0*/  IMAD R15, R19, R2, RZ ;  /* 0x00000002130f7224 */ /* 0x000fe200078e02ff */
[----:B------:R-:W-:Y:S01]  /*4000*/  IABS R19, R18 ;  /* 0x0000001200137213 */ /* 0x000fe20000000000 */
[----:B------:R-:W-:Y:S02]  /*4010*/  IMAD R25, R9, R22, R10 ;  /* 0x0000001609197224 */ /* 0x000fe400078e020a */
[----:B------:R-:W-:Y:S01]  /*4020*/  IMAD.HI.U32 R12, R13, R15, R12 ;  /* 0x0000000f0d0c7227 */ /* 0x000fe200078e000c */
[----:B------:R-:W-:Y:S02]  /*4030*/  @!P1 IADD3 R16, PT, PT, R16, -R0, RZ ;  /* 0x8000000010109210 */ /* 0x000fe40007ffe0ff */
[----:B------:R-:W-:Y:S01]  /*4040*/  LOP3.LUT R0, R4, R9, RZ, 0x3c, !PT ;  /* 0x0000000904007212 */ /* 0x000fe200078e3cff */
[----:B------:R-:W-:Y:S01]  /*4050*/  IMAD.MOV.U32 R13, RZ, RZ, R19 ;  /* 0x000000ffff0d7224 */ /* 0x000fe200078e0013 */
[----:B------:R-:W-:Y:S01]  /*4060*/  ISETP.GE.U32.AND P0, PT, R16, R11, PT ;  /* 0x0000000b1000720c */ /* 0x000fe20003f06070 */
[----:B------:R-:W-:Y:S01]  /*4070*/  @!P1 VIADD R14, R14, 0x1 ;  /* 0x000000010e0e9836 */ /* 0x000fe20000000000 */
[----:B------:R-:W-:Y:S01]  /*4080*/  ISETP.GE.AND P3, PT, R0, RZ, PT ;  /* 0x000000ff0000720c */ /* 0x000fe20003f66270 */
[----:B------:R-:W-:-:S05]  /*4090*/  IMAD.HI.U32 R16, R12, R13, RZ ;  /* 0x0000000d0c107227 */ /* 0x000fca00078e00ff */
[----:B------:R-:W-:-:S05]  /*40a0*/  IADD3 R0, PT, PT, -R16, RZ, RZ ;  /* 0x000000ff10007210 */ /* 0x000fca0007ffe1ff */
[----:B------:R-:W-:Y:S02]  /*40b0*/  IMAD R13, R2, R0, R13 ;  /* 0x00000000020d7224 */ /* 0x000fe400078e020d */
[----:B------:R-:W-:-:S03]  /*40c0*/  @P0 VIADD R14, R14, 0x1 ;  /* 0x000000010e0e0836 */ /* 0x000fc60000000000 */
[----:B------:R-:W-:Y:S01]  /*40d0*/  ISETP.GT.U32.AND P1, PT, R2, R13, PT ;  /* 0x0000000d0200720c */ /* 0x000fe20003f24070 */
[----:B------:R-:W-:-:S05]  /*40e0*/  @!P3 IMAD.MOV R14, RZ, RZ, -R14 ;  /* 0x000000ffff0eb224 */ /* 0x000fca00078e0a0e */
[----:B------:R-:W-:Y:S02]  /*40f0*/  SEL R0, R17, R14, !P4 ;  /* 0x0000000e11007207 */ /* 0x000fe40006000000 */
[----:B------:R-:W0:Y:S01]  /*4100*/  LDC.64 R14, c[0x0][0x438] ;  /* 0x00010e00ff0e7b82 */ /* 0x000e220000000a00 */
[----:B------:R-:W-:Y:S02]  /*4110*/  ISETP.NE.AND P4, PT, R5, RZ, PT ;  /* 0x000000ff0500720c */ /* 0x000fe40003f85270 */
[----:B------:R-:W-:Y:S02]  /*4120*/  IABS R23, R0 ;  /* 0x0000000000177213 */ /* 0x000fe40000000000 */
[----:B------:R-:W-:Y:S02]  /*4130*/  @!P1 IMAD.IADD R13, R13, 0x1, -R2 ;  /* 0x000000010d0d9824 */ /* 0x000fe400078e0a02 */
[----:B------:R-:W-:Y:S02]  /*4140*/  @!P1 VIADD R16, R16, 0x1 ;  /* 0x0000000110109836 */ /* 0x000fe40000000000 */
[----:B------:R-:W-:Y:S01]  /*4150*/  IMAD.HI.U32 R19, R12, R23, RZ ;  /* 0x000000170c137227 */ /* 0x000fe200078e00ff */
[----:B------:R-:W-:-:S02]  /*4160*/  ISETP.GE.U32.AND P0, PT, R13, R2, PT ;  /* 0x000000020d00720c */ /* 0x000fc40003f06070 */
[----:B------:R-:W-:Y:S02]  /*4170*/  LOP3.LUT R13, R18, R5, RZ, 0x3c, !PT ;  /* 0x00000005120d7212 */ /* 0x000fe400078e3cff */
[----:B------:R-:W-:Y:S02]  /*4180*/  IADD3 R12, PT, PT, -R19, RZ, RZ ;  /* 0x000000ff130c7210 */ /* 0x000fe40007ffe1ff */
[----:B------:R-:W-:-:S03]  /*4190*/  ISETP.GE.AND P3, PT, R13, RZ, PT ;  /* 0x000000ff0d00720c */ /* 0x000fc60003f66270 */
[----:B------:R-:W-:Y:S02]  /*41a0*/  IMAD R23, R2, R12, R23 ;  /* 0x0000000c02177224 */ /* 0x000fe400078e0217 */
[----:B------:R-:W0:Y:S02]  /*41b0*/  LDC.64 R12, c[0x0][0x430] ;  /* 0x00010c00ff0c7b82 */ /* 0x000e240000000a00 */
[----:B------:R-:W-:Y:S01]  /*41c0*/  @P0 VIADD R16, R16, 0x1 ;  /* 0x0000000110100836 */ /* 0x000fe20000000000 */
[----:B------:R-:W-:-:S03]  /*41d0*/  ISETP.GT.U32.AND P0, PT, R2, R23, PT ;  /* 0x000000170200720c */ /* 0x000fc60003f04070 */
[----:B------:R-:W-:Y:S02]  /*41e0*/  IMAD.MOV.U32 R20, RZ, RZ, R16 ;  /* 0x000000ffff147224 */ /* 0x000fe400078e0010 */
[----:B------:R-:W1:Y:S03]  /*41f0*/  LDC.64 R16, c[0x0][0x418] ;  /* 0x00010600ff107b82 */ /* 0x000e660000000a00 */
[----:B------:R-:W-:-:S04]  /*4200*/  @!P3 IADD3 R20, PT, PT, -R20, RZ, RZ ;  /* 0x000000ff1414b210 */ /* 0x000fc80007ffe1ff */
[----:B------:R-:W-:Y:S01]  /*4210*/  SEL R20, R21, R20, !P4 ;  /* 0x0000001415147207 */ /* 0x000fe20006000000 */
[----:B------:R-:W-:Y:S01]  /*4220*/  @!P0 IMAD.IADD R23, R23, 0x1, -R2 ;  /* 0x0000000117178824 */ /* 0x000fe200078e0a02 */
[----:B------:R-:W-:-:S03]  /*4230*/  @!P0 IADD3 R19, PT, PT, R19, 0x1, RZ ;  /* 0x0000000113138810 */ /* 0x000fc60007ffe0ff */
[----:B------:R-:W-:Y:S01]  /*4240*/  IMAD.MOV R24, RZ, RZ, -R20 ;  /* 0x000000ffff187224 */ /* 0x000fe200078e0a14 */
[----:B------:R-:W-:Y:S02]  /*4250*/  ISETP.GE.U32.AND P5, PT, R23, R2, PT ;  /* 0x000000021700720c */ /* 0x000fe40003fa6070 */
[----:B------:R-:W-:Y:S01]  /*4260*/  LOP3.LUT R2, R0, R5, RZ, 0x3c, !PT ;  /* 0x0000000500027212 */ /* 0x000fe200078e3cff */
[----:B------:R-:W-:Y:S02]  /*4270*/  IMAD R22, R5, R24, R18 ;  /* 0x0000001805167224 */ /* 0x000fe400078e0212 */
[----:B0-----:R-:W-:Y:S01]  /*4280*/  IMAD R23, R25, R12, -R14 ;  /* 0x0000000c19177224 */ /* 0x001fe200078e0a0e */
[----:B------:R-:W-:Y:S01]  /*4290*/  ISETP.GE.AND P3, PT, R2, RZ, PT ;  /* 0x000000ff0200720c */ /* 0x000fe20003f66270 */
[----:B------:R-:W-:Y:S02]  /*42a0*/  IMAD R22, R22, R13, -R15 ;  /* 0x0000000d16167224 */ /* 0x000fe400078e0a0f */
[----:B------:R-:W-:Y:S01]  /*42b0*/  IMAD.MOV.U32 R24, RZ, RZ, RZ ;  /* 0x000000ffff187224 */ /* 0x000fe200078e00ff */
[----:B-1----:R-:W-:-:S02]  /*42c0*/  ISETP.GE.AND P1, PT, R23, R16, PT ;  /* 0x000000101700720c */ /* 0x002fc40003f26270 */
[C---:B------:R-:W-:Y:S01]  /*42d0*/  ISETP.GE.AND P0, PT, R22.reuse, R17, PT ;  /* 0x000000111600720c */ /* 0x040fe20003f06270 */
[----:B------:R-:W-:Y:S01]  /*42e0*/  @P5 VIADD R19, R19, 0x1 ;  /* 0x0000000113135836 */ /* 0x000fe20000000000 */
[----:B------:R-:W-:Y:S02]  /*42f0*/  ISETP.GT.AND P1, PT, R23, -0x1, !P1 ;  /* 0xffffffff1700780c */ /* 0x000fe40004f24270 */
[----:B------:R-:W-:-:S03]  /*4300*/  ISETP.GT.AND P0, PT, R22, -0x1, !P0 ;  /* 0xffffffff1600780c */ /* 0x000fc60004704270 */
[----:B------:R-:W-:Y:S01]  /*4310*/  @!P3 IMAD.MOV R19, RZ, RZ, -R19 ;  /* 0x000000ffff13b224 */ /* 0x000fe200078e0a13 */
[----:B------:R-:W-:-:S04]  /*4320*/  PLOP3.LUT P0, PT, P0, P1, PT, 0x80, 0x8 ;  /* 0x000000000008781c */ /* 0x000fc80000703070 */
[----:B------:R-:W-:-:S09]  /*4330*/  SEL R2, R21, R19, !P4 ;  /* 0x0000001315027207 */ /* 0x000fd20006000000 */
[----:B------:R-:W-:Y:S05]  /*4340*/  @!P0 BRA `(.L_x_1237) ;  /* 0x0000000400048947 */ /* 0x000fea0003800000 */
[----:B------:R-:W0:Y:S01]  /*4350*/  LDC R21, c[0x0][0x410] ;  /* 0x00010400ff157b82 */ /* 0x000e220000000800 */
[----:B------:R-:W-:Y:S02]  /*4360*/  IABS R26, R20 ;  /* 0x00000014001a7213 */ /* 0x000fe40000000000 */
[----:B0-----:R-:W-:-:S04]  /*4370*/  IABS R25, R21 ;  /* 0x0000001500197213 */ /* 0x001fc80000000000 */
[----:B------:R-:W0:Y:S08]  /*4380*/  I2F.RP R24, R25 ;  /* 0x0000001900187306 */ /* 0x000e300000209400 */
[----:B0-----:R-:W0:Y:S02]  /*4390*/  MUFU.RCP R24, R24 ;  /* 0x0000001800187308 */ /* 0x001e240000001000 */
[----:B0-----:R-:W-:-:S02]  /*43a0*/  IADD3 R27, PT, PT, R24, 0xffffffe, RZ ;  /* 0x0ffffffe181b7810 */ /* 0x001fc40007ffe0ff */
[----:B------:R-:W0:Y:S04]  /*43b0*/  LDC R24, c[0x0][0x414] ;  /* 0x00010500ff187b82 */ /* 0x000e280000000800 */
[----:B------:R-:W1:Y:S02]  /*43c0*/  F2I.FTZ.U32.TRUNC.NTZ R19, R27 ;  /* 0x0000001b00137305 */ /* 0x000e64000021f000 */
[----:B-1----:R-:W-:-:S04]  /*43d0*/  IMAD.MOV R18, RZ, RZ, -R19 ;  /* 0x000000ffff127224 */ /* 0x002fc800078e0a13 */
[----:B------:R-:W-:Y:S02]  /*43e0*/  IMAD R29, R18, R25, RZ ;  /* 0x00000019121d7224 */ /* 0x000fe400078e02ff */
[----:B------:R-:W-:-:S04]  /*43f0*/  IMAD.MOV.U32 R18, RZ, RZ, RZ ;  /* 0x000000ffff127224 */ /* 0x000fc800078e00ff */
        /* <DEDUP_REMOVED lines=10> */
[----:B------:R-:W-:Y:S02]  /*44a0*/  ISETP.GE.U32.AND P0, PT, R26, R25, PT ;  /* 0x000000191a00720c */ /* 0x000fe40003f06070 */
[----:B0-----:R-:W-:-:S04]  /*44b0*/  IABS R26, R24 ;  /* 0x00000018001a7213 */ /* 0x001fc80000000000 */
[----:B------:R-:W0:Y:S07]  /*44c0*/  I2F.RP R27, R26 ;  /* 0x0000001a001b7306 */ /* 0x000e2e0000209400 */
[----:B------:R-:W-:-:S05]  /*44d0*/  @P0 VIADD R18, R18, 0x1 ;  /* 0x0000000112120836 */ /* 0x000fca0000000000 */
[----:B------:R-:W-:Y:S01]  /*44e0*/  MOV R25, R18 ;  /* 0x0000001200197202 */ /* 0x000fe20000000f00 */
[----:B------:R-:W-:Y:S01]  /*44f0*/  HFMA2 R18, -RZ, RZ, 0, 0 ;  /* 0x00000000ff127431 */ /* 0x000fe200000001ff */
[----:B0-----:R-:W0:Y:S03]  /*4500*/  MUFU.RCP R27, R27 ;  /* 0x0000001b001b7308 */ /* 0x001e260000001000 */
[----:B------:R-:W-:Y:S01]  /*4510*/  @!P3 IMAD.MOV R25, RZ, RZ, -R25 ;  /* 0x000000ffff19b224 */ /* 0x000fe200078e0a19 */
[----:B------:R-:W-:Y:S01]  /*4520*/  @!P1 LOP3.LUT R25, RZ, R21, RZ, 0x33, !PT ;  /* 0x00000015ff199212 */ /* 0x000fe200078e33ff */
[----:B0-----:R-:W-:-:S04]  /*4530*/  VIADD R19, R27, 0xffffffe ;  /* 0x0ffffffe1b137836 */ /* 0x001fc80000000000 */
[----:B------:R-:W-:Y:S02]  /*4540*/  IMAD.MOV R27, RZ, RZ, -R25 ;  /* 0x000000ffff1b7224 */ /* 0x000fe400078e0a19 */
[----:B------:R-:W0:Y:S02]  /*4550*/  F2I.FTZ.U32.TRUNC.NTZ R19, R19 ;  /* 0x0000001300137305 */ /* 0x000e24000021f000 */
[----:B------:R-:W-:Y:S02]  /*4560*/  IMAD R27, R21, R27, R20 ;  /* 0x0000001b151b7224 */ /* 0x000fe400078e0214 */
        /* <DEDUP_REMOVED lines=13> */
[C---:B------:R-:W-:Y:S01]  /*4640*/  LOP3.LUT R19, R27.reuse, R24, RZ, 0x3c, !PT ;  /* 0x000000181b137212 */ /* 0x040fe200078e3cff */
[----:B------:R-:W-:-:S03]  /*4650*/  IMAD R27, R27, UR5, RZ ;  /* 0x000000051b1b7c24 */ /* 0x000fc6000f8e02ff */
[----:B------:R-:W-:Y:S01]  /*4660*/  ISETP.GE.AND P3, PT, R19, RZ, PT ;  /* 0x000000ff1300720c */ /* 0x000fe20003f66270 */
[----:B0-----:R-:W-:-:S06]  /*4670*/  IMAD.WIDE R20, R27, 0x2, R20 ;  /* 0x000000021b147825 */ /* 0x001fcc00078e0214 */
[----:B------:R-:W-:Y:S01]  /*4680*/  @P0 IADD3 R18, PT, PT, R18, 0x1, RZ ;  /* 0x0000000112120810 */ /* 0x000fe20007ffe0ff */
[----:B------:R-:W2:Y:S04]  /*4690*/  LDG.E.U16 R20, desc[UR8][R20.64] ;  /* 0x0000000814147981 */ /* 0x000ea8000c1e1500 */
[----:B------:R-:W-:Y:S02]  /*46a0*/  IMAD.MOV.U32 R26, RZ, RZ, R18 ;  /* 0x000000ffff1a7224 */ /* 0x000fe400078e0012 */
[----:B------:R-:W0:Y:S02]  /*46b0*/  LDC.64 R18, c[0x0][0x380] ;  /* 0x0000e000ff127b82 */ /* 0x000e240000000a00 */
[----:B------:R-:W-:Y:S01]  /*46c0*/  @!P3 IMAD.MOV R26, RZ, RZ, -R26 ;  /* 0x000000ffff1ab224 */ /* 0x000fe200078e0a1a */
[----:B------:R-:W-:-:S05]  /*46d0*/  @!P1 LOP3.LUT R26, RZ, R24, RZ, 0x33, !PT ;  /* 0x00000018ff1a9212 */ /* 0x000fca00078e33ff */
[----:B------:R-:W-:-:S04]  /*46e0*/  IMAD R25, R8, R25, R26 ;  /* 0x0000001908197224 */ /* 0x000fc800078e021a */
[----:B------:R-:W-:-:S04]  /*46f0*/  IMAD R25, R25, R17, R22 ;  /* 0x0000001119197224 */ /* 0x000fc800078e0216 */
[----:B------:R-:W-:-:S04]  /*4700*/  IMAD R25, R25, R16, R23 ;  /* 0x0000001019197224 */ /* 0x000fc800078e0217 */
[----:B0-----:R-:W-:-:S06]  /*4710*/  IMAD.WIDE R18, R25, 0x2, R18 ;  /* 0x0000000219127825 */ /* 0x001fcc00078e0212 */
[----:B------:R-:W3:Y:S01]  /*4720*/  LDG.E.U16 R18, desc[UR8][R18.64] ;  /* 0x0000000812127981 */ /* 0x000ee2000c1e1500 */
[----:B--2---:R-:W-:Y:S01]  /*4730*/  IMAD.U32 R22, R20, 0x10000, RZ ;  /* 0x0001000014167824 */ /* 0x004fe200078e00ff */
[----:B---3--:R-:W-:-:S05]  /*4740*/  SHF.L.U32 R23, R18, 0x10, RZ ;  /* 0x0000001012177819 */ /* 0x008fca00000006ff */
[----:B------:R-:W-:-:S07]  /*4750*/  FFMA.FTZ R24, R22, R23, RZ ;  /* 0x0000001716187223 */ /* 0x000fce00000100ff */
.L_x_1237:
[----:B------:R-:W-:Y:S05]  /*4760*/  BSYNC.RECONVERGENT B0 ;  /* 0x0000000000007941 */ /* 0x000fea0003800200 */
.L_x_1236:
[----:B------:R-:W-:Y:S01]  /*4770*/  IMAD.MOV R19, RZ, RZ, -R0 ;  /* 0x000000ffff137224 */ /* 0x000fe200078e0a00 */
[C---:B------:R-:W-:Y:S01]  /*4780*/  LEA R18, P0, R10.reuse, UR10, 0x1 ;  /* 0x0000000a0a127c11 */ /* 0x040fe2000f8008ff */
[----:B------:R-:W-:Y:S01]  /*4790*/  IMAD.MOV R20, RZ, RZ, -R2 ;  /* 0x000000ffff147224 */ /* 0x000fe200078e0a02 */
[----:B------:R-:W-:Y:S01]  /*47a0*/  F2FP.BF16.F32.PACK_AB R24, RZ, R24 ;  /* 0x00000018ff18723e */ /* 0x000fe200000010ff */
[----:B------:R-:W-:Y:S01]  /*47b0*/  IMAD R9, R9, R19, R4 ;  /* 0x0000001309097224 */ /* 0x000fe200078e0204 */
[----:B------:R-:W-:Y:S01]  /*47c0*/  LEA.HI.X R19, R10, UR11, R7, 0x1, P0 ;  /* 0x0000000b0a137c11 */ /* 0x000fe200080f0c07 */
[----:B------:R-:W-:Y:S01]  /*47d0*/  IMAD R0, R5, R20, R0 ;  /* 0x0000001405007224 */ /* 0x000fe200078e0200 */
[----:B------:R-:W-:Y:S01]  /*47e0*/  BSSY.RECONVERGENT B0, `(.L_x_1238) ;  /* 0x000004e000007945 */ /* 0x000fe20003800200 */
[----:B------:R-:W-:Y:S01]  /*47f0*/  IMAD R5, R9, R12, -R14 ;  /* 0x0000000c09057224 */ /* 0x000fe200078e0a0e */
[----:B------:R-:W-:Y:S01]  /*4800*/  IADD3.X R7, PT, PT, RZ, R7, RZ, P2, !PT ;  /* 0x00000007ff077210 */ /* 0x000fe200017fe4ff */
[----:B------:R-:W-:Y:S01]  /*4810*/  IMAD R0, R0, R13, -R15 ;  /* 0x0000000d00007224 */ /* 0x000fe200078e0a0f */
[----:B------:R0:W-:Y:S01]  /*4820*/  STG.E.U16 desc[UR8][R18.64], R24 ;  /* 0x0000001812007986 */ /* 0x0001e2000c101508 */
[----:B------:R-:W-:Y:S01]  /*4830*/  IMAD.MOV.U32 R9, RZ, RZ, RZ ;  /* 0x000000ffff097224 */ /* 0x000fe200078e00ff */
[----:B------:R-:W-:-:S02]  /*4840*/  ISETP.GE.AND P1, PT, R5, R16, PT ;  /* 0x000000100500720c */ /* 0x000fc40003f26270 */
[C---:B------:R-:W-:Y:S02]  /*4850*/  ISETP.GE.AND P0, PT, R0.reuse, R17, PT ;  /* 0x000000110000720c */ /* 0x040fe40003f06270 */
[----:B------:R-:W-:Y:S02]  /*4860*/  ISETP.GT.AND P1, PT, R5, -0x1, !P1 ;  /* 0xffffffff0500780c */ /* 0x000fe40004f24270 */
[----:B------:R-:W-:-:S04]  /*4870*/  ISETP.GT.AND P0, PT, R0, -0x1, !P0 ;  /* 0xffffffff0000780c */ /* 0x000fc80004704270 */
[----:B------:R-:W-:-:S13]  /*4880*/  PLOP3.LUT P0, PT, P0, P1, PT, 0x80, 0x8 ;  /* 0x000000000008781c */ /* 0x000fda0000703070 */
[----:B0-----:R-:W-:Y:S05]  /*4890*/  @!P0 BRA `(.L_x_1239) ;  /* 0x0000000400088947 */ /* 0x001fea0003800000 */
[----:B------:R-:W0:Y:S01]  /*48a0*/  LDC R15, c[0x0][0x410] ;  /* 0x00010400ff0f7b82 */ /* 0x000e220000000800 */
[----:B------:R-:W-:-:S07]  /*48b0*/  IABS R22, R2 ;  /* 0x0000000200167213 */ /* 0x000fce0000000000 */
[----:B------:R-:W1:Y:S01]  /*48c0*/  LDC R9, c[0x0][0x414] ;  /* 0x00010500ff097b82 */ /* 0x000e620000000800 */
[----:B0-----:R-:W-:-:S04]  /*48d0*/  IABS R14, R15 ;  /* 0x0000000f000e7213 */ /* 0x001fc80000000000 */
[----:B------:R-:W0:Y:S08]  /*48e0*/  I2F.RP R10, R14 ;  /* 0x0000000e000a7306 */ /* 0x000e300000209400 */
[----:B0-----:R-:W0:Y:S02]  /*48f0*/  MUFU.RCP R10, R10 ;  /* 0x0000000a000a7308 */ /* 0x001e240000001000 */
[----:B0-----:R-:W-:Y:S01]  /*4900*/  VIADD R12, R10, 0xffffffe ;  /* 0x0ffffffe0a0c7836 */ /* 0x001fe20000000000 */
[----:B-1----:R-:W-:-:S05]  /*4910*/  IABS R10, R9 ;  /* 0x00000009000a7213 */ /* 0x002fca0000000000 */
[----:B------:R0:W1:Y:S02]  /*4920*/  F2I.FTZ.U32.TRUNC.NTZ R13, R12 ;  /* 0x0000000c000d7305 */ /* 0x000064000021f000 */
[----:B0-----:R-:W-:Y:S02]  /*4930*/  IMAD.MOV.U32 R12, RZ, RZ, RZ ;  /* 0x000000ffff0c7224 */ /* 0x001fe400078e00ff */
[----:B-1----:R-:W-:-:S04]  /*4940*/  IMAD.MOV R21, RZ, RZ, -R13 ;  /* 0x000000ffff157224 */ /* 0x002fc800078e0a0d */
[----:B------:R-:W-:-:S04]  /*4950*/  IMAD R21, R21, R14, RZ ;  /* 0x0000000e15157224 */ /* 0x000fc800078e02ff */
[----:B------:R-:W-:Y:S01]  /*4960*/  IMAD.HI.U32 R20, R13, R21, R12 ;  /* 0x000000150d147227 */ /* 0x000fe200078e000c */
[----:B------:R-:W-:-:S05]  /*4970*/  MOV R13, R22 ;  /* 0x00000016000d7202 */ /* 0x000fca0000000f00 */
[----:B------:R-:W-:Y:S02]  /*4980*/  IMAD.HI.U32 R21, R20, R13, RZ ;  /* 0x0000000d14157227 */ /* 0x000fe400078e00ff */
[----:B------:R-:W0:Y:S02]  /*4990*/  I2F.RP R20, R10 ;  /* 0x0000000a00147306 */ /* 0x000e240000209400 */
[----:B------:R-:W-:-:S04]  /*49a0*/  IMAD.MOV R12, RZ, RZ, -R21 ;  /* 0x000000ffff0c7224 */ /* 0x000fc800078e0a15 */
[----:B------:R-:W-:Y:S01]  /*49b0*/  IMAD R13, R14, R12, R13 ;  /* 0x0000000c0e0d7224 */ /* 0x000fe200078e020d */
[----:B------:R-:W-:-:S04]  /*49c0*/  LOP3.LUT R12, R2, R15, RZ, 0x3c, !PT ;  /* 0x0000000f020c7212 */ /* 0x000fc800078e3cff */
[----:B------:R-:W-:Y:S02]  /*49d0*/  ISETP.GT.U32.AND P1, PT, R14, R13, PT ;  /* 0x0000000d0e00720c */ /* 0x000fe40003f24070 */
[----:B------:R-:W-:Y:S01]  /*49e0*/  ISETP.GE.AND P2, PT, R12, RZ, PT ;  /* 0x000000ff0c00720c */ /* 0x000fe20003f46270 */
[----:B0-----:R-:W0:Y:S10]  /*49f0*/  MUFU.RCP R20, R20 ;  /* 0x0000001400147308 */ /* 0x001e340000001000 */
[----:B------:R-:W-:Y:S01]  /*4a00*/  @!P1 IMAD.IADD R13, R13, 0x1, -R14 ;  /* 0x000000010d0d9824 */ /* 0x000fe200078e0a0e */
[----:B------:R-:W-:-:S02]  /*4a10*/  @!P1 IADD3 R21, PT, PT, R21, 0x1, RZ ;  /* 0x0000000115159810 */ /* 0x000fc40007ffe0ff */
[----:B------:R-:W-:Y:S02]  /*4a20*/  ISETP.NE.AND P1, PT, R15, RZ, PT ;  /* 0x000000ff0f00720c */ /* 0x000fe40003f25270 */
[----:B------:R-:W-:Y:S01]  /*4a30*/  ISETP.GE.U32.AND P0, PT, R13, R14, PT ;  /* 0x0000000e0d00720c */ /* 0x000fe20003f06070 */
[----:B0-----:R-:W-:-:S06]  /*4a40*/  VIADD R13, R20, 0xffffffe ;  /* 0x0ffffffe140d7836 */ /* 0x001fcc0000000000 */
[----:B------:R-:W0:Y:S06]  /*4a50*/  F2I.FTZ.U32.TRUNC.NTZ R13, R13 ;  /* 0x0000000d000d7305 */ /* 0x000e2c000021f000 */
[----:B------:R-:W-:-:S04]  /*4a60*/  @P0 VIADD R21, R21, 0x1 ;  /* 0x0000000115150836 */ /* 0x000fc80000000000 */
[----:B------:R-:W-:Y:S01]  /*4a70*/  @!P2 IMAD.MOV R21, RZ, RZ, -R21 ;  /* 0x000000ffff15a224 */ /* 0x000fe200078e0a15 */
[----:B------:R-:W-:-:S04]  /*4a80*/  @!P1 LOP3.LUT R21, RZ, R15, RZ, 0x33, !PT ;  /* 0x0000000fff159212 */ /* 0x000fc800078e33ff */
[----:B------:R-:W-:Y:S01]  /*4a90*/  IADD3 R12, PT, PT, -R21, RZ, RZ ;  /* 0x000000ff150c7210 */ /* 0x000fe20007ffe1ff */
[----:B0-----:R-:W-:-:S04]  /*4aa0*/  IMAD.MOV R23, RZ, RZ, -R13 ;  /* 0x000000ffff177224 */ /* 0x001fc800078e0a0d */
[----:B------:R-:W-:Y:S02]  /*4ab0*/  IMAD R2, R15, R12, R2 ;  /* 0x0000000c0f027224 */ /* 0x000fe400078e0202 */
[----:B------:R-:W-:Y:S02]  /*4ac0*/  IMAD R15, R23, R10, RZ ;  /* 0x0000000a170f7224 */ /* 0x000fe400078e02ff */
[----:B------:R-:W-:Y:S01]  /*4ad0*/  IMAD.MOV.U32 R12, RZ, RZ, RZ ;  /* 0x000000ffff0c7224 */ /* 0x000fe200078e00ff */
[----:B------:R-:W-:-:S03]  /*4ae0*/  IABS R14, R2 ;  /* 0x00000002000e7213 */ /* 0x000fc60000000000 */
        /* <DEDUP_REMOVED lines=10> */
[----:B------:R-:W-:Y:S01]  /*4b90*/  LOP3.LUT R10, R2, R9, RZ, 0x3c, !PT ;  /* 0x00000009020a7212 */ /* 0x000fe200078e3cff */
[----:B------:R-:W0:Y:S03]  /*4ba0*/  LDC.64 R12, c[0x0][0x3d0] ;  /* 0x0000f400ff0c7b82 */ /* 0x000e260000000a00 */
[----:B------:R-:W-:-:S07]  /*4bb0*/  ISETP.GE.AND P2, PT, R10, RZ, PT ;  /* 0x000000ff0a00720c */ /* 0x000fce0003f46270 */
[----:B------:R-:W-:-:S05]  /*4bc0*/  @P0 VIADD R14, R14, 0x1 ;  /* 0x000000010e0e0836 */ /* 0x000fca0000000000 */
[----:B------:R-:W-:Y:S02]  /*4bd0*/  MOV R10, R14 ;  /* 0x0000000e000a7202 */ /* 0x000fe40000000f00 */
[----:B------:R-:W1:Y:S03]  /*4be0*/  LDC.64 R14, c[0x0][0x380] ;  /* 0x0000e000ff0e7b82 */ /* 0x000e660000000a00 */
[----:B------:R-:W-:Y:S01]  /*4bf0*/  @!P2 IMAD.MOV R10, RZ, RZ, -R10 ;  /* 0x000000ffff0aa224 */ /* 0x000fe200078e0a0a */
[----:B------:R-:W-:Y:S01]  /*4c00*/  @!P1 LOP3.LUT R10, RZ, R9, RZ, 0x33, !PT ;  /* 0x00000009ff0a9212 */ /* 0x000fe200078e33ff */
[----:B------:R-:W-:-:S04]  /*4c10*/  IMAD R9, R2, UR5, RZ ;  /* 0x0000000502097c24 */ /* 0x000fc8000f8e02ff */
[----:B------:R-:W-:Y:S02]  /*4c20*/  IMAD R10, R8, R21, R10 ;  /* 0x00000015080a7224 */ /* 0x000fe400078e020a */
[----:B0-----:R-:W-:-:S04]  /*4c30*/  IMAD.WIDE R12, R9, 0x2, R12 ;  /* 0x00000002090c7825 */ /* 0x001fc800078e020c */
[----:B------:R-:W-:Y:S02]  /*4c40*/  IMAD R10, R10, R17, R0 ;  /* 0x000000110a0a7224 */ /* 0x000fe400078e0200 */
[----:B------:R-:W2:Y:S02]  /*4c50*/  LDG.E.U16 R0, desc[UR8][R12.64] ;  /* 0x000000080c007981 */ /* 0x000ea4000c1e1500 */
[----:B------:R-:W-:-:S04]  /*4c60*/  IMAD R5, R10, R16, R5 ;  /* 0x000000100a057224 */ /* 0x000fc800078e0205 */
[----:B-1----:R-:W-:-:S06]  /*4c70*/  IMAD.WIDE R14, R5, 0x2, R14 ;  /* 0x00000002050e7825 */ /* 0x002fcc00078e020e */
[----:B------:R-:W3:Y:S01]  /*4c80*/  LDG.E.U16 R14, desc[UR8][R14.64] ;  /* 0x000000080e0e7981 */ /* 0x000ee2000c1e1500 */
[----:B--2---:R-:W-:Y:S01]  /*4c90*/  IMAD.U32 R0, R0, 0x10000, RZ ;  /* 0x0001000000007824 */ /* 0x004fe200078e00ff */
[----:B---3--:R-:W-:-:S05]  /*4ca0*/  SHF.L.U32 R9, R14, 0x10, RZ ;  /* 0x000000100e097819 */ /* 0x008fca00000006ff */
[----:B------:R-:W-:-:S07]  /*4cb0*/  FFMA.FTZ R9, R0, R9, RZ ;  /* 0x0000000900097223 */ /* 0x000fce00000100ff */
.L_x_1239:
[----:B------:R-:W-:Y:S05]  /*4cc0*/  BSYNC.RECONVERGENT B0 ;  /* 0x0000000000007941 */ /* 0x000fea0003800200 */
.L_x_1238:
[C---:B------:R-:W-:Y:S02]  /*4cd0*/  LEA R12, P0, R3.reuse, R18, 0x1 ;  /* 0x00000012030c7211 */ /* 0x040fe400078008ff */
[----:B------:R-:W-:Y:S02]  /*4ce0*/  F2FP.BF16.F32.PACK_AB R9, RZ, R9 ;  /* 0x00000009ff09723e */ /* 0x000fe400000010ff */
[C---:B------:R-:W-:Y:S02]  /*4cf0*/  LEA.HI.X R13, R3.reuse, R19, RZ, 0x1, P0 ;  /* 0x00000013030d7211 */ /* 0x040fe400000f0cff */
[----:B------:R-:W-:-:S03]  /*4d00*/  IADD3 R10, P0, PT, R3, R4, RZ ;  /* 0x00000004030a7210 */ /* 0x000fc60007f1e0ff */
[----:B------:R0:W-:Y:S02]  /*4d10*/  STG.E.U16 desc[UR8][R12.64], R9 ;  /* 0x000000090c007986 */ /* 0x0001e4000c101508 */
[----:B------:R-:W-:Y:S01]  /*4d20*/  IMAD.X R7, RZ, RZ, R7, P0 ;  /* 0x000000ffff077224 */ /* 0x000fe200000e0607 */
[----:B------:R-:W-:-:S04]  /*4d30*/  ISETP.GE.U32.AND P0, PT, R10, UR4, PT ;  /* 0x000000040a007c0c */ /* 0x000fc8000bf06070 */
[----:B------:R-:W-:-:S13]  /*4d40*/  ISETP.GE.AND.EX P0, PT, R7, UR7, PT, P0 ;  /* 0x0000000707007c0c */ /* 0x000fda000bf06300 */
[----:B0-----:R-:W-:Y:S05]  /*4d50*/  @!P0 BRA `(.L_x_1240) ;  /* 0xffffffec00f48947 */ /* 0x001fea000383ffff */
[----:B------:R-:W-:Y:S05]  /*4d60*/  EXIT ;  /* 0x000000000000794d */ /* 0x000fea0003800000 */
.L_x_1228:
        /* <DEDUP_REMOVED lines=22> */
[----:B------:R-:W-:-:S04]  /*4ed0*/  IMAD.HI.U32 R9, R13, R9, R12 ;  /* 0x000000090d097227 */ /* 0x000fc800078e000c */
[----:B------:R-:W-:Y:S02]  /*4ee0*/  IMAD.MOV.U32 R13, RZ, RZ, RZ ;  /* 0x000000ffff0d7224 */ /* 0x000fe400078e00ff */
[----:B------:R-:W-:-:S05]  /*4ef0*/  IMAD.HI.U32 R12, R9, R2, RZ ;  /* 0x00000002090c7227 */ /* 0x000fca00078e00ff */
[----:B------:R-:W-:-:S05]  /*4f00*/  IADD3 R0, PT, PT, -R12, RZ, RZ ;  /* 0x000000ff0c007210 */ /* 0x000fca0007ffe1ff */
        /* <DEDUP_REMOVED lines=8> */
.L_x_1242:
[----:B------:R-:W-:-:S07]  /*4f90*/  MOV R0, 0x4fb0 ;  /* 0x00004fb000007802 */ /* 0x000fce0000000f00 */
[----:B------:R-:W-:Y:S05]  /*4fa0*/  CALL.REL.NOINC `($__internal_48_$__cuda_sm20_div_u64) ;  /* 0x0000001800d87944 */ /* 0x000fea0003c00000 */
[----:B------:R-:W-:Y:S01]  /*4fb0*/  IMAD.MOV.U32 R12, RZ, RZ, R2 ;  /* 0x000000ffff0c7224 */ /* 0x000fe200078e0002 */
[----:B------:R-:W-:-:S07]  /*4fc0*/  MOV R13, R9 ;  /* 0x00000009000d7202 */ /* 0x000fce0000000f00 */
.L_x_1243:
[----:B------:R-:W-:Y:S05]  /*4fd0*/  BSYNC.RECONVERGENT B0 ;  /* 0x0000000000007941 */ /* 0x000fea0003800200 */
.L_x_1241:
[----:B------:R-:W-:Y:S01]  /*4fe0*/  IADD3 R8, P0, PT, R12, R8, RZ ;  /* 0x000000080c087210 */ /* 0x000fe20007f1e0ff */
[----:B------:R-:W-:Y:S03]  /*4ff0*/  BSSY.RECONVERGENT B0, `(.L_x_1244) ;  /* 0x00000a0000007945 */ /* 0x000fe60003800200 */
[C---:B------:R-:W-:Y:S01]  /*5000*/  LOP3.LUT R0, R8.reuse, 0x1, RZ, 0xc0, !PT ;  /* 0x0000000108007812 */ /* 0x040fe200078ec0ff */
[----:B------:R-:W-:Y:S01]  /*5010*/  IMAD.X R12, RZ, RZ, R13, P0 ;  /* 0x000000ffff0c7224 */ /* 0x000fe200000e060d */
[----:B------:R-:W-:Y:S02]  /*5020*/  ISETP.NE.U32.AND P0, PT, R8, RZ, PT ;  /* 0x000000ff0800720c */ /* 0x000fe40003f05070 */
[----:B------:R-:W-:Y:S02]  /*5030*/  ISETP.NE.U32.AND P1, PT, R0, 0x1, PT ;  /* 0x000000010000780c */ /* 0x000fe40003f25070 */
[----:B------:R-:W-:-:S02]  /*5040*/  ISETP.NE.AND.EX P0, PT, R12, RZ, PT, P0 ;  /* 0x000000ff0c00720c */ /* 0x000fc40003f05300 */
[----:B------:R-:W-:-:S13]  /*5050*/  ISETP.NE.U32.AND.EX P1, PT, RZ, RZ, PT, P1 ;  /* 0x000000ffff00720c */ /* 0x000fda0003f25110 */
[----:B------:R-:W-:Y:S05]  /*5060*/  @!P1 BRA `(.L_x_1245) ;  /* 0x0000000800609947 */ /* 0x000fea0003800000 */
[----:B------:R-:W0:Y:S01]  /*5070*/  LDC R17, c[0x0][0x420] ;  /* 0x00010800ff117b82 */ /* 0x000e220000000800 */
[----:B------:R-:W-:Y:S01]  /*5080*/  IABS R12, R10 ;  /* 0x0000000a000c7213 */ /* 0x000fe20000000000 */
[----:B------:R-:W1:Y:S06]  /*5090*/  LDCU.64 UR10, c[0x0][0x418] ;  /* 0x00008300ff0a77ac */ /* 0x000e6c0008000a00 */
[----:B------:R-:W2:Y:S08]  /*50a0*/  LDC R4, c[0x0][0x424] ;  /* 0x00010900ff047b82 */ /* 0x000eb00000000800 */
[----:B------:R-:W3:Y:S01]  /*50b0*/  LDC R15, c[0x0][0x410] ;  /* 0x00010400ff0f7b82 */ /* 0x000ee20000000800 */
[----:B0-----:R-:W-:-:S04]  /*50c0*/  IABS R2, R17 ;  /* 0x0000001100027213 */ /* 0x001fc80000000000 */
[----:B------:R-:W0:Y:S01]  /*50d0*/  I2F.RP R11, R2 ;  /* 0x00000002000b7306 */ /* 0x000e220000209400 */
[----:B--2---:R-:W-:Y:S02]  /*50e0*/  IABS R0, R4 ;  /* 0x0000000400007213 */ /* 0x004fe40000000000 */
[----:B---3--:R-:W-:-:S05]  /*50f0*/  IABS R14, R15 ;  /* 0x0000000f000e7213 */ /* 0x008fca0000000000 */
[----:B0-----:R-:W0:Y:S02]  /*5100*/  MUFU.RCP R11, R11 ;  /* 0x0000000b000b7308 */ /* 0x001e240000001000 */
[----:B0-----:R-:W-:-:S06]  /*5110*/  VIADD R8, R11, 0xffffffe ;  /* 0x0ffffffe0b087836 */ /* 0x001fcc0000000000 */
[----:B------:R-:W0:Y:S08]  /*5120*/  I2F.RP R11, R0 ;  /* 0x00000000000b7306 */ /* 0x000e300000209400 */
[----:B------:R2:W3:Y:S08]  /*5130*/  F2I.FTZ.U32.TRUNC.NTZ R9, R8 ;  /* 0x0000000800097305 */ /* 0x0004f0000021f000 */
[----:B0-----:R-:W0:Y:S01]  /*5140*/  MUFU.RCP R11, R11 ;  /* 0x0000000b000b7308 */ /* 0x001e220000001000 */
[----:B--2---:R-:W-:Y:S01]  /*5150*/  IMAD.MOV.U32 R8, RZ, RZ, RZ ;  /* 0x000000ffff087224 */ /* 0x004fe200078e00ff */
[----:B---3--:R-:W-:-:S05]  /*5160*/  IADD3 R13, PT, PT, RZ, -R9, RZ ;  /* 0x80000009ff0d7210 */ /* 0x008fca0007ffe0ff */
[----:B------:R-:W-:-:S04]  /*5170*/  IMAD R13, R13, R2, RZ ;  /* 0x000000020d0d7224 */ /* 0x000fc800078e02ff */
[----:B------:R-:W-:-:S04]  /*5180*/  IMAD.HI.U32 R13, R9, R13, R8 ;  /* 0x0000000d090d7227 */ /* 0x000fc800078e0008 */
[----:B------:R-:W-:-:S04]  /*5190*/  IMAD.MOV.U32 R9, RZ, RZ, R12 ;  /* 0x000000ffff097224 */ /* 0x000fc800078e000c */
[----:B------:R-:W-:-:S05]  /*51a0*/  IMAD.HI.U32 R19, R13, R9, RZ ;  /* 0x000000090d137227 */ /* 0x000fca00078e00ff */
[----:B------:R-:W-:-:S05]  /*51b0*/  IADD3 R8, PT, PT, -R19, RZ, RZ ;  /* 0x000000ff13087210 */ /* 0x000fca0007ffe1ff */
        /* <DEDUP_REMOVED lines=26> */
[----:B------:R-:W-:Y:S01]  /*5360*/  ISETP.GE.AND P3, PT, R2, RZ, PT ;  /* 0x000000ff0200720c */ /* 0x000fe20003f66270 */
[----:B0-----:R-:W-:-:S10]  /*5370*/  VIADD R8, R11, 0xffffffe ;  /* 0x0ffffffe0b087836 */ /* 0x001fd40000000000 */
[----:B------:R-:W-:Y:S01]  /*5380*/  @!P2 IADD3 R16, PT, PT, R16, 0x1, RZ ;  /* 0x000000011010a810 */ /* 0x000fe20007ffe0ff */
[----:B------:R-:W-:Y:S01]  /*5390*/  @!P2 IMAD.IADD R9, R9, 0x1, -R0 ;  /* 0x000000010909a824 */ /* 0x000fe200078e0a00 */
[----:B------:R-:W-:-:S04]  /*53a0*/  ISETP.NE.AND P2, PT, R4, RZ, PT ;  /* 0x000000ff0400720c */ /* 0x000fc80003f45270 */
[----:B------:R-:W-:Y:S02]  /*53b0*/  ISETP.GE.U32.AND P1, PT, R9, R0, PT ;  /* 0x000000000900720c */ /* 0x000fe40003f26070 */
[----:B------:R0:W2:Y:S01]  /*53c0*/  F2I.FTZ.U32.TRUNC.NTZ R9, R8 ;  /* 0x0000000800097305 */ /* 0x0000a2000021f000 */
[----:B------:R-:W3:Y:S01]  /*53d0*/  LDC R0, c[0x0][0x414] ;  /* 0x00010500ff007b82 */ /* 0x000ee20000000800 */
[----:B0-----:R-:W-:-:S09]  /*53e0*/  IMAD.MOV.U32 R8, RZ, RZ, RZ ;  /* 0x000000ffff087224 */ /* 0x001fd200078e00ff */
[----:B------:R-:W-:Y:S02]  /*53f0*/  @P1 VIADD R16, R16, 0x1 ;  /* 0x0000000110101836 */ /* 0x000fe40000000000 */
[----:B--2---:R-:W-:-:S03]  /*5400*/  IMAD.MOV R11, RZ, RZ, -R9 ;  /* 0x000000ffff0b7224 */ /* 0x004fc600078e0a09 */
[----:B------:R-:W-:Y:S02]  /*5410*/  @!P3 IADD3 R16, PT, PT, -R16, RZ, RZ ;  /* 0x000000ff1010b210 */ /* 0x000fe40007ffe1ff */
[----:B------:R-:W-:Y:S01]  /*5420*/  @!P2 LOP3.LUT R16, RZ, R4, RZ, 0x33, !PT ;  /* 0x00000004ff10a212 */ /* 0x000fe200078e33ff */
[----:B------:R-:W-:-:S03]  /*5430*/  IMAD R11, R11, R14, RZ ;  /* 0x0000000e0b0b7224 */ /* 0x000fc600078e02ff */
[----:B------:R-:W-:Y:S01]  /*5440*/  IABS R12, R16 ;  /* 0x00000010000c7213 */ /* 0x000fe20000000000 */
[----:B------:R-:W-:Y:S01]  /*5450*/  IMAD.HI.U32 R2, R9, R11, R8 ;  /* 0x0000000b09027227 */ /* 0x000fe200078e0008 */
[----:B---3--:R-:W-:-:S03]  /*5460*/  IABS R21, R0 ;  /* 0x0000000000157213 */ /* 0x008fc60000000000 */
[----:B------:R-:W-:Y:S01]  /*5470*/  IMAD.MOV.U32 R9, RZ, RZ, R12 ;  /* 0x000000ffff097224 */ /* 0x000fe200078e000c */
[----:B------:R-:W0:Y:S03]  /*5480*/  I2F.RP R11, R21 ;  /* 0x00000015000b7306 */ /* 0x000e260000209400 */
        /* <DEDUP_REMOVED lines=9> */
[----:B------:R-:W-:Y:S02]  /*5520*/  ISETP.NE.AND P2, PT, R15, RZ, PT ;  /* 0x000000ff0f00720c */ /* 0x000fe40003f45270 */
[----:B------:R-:W-:Y:S01]  /*5530*/  ISETP.GE.U32.AND P1, PT, R9, R14, PT ;  /* 0x0000000e0900720c */ /* 0x000fe20003f26070 */
[----:B0-----:R-:W-:-:S06]  /*5540*/  VIADD R9, R11, 0xffffffe ;  /* 0x0ffffffe0b097836 */ /* 0x001fcc0000000000 */
[----:B------:R-:W0:Y:S06]  /*5550*/  F2I.FTZ.U32.TRUNC.NTZ R9, R9 ;  /* 0x0000000900097305 */ /* 0x000e2c000021f000 */
[----:B------:R-:W-:-:S04]  /*5560*/  @P1 VIADD R2, R2, 0x1 ;  /* 0x0000000102021836 */ /* 0x000fc80000000000 */
[----:B------:R-:W-:Y:S01]  /*5570*/  @!P3 IMAD.MOV R2, RZ, RZ, -R2 ;  /* 0x000000ffff02b224 */ /* 0x000fe200078e0a02 */
[----:B------:R-:W-:Y:S02]  /*5580*/  @!P2 LOP3.LUT R2, RZ, R15, RZ, 0x33, !PT ;  /* 0x0000000fff02a212 */ /* 0x000fe400078e33ff */
[----:B0-----:R-:W-:-:S03]  /*5590*/  IADD3 R8, PT, PT, RZ, -R9, RZ ;  /* 0x80000009ff087210 */ /* 0x001fc60007ffe0ff */
[----:B------:R-:W-:Y:S02]  /*55a0*/  IMAD.MOV R11, RZ, RZ, -R2 ;  /* 0x000000ffff0b7224 */ /* 0x000fe400078e0a02 */
[----:B------:R-:W-:Y:S02]  /*55b0*/  IMAD R13, R8, R21, RZ ;  /* 0x00000015080d7224 */ /* 0x000fe400078e02ff */
[----:B------:R-:W-:Y:S02]  /*55c0*/  IMAD.MOV.U32 R8, RZ, RZ, RZ ;  /* 0x000000ffff087224 */ /* 0x000fe400078e00ff */
[----:B------:R-:W-:Y:S01]  /*55d0*/  IMAD R11, R15, R11, R16 ;  /* 0x0000000b0f0b7224 */ /* 0x000fe200078e0210 */
[----:B------:R-:W-:Y:S01]  /*55e0*/  IADD3 R16, PT, PT, -R16, RZ, RZ ;  /* 0x000000ff10107210 */ /* 0x000fe20007ffe1ff */
[----:B------:R-:W-:Y:S01]  /*55f0*/  IMAD.HI.U32 R23, R9, R13, R8 ;  /* 0x0000000d09177227 */ /* 0x000fe200078e0008 */
[----:B------:R-:W-:Y:S01]  /*5600*/  LOP3.LUT R15, R15, R0, RZ, 0x3c, !PT ;  /* 0x000000000f0f7212 */ /* 0x000fe200078e3cff */
[----:B------:R-:W0:Y:S01]  /*5610*/  LDC.64 R8, c[0x0][0x430] ;  /* 0x00010c00ff087b82 */ /* 0x000e220000000a00 */
[----:B------:R-:W-:Y:S01]  /*5620*/  IABS R22, R11 ;  /* 0x0000000b00167213 */ /* 0x000fe20000000000 */
[----:B------:R-:W-:-:S02]  /*5630*/  IMAD R16, R4, R16, R19 ;  /* 0x0000001004107224 */ /* 0x000fc400078e0213 */
[----:B------:R-:W-:-:S04]  /*5640*/  IMAD.HI.U32 R20, R23, R14, RZ ;  /* 0x0000000e17147227 */ /* 0x000fc800078e00ff */
[----:B------:R-:W0:Y:S01]  /*5650*/  LDC.64 R12, c[0x0][0x438] ;  /* 0x00010e00ff0c7b82 */ /* 0x000e220000000a00 */
[----:B------:R-:W-:Y:S01]  /*5660*/  IMAD.HI.U32 R18, R23, R22, RZ ;  /* 0x0000001617127227 */ /* 0x000fe200078e00ff */
[----:B------:R-:W-:-:S03]  /*5670*/  IADD3 R24, PT, PT, -R20, RZ, RZ ;  /* 0x000000ff14187210 */ /* 0x000fc60007ffe1ff */
[----:B------:R-:W-:Y:S02]  /*5680*/  IMAD.MOV R23, RZ, RZ, -R18 ;  /* 0x000000ffff177224 */ /* 0x000fe400078e0a12 */
[C---:B------:R-:W-:Y:S02]  /*5690*/  IMAD R14, R21.reuse, R24, R14 ;  /* 0x00000018150e7224 */ /* 0x040fe400078e020e */
[C---:B------:R-:W-:Y:S02]  /*56a0*/  IMAD R22, R21.reuse, R23, R22 ;  /* 0x0000001715167224 */ /* 0x040fe400078e0216 */
[----:B------:R-:W-:Y:S01]  /*56b0*/  IMAD.MOV R23, RZ, RZ, -R19 ;  /* 0x000000ffff177224 */ /* 0x000fe200078e0a13 */
[C---:B------:R-:W-:Y:S02]  /*56c0*/  ISETP.GT.U32.AND P2, PT, R21.reuse, R14, PT ;  /* 0x0000000e1500720c */ /* 0x040fe40003f44070 */
[----:B------:R-:W-:Y:S01]  /*56d0*/  ISETP.GT.U32.AND P3, PT, R21, R22, PT ;  /* 0x000000161500720c */ /* 0x000fe20003f64070 */
[----:B------:R-:W-:Y:S01]  /*56e0*/  IMAD R23, R17, R23, R10 ;  /* 0x0000001711177224 */ /* 0x000fe200078e020a */
[----:B------:R-:W-:-:S03]  /*56f0*/  LOP3.LUT R19, RZ, R0, RZ, 0x33, !PT ;  /* 0x00000000ff137212 */ /* 0x000fc600078e33ff */
[----:B0-----:R-:W-:Y:S01]  /*5700*/  IMAD R4, R23, R8, -R12 ;  /* 0x0000000817047224 */ /* 0x001fe200078e0a0c */
[----:B------:R-:W-:Y:S01]  /*5710*/  LOP3.LUT R8, R11, R0, RZ, 0x3c, !PT ;  /* 0x000000000b087212 */ /* 0x000fe200078e3cff */
[----:B------:R-:W-:-:S04]  /*5720*/  IMAD R16, R16, R9, -R13 ;  /* 0x0000000910107224 */ /* 0x000fc800078e0a0d */
[----:B------:R-:W-:Y:S02]  /*5730*/  @!P2 IADD3 R20, PT, PT, R20, 0x1, RZ ;  /* 0x000000011414a810 */ /* 0x000fe40007ffe0ff */
[--C-:B------:R-:W-:Y:S01]  /*5740*/  @!P3 IMAD.IADD R22, R22, 0x1, -R21.reuse ;  /* 0x000000011616b824 */ /* 0x100fe200078e0a15 */
[----:B-1----:R-:W-:Y:S01]  /*5750*/  ISETP.GE.AND P1, PT, R4, UR10, PT ;  /* 0x0000000a04007c0c */ /* 0x002fe2000bf26270 */
[----:B------:R-:W-:Y:S01]  /*5760*/  @!P2 IMAD.IADD R14, R14, 0x1, -R21 ;  /* 0x000000010e0ea824 */ /* 0x000fe200078e0a15 */
[----:B------:R-:W-:Y:S01]  /*5770*/  ISETP.GE.AND P6, PT, R16, UR11, PT ;  /* 0x0000000b10007c0c */ /* 0x000fe2000bfc6270 */
[----:B------:R-:W-:Y:S01]  /*5780*/  @!P3 VIADD R18, R18, 0x1 ;  /* 0x000000011212b836 */ /* 0x000fe20000000000 */
[----:B------:R-:W-:Y:S02]  /*5790*/  ISETP.GT.AND P1, PT, R4, -0x1, !P1 ;  /* 0xffffffff0400780c */ /* 0x000fe40004f24270 */
[----:B------:R-:W-:Y:S02]  /*57a0*/  ISETP.GT.AND P6, PT, R16, -0x1, !P6 ;  /* 0xffffffff1000780c */ /* 0x000fe400077c4270 */
[----:B------:R-:W-:-:S02]  /*57b0*/  ISETP.GE.U32.AND P5, PT, R22, R21, PT ;  /* 0x000000151600720c */ /* 0x000fc40003fa6070 */
[----:B------:R-:W-:Y:S02]  /*57c0*/  ISETP.GE.U32.AND P4, PT, R14, R21, PT ;  /* 0x000000150e00720c */ /* 0x000fe40003f86070 */
[----:B------:R-:W-:Y:S02]  /*57d0*/  PLOP3.LUT P1, PT, P6, P1, PT, 0x80, 0x8 ;  /* 0x000000000008781c */ /* 0x000fe40003723070 */
[----:B------:R-:W-:Y:S02]  /*57e0*/  ISETP.GE.AND P2, PT, R15, RZ, PT ;  /* 0x000000ff0f00720c */ /* 0x000fe40003f46270 */
[----:B------:R-:W-:Y:S02]  /*57f0*/  ISETP.GE.AND P3, PT, R8, RZ, PT ;  /* 0x000000ff0800720c */ /* 0x000fe40003f66270 */
[----:B------:R-:W0:Y:S03]  /*5800*/  LDC.64 R8, c[0x0][0x3f8] ;  /* 0x0000fe00ff087b82 */ /* 0x000e260000000a00 */
[----:B------:R-:W-:-:S02]  /*5810*/  @P5 IADD3 R18, PT, PT, R18, 0x1, RZ ;  /* 0x0000000112125810 */ /* 0x000fc40007ffe0ff */
[----:B------:R-:W-:Y:S01]  /*5820*/  @P4 VIADD R20, R20, 0x1 ;  /* 0x0000000114144836 */ /* 0x000fe20000000000 */
[----:B------:R-:W-:Y:S02]  /*5830*/  ISETP.NE.AND P4, PT, R0, RZ, PT ;  /* 0x000000ff0000720c */ /* 0x000fe40003f85270 */
[----:B------:R-:W1:Y:S01]  /*5840*/  @P1 LDC.64 R12, c[0x0][0x3d0] ;  /* 0x0000f400ff0c1b82 */ /* 0x000e620000000a00 */
[----:B------:R-:W-:Y:S02]  /*5850*/  @!P2 IMAD.MOV R20, RZ, RZ, -R20 ;  /* 0x000000ffff14a224 */ /* 0x000fe400078e0a14 */
[----:B------:R-:W-:-:S03]  /*5860*/  @!P3 IMAD.MOV R18, RZ, RZ, -R18 ;  /* 0x000000ffff12b224 */ /* 0x000fc600078e0a12 */
[C---:B------:R-:W-:Y:S02]  /*5870*/  SEL R17, R19.reuse, R20, !P4 ;  /* 0x0000001413117207 */ /* 0x040fe40006000000 */
[----:B------:R-:W2:Y:S01]  /*5880*/  @P1 LDC.64 R14, c[0x0][0x380] ;  /* 0x0000e000ff0e1b82 */ /* 0x000ea20000000a00 */
[----:B------:R-:W-:Y:S01]  /*5890*/  SEL R18, R19, R18, !P4 ;  /* 0x0000001213127207 */ /* 0x000fe20006000000 */
[----:B------:R-:W-:-:S04]  /*58a0*/  IMAD R19, R11, UR5, RZ ;  /* 0x000000050b137c24 */ /* 0x000fc8000f8e02ff */
[----:B------:R-:W-:Y:S02]  /*58b0*/  IMAD R17, R2, R17, R18 ;  /* 0x0000001102117224 */ /* 0x000fe400078e0212 */
[----:B0-----:R-:W-:-:S04]  /*58c0*/  IMAD.WIDE R8, R11, 0x2, R8 ;  /* 0x000000020b087825 */ /* 0x001fc800078e0208 */
[----:B------:R-:W-:Y:S02]  /*58d0*/  @P1 IMAD R17, R17, UR11, R16 ;  /* 0x0000000b11111c24 */ /* 0x000fe4000f8e0210 */
[----:B------:R-:W3:Y:S02]  /*58e0*/  LDG.E.U16 R8, desc[UR8][R8.64] ;  /* 0x0000000808087981 */ /* 0x000ee4000c1e1500 */
[----:B------:R-:W-:Y:S01]  /*58f0*/  @P1 IMAD R17, R17, UR10, R4 ;  /* 0x0000000a11111c24 */ /* 0x000fe2000f8e0204 */
[----:B------:R-:W0:Y:S01]  /*5900*/  LDCU.64 UR10, c[0x0][0x3a8] ;  /* 0x00007500ff0a77ac */ /* 0x000e220008000a00 */
[----:B-1----:R-:W-:-:S04]  /*5910*/  @P1 IMAD.WIDE R12, R19, 0x2, R12 ;  /* 0x00000002130c1825 */ /* 0x002fc800078e020c */
[----:B--2---:R-:W-:Y:S02]  /*5920*/  @P1 IMAD.WIDE R14, R17, 0x2, R14 ;  /* 0x00000002110e1825 */ /* 0x004fe400078e020e */
[----:B------:R-:W2:Y:S04]  /*5930*/  @P1 LDG.E.U16 R12, desc[UR8][R12.64] ;  /* 0x000000080c0c1981 */ /* 0x000ea8000c1e1500 */
[----:B------:R-:W4:Y:S01]  /*5940*/  @P1 LDG.E.U16 R14, desc[UR8][R14.64] ;  /* 0x000000080e0e1981 */ /* 0x000f22000c1e1500 */
[----:B---3--:R-:W-:Y:S01]  /*5950*/  SHF.L.U32 R0, R8, 0x10, RZ ;  /* 0x0000001008007819 */ /* 0x008fe200000006ff */
[----:B--2---:R-:W-:Y:S02]  /*5960*/  @P1 IMAD.U32 R11, R12, 0x10000, RZ ;  /* 0x000100000c0b1824 */ /* 0x004fe400078e00ff */
[----:B----4-:R-:W-:-:S04]  /*5970*/  @P1 IMAD.U32 R2, R14, 0x10000, RZ ;  /* 0x000100000e021824 */ /* 0x010fc800078e00ff */
[----:B------:R-:W-:Y:S01]  /*5980*/  @P1 FFMA.FTZ R0, R11, R2, R0 ;  /* 0x000000020b001223 */ /* 0x000fe20000010000 */
[----:B0-----:R-:W-:-:S04]  /*5990*/  LEA R16, P1, R10, UR10, 0x1 ;  /* 0x0000000a0a107c11 */ /* 0x001fc8000f8208ff */
[----:B------:R-:W-:Y:S02]  /*59a0*/  F2FP.BF16.F32.PACK_AB R0, RZ, R0 ;  /* 0x00000000ff00723e */ /* 0x000fe400000010ff */
[----:B------:R-:W-:-:S05]  /*59b0*/  LEA.HI.X R17, R10, UR11, R7, 0x1, P1 ;  /* 0x0000000b0a117c11 */ /* 0x000fca00088f0c07 */
[----:B------:R0:W-:Y:S01]  /*59c0*/  STG.E.U16 desc[UR8][R16.64], R0 ;  /* 0x0000000010007986 */ /* 0x0001e2000c101508 */
[----:B------:R-:W-:Y:S01]  /*59d0*/  MOV R7, R6 ;  /* 0x0000000600077202 */ /* 0x000fe20000000f00 */
[----:B------:R-:W-:-:S07]  /*59e0*/  IMAD.MOV.U32 R10, RZ, RZ, R5 ;  /* 0x000000ffff0a7224 */ /* 0x000fce00078e0005 */
.L_x_1245:
[----:B------:R-:W-:Y:S05]  /*59f0*/  BSYNC.RECONVERGENT B0 ;  /* 0x0000000000007941 */ /* 0x000fea0003800200 */
.L_x_1244:
[----:B------:R-:W-:Y:S05]  /*5a00*/  @!P0 EXIT ;  /* 0x000000000000894d */ /* 0x000fea0003800000 */
[----:B------:R-:W0:Y:S01]  /*5a10*/  LDC.64 R8, c[0x0][0x410] ;  /* 0x00010400ff087b82 */ /* 0x000e220000000a00 */
[----:B------:R-:W1:Y:S01]  /*5a20*/  LDCU UR4, c[0x0][0x40c] ;  /* 0x00008180ff0477ac */ /* 0x000e620008000800 */
[----:B------:R-:W2:Y:S06]  /*5a30*/  LDCU.64 UR10, c[0x0][0x418] ;  /* 0x00008300ff0a77ac */ /* 0x000eac0008000a00 */
[----:B------:R-:W3:Y:S01]  /*5a40*/  LDC R4, c[0x0][0x420] ;  /* 0x00010800ff047b82 */ /* 0x000ee20000000800 */
[----:B------:R-:W4:Y:S01]  /*5a50*/  LDCU.64 UR12, c[0x0][0x3a8] ;  /* 0x00007500ff0c77ac */ /* 0x000f220008000a00 */
[----:B0-----:R-:W-:-:S04]  /*5a60*/  IABS R0, R9 ;  /* 0x0000000900007213 */ /* 0x001fc80000000000 */
[----:B------:R-:W0:Y:S01]  /*5a70*/  I2F.RP R2, R0 ;  /* 0x0000000000027306 */ /* 0x000e220000209400 */
[----:B---3--:R-:W-:-:S07]  /*5a80*/  IABS R4, R4 ;  /* 0x0000000400047213 */ /* 0x008fce0000000000 */
[----:B------:R-:W3:Y:S08]  /*5a90*/  I2F.RP R6, R4 ;  /* 0x0000000400067306 */ /* 0x000ef00000209400 */
[----:B0-----:R-:W0:Y:S08]  /*5aa0*/  MUFU.RCP R2, R2 ;  /* 0x0000000200027308 */ /* 0x001e300000001000 */
[----:B---3--:R-:W-:Y:S01]  /*5ab0*/  MUFU.RCP R6, R6 ;  /* 0x0000000600067308 */ /* 0x008fe20000001000 */
[----:B0-----:R-:W-:Y:S01]  /*5ac0*/  VIADD R12, R2, 0xffffffe ;  /* 0x0ffffffe020c7836 */ /* 0x001fe20000000000 */
[----:B------:R-:W-:-:S02]  /*5ad0*/  IABS R2, R8 ;  /* 0x0000000800027213 */ /* 0x000fc40000000000 */
[----:B------:R-:W-:-:S04]  /*5ae0*/  LOP3.LUT R8, R8, R9, RZ, 0x3c, !PT ;  /* 0x0000000908087212 */ /* 0x000fc800078e3cff */
[----:B------:R0:W3:Y:S01]  /*5af0*/  F2I.FTZ.U32.TRUNC.NTZ R13, R12 ;  /* 0x0000000c000d7305 */ /* 0x0000e2000021f000 */
[----:B------:R-:W-:Y:S01]  /*5b00*/  ISETP.GE.AND P2, PT, R8, RZ, PT ;  /* 0x000000ff0800720c */ /* 0x000fe20003f46270 */
[----:B0-----:R-:W-:Y:S01]  /*5b10*/  IMAD.MOV.U32 R12, RZ, RZ, RZ ;  /* 0x000000ffff0c7224 */ /* 0x001fe200078e00ff */
[----:B---3--:R-:W-:-:S05]  /*5b20*/  IADD3 R5, PT, PT, RZ, -R13, RZ ;  /* 0x8000000dff057210 */ /* 0x008fca0007ffe0ff */
[----:B------:R-:W-:-:S04]  /*5b30*/  IMAD R5, R5, R0, RZ ;  /* 0x0000000005057224 */ /* 0x000fc800078e02ff */
[----:B------:R-:W-:Y:S01]  /*5b40*/  IMAD.HI.U32 R5, R13, R5, R12 ;  /* 0x000000050d057227 */ /* 0x000fe200078e000c */
[----:B------:R-:W-:-:S04]  /*5b50*/  IADD3 R12, PT, PT, R6, 0xffffffe, RZ ;  /* 0x0ffffffe060c7810 */ /* 0x000fc80007ffe0ff */
[----:B------:R0:W3:Y:S01]  /*5b60*/  F2I.FTZ.U32.TRUNC.NTZ R13, R12 ;  /* 0x0000000c000d7305 */ /* 0x0000e2000021f000 */
[----:B------:R-:W-:-:S04]  /*5b70*/  IMAD.HI.U32 R5, R5, R2, RZ ;  /* 0x0000000205057227 */ /* 0x000fc800078e00ff */
[----:B------:R-:W-:-:S04]  /*5b80*/  IMAD.MOV R11, RZ, RZ, -R5 ;  /* 0x000000ffff0b7224 */ /* 0x000fc800078e0a05 */
[----:B------:R-:W-:Y:S02]  /*5b90*/  IMAD R11, R0, R11, R2 ;  /* 0x0000000b000b7224 */ /* 0x000fe400078e0202 */
[----:B0-----:R-:W-:-:S03]  /*5ba0*/  HFMA2 R12, -RZ, RZ, 0, 0 ;  /* 0x00000000ff0c7431 */ /* 0x001fc600000001ff */
[----:B------:R-:W-:-:S13]  /*5bb0*/  ISETP.GT.U32.AND P0, PT, R0, R11, PT ;  /* 0x0000000b0000720c */ /* 0x000fda0003f04070 */
[----:B------:R-:W-:Y:S02]  /*5bc0*/  @!P0 IMAD.IADD R11, R11, 0x1, -R0 ;  /* 0x000000010b0b8824 */ /* 0x000fe400078e0a00 */
[----:B------:R-:W-:Y:S01]  /*5bd0*/  @!P0 VIADD R5, R5, 0x1 ;  /* 0x0000000105058836 */ /* 0x000fe20000000000 */
[----:B------:R-:W-:Y:S02]  /*5be0*/  ISETP.NE.AND P0, PT, R9, RZ, PT ;  /* 0x000000ff0900720c */ /* 0x000fe40003f05270 */
[----:B------:R-:W-:Y:S01]  /*5bf0*/  ISETP.GE.U32.AND P1, PT, R11, R0, PT ;  /* 0x000000000b00720c */ /* 0x000fe20003f26070 */
[----:B---3--:R-:W-:-:S04]  /*5c00*/  IMAD.MOV R11, RZ, RZ, -R13 ;  /* 0x000000ffff0b7224 */ /* 0x008fc800078e0a0d */
[----:B------:R-:W-:-:S04]  /*5c10*/  IMAD R11, R11, R4, RZ ;  /* 0x000000040b0b7224 */ /* 0x000fc800078e02ff */
[----:B------:R-:W-:-:S04]  /*5c20*/  IMAD.HI.U32 R2, R13, R11, R12 ;  /* 0x0000000b0d027227 */ /* 0x000fc800078e000c */
[----:B------:R-:W-:-:S05]  /*5c30*/  @P1 IADD3 R5, PT, PT, R5, 0x1, RZ ;  /* 0x0000000105051810 */ /* 0x000fca0007ffe0ff */
[----:B------:R-:W-:Y:S01]  /*5c40*/  @!P2 IMAD.MOV R5, RZ, RZ, -R5 ;  /* 0x000000ffff05a224 */ /* 0x000fe200078e0a05 */
[----:B-12-4-:R-:W-:-:S07]  /*5c50*/  @!P0 LOP3.LUT R5, RZ, R9, RZ, 0x33, !PT ;  /* 0x00000009ff058212 */ /* 0x016fce00078e33ff */
.L_x_1246:
[----:B------:R-:W0:Y:S01]  /*5c60*/  LDC R17, c[0x0][0x420] ;  /* 0x00010800ff117b82 */ /* 0x000e220000000800 */
[----:B------:R-:W-:-:S05]  /*5c70*/  IABS R11, R10 ;  /* 0x0000000a000b7213 */ /* 0x000fca0000000000 */
[----:B------:R-:W-:Y:S02]  /*5c80*/  IMAD.HI.U32 R8, R2, R11, RZ ;  /* 0x0000000b02087227 */ /* 0x000fe400078e00ff */
[----:B------:R-:W1:Y:S02]  /*5c90*/  LDC R19, c[0x0][0x424] ;  /* 0x00010900ff137b82 */ /* 0x000e640000000800 */
[----:B------:R-:W-:-:S06]  /*5ca0*/  IMAD.MOV R0, RZ, RZ, -R8 ;  /* 0x000000ffff007224 */ /* 0x000fcc00078e0a08 */
[----:B------:R-:W2:Y:S01]  /*5cb0*/  LDC R26, c[0x0][0x414] ;  /* 0x00010500ff1a7b82 */ /* 0x000ea20000000800 */
[-C--:B0-----:R-:W-:Y:S02]  /*5cc0*/  IABS R6, R17.reuse ;  /* 0x0000001100067213 */ /* 0x081fe40000000000 */
[----:B------:R-:W-:Y:S02]  /*5cd0*/  LOP3.LUT R2, R10, R17, RZ, 0x3c, !PT ;  /* 0x000000110a027212 */ /* 0x000fe400078e3cff */
[----:B------:R-:W0:Y:S01]  /*5ce0*/  I2F.RP R9, R6 ;  /* 0x0000000600097306 */ /* 0x000e220000209400 */
[----:B------:R-:W-:Y:S01]  /*5cf0*/  IMAD R11, R6, R0, R11 ;  /* 0x00000000060b7224 */ /* 0x000fe200078e020b */
[----:B------:R-:W-:Y:S02]  /*5d00*/  IADD3 R0, P3, PT, R3, R10, RZ ;  /* 0x0000000a03007210 */ /* 0x000fe40007f7e0ff */
[----:B-1----:R-:W-:Y:S02]  /*5d10*/  IABS R15, R19 ;  /* 0x00000013000f7213 */ /* 0x002fe40000000000 */
[----:B------:R-:W-:-:S02]  /*5d20*/  ISETP.GT.U32.AND P1, PT, R4, R11, PT ;  /* 0x0000000b0400720c */ /* 0x000fc40003f24070 */
[----:B------:R-:W1:Y:S01]  /*5d30*/  I2F.RP R14, R15 ;  /* 0x0000000f000e7306 */ /* 0x000e620000209400 */
[----:B------:R-:W-:Y:S02]  /*5d40*/  ISETP.GE.AND P2, PT, R2, RZ, PT ;  /* 0x000000ff0200720c */ /* 0x000fe40003f46270 */
[----:B------:R-:W-:-:S05]  /*5d50*/  LOP3.LUT R16, RZ, R17, RZ, 0x33, !PT ;  /* 0x00000011ff107212 */ /* 0x000fca00078e33ff */
[----:B0-----:R-:W0:Y:S03]  /*5d60*/  MUFU.RCP R9, R9 ;  /* 0x0000000900097308 */ /* 0x001e260000001000 */
[----:B------:R-:W-:Y:S02]  /*5d70*/  @!P1 IADD3 R11, PT, PT, R11, -R6, RZ ;  /* 0x800000060b0b9210 */ /* 0x000fe40007ffe0ff */
[----:B------:R-:W-:Y:S02]  /*5d80*/  @!P1 IADD3 R8, PT, PT, R8, 0x1, RZ ;  /* 0x0000000108089810 */ /* 0x000fe40007ffe0ff */
[----:B------:R-:W-:Y:S01]  /*5d90*/  ISETP.GE.U32.AND P0, PT, R11, R4, PT ;  /* 0x000000040b00720c */ /* 0x000fe20003f06070 */
[----:B-1----:R-:W1:Y:S01]  /*5da0*/  MUFU.RCP R14, R14 ;  /* 0x0000000e000e7308 */ /* 0x002e620000001000 */
[----:B------:R-:W-:Y:S01]  /*5db0*/  IABS R4, R0 ;  /* 0x0000000000047213 */ /* 0x000fe20000000000 */
[----:B0-----:R-:W-:-:S02]  /*5dc0*/  VIADD R20, R9, 0xffffffe ;  /* 0x0ffffffe09147836 */ /* 0x001fc40000000000 */
[----:B------:R-:W0:Y:S08]  /*5dd0*/  LDC R9, c[0x0][0x410] ;  /* 0x00010400ff097b82 */ /* 0x000e300000000800 */
[----:B------:R-:W-:Y:S01]  /*5de0*/  @P0 VIADD R8, R8, 0x1 ;  /* 0x0000000108080836 */ /* 0x000fe20000000000 */
[----:B------:R3:W4:Y:S01]  /*5df0*/  F2I.FTZ.U32.TRUNC.NTZ R21, R20 ;  /* 0x0000001400157305 */ /* 0x000722000021f000 */
[----:B------:R-:W-:-:S02]  /*5e00*/  ISETP.NE.AND P0, PT, R17, RZ, PT ;  /* 0x000000ff1100720c */ /* 0x000fc40003f05270 */
[----:B------:R-:W-:Y:S02]  /*5e10*/  @!P2 IMAD.MOV R8, RZ, RZ, -R8 ;  /* 0x000000ffff08a224 */ /* 0x000fe400078e0a08 */
[----:B-1----:R-:W-:-:S03]  /*5e20*/  VIADD R12, R14, 0xffffffe ;  /* 0x0ffffffe0e0c7836 */ /* 0x002fc60000000000 */
[----:B------:R-:W-:Y:S01]  /*5e30*/  SEL R8, R16, R8, !P0 ;  /* 0x0000000810087207 */ /* 0x000fe20004000000 */
[----:B------:R1:W5:Y:S01]  /*5e40*/  F2I.FTZ.U32.TRUNC.NTZ R13, R12 ;  /* 0x0000000c000d7305 */ /* 0x000362000021f000 */
[----:B---3--:R-:W-:Y:S02]  /*5e50*/  IMAD.MOV.U32 R20, RZ, RZ, RZ ;  /* 0x000000ffff147224 */ /* 0x008fe400078e00ff */
[----:B----4-:R-:W-:Y:S02]  /*5e60*/  IMAD.MOV R11, RZ, RZ, -R21 ;  /* 0x000000ffff0b7224 */ /* 0x010fe400078e0a15 */
[----:B-1----:R-:W-:Y:S02]  /*5e70*/  IMAD.MOV.U32 R12, RZ, RZ, RZ ;  /* 0x000000ffff0c7224 */ /* 0x002fe400078e00ff */
[----:B------:R-:W-:Y:S01]  /*5e80*/  IMAD R11, R11, R6, RZ ;  /* 0x000000060b0b7224 */ /* 0x000fe200078e02ff */
[----:B0-----:R-:W-:-:S03]  /*5e90*/  IABS R14, R9 ;  /* 0x00000009000e7213 */ /* 0x001fc60000000000 */
[----:B------:R-:W-:Y:S01]  /*5ea0*/  IMAD.HI.U32 R2, R21, R11, R20 ;  /* 0x0000000b15027227 */ /* 0x000fe200078e0014 */
[----:B------:R-:W-:Y:S01]  /*5eb0*/  MOV R21, R4 ;  /* 0x0000000400157202 */ /* 0x000fe20000000f00 */
[----:B------:R-:W0:Y:S01]  /*5ec0*/  I2F.RP R22, R14 ;  /* 0x0000000e00167306 */ /* 0x000e220000209400 */
[----:B------:R-:W-:Y:S01]  /*5ed0*/  IABS R20, R8 ;  /* 0x0000000800147213 */ /* 0x000fe20000000000 */
[----:B-----5:R-:W-:Y:S02]  /*5ee0*/  IMAD.MOV R4, RZ, RZ, -R13 ;  /* 0x000000ffff047224 */ /* 0x020fe400078e0a0d */
[----:B------:R-:W-:-:S04]  /*5ef0*/  IMAD.HI.U32 R11, R2, R21, RZ ;  /* 0x00000015020b7227 */ /* 0x000fc800078e00ff */
[----:B------:R-:W-:Y:S01]  /*5f00*/  IMAD R23, R4, R15, RZ ;  /* 0x0000000f04177224 */ /* 0x000fe200078e02ff */
[----:B------:R-:W-:-:S03]  /*5f10*/  IADD3 R4, PT, PT, -R11, RZ, RZ ;  /* 0x000000ff0b047210 */ /* 0x000fc60007ffe1ff */
[----:B------:R-:W-:Y:S01]  /*5f20*/  IMAD.HI.U32 R12, R13, R23, R12 ;  /* 0x000000170d0c7227 */ /* 0x000fe200078e000c */
[----:B0-----:R-:W0:Y:S03]  /*5f30*/  MUFU.RCP R22, R22 ;  /* 0x0000001600167308 */ /* 0x001e260000001000 */
[----:B------:R-:W-:Y:S02]  /*5f40*/  IMAD R13, R6, R4, R21 ;  /* 0x00000004060d7224 */ /* 0x000fe400078e0215 */
[----:B------:R-:W-:Y:S02]  /*5f50*/  IMAD.MOV.U32 R4, RZ, RZ, R6 ;  /* 0x000000ffff047224 */ /* 0x000fe400078e0006 */
[----:B------:R-:W-:-:S03]  /*5f60*/  IMAD.HI.U32 R18, R12, R20, RZ ;  /* 0x000000140c127227 */ /* 0x000fc600078e00ff */
[----:B------:R-:W-:Y:S02]  /*5f70*/  ISETP.GT.U32.AND P5, PT, R4, R13, PT ;  /* 0x0000000d0400720c */ /* 0x000fe40003fa4070 */
[----:B------:R-:W-:-:S05]  /*5f80*/  IADD3 R21, PT, PT, -R18, RZ, RZ ;  /* 0x000000ff12157210 */ /* 0x000fca0007ffe1ff */
[----:B------:R-:W-:-:S05]  /*5f90*/  IMAD R20, R15, R21, R20 ;  /* 0x000000150f147224 */ /* 0x000fca00078e0214 */
[----:B------:R-:W-:Y:S01]  /*5fa0*/  ISETP.GT.U32.AND P1, PT, R15, R20, PT ;  /* 0x000000140f00720c */ /* 0x000fe20003f24070 */
[----:B------:R-:W-:Y:S01]  /*5fb0*/  @!P5 IMAD.IADD R13, R13, 0x1, -R6 ;  /* 0x000000010d0dd824 */ /* 0x000fe200078e0a06 */
[----:B------:R-:W-:Y:S02]  /*5fc0*/  LOP3.LUT R6, R0, R17, RZ, 0x3c, !PT ;  /* 0x0000001100067212 */ /* 0x000fe400078e3cff */
[----:B------:R-:W-:Y:S02]  /*5fd0*/  @!P5 IADD3 R11, PT, PT, R11, 0x1, RZ ;  /* 0x000000010b0bd810 */ /* 0x000fe40007ffe0ff */
[----:B------:R-:W-:Y:S01]  /*5fe0*/  ISETP.GE.U32.AND P4, PT, R13, R4, PT ;  /* 0x000000040d00720c */ /* 0x000fe20003f86070 */
[----:B0-----:R-:W-:Y:S01]  /*5ff0*/  VIADD R13, R22, 0xffffffe ;  /* 0x0ffffffe160d7836 */ /* 0x001fe20000000000 */
[----:B------:R-:W-:Y:S02]  /*6000*/  ISETP.GE.AND P2, PT, R6, RZ, PT ;  /* 0x000000ff0600720c */ /* 0x000fe40003f46270 */
[----:B------:R-:W-:-:S03]  /*6010*/  LOP3.LUT R6, R8, R19, RZ, 0x3c, !PT ;  /* 0x0000001308067212 */ /* 0x000fc600078e3cff */
[----:B------:R-:W-:Y:S01]  /*6020*/  @!P1 IMAD.IADD R20, R20, 0x1, -R15 ;  /* 0x0000000114149824 */ /* 0x000fe200078e0a0f */
[----:B------:R-:W0:Y:S01]  /*6030*/  F2I.FTZ.U32.TRUNC.NTZ R13, R13 ;  /* 0x0000000d000d7305 */ /* 0x000e22000021f000 */
[----:B------:R-:W-:Y:S01]  /*6040*/  ISETP.GE.AND P5, PT, R6, RZ, PT ;  /* 0x000000ff0600720c */ /* 0x000fe20003fa6270 */
[----:B------:R-:W-:-:S03]  /*6050*/  @!P1 VIADD R18, R18, 0x1 ;  /* 0x0000000112129836 */ /* 0x000fc60000000000 */
[----:B------:R-:W-:Y:S01]  /*6060*/  @P4 VIADD R11, R11, 0x1 ;  /* 0x000000010b0b4836 */ /* 0x000fe20000000000 */
[----:B------:R-:W-:-:S04]  /*6070*/  ISETP.GE.U32.AND P4, PT, R20, R15, PT ;  /* 0x0000000f1400720c */ /* 0x000fc80003f86070 */
[----:B------:R-:W-:-:S04]  /*6080*/  @!P2 IADD3 R11, PT, PT, -R11, RZ, RZ ;  /* 0x000000ff0b0ba210 */ /* 0x000fc80007ffe1ff */
[----:B------:R-:W-:Y:S02]  /*6090*/  SEL R16, R16, R11, !P0 ;  /* 0x0000000b10107207 */ /* 0x000fe40004000000 */
[----:B0-----:R-:W-:Y:S02]  /*60a0*/  IADD3 R23, PT, PT, RZ, -R13, RZ ;  /* 0x8000000dff177210 */ /* 0x001fe40007ffe0ff */
[----:B------:R-:W-:Y:S01]  /*60b0*/  IABS R11, R16 ;  /* 0x00000010000b7213 */ /* 0x000fe20000000000 */
[----:B------:R-:W-:Y:S01]  /*60c0*/  @P4 VIADD R18, R18, 0x1 ;  /* 0x0000000112124836 */ /* 0x000fe20000000000 */
[----:B------:R-:W-:Y:S01]  /*60d0*/  ISETP.NE.AND P0, PT, R19, RZ, PT ;  /* 0x000000ff1300720c */ /* 0x000fe20003f05270 */
[----:B------:R-:W-:Y:S02]  /*60e0*/  IMAD R23, R23, R14, RZ ;  /* 0x0000000e17177224 */ /* 0x000fe400078e02ff */
[----:B------:R-:W-:Y:S01]  /*60f0*/  IMAD.MOV.U32 R21, RZ, RZ, R18 ;  /* 0x000000ffff157224 */ /* 0x000fe200078e0012 */
[----:B------:R-:W-:Y:S01]  /*6100*/  LOP3.LUT R18, RZ, R19, RZ, 0x33, !PT ;  /* 0x00000013ff127212 */ /* 0x000fe200078e33ff */
[----:B------:R-:W-:Y:S01]  /*6110*/  IMAD.HI.U32 R20, R12, R11, RZ ;  /* 0x0000000b0c147227 */ /* 0x000fe200078e00ff */
[----:B------:R-:W-:-:S03]  /*6120*/  MOV R12, RZ ;  /* 0x000000ff000c7202 */ /* 0x000fc60000000f00 */
[----:B------:R-:W-:Y:S02]  /*6130*/  @!P5 IMAD.MOV R21, RZ, RZ, -R21 ;  /* 0x000000ffff15d224 */ /* 0x000fe400078e0a15 */
[----:B------:R-:W-:Y:S01]  /*6140*/  IMAD.HI.U32 R12, R13, R23, R12 ;  /* 0x000000170d0c7227 */ /* 0x000fe200078e000c */
[----:B--2---:R-:W-:Y:S02]  /*6150*/  IABS R13, R26 ;  /* 0x0000001a000d7213 */ /* 0x004fe40000000000 */
[----:B------:R-:W-:Y:S01]  /*6160*/  SEL R6, R18, R21, !P0 ;  /* 0x0000001512067207 */ /* 0x000fe20004000000 */
[----:B------:R-:W-:-:S03]  /*6170*/  IMAD.MOV R22, RZ, RZ, -R20 ;  /* 0x000000ffff167224 */ /* 0x000fc600078e0a14 */
[----:B------:R-:W-:Y:S01]  /*6180*/  IABS R21, R6 ;  /* 0x0000000600157213 */ /* 0x000fe20000000000 */
[C---:B------:R-:W-:Y:S02]  /*6190*/  IMAD R22, R15.reuse, R22, R11 ;  /* 0x000000160f167224 */ /* 0x040fe400078e020b */
[----:B------:R-:W-:Y:S02]  /*61a0*/  IMAD.MOV.U32 R11, RZ, RZ, R13 ;  /* 0x000000ffff0b7224 */ /* 0x000fe400078e000d */
[----:B------:R-:W-:Y:S01]  /*61b0*/  IMAD.HI.U32 R13, R12, R21, RZ ;  /* 0x000000150c0d7227 */ /* 0x000fe200078e00ff */
[----:B------:R-:W-:Y:S01]  /*61c0*/  ISETP.GT.U32.AND P4, PT, R15, R22, PT ;  /* 0x000000160f00720c */ /* 0x000fe20003f84070 */
[----:B------:R-:W0:Y:S03]  /*61d0*/  I2F.RP R24, R11 ;  /* 0x0000000b00187306 */ /* 0x000e260000209400 */
[----:B------:R-:W-:-:S05]  /*61e0*/  IADD3 R23, PT, PT, -R13, RZ, RZ ;  /* 0x000000ff0d177210 */ /* 0x000fca0007ffe1ff */
[----:B------:R-:W-:-:S04]  /*61f0*/  IMAD R21, R14, R23, R21 ;  /* 0x000000170e157224 */ /* 0x000fc800078e0215 */
[----:B------:R-:W-:Y:S01]  /*6200*/  @!P4 IMAD.IADD R22, R22, 0x1, -R15 ;  /* 0x000000011616c824 */ /* 0x000fe200078e0a0f */
[----:B------:R-:W-:Y:S01]  /*6210*/  ISETP.GT.U32.AND P1, PT, R14, R21, PT ;  /* 0x000000150e00720c */ /* 0x000fe20003f24070 */
[----:B0-----:R-:W0:Y:S01]  /*6220*/  MUFU.RCP R24, R24 ;  /* 0x0000001800187308 */ /* 0x001e220000001000 */
[----:B------:R-:W-:Y:S02]  /*6230*/  @!P4 IADD3 R20, PT, PT, R20, 0x1, RZ ;  /* 0x000000011414c810 */ /* 0x000fe40007ffe0ff */
[----:B------:R-:W-:Y:S02]  /*6240*/  ISETP.GE.U32.AND P5, PT, R22, R15, PT ;  /* 0x0000000f1600720c */ /* 0x000fe40003fa6070 */
[----:B------:R-:W-:Y:S02]  /*6250*/  LOP3.LUT R15, R16, R19, RZ, 0x3c, !PT ;  /* 0x00000013100f7212 */ /* 0x000fe400078e3cff */
[----:B------:R-:W-:Y:S02]  /*6260*/  LOP3.LUT R22, RZ, R9, RZ, 0x33, !PT ;  /* 0x00000009ff167212 */ /* 0x000fe400078e33ff */
[----:B------:R-:W-:-:S03]  /*6270*/  ISETP.GE.AND P2, PT, R15, RZ, PT ;  /* 0x000000ff0f00720c */ /* 0x000fc60003f46270 */
[----:B------:R-:W-:Y:S01]  /*6280*/  @!P1 IMAD.IADD R21, R21, 0x1, -R14 ;  /* 0x0000000115159824 */ /* 0x000fe200078e0a0e */
[----:B------:R-:W-:Y:S01]  /*6290*/  LOP3.LUT R15, R6, R9, RZ, 0x3c, !PT ;  /* 0x00000009060f7212 */ /* 0x000fe200078e3cff */
[----:B------:R-:W-:Y:S01]  /*62a0*/  @!P1 VIADD R13, R13, 0x1 ;  /* 0x000000010d0d9836 */ /* 0x000fe20000000000 */
[----:B------:R-:W-:Y:S02]  /*62b0*/  ISETP.NE.AND P1, PT, R9, RZ, PT ;  /* 0x000000ff0900720c */ /* 0x000fe40003f25270 */
[----:B------:R-:W-:Y:S01]  /*62c0*/  ISETP.GE.U32.AND P4, PT, R21, R14, PT ;  /* 0x0000000e1500720c */ /* 0x000fe20003f86070 */
[----:B------:R-:W-:Y:S01]  /*62d0*/  @P5 VIADD R20, R20, 0x1 ;  /* 0x0000000114145836 */ /* 0x000fe20000000000 */
[----:B------:R-:W-:Y:S01]  /*62e0*/  ISETP.GE.AND P5, PT, R15, RZ, PT ;  /* 0x000000ff0f00720c */ /* 0x000fe20003fa6270 */
[----:B0-----:R-:W-:-:S03]  /*62f0*/  VIADD R25, R24, 0xffffffe ;  /* 0x0ffffffe18197836 */ /* 0x001fc60000000000 */
[----:B------:R-:W-:-:S03]  /*6300*/  @!P2 IADD3 R20, PT, PT, -R20, RZ, RZ ;  /* 0x000000ff1414a210 */ /* 0x000fc60007ffe1ff */
[----:B------:R-:W0:Y:S01]  /*6310*/  F2I.FTZ.U32.TRUNC.NTZ R25, R25 ;  /* 0x0000001900197305 */ /* 0x000e22000021f000 */
[----:B------:R-:W-:-:S03]  /*6320*/  SEL R18, R18, R20, !P0 ;  /* 0x0000001412127207 */ /* 0x000fc60004000000 */
[----:B------:R-:W-:Y:S01]  /*6330*/  @P4 VIADD R13, R13, 0x1 ;  /* 0x000000010d0d4836 */ /* 0x000fe20000000000 */
[----:B------:R-:W-:Y:S02]  /*6340*/  IABS R20, R18 ;  /* 0x0000001200147213 */ /* 0x000fe40000000000 */
[----:B------:R-:W-:Y:S02]  /*6350*/  IADD3 R28, PT, PT, -R18, RZ, RZ ;  /* 0x000000ff121c7210 */ /* 0x000fe40007ffe1ff */
[----:B------:R-:W-:Y:S01]  /*6360*/  MOV R15, R13 ;  /* 0x0000000d000f7202 */ /* 0x000fe20000000f00 */
[----:B------:R-:W-:Y:S02]  /*6370*/  IMAD.MOV.U32 R13, RZ, RZ, R20 ;  /* 0x000000ffff0d7224 */ /* 0x000fe400078e0014 */
[----:B------:R-:W-:Y:S02]  /*6380*/  IMAD R28, R19, R28, R16 ;  /* 0x0000001c131c7224 */ /* 0x000fe400078e0210 */
[----:B------:R-:W-:Y:S01]  /*6390*/  @!P5 IMAD.MOV R15, RZ, RZ, -R15 ;  /* 0x000000ffff0fd224 */ /* 0x000fe200078e0a0f */
[----:B0-----:R-:W-:Y:S01]  /*63a0*/  IADD3 R24, PT, PT, RZ, -R25, RZ ;  /* 0x80000019ff187210 */ /* 0x001fe20007ffe0ff */
[----:B------:R-:W-:-:S03]  /*63b0*/  IMAD.HI.U32 R27, R12, R13, RZ ;  /* 0x0000000d0c1b7227 */ /* 0x000fc600078e00ff */
[----:B------:R-:W-:Y:S01]  /*63c0*/  SEL R20, R22, R15, !P1 ;  /* 0x0000000f16147207 */ /* 0x000fe20004800000 */
[----:B------:R-:W-:Y:S01]  /*63d0*/  IMAD R15, R24, R11, RZ ;  /* 0x0000000b180f7224 */ /* 0x000fe200078e02ff */
[----:B------:R-:W-:Y:S01]  /*63e0*/  MOV R24, RZ ;  /* 0x000000ff00187202 */ /* 0x000fe20000000f00 */
[----:B------:R-:W-:Y:S02]  /*63f0*/  IMAD.MOV R12, RZ, RZ, -R27 ;  /* 0x000000ffff0c7224 */ /* 0x000fe400078e0a1b */
[----:B------:R-:W-:Y:S02]  /*6400*/  IMAD.MOV R21, RZ, RZ, -R20 ;  /* 0x000000ffff157224 */ /* 0x000fe400078e0a14 */
[C---:B------:R-:W-:Y:S02]  /*6410*/  IMAD R13, R14.reuse, R12, R13 ;  /* 0x0000000c0e0d7224 */ /* 0x040fe400078e020d */
[----:B------:R-:W-:Y:S02]  /*6420*/  IMAD R21, R9, R21, R6 ;  /* 0x0000001509157224 */ /* 0x000fe400078e0206 */
[----:B------:R-:W-:Y:S01]  /*6430*/  IMAD.HI.U32 R24, R25, R15, R24 ;  /* 0x0000000f19187227 */ /* 0x000fe200078e0018 */
[----:B------:R-:W-:-:S02]  /*6440*/  ISETP.GT.U32.AND P2, PT, R14, R13, PT ;  /* 0x0000000d0e00720c */ /* 0x000fc40003f44070 */
[----:B------:R-:W-:Y:S02]  /*6450*/  IABS R12, R21 ;  /* 0x00000015000c7213 */ /* 0x000fe40000000000 */
[----:B------:R-:W-:-:S03]  /*6460*/  IADD3 R25, PT, PT, -R6, RZ, RZ ;  /* 0x000000ff06197210 */ /* 0x000fc60007ffe1ff */
[----:B------:R-:W-:-:S04]  /*6470*/  IMAD.HI.U32 R23, R24, R12, RZ ;  /* 0x0000000c18177227 */ /* 0x000fc800078e00ff */
[----:B------:R-:W-:Y:S02]  /*6480*/  IMAD.MOV R15, RZ, RZ, -R23 ;  /* 0x000000ffff0f7224 */ /* 0x000fe400078e0a17 */
[----:B------:R-:W-:Y:S02]  /*6490*/  @!P2 IMAD.IADD R13, R13, 0x1, -R14 ;  /* 0x000000010d0da824 */ /* 0x000fe400078e0a0e */
[----:B------:R-:W-:Y:S02]  /*64a0*/  IMAD R12, R11, R15, R12 ;  /* 0x0000000f0b0c7224 */ /* 0x000fe400078e020c */
[----:B------:R-:W-:Y:S01]  /*64b0*/  @!P2 VIADD R27, R27, 0x1 ;  /* 0x000000011b1ba836 */ /* 0x000fe20000000000 */
[----:B------:R-:W-:Y:S02]  /*64c0*/  ISETP.GE.U32.AND P4, PT, R13, R14, PT ;  /* 0x0000000e0d00720c */ /* 0x000fe40003f86070 */
[----:B------:R-:W-:Y:S01]  /*64d0*/  ISETP.GT.U32.AND P0, PT, R11, R12, PT ;  /* 0x0000000c0b00720c */ /* 0x000fe20003f04070 */
[----:B------:R-:W0:Y:S01]  /*64e0*/  LDC.64 R14, c[0x0][0x438] ;  /* 0x00010e00ff0e7b82 */ /* 0x000e220000000a00 */
[----:B------:R-:W-:-:S04]  /*64f0*/  LOP3.LUT R13, R18, R9, RZ, 0x3c, !PT ;  /* 0x00000009120d7212 */ /* 0x000fc800078e3cff */
[----:B------:R-:W-:-:S05]  /*6500*/  ISETP.GE.AND P5, PT, R13, RZ, PT ;  /* 0x000000ff0d00720c */ /* 0x000fca0003fa6270 */
[----:B------:R-:W-:Y:S01]  /*6510*/  @P4 VIADD R27, R27, 0x1 ;  /* 0x000000011b1b4836 */ /* 0x000fe20000000000 */
[----:B------:R-:W-:Y:S02]  /*6520*/  ISETP.NE.AND P4, PT, R26, RZ, PT ;  /* 0x000000ff1a00720c */ /* 0x000fe40003f85270 */
[-C--:B------:R-:W-:Y:S02]  /*6530*/  @!P0 IADD3 R12, PT, PT, R12, -R11.reuse, RZ ;  /* 0x8000000b0c0c8210 */ /* 0x080fe40007ffe0ff */
[----:B------:R-:W-:Y:S02]  /*6540*/  @!P0 IADD3 R23, PT, PT, R23, 0x1, RZ ;  /* 0x0000000117178810 */ /* 0x000fe40007ffe0ff */
[----:B------:R-:W-:Y:S01]  /*6550*/  ISETP.GE.U32.AND P2, PT, R12, R11, PT ;  /* 0x0000000b0c00720c */ /* 0x000fe20003f46070 */
[----:B------:R-:W-:Y:S01]  /*6560*/  @!P5 IMAD.MOV R27, RZ, RZ, -R27 ;  /* 0x000000ffff1bd224 */ /* 0x000fe200078e0a1b */
[----:B------:R-:W0:Y:S04]  /*6570*/  LDC.64 R12, c[0x0][0x430] ;  /* 0x00010c00ff0c7b82 */ /* 0x000e280000000a00 */
[----:B------:R-:W-:Y:S01]  /*6580*/  SEL R6, R22, R27, !P1 ;  /* 0x0000001b16067207 */ /* 0x000fe20004800000 */
[--C-:B------:R-:W-:Y:S01]  /*6590*/  IMAD R22, R19, R25, R8.reuse ;  /* 0x0000001913167224 */ /* 0x100fe200078e0208 */
[----:B------:R-:W-:Y:S01]  /*65a0*/  LOP3.LUT R25, R21, R26, RZ, 0x3c, !PT ;  /* 0x0000001a15197212 */ /* 0x000fe200078e3cff */
[----:B------:R-:W-:-:S03]  /*65b0*/  IMAD.MOV R8, RZ, RZ, -R8 ;  /* 0x000000ffff087224 */ /* 0x000fc600078e0a08 */
[----:B------:R-:W-:Y:S01]  /*65c0*/  ISETP.GE.AND P5, PT, R25, RZ, PT ;  /* 0x000000ff1900720c */ /* 0x000fe20003fa6270 */
[----:B------:R-:W-:Y:S01]  /*65d0*/  IMAD R27, R17, R8, R10 ;  /* 0x00000008111b7224 */ /* 0x000fe200078e020a */
[----:B------:R-:W-:Y:S01]  /*65e0*/  LOP3.LUT R8, RZ, R26, RZ, 0x33, !PT ;  /* 0x0000001aff087212 */ /* 0x000fe200078e33ff */
[----:B------:R-:W-:Y:S02]  /*65f0*/  IMAD.MOV R25, RZ, RZ, -R16 ;  /* 0x000000ffff197224 */ /* 0x000fe400078e0a10 */
[----:B------:R-:W-:Y:S02]  /*6600*/  IMAD.MOV R16, RZ, RZ, -R6 ;  /* 0x000000ffff107224 */ /* 0x000fe400078e0a06 */
[----:B------:R-:W-:Y:S02]  /*6610*/  @P2 VIADD R23, R23, 0x1 ;  /* 0x0000000117172836 */ /* 0x000fe40000000000 */
[----:B------:R-:W-:Y:S02]  /*6620*/  IMAD R9, R9, R16, R18 ;  /* 0x0000001009097224 */ /* 0x000fe400078e0212 */
[----:B------:R-:W-:-:S02]  /*6630*/  IMAD R25, R17, R25, R0 ;  /* 0x0000001911197224 */ /* 0x000fc400078e0200 */
[----:B------:R-:W-:Y:S01]  /*6640*/  @!P5 IMAD.MOV R23, RZ, RZ, -R23 ;  /* 0x000000ffff17d224 */ /* 0x000fe200078e0a17 */
[----:B------:R-:W1:Y:S01]  /*6650*/  LDC.64 R16, c[0x0][0x3f8] ;  /* 0x0000fe00ff107b82 */ /* 0x000e620000000a00 */
[----:B0-----:R-:W-:Y:S02]  /*6660*/  IMAD R27, R27, R12, -R14 ;  /* 0x0000000c1b1b7224 */ /* 0x001fe400078e0a0e */
[----:B------:R-:W-:Y:S01]  /*6670*/  IMAD R22, R22, R13, -R15 ;  /* 0x0000000d16167224 */ /* 0x000fe200078e0a0f */
[----:B------:R-:W-:Y:S02]  /*6680*/  SEL R23, R8, R23, !P4 ;  /* 0x0000001708177207 */ /* 0x000fe40006000000 */
[----:B------:R-:W-:Y:S02]  /*6690*/  ISETP.GE.AND P1, PT, R27, UR10, PT ;  /* 0x0000000a1b007c0c */ /* 0x000fe4000bf26270 */
[----:B------:R-:W-:Y:S01]  /*66a0*/  ISETP.GE.AND P0, PT, R22, UR11, PT ;  /* 0x0000000b16007c0c */ /* 0x000fe2000bf06270 */
[----:B------:R-:W-:Y:S01]  /*66b0*/  IMAD R23, R5, R20, R23 ;  /* 0x0000001405177224 */ /* 0x000fe200078e0217 */
[----:B------:R-:W-:-:S02]  /*66c0*/  ISETP.GT.AND P1, PT, R27, -0x1, !P1 ;  /* 0xffffffff1b00780c */ /* 0x000fc40004f24270 */
[----:B------:R-:W-:-:S04]  /*66d0*/  ISETP.GT.AND P0, PT, R22, -0x1, !P0 ;  /* 0xffffffff1600780c */ /* 0x000fc80004704270 */
[----:B------:R-:W-:-:S13]  /*66e0*/  PLOP3.LUT P0, PT, P0, P1, PT, 0x80, 0x8 ;  /* 0x000000000008781c */ /* 0x000fda0000703070 */
[----:B------:R-:W0:Y:S01]  /*66f0*/  @P0 LDC.64 R18, c[0x0][0x3d0] ;  /* 0x0000f400ff120b82 */ /* 0x000e220000000a00 */
[----:B------:R-:W-:Y:S02]  /*6700*/  @P0 IMAD R22, R23, UR11, R22 ;  /* 0x0000000b17160c24 */ /* 0x000fe4000f8e0216 */
[C---:B------:R-:W-:Y:S02]  /*6710*/  IMAD R23, R21.reuse, UR5, RZ ;  /* 0x0000000515177c24 */ /* 0x040fe4000f8e02ff */
[----:B------:R-:W-:Y:S02]  /*6720*/  @P0 IMAD R27, R22, UR10, R27 ;  /* 0x0000000a161b0c24 */ /* 0x000fe4000f8e021b */
[----:B-1----:R-:W-:-:S06]  /*6730*/  IMAD.WIDE R20, R21, 0x2, R16 ;  /* 0x0000000215147825 */ /* 0x002fcc00078e0210 */
[----:B------:R-:W2:Y:S01]  /*6740*/  LDG.E.U16 R20, desc[UR8][R20.64] ;  /* 0x0000000814147981 */ /* 0x000ea2000c1e1500 */
[----:B0-----:R-:W-:Y:S02]  /*6750*/  @P0 IMAD.WIDE R18, R23, 0x2, R18 ;  /* 0x0000000217120825 */ /* 0x001fe400078e0212 */
[----:B------:R-:W0:Y:S04]  /*6760*/  @P0 LDC.64 R22, c[0x0][0x380] ;  /* 0x0000e000ff160b82 */ /* 0x000e280000000a00 */
[----:B------:R1:W3:Y:S01]  /*6770*/  @P0 LDG.E.U16 R18, desc[UR8][R18.64] ;  /* 0x0000000812120981 */ /* 0x0002e2000c1e1500 */
[----:B0-----:R-:W-:-:S06]  /*6780*/  @P0 IMAD.WIDE R22, R27, 0x2, R22 ;  /* 0x000000021b160825 */ /* 0x001fcc00078e0216 */
[----:B------:R-:W4:Y:S01]  /*6790*/  @P0 LDG.E.U16 R22, desc[UR8][R22.64] ;  /* 0x0000000816160981 */ /* 0x000f22000c1e1500 */
[----:B------:R-:W-:Y:S01]  /*67a0*/  IMAD R25, R25, R12, -R14 ;  /* 0x0000000c19197224 */ /* 0x000fe200078e0a0e */
[----:B------:R-:W-:-:S05]  /*67b0*/  IABS R12, R9 ;  /* 0x00000009000c7213 */ /* 0x000fca0000000000 */
[----:B------:R-:W-:-:S05]  /*67c0*/  IMAD.HI.U32 R24, R24, R12, RZ ;  /* 0x0000000c18187227 */ /* 0x000fca00078e00ff */
[----:B------:R-:W-:-:S05]  /*67d0*/  IADD3 R14, PT, PT, -R24, RZ, RZ ;  /* 0x000000ff180e7210 */ /* 0x000fca0007ffe1ff */
[----:B------:R-:W-:-:S05]  /*67e0*/  IMAD R12, R11, R14, R12 ;  /* 0x0000000e0b0c7224 */ /* 0x000fca00078e020c */
[----:B------:R-:W-:Y:S01]  /*67f0*/  ISETP.GT.U32.AND P6, PT, R11, R12, PT ;  /* 0x0000000c0b00720c */ /* 0x000fe20003fc4070 */
[----:B------:R-:W-:Y:S01]  /*6800*/  IMAD R28, R28, R13, -R15 ;  /* 0x0000000d1c1c7224 */ /* 0x000fe200078e0a0f */
[----:B------:R-:W-:-:S04]  /*6810*/  ISETP.GE.AND P1, PT, R25, UR10, PT ;  /* 0x0000000a19007c0c */ /* 0x000fc8000bf26270 */
[C---:B------:R-:W-:Y:S02]  /*6820*/  ISETP.GE.AND P2, PT, R28.reuse, UR11, PT ;  /* 0x0000000b1c007c0c */ /* 0x040fe4000bf46270 */
[----:B------:R-:W-:Y:S02]  /*6830*/  ISETP.GT.AND P1, PT, R25, -0x1, !P1 ;  /* 0xffffffff1900780c */ /* 0x000fe40004f24270 */
[----:B------:R-:W-:-:S03]  /*6840*/  ISETP.GT.AND P2, PT, R28, -0x1, !P2 ;  /* 0xffffffff1c00780c */ /* 0x000fc60005744270 */
[----:B------:R-:W-:Y:S01]  /*6850*/  @!P6 IMAD.IADD R12, R12, 0x1, -R11 ;  /* 0x000000010c0ce824 */ /* 0x000fe200078e0a0b */
[----:B------:R-:W-:Y:S02]  /*6860*/  LOP3.LUT R26, R9, R26, RZ, 0x3c, !PT ;  /* 0x0000001a091a7212 */ /* 0x000fe400078e3cff */
[----:B------:R-:W-:Y:S02]  /*6870*/  PLOP3.LUT P1, PT, P2, P1, PT, 0x80, 0x8 ;  /* 0x000000000008781c */ /* 0x000fe40001723070 */
[----:B------:R-:W-:Y:S02]  /*6880*/  ISETP.GE.U32.AND P5, PT, R12, R11, PT ;  /* 0x0000000b0c00720c */ /* 0x000fe40003fa6070 */
[----:B------:R-:W-:Y:S01]  /*6890*/  ISETP.GE.AND P2, PT, R26, RZ, PT ;  /* 0x000000ff1a00720c */ /* 0x000fe20003f46270 */
[----:B------:R-:W-:-:S08]  /*68a0*/  @!P6 VIADD R24, R24, 0x1 ;  /* 0x000000011818e836 */ /* 0x000fd00000000000 */
[----:B------:R-:W0:Y:S02]  /*68b0*/  @P1 LDC.64 R14, c[0x0][0x3d0] ;  /* 0x0000f400ff0e1b82 */ /* 0x000e240000000a00 */
[----:B------:R-:W-:-:S06]  /*68c0*/  @P5 IADD3 R24, PT, PT, R24, 0x1, RZ ;  /* 0x0000000118185810 */ /* 0x000fcc0007ffe0ff */
[----:B------:R-:W5:Y:S01]  /*68d0*/  @P1 LDC.64 R12, c[0x0][0x380] ;  /* 0x0000e000ff0c1b82 */ /* 0x000f620000000a00 */
[----:B------:R-:W-:-:S05]  /*68e0*/  @!P2 IMAD.MOV R24, RZ, RZ, -R24 ;  /* 0x000000ffff18a224 */ /* 0x000fca00078e0a18 */
[----:B------:R-:W-:-:S05]  /*68f0*/  SEL R8, R8, R24, !P4 ;  /* 0x0000001808087207 */ /* 0x000fca0006000000 */
[----:B-1----:R-:W-:-:S04]  /*6900*/  IMAD R19, R5, R6, R8 ;  /* 0x0000000605137224 */ /* 0x002fc800078e0208 */
[----:B------:R-:W-:-:S04]  /*6910*/  @P1 IMAD R28, R19, UR11, R28 ;  /* 0x0000000b131c1c24 */ /* 0x000fc8000f8e021c */
[----:B------:R-:W-:Y:S02]  /*6920*/  @P1 IMAD R25, R28, UR10, R25 ;  /* 0x0000000a1c191c24 */ /* 0x000fe4000f8e0219 */
[----:B------:R-:W-:-:S04]  /*6930*/  IMAD.WIDE R16, R9, 0x2, R16 ;  /* 0x0000000209107825 */ /* 0x000fc800078e0210 */
[----:B-----5:R-:W-:-:S04]  /*6940*/  @P1 IMAD.WIDE R12, R25, 0x2, R12 ;  /* 0x00000002190c1825 */ /* 0x020fc800078e020c */
[----:B--2---:R-:W-:Y:S01]  /*6950*/  IMAD.U32 R20, R20, 0x10000, RZ ;  /* 0x0001000014147824 */ /* 0x004fe200078e00ff */
[----:B---3--:R-:W-:Y:S01]  /*6960*/  @P0 SHF.L.U32 R11, R18, 0x10, RZ ;  /* 0x00000010120b0819 */ /* 0x008fe200000006ff */
[----:B----4-:R-:W-:-:S04]  /*6970*/  @P0 IMAD.U32 R22, R22, 0x10000, RZ ;  /* 0x0001000016160824 */ /* 0x010fc800078e00ff */
[----:B------:R-:W-:Y:S01]  /*6980*/  @P0 FFMA.FTZ R20, R11, R22, R20 ;  /* 0x000000160b140223 */ /* 0x000fe20000010014 */
[----:B------:R-:W-:Y:S01]  /*6990*/  LEA R18, P0, R10, UR12, 0x1 ;  /* 0x0000000c0a127c11 */ /* 0x000fe2000f8008ff */
[----:B------:R-:W-:-:S03]  /*69a0*/  IMAD R11, R9, UR5, RZ ;  /* 0x00000005090b7c24 */ /* 0x000fc6000f8e02ff */
[----:B------:R-:W-:Y:S01]  /*69b0*/  F2FP.BF16.F32.PACK_AB R20, RZ, R20 ;  /* 0x00000014ff14723e */ /* 0x000fe200000010ff */
[----:B0-----:R-:W-:Y:S01]  /*69c0*/  @P1 IMAD.WIDE R14, R11, 0x2, R14 ;  /* 0x000000020b0e1825 */ /* 0x001fe200078e020e */
[----:B------:R-:W-:-:S05]  /*69d0*/  LEA.HI.X R19, R10, UR13, R7, 0x1, P0 ;  /* 0x0000000d0a137c11 */ /* 0x000fca00080f0c07 */
[----:B------:R0:W-:Y:S04]  /*69e0*/  STG.E.U16 desc[UR8][R18.64], R20 ;  /* 0x0000001412007986 */ /* 0x0001e8000c101508 */
[----:B------:R-:W2:Y:S04]  /*69f0*/  @P1 LDG.E.U16 R14, desc[UR8][R14.64] ;  /* 0x000000080e0e1981 */ /* 0x000ea8000c1e1500 */
[----:B------:R-:W3:Y:S04]  /*6a00*/  LDG.E.U16 R16, desc[UR8][R16.64] ;  /* 0x0000000810107981 */ /* 0x000ee8000c1e1500 */
[----:B------:R-:W4:Y:S01]  /*6a10*/  @P1 LDG.E.U16 R12, desc[UR8][R12.64] ;  /* 0x000000080c0c1981 */ /* 0x000f22000c1e1500 */
[----:B------:R-:W-:Y:S01]  /*6a20*/  IMAD.X R7, RZ, RZ, R7, P3 ;  /* 0x000000ffff077224 */ /* 0x000fe200018e0607 */
[----:B--2---:R-:W-:Y:S01]  /*6a30*/  @P1 SHF.L.U32 R9, R14, 0x10, RZ ;  /* 0x000000100e091819 */ /* 0x004fe200000006ff */
[----:B---3--:R-:W-:-:S02]  /*6a40*/  IMAD.U32 R6, R16, 0x10000, RZ ;  /* 0x0001000010067824 */ /* 0x008fc400078e00ff */
[----:B----4-:R-:W-:-:S04]  /*6a50*/  @P1 IMAD.U32 R8, R12, 0x10000, RZ ;  /* 0x000100000c081824 */ /* 0x010fc800078e00ff */
[----:B------:R-:W-:Y:S01]  /*6a60*/  @P1 FFMA.FTZ R6, R9, R8, R6 ;  /* 0x0000000809061223 */ /* 0x000fe20000010006 */
[----:B------:R-:W-:-:S04]  /*6a70*/  LEA R8, P0, R3, R18, 0x1 ;  /* 0x0000001203087211 */ /* 0x000fc800078008ff */
[----:B------:R-:W-:Y:S02]  /*6a80*/  F2FP.BF16.F32.PACK_AB R6, RZ, R6 ;  /* 0x00000006ff06723e */ /* 0x000fe400000010ff */
[C---:B------:R-:W-:Y:S02]  /*6a90*/  LEA.HI.X R9, R3.reuse, R19, RZ, 0x1, P0 ;  /* 0x0000001303097211 */ /* 0x040fe400000f0cff */
[----:B------:R-:W-:-:S03]  /*6aa0*/  IADD3 R10, P0, PT, R3, R0, RZ ;  /* 0x00000000030a7210 */ /* 0x000fc60007f1e0ff */
[----:B------:R0:W-:Y:S01]  /*6ab0*/  STG.E.U16 desc[UR8][R8.64], R6 ;  /* 0x0000000608007986 */ /* 0x0001e2000c101508 */
[----:B------:R-:W-:Y:S02]  /*6ac0*/  IADD3.X R7, PT, PT, RZ, R7, RZ, P0, !PT ;  /* 0x00000007ff077210 */ /* 0x000fe400007fe4ff */
[----:B------:R-:W-:-:S04]  /*6ad0*/  ISETP.GE.U32.AND P0, PT, R10, UR4, PT ;  /* 0x000000040a007c0c */ /* 0x000fc8000bf06070 */
[----:B------:R-:W-:-:S13]  /*6ae0*/  ISETP.GE.AND.EX P0, PT, R7, UR7, PT, P0 ;  /* 0x0000000707007c0c */ /* 0x000fda000bf06300 */
[----:B0-----:R-:W-:Y:S05]  /*6af0*/  @!P0 BRA `(.L_x_1246) ;  /* 0xfffffff000588947 */ /* 0x001fea000383ffff */
[----:B------:R-:W-:Y:S05]  /*6b00*/  EXIT ;  /* 0x000000000000794d */ /* 0x000fea0003800000 */
        .weak           $__internal_48_$__cuda_sm20_div_u64
        .type           $__internal_48_$__cuda_sm20_div_u64,@function
        .size           $__internal_48_$__cuda_sm20_div_u64,(.L_x_1768 - $__internal_48_$__cuda_sm20_div_u64)
$__internal_48_$__cuda_sm20_div_u64:
[----:B------:R-:W-:Y:S02]  /*6b10*/  IMAD.U32 R17, RZ, RZ, UR4 ;  /* 0x00000004ff117e24 */ /* 0x000fe4000f8e00ff */
[----:B------:R-:W-:-:S04]  /*6b20*/  IMAD.MOV.U32 R16, RZ, RZ, R3 ;  /* 0x000000ffff107224 */ /* 0x000fc800078e0003 */
        /* <DEDUP_REMOVED lines=16> */
[----:B------:R-:W-:-:S04]  /*6c30*/  IMAD.HI.U32 R14, P1, R13, R9, R14 ;  /* 0x000000090d0e7227 */ /* 0x000fc8000782000e */
[----:B------:R-:W-:Y:S01]  /*6c40*/  IMAD.HI.U32 R9, R13, R19, RZ ;  /* 0x000000130d097227 */ /* 0x000fe200078e00ff */
[----:B------:R-:W-:-:S04]  /*6c50*/  IADD3 R15, P2, PT, R11, R14, RZ ;  /* 0x0000000e0b0f7210 */ /* 0x000fc80007f5e0ff */
[----:B------:R-:W-:Y:S01]  /*6c60*/  IADD3.X R9, PT, PT, R9, R13, RZ, P0, !PT ;  /* 0x0000000d09097210 */ /* 0x000fe200007fe4ff */
[----:B------:R-:W-:-:S03]  /*6c70*/  IMAD.WIDE.U32 R12, R15, R3, RZ ;  /* 0x000000030f0c7225 */ /* 0x000fc600078e00ff */
[----:B------:R-:W-:Y:S01]  /*6c80*/  IADD3.X R9, PT, PT, RZ, RZ, R9, P2, P1 ;  /* 0x000000ffff097210 */ /* 0x000fe200017e2409 */
[----:B------:R-:W-:Y:S01]  /*6c90*/  IMAD R14, R15, UR4, R13 ;  /* 0x000000040f0e7c24 */ /* 0x000fe2000f8e020d */
[----:B------:R-:W-:-:S03]  /*6ca0*/  IADD3 R13, P0, PT, RZ, -R12, RZ ;  /* 0x8000000cff0d7210 */ /* 0x000fc60007f1e0ff */
[----:B------:R-:W-:Y:S02]  /*6cb0*/  IMAD R11, R9, R3, R14 ;  /* 0x00000003090b7224 */ /* 0x000fe400078e020e */
[----:B------:R-:W-:-:S04]  /*6cc0*/  IMAD.HI.U32 R14, R15, R13, RZ ;  /* 0x0000000d0f0e7227 */ /* 0x000fc800078e00ff */
[----:B------:R-:W-:-:S04]  /*6cd0*/  IMAD.X R12, RZ, RZ, ~R11, P0 ;  /* 0x000000ffff0c7224 */ /* 0x000fc800000e0e0b */
[----:B------:R-:W-:-:S04]  /*6ce0*/  IMAD.WIDE.U32 R14, P0, R15, R12, R14 ;  /* 0x0000000c0f0e7225 */ /* 0x000fc8000780000e */
[C---:B------:R-:W-:Y:S02]  /*6cf0*/  IMAD R16, R9.reuse, R12, RZ ;  /* 0x0000000c09107224 */ /* 0x040fe400078e02ff */
[----:B------:R-:W-:Y:S01]  /*6d00*/  IMAD.HI.U32 R11, P1, R9, R13, R14 ;  /* 0x0000000d090b7227 */ /* 0x000fe2000782000e */
[----:B------:R-:W-:-:S03]  /*6d10*/  MOV R13, RZ ;  /* 0x000000ff000d7202 */ /* 0x000fc60000000f00 */
        /* <DEDUP_REMOVED lines=14> */
[C---:B------:R-:W-:Y:S01]  /*6e00*/  IMAD R11, R9.reuse, UR4, R13 ;  /* 0x00000004090b7c24 */ /* 0x040fe2000f8e020d */
[----:B------:R-:W-:Y:S02]  /*6e10*/  IADD3 R2, P2, PT, R9, 0x1, RZ ;  /* 0x0000000109027810 */ /* 0x000fe40007f5e0ff */
[-C--:B------:R-:W-:Y:S01]  /*6e20*/  ISETP.GE.U32.AND P0, PT, R16, R3.reuse, PT ;  /* 0x000000031000720c */ /* 0x080fe20003f06070 */
[----:B------:R-:W-:Y:S02]  /*6e30*/  IMAD R11, R14, R3, R11 ;  /* 0x000000030e0b7224 */ /* 0x000fe400078e020b */
[----:B------:R-:W-:-:S03]  /*6e40*/  IMAD.X R13, RZ, RZ, R14, P2 ;  /* 0x000000ffff0d7224 */ /* 0x000fc600010e060e */
[----:B------:R-:W-:Y:S02]  /*6e50*/  IADD3.X R15, PT, PT, ~R11, R4, RZ, P1, !PT ;  /* 0x000000040b0f7210 */ /* 0x000fe40000ffe5ff */
[-C--:B------:R-:W-:Y:S02]  /*6e60*/  IADD3 R4, P1, PT, -R3, R16.reuse, RZ ;  /* 0x0000001003047210 */ /* 0x080fe40007f3e1ff */
[C---:B------:R-:W-:Y:S02]  /*6e70*/  ISETP.GE.U32.AND.EX P0, PT, R15.reuse, UR4, PT, P0 ;  /* 0x000000040f007c0c */ /* 0x040fe4000bf06100 */
        /* <DEDUP_REMOVED lines=8> */
[----:B------:R-:W-:Y:S02]  /*6f00*/  ISETP.GE.U32.AND.EX P0, PT, R9, UR4, PT, P0 ;  /* 0x0000000409007c0c */ /* 0x000fe4000bf06100 */
[----:B------:R-:W-:Y:S01]  /*6f10*/  ISETP.NE.U32.AND P1, PT, R3, RZ, PT ;  /* 0x000000ff0300720c */ /* 0x000fe20003f25070 */
[----:B------:R-:W-:Y:S01]  /*6f20*/  IMAD.X R9, RZ, RZ, R14, P2 ;  /* 0x000000ffff097224 */ /* 0x000fe200010e060e */
[----:B------:R-:W-:-:S02]  /*6f30*/  MOV R12, R0 ;  /* 0x00000000000c7202 */ /* 0x000fc40000000f00 */
[----:B------:R-:W-:Y:S02]  /*6f40*/  ISETP.NE.AND.EX P1, PT, RZ, UR4, PT, P1 ;  /* 0x00000004ff007c0c */ /* 0x000fe4000bf25310 */
[----:B------:R-:W-:Y:S02]  /*6f50*/  SEL R2, R2, R11, P0 ;  /* 0x0000000b02027207 */ /* 0x000fe40000000000 */
[----:B------:R-:W-:Y:S02]  /*6f60*/  SEL R9, R9, R14, P0 ;  /* 0x0000000e09097207 */ /* 0x000fe40000000000 */
[----:B------:R-:W-:Y:S02]  /*6f70*/  SEL R2, R2, 0xffffffff, P1 ;  /* 0xffffffff02027807 */ /* 0x000fe40000800000 */
[----:B------:R-:W-:Y:S01]  /*6f80*/  SEL R9, R9, 0xffffffff, P1 ;  /* 0xffffffff09097807 */ /* 0x000fe20000800000 */
[----:B------:R-:W-:Y:S06]  /*6f90*/  RET.REL.NODEC R12 `(_ZN2at6native51_GLOBAL__N__2c613397_18_DepthwiseConv2d_cu_9959487031conv_depthwise2d_forward_kernelILi1EN3c108BFloat16EiEEvNS_27GenericPackedTensorAccessorIKT0_Lm4ENS_16DefaultPtrTraitsEiEENS5_IS6_Lm4ES8_iEES9_NS5_IS7_Lm1ES8_iEEbT1_iiiiiiiiiiiiii) ;  /* 0xffffff900c187950 */ /* 0x000fec0003c3ffff */
.L_x_1247:
        /* <DEDUP_REMOVED lines=14> */
.L_x_1768:


//--------------------- .text._ZN2at6native51_GLOBAL__N__2c613397_18_DepthwiseConv2d_cu_9959487031conv_depthwise2d_forward_kernelILi3EN3c108BFloat16EiEEvNS_27GenericPackedTensorAccessorIKT0_Lm4ENS_16DefaultPtrTraitsEiEENS5_IS6_Lm4ES8_iEES9_NS5_IS7_Lm1ES8_iEEbT1_iiiiiiiiiiiiii --------------------------
	.section	.text._ZN2at6native51_GLOBAL__N__2c613397_18_DepthwiseConv2d_cu_9959487031conv_depthwise2d_forward_kernelILi3EN3c108BFloat16EiEEvNS_27GenericPackedTensorAccessorIKT0_Lm4ENS_16DefaultPtrTraitsEiEENS5_IS6_Lm4ES8_iEES9_NS5_IS7_Lm1ES8_iEEbT1_iiiiiiiiiiiiii,"ax",@progbits
	.align	128
.text._ZN2at6native51_GLOBAL__N__2c613397_18_DepthwiseConv2d_cu_9959487031conv_depthwise2d_forward_kernelILi3EN3c108BFloat16EiEEvNS_27GenericPackedTensorAccessorIKT0_Lm4ENS_16DefaultPtrTraitsEiEENS5_IS6_Lm4ES8_iEES9_NS5_IS7_Lm1ES8_iEEbT1_iiiiiiiiiiiiii:
        .type           _ZN2at6native51_GLOBAL__N__2c613397_18_DepthwiseConv2d_cu_9959487031conv_depthwise2d_forward_kernelILi3EN3c108BFloat16EiEEvNS_27GenericPackedTensorAccessorIKT0_Lm4ENS_16DefaultPtrTraitsEiEENS5_IS6_Lm4ES8_iEES9_NS5_IS7_Lm1ES8_iEEbT1_iiiiiiiiiiiiii,@function
        .size           _ZN2at6native51_GLOBAL__N__2c613397_18_DepthwiseConv2d_cu_9959487031conv_depthwise2d_forward_kernelILi3EN3c108BFloat16EiEEvNS_27GenericPackedTensorAccessorIKT0_Lm4ENS_16DefaultPtrTraitsEiEENS5_IS6_Lm4ES8_iEES9_NS5_IS7_Lm1ES8_iEEbT1_iiiiiiiiiiiiii,(.L_x_1770 - _ZN2at6native51_GLOBAL__N__2c613397_18_DepthwiseConv2d_cu_9959487031conv_depthwise2d_forward_kernelILi3EN3c108BFloat16EiEEvNS_27GenericPackedTensorAccessorIKT0_Lm4ENS_16DefaultPtrTraitsEiEENS5_IS6_Lm4ES8_iEES9_NS5_IS7_Lm1ES8_iEEbT1_iiiiiiiiiiiiii)
        .other          _ZN2at6native51_GLOBAL__N__2c613397_18_DepthwiseConv2d_cu_9959487031conv_depthwise2d_forward_kernelILi3EN3c108BFloat16EiEEvNS_27GenericPackedTensorAccessorIKT0_Lm4ENS_16DefaultPtrTraitsEiEENS5_IS6_Lm4ES8_iEES9_NS5_IS7_Lm1ES8_iEEbT1_iiiiiiiiiiiiii,@"STO_CUDA_ENTRY STV_DEFAULT"
_ZN2at6native51_GLOBAL__N__2c613397_18_DepthwiseConv2d_cu_9959487031conv_depthwise2d_forward_kernelILi3EN3c108BFloat16EiEEvNS_27GenericPackedTensorAccessorIKT0_Lm4ENS_16DefaultPtrTraitsEiEENS5_IS6_Lm4ES8_iEES9_NS5_IS7_Lm1ES8_iEEbT1_iiiiiiiiiiiiii:
        /* <DEDUP_REMOVED lines=14> */
[----:B------:R-:W2:Y:S01]  /*00e0*/  LDCU UR6, c[0x0][0x370] ;  /* 0x00006e00ff0677ac */ /* 0x000ea20008000800 */
[----:B------:R-:W3:Y:S01]  /*00f0*/  LDCU.64 UR8, c[0x0][0x358] ;  /* 0x00006b00ff0877ac */ /* 0x000ee20008000a00 */
[----:B-1----:R-:W-:Y:S01]  /*0100*/  UIMAD UR4, UR5, UR4, URZ ;  /* 0x00000004050472a4 */ /* 0x002fe2000f8e02ff */
[----:B--2---:R-:W-:Y:S01]  /*0110*/  IMAD R4, R5, UR6, RZ ;  /* 0x0000000605047c24 */ /* 0x004fe2000f8e02ff */
[----:B0-----:R-:W-:-:S13]  /*0120*/  ISETP.NE.AND P0, PT, R16, 0x1, PT ;  /* 0x000000011000780c */ /* 0x001fda0003f05270 */
[----:B---3--:R-:W-:Y:S05]  /*0130*/  @P0 BRA `(.L_x_1248) ;  /* 0x0000001800600947 */ /* 0x008fea0003800000 */
[----:B------:R-:W0:Y:S02]  /*0140*/  LDCU.U8 UR5, c[0x0][0x408] ;  /* 0x00008100ff0577ac */ /* 0x000e240008000000 */
[----:B0-----:R-:W-:-:S04]  /*0150*/  UPRMT UR5, UR5, 0x8880, URZ ;  /* 0x0000888005057896 */ /* 0x001fc800080000ff */
[----:B------:R-:W-:-:S09]  /*0160*/  UISETP.NE.AND UP0, UPT, UR5, URZ, UPT ;  /* 0x000000ff0500728c */ /* 0x000fd2000bf05270 */
[----:B------:R-:W-:Y:S05]  /*0170*/  BRA.U !UP0, `(.L_x_1249) ;  /* 0x0000000d082c7547 */ /* 0x000fea000b800000 */
[----:B------:R-:W0:Y:S01]  /*0180*/  LDC R0, c[0x0][0x420] ;  /* 0x00010800ff007b82 */ /* 0x000e220000000800 */
[----:B------:R-:W1:Y:S01]  /*0190*/  LDCU UR14, c[0x0][0x40c] ;  /* 0x00008180ff0e77ac */ /* 0x000e620008000800 */
[----:B------:R-:W2:Y:S06]  /*01a0*/  LDCU UR5, c[0x0][0x440] ;  /* 0x00008800ff0577ac */ /* 0x000eac0008000800 */
[----:B------:R-:W3:Y:S01]  /*01b0*/  LDC R6, c[0x0][0x420] ;  /* 0x00010800ff067b82 */ /* 0x000ee20000000800 */
[----:B------:R-:W4:Y:S01]  /*01c0*/  LDCU UR6, c[0x0][0x444] ;  /* 0x00008880ff0677ac */ /* 0x000f220008000800 */
[----:B------:R-:W0:Y:S06]  /*01d0*/  LDCU.64 UR10, c[0x0][0x418] ;  /* 0x00008300ff0a77ac */ /* 0x000e2c0008000a00 */
[----:B------:R-:W1:Y:S01]  /*01e0*/  LDC R5, c[0x0][0x410] ;  /* 0x00010400ff057b82 */ /* 0x000e620000000800 */
[----:B------:R-:W0:Y:S02]  /*01f0*/  LDCU.64 UR12, c[0x0][0x3a8] ;  /* 0x00007500ff0c77ac */ /* 0x000e240008000a00 */
[----:B0-----:R-:W-:-:S05]  /*0200*/  IABS R2, R0 ;  /* 0x0000000000027213 */ /* 0x001fca0000000000 */
[----:B------:R-:W0:Y:S01]  /*0210*/  LDC R7, c[0x0][0x424] ;  /* 0x00010900ff077b82 */ /* 0x000e220000000800 */
[----:B------:R-:W5:Y:S07]  /*0220*/  I2F.RP R0, R2 ;  /* 0x0000000200007306 */ /* 0x000f6e0000209400 */
[----:B------:R-:W0:Y:S08]  /*0230*/  LDC.64 R8, c[0x0][0x3d0] ;  /* 0x0000f400ff087b82 */ /* 0x000e300000000a00 */
[----:B------:R-:W0:Y:S01]  /*0240*/  LDC.64 R12, c[0x0][0x3f8] ;  /* 0x0000fe00ff0c7b82 */ /* 0x000e220000000a00 */
[----:B-----5:R-:W5:Y:S02]  /*0250*/  MUFU.RCP R0, R0 ;  /* 0x0000000000007308 */ /* 0x020f640000001000 */
[----:B-----5:R-:W-:-:S06]  /*0260*/  IADD3 R14, PT, PT, R0, 0xffffffe, RZ ;  /* 0x0ffffffe000e7810 */ /* 0x020fcc0007ffe0ff */
[----:B------:R5:W2:Y:S02]  /*0270*/  F2I.FTZ.U32.TRUNC.NTZ R15, R14 ;  /* 0x0000000e000f7305 */ /* 0x000aa4000021f000 */
[----:B-----5:R-:W-:Y:S02]  /*0280*/  IMAD.MOV.U32 R14, RZ, RZ, RZ ;  /* 0x000000ffff0e7224 */ /* 0x020fe400078e00ff */
[----:B--2---:R-:W-:-:S04]  /*0290*/  IMAD.MOV R17, RZ, RZ, -R15 ;  /* 0x000000ffff117224 */ /* 0x004fc800078e0a0f */
[----:B------:R-:W-:-:S04]  /*02a0*/  IMAD R17, R17, R2, RZ ;  /* 0x0000000211117224 */ /* 0x000fc800078e02ff */
[----:B01-34-:R-:W-:-:S07]  /*02b0*/  IMAD.HI.U32 R0, R15, R17, R14 ;  /* 0x000000110f007227 */ /* 0x01bfce00078e000e */
.L_x_1250:
[----:B------:R-:W-:Y:S01]  /*02c0*/  IABS R15, R11 ;  /* 0x0000000b000f7213 */ /* 0x000fe20000000000 */
[----:B------:R-:W0:Y:S01]  /*02d0*/  LDC.64 R20, c[0x0][0x430] ;  /* 0x00010c00ff147b82 */ /* 0x000e220000000a00 */
[----:B------:R-:W-:Y:S02]  /*02e0*/  IABS R16, R7 ;  /* 0x0000000700107213 */ /* 0x000fe40000000000 */
[----:B------:R-:W-:Y:S01]  /*02f0*/  IABS R14, R6 ;  /* 0x00000006000e7213 */ /* 0x000fe20000000000 */
[----:B------:R-:W-:Y:S01]  /*0300*/  IMAD.HI.U32 R18, R0, R15, RZ ;  /* 0x0000000f00127227 */ /* 0x000fe200078e00ff */
[----:B------:R-:W1:Y:S04]  /*0310*/  I2F.RP R17, R16 ;  /* 0x0000001000117306 */ /* 0x000e680000209400 */
[----:B------:R-:W-:-:S05]  /*0320*/  IADD3 R10, PT, PT, -R18, RZ, RZ ;  /* 0x000000ff120a7210 */ /* 0x000fca0007ffe1ff */
[----:B------:R-:W-:Y:S01]  /*0330*/  IMAD R15, R14, R10, R15 ;  /* 0x0000000a0e0f7224 */ /* 0x000fe200078e020f */
[----:B------:R-:W-:-:S04]  /*0340*/  LOP3.LUT R10, R11, R6, RZ, 0x3c, !PT ;  /* 0x000000060b0a7212 */ /* 0x000fc800078e3cff */
[----:B------:R-:W-:Y:S01]  /*0350*/  ISETP.GT.U32.AND P1, PT, R2, R15, PT ;  /* 0x0000000f0200720c */ /* 0x000fe20003f24070 */
[----:B-1----:R-:W1:Y:S01]  /*0360*/  MUFU.RCP R17, R17 ;  /* 0x0000001100117308 */ /* 0x002e620000001000 */
[----:B------:R-:W-:Y:S02]  /*0370*/  ISETP.GE.AND P2, PT, R10, RZ, PT ;  /* 0x000000ff0a00720c */ /* 0x000fe40003f46270 */
[----:B------:R-:W-:-:S09]  /*0380*/  IABS R10, R5 ;  /* 0x00000005000a7213 */ /* 0x000fd20000000000 */
[----:B------:R-:W-:Y:S01]  /*0390*/  @!P1 IMAD.IADD R15, R15, 0x1, -R14 ;  /* 0x000000010f0f9824 */ /* 0x000fe200078e0a0e */
[----:B------:R-:W-:Y:S02]  /*03a0*/  @!P1 IADD3 R18, PT, PT, R18, 0x1, RZ ;  /* 0x0000000112129810 */ /* 0x000fe40007ffe0ff */
[----:B------:R-:W-:Y:S02]  /*03b0*/  ISETP.NE.AND P1, PT, R6, RZ, PT ;  /* 0x000000ff0600720c */ /* 0x000fe40003f25270 */
[----:B------:R-:W-:Y:S01]  /*03c0*/  ISETP.GE.U32.AND P0, PT, R15, R2, PT ;  /* 0x000000020f00720c */ /* 0x000fe20003f06070 */
[----:B-1----:R-:W-:-:S04]  /*03d0*/  VIADD R14, R17, 0xffffffe ;  /* 0x0ffffffe110e7836 */ /* 0x002fc80000000000 */
[----:B------:R1:W2:Y:S08]  /*03e0*/  F2I.FTZ.U32.TRUNC.NTZ R15, R14 ;  /* 0x0000000e000f7305 */ /* 0x0002b0000021f000 */
[----:B------:R-:W-:Y:S02]  /*03f0*/  @P0 VIADD R18, R18, 0x1 ;  /* 0x0000000112120836 */ /* 0x000fe40000000000 */
[----:B-1----:R-:W-:-:S03]  /*0400*/  IMAD.MOV.U32 R14, RZ, RZ, RZ ;  /* 0x000000ffff0e7224 */ /* 0x002fc600078e00ff */
[----:B------:R-:W-:Y:S01]  /*0410*/  @!P2 IADD3 R18, PT, PT, -R18, RZ, RZ ;  /* 0x000000ff1212a210 */ /* 0x000fe20007ffe1ff */
[----:B--2---:R-:W-:Y:S01]  /*0420*/  IMAD.MOV R17, RZ, RZ, -R15 ;  /* 0x000000ffff117224 */ /* 0x004fe200078e0a0f */
[----:B------:R-:W-:-:S03]  /*0430*/  @!P1 LOP3.LUT R18, RZ, R6, RZ, 0x33, !PT ;  /* 0x00000006ff129212 */ /* 0x000fc600078e33ff */
[----:B------:R-:W-:Y:S01]  /*0440*/  IMAD R17, R17, R16, RZ ;  /* 0x0000001011117224 */ /* 0x000fe200078e02ff */
[----:B------:R-:W-:-:S03]  /*0450*/  IABS R19, R18 ;  /* 0x0000001200137213 */ /* 0x000fc60000000000 */
[----:B------:R-:W-:-:S04]  /*0460*/  IMAD.HI.U32 R14, R15, R17, R14 ;  /* 0x000000110f0e7227 */ /* 0x000fc800078e000e */
[----:B------:R-:W-:Y:S02]  /*0470*/  IMAD.MOV.U32 R15, RZ, RZ, R19 ;  /* 0x000000ffff0f7224 */ /* 0x000fe400078e0013 */
[----:B------:R-:W1:Y:S02]  /*0480*/  I2F.RP R19, R10 ;  /* 0x0000000a00137306 */ /* 0x000e640000209400 */
[----:B------:R-:W-:-:S05]  /*0490*/  IMAD.HI.U32 R22, R14, R15, RZ ;  /* 0x0000000f0e167227 */ /* 0x000fca00078e00ff */
[----:B------:R-:W-:-:S05]  /*04a0*/  IADD3 R14, PT, PT, -R22, RZ, RZ ;  /* 0x000000ff160e7210 */ /* 0x000fca0007ffe1ff */
[----:B------:R-:W-:Y:S01]  /*04b0*/  IMAD R15, R16, R14, R15 ;  /* 0x0000000e100f7224 */ /* 0x000fe200078e020f */
[----:B------:R-:W-:Y:S01]  /*04c0*/  LOP3.LUT R14, R18, R7, RZ, 0x3c, !PT ;  /* 0x00000007120e7212 */ /* 0x000fe200078e3cff */
[----:B-1----:R-:W1:Y:S03]  /*04d0*/  MUFU.RCP R19, R19 ;  /* 0x0000001300137308 */ /* 0x002e660000001000 */
[----:B------:R-:W-:Y:S02]  /*04e0*/  ISETP.GT.U32.AND P1, PT, R16, R15, PT ;  /* 0x0000000f1000720c */ /* 0x000fe40003f24070 */
[----:B------:R-:W-:-:S11]  /*04f0*/  ISETP.GE.AND P2, PT, R14, RZ, PT ;  /* 0x000000ff0e00720c */ /* 0x000fd60003f46270 */
[----:B------:R-:W-:Y:S01]  /*0500*/  @!P1 IMAD.IADD R15, R15, 0x1, -R16 ;  /* 0x000000010f0f9824 */ /* 0x000fe200078e0a10 */
[----:B------:R-:W-:Y:S01]  /*0510*/  @!P1 IADD3 R22, PT, PT, R22, 0x1, RZ ;  /* 0x0000000116169810 */ /* 0x000fe20007ffe0ff */
[----:B-1----:R-:W-:Y:S01]  /*0520*/  VIADD R17, R19, 0xffffffe ;  /* 0x0ffffffe13117836 */ /* 0x002fe20000000000 */
[----:B------:R-:W-:Y:S02]  /*0530*/  ISETP.NE.AND P1, PT, R7, RZ, PT ;  /* 0x000000ff0700720c */ /* 0x000fe40003f25270 */
[----:B------:R-:W-:Y:S01]  /*0540*/  ISETP.GE.U32.AND P0, PT, R15, R16, PT ;  /* 0x000000100f00720c */ /* 0x000fe20003f06070 */
[----:B------:R-:W-:Y:S01]  /*0550*/  IMAD.MOV.U32 R16, RZ, RZ, RZ ;  /* 0x000000ffff107224 */ /* 0x000fe200078e00ff */
[----:B------:R-:W0:Y:S01]  /*0560*/  LDC.64 R14, c[0x0][0x438] ;  /* 0x00010e00ff0e7b82 */ /* 0x000e220000000a00 */
[----:B------:R-:W1:Y:S10]  /*0570*/  F2I.FTZ.U32.TRUNC.NTZ R17, R17 ;  /* 0x0000001100117305 */ /* 0x000e74000021f000 */
[----:B------:R-:W-:-:S02]  /*0580*/  @P0 VIADD R22, R22, 0x1 ;  /* 0x0000000116160836 */ /* 0x000fc40000000000 */
[----:B-1----:R-:W-:-:S03]  /*0590*/  IMAD.MOV R19, RZ, RZ, -R17 ;  /* 0x000000ffff137224 */ /* 0x002fc600078e0a11 */
[----:B------:R-:W-:Y:S02]  /*05a0*/  @!P2 IADD3 R22, PT, PT, -R22, RZ, RZ ;  /* 0x000000ff1616a210 */ /* 0x000fe40007ffe1ff */
[----:B------:R-:W-:Y:S01]  /*05b0*/  @!P1 LOP3.LUT R22, RZ, R7, RZ, 0x33, !PT ;  /* 0x00000007ff169212 */ /* 0x000fe200078e33ff */
[----:B------:R-:W-:-:S03]  /*05c0*/  IMAD R19, R19, R10, RZ ;  /* 0x0000000a13137224 */ /* 0x000fc600078e02ff */
[----:B------:R-:W-:Y:S01]  /*05d0*/  IABS R23, R22 ;  /* 0x0000001600177213 */ /* 0x000fe20000000000 */
[----:B------:R-:W-:Y:S01]  /*05e0*/  IMAD.HI.U32 R16, R17, R19, R16 ;  /* 0x0000001311107227 */ /* 0x000fe200078e0010 */
[----:B------:R-:W-:Y:S02]  /*05f0*/  IADD3 R17, PT, PT, -R18, RZ, RZ ;  /* 0x000000ff12117210 */ /* 0x000fe40007ffe1ff */
[----:B------:R-:W-:Y:S01]  /*0600*/  ISETP.GE.AND P5, PT, R22, RZ, PT ;  /* 0x000000ff1600720c */ /* 0x000fe20003fa6270 */
[----:B------:R-:W-:Y:S02]  /*0610*/  IMAD.MOV R19, RZ, RZ, -R22 ;  /* 0x000000ffff137224 */ /* 0x000fe400078e0a16 */
[----:B------:R-:W-:-:S04]  /*0620*/  IMAD.HI.U32 R16, R16, R23, RZ ;  /* 0x0000001710107227 */ /* 0x000fc800078e00ff */
[----:B------:R-:W-:Y:S02]  /*0630*/  IMAD.MOV R16, RZ, RZ, -R16 ;  /* 0x000000ffff107224 */ /* 0x000fe400078e0a10 */
[----:B------:R-:W-:Y:S02]  /*0640*/  IMAD R18, R7, R19, R18 ;  /* 0x0000001307127224 */ /* 0x000fe400078e0212 */
[----:B------:R-:W-:Y:S02]  /*0650*/  IMAD R17, R6, R17, R11 ;  /* 0x0000001106117224 */ /* 0x000fe400078e020b */
[----:B------:R-:W-:Y:S02]  /*0660*/  IMAD R19, R10, R16, R23 ;  /* 0x000000100a137224 */ /* 0x000fe400078e0217 */
[----:B0-----:R-:W-:Y:S02]  /*0670*/  IMAD R29, R17, R20, -R14 ;  /* 0x00000014111d7224 */ /* 0x001fe400078e0a0e */
[----:B------:R-:W-:Y:S01]  /*0680*/  IMAD R21, R18, R21, -R15 ;  /* 0x0000001512157224 */ /* 0x000fe200078e0a0f */
[----:B------:R-:W-:Y:S01]  /*0690*/  ISETP.GT.U32.AND P0, PT, R10, R19, PT ;  /* 0x000000130a00720c */ /* 0x000fe20003f04070 */
[C---:B------:R-:W-:Y:S01]  /*06a0*/  VIADD R25, R29.reuse, UR5 ;  /* 0x000000051d197c36 */ /* 0x040fe20008000000 */
[----:B------:R-:W-:Y:S01]  /*06b0*/  ISETP.GE.AND P2, PT, R29, UR10, PT ;  /* 0x0000000a1d007c0c */ /* 0x000fe2000bf46270 */
[----:B------:R-:W-:Y:S01]  /*06c0*/  IMAD R20, R22, UR11, R21 ;  /* 0x0000000b16147c24 */ /* 0x000fe2000f8e0215 */
[----:B------:R-:W-:-:S02]  /*06d0*/  ISETP.GE.AND P4, PT, R21, UR11, PT ;  /* 0x0000000b15007c0c */ /* 0x000fc4000bf86270 */
        /* <DEDUP_REMOVED lines=8> */
[----:B------:R-:W-:Y:S02]  /*0760*/  @!P1 IADD3 R19, PT, PT, R19, -R10, RZ ;  /* 0x8000000a13139210 */ /* 0x000fe40007ffe0ff */
[----:B------:R-:W-:-:S03]  /*0770*/  ISETP.GE.AND P1, PT, R25, UR10, PT ;  /* 0x0000000a19007c0c */ /* 0x000fc6000bf26270 */
[----:B------:R-:W-:Y:S01]  /*0780*/  @!P5 IMAD.MOV R19, RZ, RZ, -R19 ;  /* 0x000000ffff13d224 */ /* 0x000fe200078e0a13 */
[----:B------:R-:W-:-:S05]  /*0790*/  @!P0 LOP3.LUT R19, RZ, R5, RZ, 0x33, !PT ;  /* 0x00000005ff138212 */ /* 0x000fca00078e33ff */
[C---:B------:R-:W-:Y:S02]  /*07a0*/  IMAD R15, R19.reuse, UR4, RZ ;  /* 0x00000004130f7c24 */ /* 0x040fe4000f8e02ff */
[----:B------:R-:W-:-:S04]  /*07b0*/  IMAD.WIDE R18, R19, 0x2, R12 ;  /* 0x0000000213127825 */ /* 0x000fc800078e020c */
[----:B------:R-:W-:-:S04]  /*07c0*/  IMAD.WIDE R14, R15, 0x2, R8 ;  /* 0x000000020f0e7825 */ /* 0x000fc800078e0208 */
[----:B0-----:R-:W-:Y:S01]  /*07d0*/  @P3 IMAD.WIDE R16, R23, 0x2, R16 ;  /* 0x0000000217103825 */ /* 0x001fe200078e0210 */
[----:B------:R-:W-:Y:S01]  /*07e0*/  ISETP.GT.AND P1, PT, R25, -0x1, !P1 ;  /* 0xffffffff1900780c */ /* 0x000fe20004f24270 */
[----:B------:R-:W2:Y:S04]  /*07f0*/  @P3 LDG.E.U16 R26, desc[UR8][R14.64] ;  /* 0x000000080e1a3981 */ /* 0x000ea8000c1e1500 */
[----:B------:R-:W3:Y:S01]  /*0800*/  @P3 LDG.E.U16 R16, desc[UR8][R16.64] ;  /* 0x0000000810103981 */ /* 0x000ee2000c1e1500 */
[----:B------:R-:W-:-:S03]  /*0810*/  PLOP3.LUT P6, PT, P4, P1, PT, 0x80, 0x8 ;  /* 0x000000000008781c */ /* 0x000fc600027c3070 */
[----:B------:R0:W4:Y:S10]  /*0820*/  LDG.E.U16 R18, desc[UR8][R18.64] ;  /* 0x0000000812127981 */ /* 0x000134000c1e1500 */
[----:B------:R-:W1:Y:S01]  /*0830*/  @P6 LDC.64 R22, c[0x0][0x380] ;  /* 0x0000e000ff166b82 */ /* 0x000e620000000a00 */
[----:B------:R-:W-:Y:S01]  /*0840*/  @P6 IMAD R27, R20, UR10, R25 ;  /* 0x0000000a141b6c24 */ /* 0x000fe2000f8e0219 */
[----:B------:R-:W5:Y:S03]  /*0850*/  @P6 LDG.E.U16 R24, desc[UR8][R14.64+0x2] ;  /* 0x000002080e186981 */ /* 0x000f66000c1e1500 */
[----:B-1----:R-:W-:-:S06]  /*0860*/  @P6 IMAD.WIDE R22, R27, 0x2, R22 ;  /* 0x000000021b166825 */ /* 0x002fcc00078e0216 */
[----:B------:R-:W5:Y:S01]  /*0870*/  @P6 LDG.E.U16 R22, desc[UR8][R22.64] ;  /* 0x0000000816166981 */ /* 0x000f62000c1e1500 */
[----:B------:R-:W-:-:S04]  /*0880*/  IADD3 R27, PT, PT, R25, UR5, RZ ;  /* 0x00000005191b7c10 */ /* 0x000fc8000fffe0ff */
[----:B------:R-:W-:-:S04]  /*0890*/  ISETP.GE.AND P0, PT, R27, UR10, PT ;  /* 0x0000000a1b007c0c */ /* 0x000fc8000bf06270 */
[----:B------:R-:W-:-:S04]  /*08a0*/  ISETP.GT.AND P0, PT, R27, -0x1, !P0 ;  /* 0xffffffff1b00780c */ /* 0x000fc80004704270 */
[----:B------:R-:W-:Y:S01]  /*08b0*/  PLOP3.LUT P4, PT, P4, P0, PT, 0x80, 0x8 ;  /* 0x000000000008781c */ /* 0x000fe20002781070 */
[----:B------:R-:W-:-:S12]  /*08c0*/  VIADD R21, R21, UR6 ;  /* 0x0000000615157c36 */ /* 0x000fd80008000000 */
[C---:B0-----:R-:W-:Y:S01]  /*08d0*/  @P4 IMAD R19, R20.reuse, UR10, R27 ;  /* 0x0000000a14134c24 */ /* 0x041fe2000f8e021b */
[----:B------:R-:W5:Y:S01]  /*08e0*/  @P4 LDG.E.U16 R23, desc[UR8][R14.64+0x4] ;  /* 0x000004080e174981 */ /* 0x000f62000c1e1500 */
[----:B------:R-:W-:Y:S01]  /*08f0*/  VIADD R20, R20, UR6 ;  /* 0x0000000614147c36 */ /* 0x000fe20008000000 */
[----:B--2---:R-:W-:Y:S01]  /*0900*/  @P3 SHF.L.U32 R17, R26, 0x10, RZ ;  /* 0x000000101a113819 */ /* 0x004fe200000006ff */
[----:B---3--:R-:W-:Y:S02]  /*0910*/  @P3 IMAD.U32 R16, R16, 0x10000, RZ ;  /* 0x0001000010103824 */ /* 0x008fe400078e00ff */
[----:B----4-:R-:W-:-:S04]  /*0920*/  IMAD.U32 R10, R18, 0x10000, RZ ;  /* 0x00010000120a7824 */ /* 0x010fc800078e00ff */
[----:B------:R-:W-:Y:S02]  /*0930*/  @P3 FFMA.FTZ R10, R17, R16, R10 ;  /* 0x00000010110a3223 */ /* 0x000fe4000001000a */
[----:B------:R-:W0:Y:S01]  /*0940*/  @P4 LDC.64 R16, c[0x0][0x380] ;  /* 0x0000e000ff104b82 */ /* 0x000e220000000a00 */
[----:B------:R-:W-:-:S04]  /*0950*/  ISETP.GE.AND P3, PT, R21, UR11, PT ;  /* 0x0000000b15007c0c */ /* 0x000fc8000bf66270 */
[----:B------:R-:W-:-:S04]  /*0960*/  ISETP.GT.AND P3, PT, R21, -0x1, !P3 ;  /* 0xffffffff1500780c */ /* 0x000fc80005f64270 */
[----:B------:R-:W-:Y:S01]  /*0970*/  PLOP3.LUT P5, PT, P3, P2, PT, 0x80, 0x8 ;  /* 0x000000000008781c */ /* 0x000fe20001fa5070 */
[----:B0-----:R-:W-:-:S12]  /*0980*/  @P4 IMAD.WIDE R16, R19, 0x2, R16 ;  /* 0x0000000213104825 */ /* 0x001fd800078e0210 */
[----:B------:R-:W0:Y:S01]  /*0990*/  @P5 LDC.64 R18, c[0x0][0x380] ;  /* 0x0000e000ff125b82 */ /* 0x000e220000000a00 */
[----:B------:R-:W2:Y:S01]  /*09a0*/  @P4 LDG.E.U16 R16, desc[UR8][R16.64] ;  /* 0x0000000810104981 */ /* 0x000ea2000c1e1500 */
[----:B-----5:R-:W-:Y:S01]  /*09b0*/  @P6 SHF.L.U32 R24, R24, 0x10, RZ ;  /* 0x0000001018186819 */ /* 0x020fe200000006ff */
[----:B------:R-:W-:-:S04]  /*09c0*/  @P6 IMAD.U32 R22, R22, 0x10000, RZ ;  /* 0x0001000016166824 */ /* 0x000fc800078e00ff */
[----:B------:R-:W-:Y:S01]  /*09d0*/  @P6 FFMA.FTZ R10, R24, R22, R10 ;  /* 0x00000016180a6223 */ /* 0x000fe2000001000a */
[----:B------:R-:W-:Y:S01]  /*09e0*/  @P5 IMAD R22, R20, UR10, R29 ;  /* 0x0000000a14165c24 */ /* 0x000fe2000f8e021d */
[----:B------:R-:W3:Y:S03]  /*09f0*/  @P5 LDG.E.U16 R24, desc[UR8][R14.64+0x6] ;  /* 0x000006080e185981 */ /* 0x000ee6000c1e1500 */
[----:B0-----:R-:W-:-:S06]  /*0a00*/  @P5 IMAD.WIDE R18, R22, 0x2, R18 ;  /* 0x0000000216125825 */ /* 0x001fcc00078e0212 */
[----:B------:R3:W4:Y:S01]  /*0a10*/  @P5 LDG.E.U16 R18, desc[UR8][R18.64] ;  /* 0x0000000812125981 */ /* 0x000722000c1e1500 */
[----:B------:R-:W-:Y:S02]  /*0a20*/  PLOP3.LUT P6, PT, P3, P1, PT, 0x80, 0x8 ;  /* 0x000000000008781c */ /* 0x000fe40001fc3070 */
[----:B------:R-:W-:Y:S02]  /*0a30*/  PLOP3.LUT P3, PT, P3, P0, PT, 0x80, 0x8 ;  /* 0x000000000008781c */ /* 0x000fe40001f61070 */
[----:B------:R-:W-:Y:S01]  /*0a40*/  @P4 SHF.L.U32 R23, R23, 0x10, RZ ;  /* 0x0000001017174819 */ /* 0x000fe200000006ff */
[----:B------:R-:W-:-:S08]  /*0a50*/  VIADD R21, R21, UR6 ;  /* 0x0000000615157c36 */ /* 0x000fd00008000000 */
[----:B------:R-:W5:Y:S01]  /*0a60*/  @P6 LDG.E.U16 R26, desc[UR8][R14.64+0x8] ;  /* 0x000008080e1a6981 */ /* 0x000f62000c1e1500 */
[----:B--2---:R-:W-:-:S04]  /*0a70*/  @P4 IMAD.U32 R16, R16, 0x10000, RZ ;  /* 0x0001000010104824 */ /* 0x004fc800078e00ff */
[----:B------:R-:W-:Y:S02]  /*0a80*/  @P4 FFMA.FTZ R10, R23, R16, R10 ;  /* 0x00000010170a4223 */ /* 0x000fe4000001000a */
[----:B------:R-:W0:Y:S01]  /*0a90*/  @P6 LDC.64 R16, c[0x0][0x380] ;  /* 0x0000e000ff106b82 */ /* 0x000e220000000a00 */
[----:B------:R-:W-:-:S04]  /*0aa0*/  ISETP.GE.AND P4, PT, R21, UR11, PT ;  /* 0x0000000b15007c0c */ /* 0x000fc8000bf86270 */
[----:B------:R-:W-:-:S03]  /*0ab0*/  ISETP.GT.AND P4, PT, R21, -0x1, !P4 ;  /* 0xffffffff1500780c */ /* 0x000fc60006784270 */
[----:B------:R-:W1:Y:S01]  /*0ac0*/  @P3 LDC.64 R22, c[0x0][0x380] ;  /* 0x0000e000ff163b82 */ /* 0x000e620000000a00 */
[----:B---3--:R-:W-:Y:S02]  /*0ad0*/  @P5 SHF.L.U32 R19, R24, 0x10, RZ ;  /* 0x0000001018135819 */ /* 0x008fe400000006ff */
[----:B------:R-:W-:Y:S02]  /*0ae0*/  PLOP3.LUT P2, PT, P4, P2, PT, 0x80, 0x8 ;  /* 0x000000000008781c */ /* 0x000fe40002745070 */
[----:B------:R-:W-:Y:S02]  /*0af0*/  PLOP3.LUT P1, PT, P4, P1, PT, 0x80, 0x8 ;  /* 0x000000000008781c */ /* 0x000fe40002723070 */
[----:B------:R-:W-:Y:S01]  /*0b00*/  PLOP3.LUT P0, PT, P4, P0, PT, 0x80, 0x8 ;  /* 0x000000000008781c */ /* 0x000fe20002701070 */
[----:B----4-:R-:W-:-:S04]  /*0b10*/  @P5 IMAD.U32 R18, R18, 0x10000, RZ ;  /* 0x0001000012125824 */ /* 0x010fc800078e00ff */
[----:B------:R-:W-:Y:S01]  /*0b20*/  @P5 FFMA.FTZ R10, R19, R18, R10 ;  /* 0x00000012130a5223 */ /* 0x000fe2000001000a */
[----:B------:R-:W-:-:S07]  /*0b30*/  @P6 IMAD R19, R20, UR10, R25 ;  /* 0x0000000a14136c24 */ /* 0x000fce000f8e0219 */
[----:B------:R-:W2:Y:S01]  /*0b40*/  @P0 LDG.E.U16 R28, desc[UR8][R14.64+0x10] ;  /* 0x000010080e1c0981 */ /* 0x000ea2000c1e1500 */
[----:B0-----:R-:W-:-:S04]  /*0b50*/  @P6 IMAD.WIDE R16, R19, 0x2, R16 ;  /* 0x0000000213106825 */ /* 0x001fc800078e0210 */
[C---:B------:R-:W-:Y:S01]  /*0b60*/  VIADD R18, R20.reuse, UR6 ;  /* 0x0000000614127c36 */ /* 0x040fe20008000000 */
[----:B------:R0:W3:Y:S01]  /*0b70*/  @P6 LDG.E.U16 R24, desc[UR8][R16.64] ;  /* 0x0000000810186981 */ /* 0x0000e2000c1e1500 */
[----:B------:R-:W-:Y:S02]  /*0b80*/  @P3 IMAD R19, R20, UR10, R27 ;  /* 0x0000000a14133c24 */ /* 0x000fe4000f8e021b */
[----:B------:R-:W4:Y:S01]  /*0b90*/  @P2 LDC.64 R20, c[0x0][0x380] ;  /* 0x0000e000ff142b82 */ /* 0x000f220000000a00 */
[C---:B------:R-:W-:Y:S02]  /*0ba0*/  @P2 IMAD R29, R18.reuse, UR10, R29 ;  /* 0x0000000a121d2c24 */ /* 0x040fe4000f8e021d */
[C---:B------:R-:W-:Y:S02]  /*0bb0*/  @P1 IMAD R25, R18.reuse, UR10, R25 ;  /* 0x0000000a12191c24 */ /* 0x040fe4000f8e0219 */
[----:B------:R-:W-:-:S03]  /*0bc0*/  @P0 IMAD R27, R18, UR10, R27 ;  /* 0x0000000a121b0c24 */ /* 0x000fc6000f8e021b */
[----:B0-----:R-:W0:Y:S01]  /*0bd0*/  @P1 LDC.64 R16, c[0x0][0x380] ;  /* 0x0000e000ff101b82 */ /* 0x001e220000000a00 */
[----:B-1----:R-:W-:-:S06]  /*0be0*/  @P3 IMAD.WIDE R22, R19, 0x2, R22 ;  /* 0x0000000213163825 */ /* 0x002fcc00078e0216 */
[----:B------:R-:W2:Y:S01]  /*0bf0*/  @P3 LDG.E.U16 R22, desc[UR8][R22.64] ;  /* 0x0000000816163981 */ /* 0x000ea2000c1e1500 */
[----:B------:R-:W1:Y:S01]  /*0c00*/  @P0 LDC.64 R18, c[0x0][0x380] ;  /* 0x0000e000ff120b82 */ /* 0x000e620000000a00 */
[----:B----4-:R-:W-:Y:S02]  /*0c10*/  @P2 IMAD.WIDE R20, R29, 0x2, R20 ;  /* 0x000000021d142825 */ /* 0x010fe400078e0214 */
[----:B------:R-:W4:Y:S04]  /*0c20*/  @P1 LDG.E.U16 R23, desc[UR8][R14.64+0xe] ;  /* 0x00000e080e171981 */ /* 0x000f28000c1e1500 */
[----:B------:R-:W4:Y:S01]  /*0c30*/  @P2 LDG.E.U16 R20, desc[UR8][R20.64] ;  /* 0x0000000814142981 */ /* 0x000f22000c1e1500 */
[----:B0-----:R-:W-:-:S03]  /*0c40*/  @P1 IMAD.WIDE R16, R25, 0x2, R16 ;  /* 0x0000000219101825 */ /* 0x001fc600078e0210 */
[----:B------:R-:W4:Y:S04]  /*0c50*/  @P3 LDG.E.U16 R25, desc[UR8][R14.64+0xa] ;  /* 0x00000a080e193981 */ /* 0x000f28000c1e1500 */
[----:B------:R-:W4:Y:S01]  /*0c60*/  @P1 LDG.E.U16 R16, desc[UR8][R16.64] ;  /* 0x0000000810101981 */ /* 0x000f22000c1e1500 */
[----:B-1----:R-:W-:-:S03]  /*0c70*/  @P0 IMAD.WIDE R18, R27, 0x2, R18 ;  /* 0x000000021b120825 */ /* 0x002fc600078e0212 */
[----:B------:R2:W4:Y:S04]  /*0c80*/  @P2 LDG.E.U16 R27, desc[UR8][R14.64+0xc] ;  /* 0x00000c080e1b2981 */ /* 0x000528000c1e1500 */
[----:B------:R-:W4:Y:S01]  /*0c90*/  @P0 LDG.E.U16 R18, desc[UR8][R18.64] ;  /* 0x0000000812120981 */ /* 0x000f22000c1e1500 */
[----:B-----5:R-:W-:Y:S01]  /*0ca0*/  @P6 SHF.L.U32 R29, R26, 0x10, RZ ;  /* 0x000000101a1d6819 */ /* 0x020fe200000006ff */
[----:B---3--:R-:W-:-:S04]  /*0cb0*/  @P6 IMAD.U32 R24, R24, 0x10000, RZ ;  /* 0x0001000018186824 */ /* 0x008fc800078e00ff */
[----:B------:R-:W-:Y:S01]  /*0cc0*/  @P6 FFMA.FTZ R10, R29, R24, R10 ;  /* 0x000000181d0a6223 */ /* 0x000fe2000001000a */
[----:B--2---:R-:W-:Y:S02]  /*0cd0*/  @P0 IMAD.U32 R15, R28, 0x10000, RZ ;  /* 0x000100001c0f0824 */ /* 0x004fe400078e00ff */
[----:B------:R-:W-:Y:S01]  /*0ce0*/  @P3 IMAD.U32 R22, R22, 0x10000, RZ ;  /* 0x0001000016163824 */ /* 0x000fe200078e00ff */
[----:B----4-:R-:W-:Y:S02]  /*0cf0*/  @P1 SHF.L.U32 R23, R23, 0x10, RZ ;  /* 0x0000001017171819 */ /* 0x010fe400000006ff */
[----:B------:R-:W-:Y:S01]  /*0d00*/  @P2 SHF.L.U32 R20, R20, 0x10, RZ ;  /* 0x0000001014142819 */ /* 0x000fe200000006ff */
[----:B------:R-:W-:-:S04]  /*0d10*/  @P3 IMAD.U32 R25, R25, 0x10000, RZ ;  /* 0x0001000019193824 */ /* 0x000fc800078e00ff */
[----:B------:R-:W-:Y:S01]  /*0d20*/  @P3 FFMA.FTZ R10, R25, R22, R10 ;  /* 0x00000016190a3223 */ /* 0x000fe2000001000a */
[----:B------:R-:W-:Y:S02]  /*0d30*/  @P2 IMAD.U32 R27, R27, 0x10000, RZ ;  /* 0x000100001b1b2824 */ /* 0x000fe400078e00ff */
[----:B------:R-:W-:Y:S02]  /*0d40*/  @P1 IMAD.U32 R16, R16, 0x10000, RZ ;  /* 0x0001000010101824 */ /* 0x000fe400078e00ff */
[----:B------:R-:W-:Y:S01]  /*0d50*/  @P2 FFMA.FTZ R10, R27, R20, R10 ;  /* 0x000000141b0a2223 */ /* 0x000fe2000001000a */
[----:B------:R-:W-:-:S03]  /*0d60*/  @P0 IMAD.U32 R18, R18, 0x10000, RZ ;  /* 0x0001000012120824 */ /* 0x000fc600078e00ff */
[----:B------:R-:W-:-:S04]  /*0d70*/  @P1 FFMA.FTZ R10, R23, R16, R10 ;  /* 0x00000010170a1223 */ /* 0x000fc8000001000a */
[----:B------:R-:W-:Y:S01]  /*0d80*/  @P0 FFMA.FTZ R10, R15, R18, R10 ;  /* 0x000000120f0a0223 */ /* 0x000fe2000001000a */
[----:B------:R-:W-:-:S04]  /*0d90*/  LEA R14, P0, R11, UR12, 0x1 ;  /* 0x0000000c0b0e7c11 */ /* 0x000fc8000f8008ff */
[----:B------:R-:W-:Y:S02]  /*0da0*/  F2FP.BF16.F32.PACK_AB R10, RZ, R10 ;  /* 0x0000000aff0a723e */ /* 0x000fe400000010ff */
[----:B------:R-:W-:Y:S02]  /*0db0*/  LEA.HI.X R15, R11, UR13, R3, 0x1, P0 ;  /* 0x0000000d0b0f7c11 */ /* 0x000fe400080f0c03 */
[----:B------:R-:W-:-:S03]  /*0dc0*/  IADD3 R11, P0, PT, R4, R11, RZ ;  /* 0x0000000b040b7210 */ /* 0x000fc60007f1e0ff */
[----:B------:R0:W-:Y:S01]  /*0dd0*/  STG.E.U16 desc[UR8][R14.64], R10 ;  /* 0x0000000a0e007986 */ /* 0x0001e2000c101508 */
[----:B------:R-:W-:Y:S02]  /*0de0*/  IADD3.X R3, PT, PT, RZ, R3, RZ, P0, !PT ;  /* 0x00000003ff037210 */ /* 0x000fe400007fe4ff */
[----:B------:R-:W-:-:S04]  /*0df0*/  ISETP.GE.U32.AND P0, PT, R11, UR14, PT ;  /* 0x0000000e0b007c0c */ /* 0x000fc8000bf06070 */
[----:B------:R-:W-:-:S13]  /*0e00*/  ISETP.GE.AND.EX P0, PT, R3, UR7, PT, P0 ;  /* 0x0000000703007c0c */ /* 0x000fda000bf06300 */
[----:B0-----:R-:W-:Y:S05]  /*0e10*/  @!P0 BRA `(.L_x_1250) ;  /* 0xfffffff400288947 */ /* 0x001fea000383ffff */
[----:B------:R-:W-:Y:S05]  /*0e20*/  EXIT ;  /* 0x000000000000794d */ /* 0x000fea0003800000 */
.L_x_1249:
        /* <DEDUP_REMOVED lines=11> */
[----:B------:R-:W0:Y:S01]  /*0ee0*/  LDC.64 R8, c[0x0][0x3d0] ;  /* 0x0000f400ff087b82 */ /* 0x000e220000000a00 */
[----:B-----5:R-:W5:Y:S02]  /*0ef0*/  MUFU.RCP R0, R0 ;  /* 0x0000000000007308 */ /* 0x020f640000001000 */
[----:B-----5:R-:W-:-:S06]  /*0f00*/  VIADD R12, R0, 0xffffffe ;  /* 0x0ffffffe000c7836 */ /* 0x020fcc0000000000 */
[----:B------:R5:W2:Y:S02]  /*0f10*/  F2I.FTZ.U32.TRUNC.NTZ R13, R12 ;  /* 0x0000000c000d7305 */ /* 0x000aa4000021f000 */
[----:B-----5:R-:W-:Y:S02]  /*0f20*/  HFMA2 R12, -RZ, RZ, 0, 0 ;  /* 0x00000000ff0c7431 */ /* 0x020fe400000001ff */
[----:B--2---:R-:W-:-:S04]  /*0f30*/  IMAD.MOV R15, RZ, RZ, -R13 ;  /* 0x000000ffff0f7224 */ /* 0x004fc800078e0a0d */
[----:B------:R-:W-:-:S04]  /*0f40*/  IMAD R15, R15, R2, RZ ;  /* 0x000000020f0f7224 */ /* 0x000fc800078e02ff */
[----:B01-34-:R-:W-:-:S07]  /*0f50*/  IMAD.HI.U32 R0, R13, R15, R12 ;  /* 0x0000000f0d007227 */ /* 0x01bfce00078e000c */
.L_x_1251:
[----:B------:R-:W-:Y:S02]  /*0f60*/  IABS R14, R7 ;  /* 0x00000007000e7213 */ /* 0x000fe40000000000 */
[----:B------:R-:W-:Y:S02]  /*0f70*/  IABS R13, R11 ;  /* 0x0000000b000d7213 */ /* 0x000fe40000000000 */
[----:B------:R-:W0:Y:S01]  /*0f80*/  I2F.RP R15, R14 ;  /* 0x0000000e000f7306 */ /* 0x000e220000209400 */
[----:B------:R-:W-:Y:S02]  /*0f90*/  IABS R16, R6 ;  /* 0x0000000600107213 */ /* 0x000fe40000000000 */
[----:B------:R-:W-:-:S04]  /*0fa0*/  IMAD.HI.U32 R10, R0, R13, RZ ;  /* 0x0000000d000a7227 */ /* 0x000fc800078e00ff */
[----:B------:R-:W-:-:S04]  /*0fb0*/  IMAD.MOV R12, RZ, RZ, -R10 ;  /* 0x000000ffff0c7224 */ /* 0x000fc800078e0a0a */
[----:B------:R-:W-:Y:S01]  /*0fc0*/  IMAD R13, R16, R12, R13 ;  /* 0x0000000c100d7224 */ /* 0x000fe200078e020d */
[----:B------:R-:W-:Y:S01]  /*0fd0*/  LOP3.LUT R12, R11, R6, RZ, 0x3c, !PT ;  /* 0x000000060b0c7212 */ /* 0x000fe200078e3cff */
[----:B0-----:R-:W0:Y:S03]  /*0fe0*/  MUFU.RCP R15, R15 ;  /* 0x0000000f000f7308 */ /* 0x001e260000001000 */
[----:B------:R-:W-:Y:S02]  /*0ff0*/  ISETP.GT.U32.AND P1, PT, R2, R13, PT ;  /* 0x0000000d0200720c */ /* 0x000fe40003f24070 */
[----:B------:R-:W-:Y:S01]  /*1000*/  ISETP.GE.AND P2, PT, R12, RZ, PT ;  /* 0x000000ff0c00720c */ /* 0x000fe20003f46270 */
[----:B------:R-:W-:-:S10]  /*1010*/  IMAD.MOV.U32 R12, RZ, RZ, RZ ;  /* 0x000000ffff0c7224 */ /* 0x000fd400078e00ff */
[----:B------:R-:W-:Y:S02]  /*1020*/  @!P1 IMAD.IADD R13, R13, 0x1, -R16 ;  /* 0x000000010d0d9824 */ /* 0x000fe400078e0a10 */
[----:B------:R-:W-:Y:S01]  /*1030*/  @!P1 VIADD R10, R10, 0x1 ;  /* 0x000000010a0a9836 */ /* 0x000fe20000000000 */
[----:B------:R-:W-:Y:S02]  /*1040*/  ISETP.NE.AND P1, PT, R6, RZ, PT ;  /* 0x000000ff0600720c */ /* 0x000fe40003f25270 */
[----:B0-----:R-:W-:Y:S02]  /*1050*/  IADD3 R16, PT, PT, R15, 0xffffffe, RZ ;  /* 0x0ffffffe0f107810 */ /* 0x001fe40007ffe0ff */
[----:B------:R-:W-:Y:S02]  /*1060*/  ISETP.GE.U32.AND P0, PT, R13, R2, PT ;  /* 0x000000020d00720c */ /* 0x000fe40003f06070 */
[----:B------:R0:W1:Y:S02]  /*1070*/  F2I.FTZ.U32.TRUNC.NTZ R13, R16 ;  /* 0x00000010000d7305 */ /* 0x000064000021f000 */
[----:B0-----:R-:W-:-:S09]  /*1080*/  IABS R16, R5 ;  /* 0x0000000500107213 */ /* 0x001fd20000000000 */
[----:B------:R-:W-:Y:S01]  /*1090*/  @P0 VIADD R10, R10, 0x1 ;  /* 0x000000010a0a0836 */ /* 0x000fe20000000000 */
[----:B-1----:R-:W-:-:S03]  /*10a0*/  IADD3 R15, PT, PT, RZ, -R13, RZ ;  /* 0x8000000dff0f7210 */ /* 0x002fc60007ffe0ff */
[----:B------:R-:W-:Y:S01]  /*10b0*/  @!P2 IMAD.MOV R10, RZ, RZ, -R10 ;  /* 0x000000ffff0aa224 */ /* 0x000fe200078e0a0a */
[----:B------:R-:W-:Y:S01]  /*10c0*/  @!P1 LOP3.LUT R10, RZ, R6, RZ, 0x33, !PT ;  /* 0x00000006ff0a9212 */ /* 0x000fe200078e33ff */
[----:B------:R-:W-:-:S03]  /*10d0*/  IMAD R15, R15, R14, RZ ;  /* 0x0000000e0f0f7224 */ /* 0x000fc600078e02ff */
[----:B------:R-:W-:Y:S01]  /*10e0*/  IABS R17, R10 ;  /* 0x0000000a00117213 */ /* 0x000fe20000000000 */
[----:B------:R-:W-:Y:S02]  /*10f0*/  IMAD.MOV R18, RZ, RZ, -R10 ;  /* 0x000000ffff127224 */ /* 0x000fe400078e0a0a */
[----:B------:R-:W-:Y:S01]  /*1100*/  IMAD.HI.U32 R12, R13, R15, R12 ;  /* 0x0000000f0d0c7227 */ /* 0x000fe200078e000c */
[----:B------:R-:W-:Y:S01]  /*1110*/  MOV R13, R17 ;  /* 0x00000011000d7202 */ /* 0x000fe20000000f00 */
[----:B------:R-:W0:Y:S02]  /*1120*/  I2F.RP R15, R16 ;  /* 0x00000010000f7306 */ /* 0x000e240000209400 */
[----:B------:R-:W-:Y:S02]  /*1130*/  IMAD R27, R6, R18, R11 ;  /* 0x00000012061b7224 */ /* 0x000fe400078e020b */
        /* <DEDUP_REMOVED lines=14> */
[----:B------:R-:W-:Y:S01]  /*1220*/  @P0 VIADD R21, R21, 0x1 ;  /* 0x0000000115150836 */ /* 0x000fe20000000000 */
[----:B0-----:R-:W-:-:S03]  /*1230*/  IADD3 R15, PT, PT, RZ, -R13, RZ ;  /* 0x8000000dff0f7210 */ /* 0x001fc60007ffe0ff */
[----:B------:R-:W-:Y:S01]  /*1240*/  @!P2 IMAD.MOV R21, RZ, RZ, -R21 ;  /* 0x000000ffff15a224 */ /* 0x000fe200078e0a15 */
[----:B------:R-:W-:Y:S01]  /*1250*/  @!P1 LOP3.LUT R21, RZ, R7, RZ, 0x33, !PT ;  /* 0x00000007ff159212 */ /* 0x000fe200078e33ff */
[----:B------:R-:W-:-:S03]  /*1260*/  IMAD R15, R15, R16, RZ ;  /* 0x000000100f0f7224 */ /* 0x000fc600078e02ff */
[----:B------:R-:W-:Y:S02]  /*1270*/  IABS R19, R21 ;  /* 0x0000001500137213 */ /* 0x000fe40000000000 */
[----:B------:R-:W-:Y:S01]  /*1280*/  ISETP.GE.AND P2, PT, R21, RZ, PT ;  /* 0x000000ff1500720c */ /* 0x000fe20003f46270 */
[----:B------:R-:W-:Y:S02]  /*1290*/  IMAD.HI.U32 R14, R13, R15, R12 ;  /* 0x0000000f0d0e7227 */ /* 0x000fe400078e000c */
[----:B------:R-:W0:Y:S04]  /*12a0*/  LDC.64 R12, c[0x0][0x430] ;  /* 0x00010c00ff0c7b82 */ /* 0x000e280000000a00 */
[----:B------:R-:W-:-:S04]  /*12b0*/  IMAD.HI.U32 R17, R14, R19, RZ ;  /* 0x000000130e117227 */ /* 0x000fc800078e00ff */
[----:B------:R-:W0:Y:S01]  /*12c0*/  LDC.64 R14, c[0x0][0x438] ;  /* 0x00010e00ff0e7b82 */ /* 0x000e220000000a00 */
[----:B------:R-:W-:-:S05]  /*12d0*/  IADD3 R17, PT, PT, -R17, RZ, RZ ;  /* 0x000000ff11117210 */ /* 0x000fca0007ffe1ff */
[----:B------:R-:W-:Y:S02]  /*12e0*/  IMAD R17, R16, R17, R19 ;  /* 0x0000001110117224 */ /* 0x000fe400078e0213 */
[----:B------:R-:W-:-:S03]  /*12f0*/  IMAD.MOV R19, RZ, RZ, -R21 ;  /* 0x000000ffff137224 */ /* 0x000fc600078e0a15 */
[----:B------:R-:W-:Y:S01]  /*1300*/  ISETP.GT.U32.AND P0, PT, R16, R17, PT ;  /* 0x000000111000720c */ /* 0x000fe20003f04070 */
[----:B------:R-:W-:Y:S02]  /*1310*/  IMAD R10, R7, R19, R10 ;  /* 0x00000013070a7224 */ /* 0x000fe400078e020a */
[----:B0-----:R-:W-:-:S10]  /*1320*/  IMAD R27, R27, R12, -R14 ;  /* 0x0000000c1b1b7224 */ /* 0x001fd400078e0a0e */
[----:B------:R-:W-:Y:S01]  /*1330*/  @!P0 IADD3 R17, PT, PT, R17, -R16, RZ ;  /* 0x8000001011118210 */ /* 0x000fe20007ffe0ff */
[----:B------:R-:W-:Y:S02]  /*1340*/  IMAD R10, R10, R13, -R15 ;  /* 0x0000000d0a0a7224 */ /* 0x000fe400078e0a0f */
[C---:B------:R-:W-:Y:S01]  /*1350*/  VIADD R23, R27.reuse, UR5 ;  /* 0x000000051b177c36 */ /* 0x040fe20008000000 */
[----:B------:R-:W-:Y:S01]  /*1360*/  ISETP.GE.AND P3, PT, R27, UR10, PT ;  /* 0x0000000a1b007c0c */ /* 0x000fe2000bf66270 */
[----:B------:R-:W-:Y:S01]  /*1370*/  IMAD R20, R21, UR11, R10 ;  /* 0x0000000b15147c24 */ /* 0x000fe2000f8e020a */
[----:B------:R-:W-:Y:S02]  /*1380*/  ISETP.GE.AND P4, PT, R10, UR11, PT ;  /* 0x0000000b0a007c0c */ /* 0x000fe4000bf86270 */
[----:B------:R-:W-:Y:S02]  /*1390*/  ISETP.GT.U32.AND P0, PT, R16, R17, PT ;  /* 0x000000111000720c */ /* 0x000fe40003f04070 */
[----:B------:R-:W-:-:S02]  /*13a0*/  ISETP.GT.AND P3, PT, R27, -0x1, !P3 ;  /* 0xffffffff1b00780c */ /* 0x000fc40005f64270 */
[----:B------:R-:W-:Y:S02]  /*13b0*/  ISETP.GT.AND P4, PT, R10, -0x1, !P4 ;  /* 0xffffffff0a00780c */ /* 0x000fe40006784270 */
[C---:B------:R-:W-:Y:S02]  /*13c0*/  ISETP.GE.AND P1, PT, R23.reuse, UR10, PT ;  /* 0x0000000a17007c0c */ /* 0x040fe4000bf26270 */
[----:B------:R-:W-:Y:S02]  /*13d0*/  PLOP3.LUT P5, PT, P4, P3, PT, 0x80, 0x8 ;  /* 0x000000000008781c */ /* 0x000fe400027a7070 */
[C---:B------:R-:W-:Y:S02]  /*13e0*/  ISETP.GT.AND P1, PT, R23.reuse, -0x1, !P1 ;  /* 0xffffffff1700780c */ /* 0x040fe40004f24270 */
[----:B------:R-:W-:Y:S01]  /*13f0*/  IADD3 R25, PT, PT, R23, UR5, RZ ;  /* 0x0000000517197c10 */ /* 0x000fe2000fffe0ff */
[----:B------:R-:W-:Y:S01]  /*1400*/  @!P0 IMAD.IADD R17, R17, 0x1, -R16 ;  /* 0x0000000111118824 */ /* 0x000fe200078e0a10 */
[----:B------:R-:W-:-:S02]  /*1410*/  PLOP3.LUT P6, PT, P4, P1, PT, 0x80, 0x8 ;  /* 0x000000000008781c */ /* 0x000fc400027c3070 */
[----:B------:R-:W-:Y:S01]  /*1420*/  ISETP.GE.AND P0, PT, R25, UR10, PT ;  /* 0x0000000a19007c0c */ /* 0x000fe2000bf06270 */
[----:B------:R-:W-:-:S03]  /*1430*/  IMAD.MOV.U32 R12, RZ, RZ, R17 ;  /* 0x000000ffff0c7224 */ /* 0x000fc600078e0011 */
[----:B------:R-:W-:Y:S01]  /*1440*/  ISETP.GT.AND P0, PT, R25, -0x1, !P0 ;  /* 0xffffffff1900780c */ /* 0x000fe20004704270 */
[----:B------:R-:W0:Y:S01]  /*1450*/  @P5 LDC.64 R18, c[0x0][0x380] ;  /* 0x0000e000ff125b82 */ /* 0x000e220000000a00 */
[----:B------:R-:W-:Y:S01]  /*1460*/  @!P2 IMAD.MOV R12, RZ, RZ, -R12 ;  /* 0x000000ffff0ca224 */ /* 0x000fe200078e0a0c */
[----:B------:R-:W-:Y:S01]  /*1470*/  ISETP.NE.AND P2, PT, R5, RZ, PT ;  /* 0x000000ff0500720c */ /* 0x000fe20003f45270 */
[C---:B------:R-:W-:Y:S01]  /*1480*/  @P5 IMAD R21, R20.reuse, UR10, R27 ;  /* 0x0000000a14155c24 */ /* 0x040fe2000f8e021b */
[----:B------:R-:W-:Y:S02]  /*1490*/  PLOP3.LUT P4, PT, P4, P0, PT, 0x80, 0x8 ;  /* 0x000000000008781c */ /* 0x000fe40002781070 */
[----:B------:R-:W-:Y:S02]  /*14a0*/  @P6 IMAD R29, R20, UR10, R23 ;  /* 0x0000000a141d6c24 */ /* 0x000fe4000f8e0217 */
[----:B------:R-:W1:Y:S07]  /*14b0*/  @P6 LDC.64 R16, c[0x0][0x380] ;  /* 0x0000e000ff106b82 */ /* 0x000e6e0000000a00 */
[----:B------:R-:W-:-:S02]  /*14c0*/  @!P2 LOP3.LUT R12, RZ, R5, RZ, 0x33, !PT ;  /* 0x00000005ff0ca212 */ /* 0x000fc400078e33ff */
[----:B------:R-:W2:Y:S03]  /*14d0*/  @P4 LDC.64 R14, c[0x0][0x380] ;  /* 0x0000e000ff0e4b82 */ /* 0x000ea60000000a00 */
[----:B------:R-:W-:Y:S02]  /*14e0*/  IMAD R13, R12, UR4, RZ ;  /* 0x000000040c0d7c24 */ /* 0x000fe4000f8e02ff */
[----:B0-----:R-:W-:-:S04]  /*14f0*/  @P5 IMAD.WIDE R18, R21, 0x2, R18 ;  /* 0x0000000215125825 */ /* 0x001fc800078e0212 */
[----:B------:R-:W-:Y:S02]  /*1500*/  IMAD.WIDE R12, R13, 0x2, R8 ;  /* 0x000000020d0c7825 */ /* 0x000fe400078e0208 */
[----:B------:R-:W3:Y:S02]  /*1510*/  @P5 LDG.E.U16 R18, desc[UR8][R18.64] ;  /* 0x0000000812125981 */ /* 0x000ee4000c1e1500 */
[----:B-1----:R-:W-:Y:S02]  /*1520*/  @P6 IMAD.WIDE R16, R29, 0x2, R16 ;  /* 0x000000021d106825 */ /* 0x002fe400078e0210 */
[----:B------:R-:W4:Y:S04]  /*1530*/  @P5 LDG.E.U16 R21, desc[UR8][R12.64] ;  /* 0x000000080c155981 */ /* 0x000f28000c1e1500 */
[----:B------:R-:W5:Y:S04]  /*1540*/  @P6 LDG.E.U16 R16, desc[UR8][R16.64] ;  /* 0x0000000810106981 */ /* 0x000f68000c1e1500 */
[----:B------:R-:W5:Y:S01]  /*1550*/  @P6 LDG.E.U16 R22, desc[UR8][R12.64+0x2] ;  /* 0x000002080c166981 */ /* 0x000f62000c1e1500 */
[----:B------:R-:W-:-:S03]  /*1560*/  @P4 IMAD R29, R20, UR10, R25 ;  /* 0x0000000a141d4c24 */ /* 0x000fc6000f8e0219 */
[----:B------:R-:W5:Y:S01]  /*1570*/  @P4 LDG.E.U16 R24, desc[UR8][R12.64+0x4] ;  /* 0x000004080c184981 */ /* 0x000f62000c1e1500 */
[----:B--2---:R-:W-:-:S06]  /*1580*/  @P4 IMAD.WIDE R14, R29, 0x2, R14 ;  /* 0x000000021d0e4825 */ /* 0x004fcc00078e020e */
[----:B------:R-:W2:Y:S01]  /*1590*/  @P4 LDG.E.U16 R14, desc[UR8][R14.64] ;  /* 0x000000080e0e4981 */ /* 0x000ea2000c1e1500 */
[----:B------:R-:W-:-:S04]  /*15a0*/  IADD3 R26, PT, PT, R10, UR6, RZ ;  /* 0x000000060a1a7c10 */ /* 0x000fc8000fffe0ff */
[----:B------:R-:W-:Y:S01]  /*15b0*/  ISETP.GE.AND P2, PT, R26, UR11, PT ;  /* 0x0000000b1a007c0c */ /* 0x000fe2000bf46270 */
[----:B------:R-:W-:-:S03]  /*15c0*/  IMAD.MOV.U32 R10, RZ, RZ, RZ ;  /* 0x000000ffff0a7224 */ /* 0x000fc600078e00ff */
[C---:B------:R-:W-:Y:S01]  /*15d0*/  ISETP.GT.AND P2, PT, R26.reuse, -0x1, !P2 ;  /* 0xffffffff1a00780c */ /* 0x040fe20005744270 */
[----:B------:R-:W-:Y:S01]  /*15e0*/  VIADD R26, R26, UR6 ;  /* 0x000000061a1a7c36 */ /* 0x000fe20008000000 */
[----:B------:R-:W-:Y:S01]  /*15f0*/  IADD3 R20, PT, PT, R20, UR6, RZ ;  /* 0x0000000614147c10 */ /* 0x000fe2000fffe0ff */
[----:B---3--:R-:W-:Y:S01]  /*1600*/  @P5 IMAD.U32 R19, R18, 0x10000, RZ ;  /* 0x0001000012135824 */ /* 0x008fe200078e00ff */
[----:B----4-:R-:W-:-:S05]  /*1610*/  @P5 SHF.L.U32 R18, R21, 0x10, RZ ;  /* 0x0000001015125819 */ /* 0x010fca00000006ff */
[----:B------:R-:W-:Y:S01]  /*1620*/  @P5 FFMA.FTZ R10, R18, R19, RZ ;  /* 0x00000013120a5223 */ /* 0x000fe200000100ff */
[----:B------:R-:W-:Y:S01]  /*1630*/  PLOP3.LUT P5, PT, P2, P3, PT, 0x80, 0x8 ;  /* 0x000000000008781c */ /* 0x000fe200017a7070 */
[----:B-----5:R-:W-:Y:S02]  /*1640*/  @P6 IMAD.U32 R16, R16, 0x10000, RZ ;  /* 0x0001000010106824 */ /* 0x020fe400078e00ff */
[----:B------:R-:W-:-:S04]  /*1650*/  @P6 IMAD.U32 R17, R22, 0x10000, RZ ;  /* 0x0001000016116824 */ /* 0x000fc800078e00ff */
[----:B------:R-:W-:Y:S01]  /*1660*/  @P6 FFMA.FTZ R10, R17, R16, R10 ;  /* 0x00000010110a6223 */ /* 0x000fe2000001000a */
[----:B------:R-:W-:Y:S02]  /*1670*/  PLOP3.LUT P6, PT, P2, P1, PT, 0x80, 0x8 ;  /* 0x000000000008781c */ /* 0x000fe400017c3070 */
[----:B------:R-:W-:-:S03]  /*1680*/  PLOP3.LUT P2, PT, P2, P0, PT, 0x80, 0x8 ;  /* 0x000000000008781c */ /* 0x000fc60001741070 */
[----:B------:R-:W0:Y:S01]  /*1690*/  @P5 LDC.64 R16, c[0x0][0x380] ;  /* 0x0000e000ff105b82 */ /* 0x000e220000000a00 */
[----:B--2---:R-:W-:Y:S01]  /*16a0*/  @P4 SHF.L.U32 R14, R14, 0x10, RZ ;  /* 0x000000100e0e4819 */ /* 0x004fe200000006ff */
[----:B------:R-:W-:-:S04]  /*16b0*/  @P4 IMAD.U32 R15, R24, 0x10000, RZ ;  /* 0x00010000180f4824 */ /* 0x000fc800078e00ff */
[----:B------:R-:W-:Y:S02]  /*16c0*/  @P4 FFMA.FTZ R10, R15, R14, R10 ;  /* 0x0000000e0f0a4223 */ /* 0x000fe4000001000a */
[----:B------:R-:W1:Y:S01]  /*16d0*/  @P6 LDC.64 R28, c[0x0][0x380] ;  /* 0x0000e000ff1c6b82 */ /* 0x000e620000000a00 */
[----:B------:R-:W-:-:S04]  /*16e0*/  ISETP.GE.AND P4, PT, R26, UR11, PT ;  /* 0x0000000b1a007c0c */ /* 0x000fc8000bf86270 */
[----:B------:R-:W-:-:S03]  /*16f0*/  ISETP.GT.AND P4, PT, R26, -0x1, !P4 ;  /* 0xffffffff1a00780c */ /* 0x000fc60006784270 */
[----:B------:R-:W2:Y:S01]  /*1700*/  @P2 LDC.64 R18, c[0x0][0x380] ;  /* 0x0000e000ff122b82 */ /* 0x000ea20000000a00 */
[----:B------:R-:W-:Y:S02]  /*1710*/  PLOP3.LUT P3, PT, P4, P3, PT, 0x80, 0x8 ;  /* 0x000000000008781c */ /* 0x000fe40002767070 */
[----:B------:R-:W-:Y:S02]  /*1720*/  PLOP3.LUT P1, PT, P4, P1, PT, 0x80, 0x8 ;  /* 0x000000000008781c */ /* 0x000fe40002723070 */
[----:B------:R-:W-:Y:S01]  /*1730*/  PLOP3.LUT P0, PT, P4, P0, PT, 0x80, 0x8 ;  /* 0x000000000008781c */ /* 0x000fe20002701070 */
[C---:B------:R-:W-:Y:S02]  /*1740*/  @P5 IMAD R15, R20.reuse, UR10, R27 ;  /* 0x0000000a140f5c24 */ /* 0x040fe4000f8e021b */
[----:B------:R-:W-:Y:S02]  /*1750*/  VIADD R14, R20, UR6 ;  /* 0x00000006140e7c36 */ /* 0x000fe40008000000 */
[----:B0-----:R-:W-:-:S04]  /*1760*/  @P5 IMAD.WIDE R16, R15, 0x2, R16 ;  /* 0x000000020f105825 */ /* 0x001fc800078e0210 */
[C---:B------:R-:W-:Y:S01]  /*1770*/  @P6 IMAD R15, R20.reuse, UR10, R23 ;  /* 0x0000000a140f6c24 */ /* 0x040fe2000f8e0217 */
[----:B------:R0:W3:Y:S01]  /*1780*/  @P5 LDG.E.U16 R22, desc[UR8][R16.64] ;  /* 0x0000000810165981 */ /* 0x0000e2000c1e1500 */
[----:B------:R-:W-:Y:S02]  /*1790*/  @P2 IMAD R21, R20, UR10, R25 ;  /* 0x0000000a14152c24 */ /* 0x000fe4000f8e0219 */
[----:B-1----:R-:W-:-:S04]  /*17a0*/  @P6 IMAD.WIDE R28, R15, 0x2, R28 ;  /* 0x000000020f1c6825 */ /* 0x002fc800078e021c */
[C---:B------:R-:W-:Y:S01]  /*17b0*/  @P3 IMAD R27, R14.reuse, UR10, R27 ;  /* 0x0000000a0e1b3c24 */ /* 0x040fe2000f8e021b */
[----:B------:R-:W4:Y:S01]  /*17c0*/  @P6 LDG.E.U16 R24, desc[UR8][R28.64] ;  /* 0x000000081c186981 */ /* 0x000f22000c1e1500 */
[C---:B------:R-:W-:Y:S01]  /*17d0*/  @P1 IMAD R23, R14.reuse, UR10, R23 ;  /* 0x0000000a0e171c24 */ /* 0x040fe2000f8e0217 */
[----:B0-----:R-:W0:Y:S01]  /*17e0*/  @P0 LDC.64 R16, c[0x0][0x380] ;  /* 0x0000e000ff100b82 */ /* 0x001e220000000a00 */
[----:B------:R-:W-:-:S07]  /*17f0*/  @P0 IMAD R25, R14, UR10, R25 ;  /* 0x0000000a0e190c24 */ /* 0x000fce000f8e0219 */
[----:B------:R-:W1:Y:S01]  /*1800*/  @P3 LDC.64 R14, c[0x0][0x380] ;  /* 0x0000e000ff0e3b82 */ /* 0x000e620000000a00 */
[----:B--2---:R-:W-:Y:S01]  /*1810*/  @P2 IMAD.WIDE R18, R21, 0x2, R18 ;  /* 0x0000000215122825 */ /* 0x004fe200078e0212 */
[----:B------:R-:W2:Y:S05]  /*1820*/  @P0 LDG.E.U16 R28, desc[UR8][R12.64+0x10] ;  /* 0x000010080c1c0981 */ /* 0x000eaa000c1e1500 */
[----:B------:R-:W5:Y:S01]  /*1830*/  @P2 LDG.E.U16 R18, desc[UR8][R18.64] ;  /* 0x0000000812122981 */ /* 0x000f62000c1e1500 */
[----:B------:R-:W0:Y:S03]  /*1840*/  @P1 LDC.64 R20, c[0x0][0x380] ;  /* 0x0000e000ff141b82 */ /* 0x000e260000000a00 */
[----:B------:R-:W2:Y:S01]  /*1850*/  @P5 LDG.E.U16 R19, desc[UR8][R12.64+0x6] ;  /* 0x000006080c135981 */ /* 0x000ea2000c1e1500 */
[----:B-1----:R-:W-:-:S04]  /*1860*/  @P3 IMAD.WIDE R14, R27, 0x2, R14 ;  /* 0x000000021b0e3825 */ /* 0x002fc800078e020e */
[----:B0-----:R-:W-:Y:S02]  /*1870*/  @P0 IMAD.WIDE R26, R25, 0x2, R16 ;  /* 0x00000002191a0825 */ /* 0x001fe400078e0210 */
[----:B------:R-:W2:Y:S04]  /*1880*/  @P6 LDG.E.U16 R25, desc[UR8][R12.64+0x8] ;  /* 0x000008080c196981 */ /* 0x000ea8000c1e1500 */
[----:B------:R-:W2:Y:S01]  /*1890*/  @P2 LDG.E.U16 R16, desc[UR8][R12.64+0xa] ;  /* 0x00000a080c102981 */ /* 0x000ea2000c1e1500 */
[----:B------:R-:W-:-:S03]  /*18a0*/  @P1 IMAD.WIDE R20, R23, 0x2, R20 ;  /* 0x0000000217141825 */ /* 0x000fc600078e0214 */
[----:B------:R-:W2:Y:S04]  /*18b0*/  @P3 LDG.E.U16 R17, desc[UR8][R12.64+0xc] ;  /* 0x00000c080c113981 */ /* 0x000ea8000c1e1500 */
[----:B------:R0:W2:Y:S04]  /*18c0*/  @P3 LDG.E.U16 R14, desc[UR8][R14.64] ;  /* 0x000000080e0e3981 */ /* 0x0000a8000c1e1500 */
[----:B------:R-:W2:Y:S04]  /*18d0*/  @P1 LDG.E.U16 R23, desc[UR8][R12.64+0xe] ;  /* 0x00000e080c171981 */ /* 0x000ea8000c1e1500 */
[----:B------:R-:W2:Y:S04]  /*18e0*/  @P1 LDG.E.U16 R20, desc[UR8][R20.64] ;  /* 0x0000000814141981 */ /* 0x000ea8000c1e1500 */
[----:B------:R-:W2:Y:S01]  /*18f0*/  @P0 LDG.E.U16 R26, desc[UR8][R26.64] ;  /* 0x000000081a1a0981 */ /* 0x000ea2000c1e1500 */
[----:B---3--:R-:W-:-:S02]  /*1900*/  @P5 IMAD.U32 R22, R22, 0x10000, RZ ;  /* 0x0001000016165824 */ /* 0x008fc400078e00ff */
[----:B----4-:R-:W-:Y:S02]  /*1910*/  @P6 IMAD.U32 R24, R24, 0x10000, RZ ;  /* 0x0001000018186824 */ /* 0x010fe400078e00ff */
[----:B-----5:R-:W-:Y:S01]  /*1920*/  @P2 IMAD.U32 R18, R18, 0x10000, RZ ;  /* 0x0001000012122824 */ /* 0x020fe200078e00ff */
[----:B--2---:R-:W-:-:S05]  /*1930*/  @P5 SHF.L.U32 R19, R19, 0x10, RZ ;  /* 0x0000001013135819 */ /* 0x004fca00000006ff */
[----:B------:R-:W-:Y:S01]  /*1940*/  @P5 FFMA.FTZ R10, R19, R22, R10 ;  /* 0x00000016130a5223 */ /* 0x000fe2000001000a */
[----:B------:R-:W-:Y:S02]  /*1950*/  @P6 SHF.L.U32 R25, R25, 0x10, RZ ;  /* 0x0000001019196819 */ /* 0x000fe400000006ff */
[----:B0-----:R-:W-:-:S03]  /*1960*/  @P2 SHF.L.U32 R15, R16, 0x10, RZ ;  /* 0x00000010100f2819 */ /* 0x001fc600000006ff */
[----:B------:R-:W-:Y:S01]  /*1970*/  @P6 FFMA.FTZ R10, R25, R24, R10 ;  /* 0x00000018190a6223 */ /* 0x000fe2000001000a */
[----:B------:R-:W-:-:S03]  /*1980*/  @P3 SHF.L.U32 R17, R17, 0x10, RZ ;  /* 0x0000001011113819 */ /* 0x000fc600000006ff */
[----:B------:R-:W-:Y:S01]  /*1990*/  @P2 FFMA.FTZ R10, R15, R18, R10 ;  /* 0x000000120f0a2223 */ /* 0x000fe2000001000a */
[----:B------:R-:W-:Y:S01]  /*19a0*/  @P3 IMAD.U32 R14, R14, 0x10000, RZ ;  /* 0x000100000e0e3824 */ /* 0x000fe200078e00ff */
[----:B------:R-:W-:-:S03]  /*19b0*/  @P1 SHF.L.U32 R23, R23, 0x10, RZ ;  /* 0x0000001017171819 */ /* 0x000fc600000006ff */
[----:B------:R-:W-:Y:S01]  /*19c0*/  @P3 FFMA.FTZ R10, R17, R14, R10 ;  /* 0x0000000e110a3223 */ /* 0x000fe2000001000a */
[----:B------:R-:W-:Y:S01]  /*19d0*/  @P1 IMAD.U32 R20, R20, 0x10000, RZ ;  /* 0x0001000014141824 */ /* 0x000fe200078e00ff */
[----:B------:R-:W-:Y:S01]  /*19e0*/  @P0 SHF.L.U32 R13, R28, 0x10, RZ ;  /* 0x000000101c0d0819 */ /* 0x000fe200000006ff */
[----:B------:R-:W-:Y:S02]  /*19f0*/  @P0 IMAD.U32 R26, R26, 0x10000, RZ ;  /* 0x000100001a1a0824 */ /* 0x000fe400078e00ff */
[----:B------:R-:W-:-:S04]  /*1a00*/  @P1 FFMA.FTZ R10, R23, R20, R10 ;  /* 0x00000014170a1223 */ /* 0x000fc8000001000a */
[----:B------:R-:W-:Y:S01]  /*1a10*/  @P0 FFMA.FTZ R10, R13, R26, R10 ;  /* 0x0000001a0d0a0223 */ /* 0x000fe2000001000a */
[----:B------:R-:W-:-:S04]  /*1a20*/  LEA R12, P0, R11, UR12, 0x1 ;  /* 0x0000000c0b0c7c11 */ /* 0x000fc8000f8008ff */
[----:B------:R-:W-:Y:S02]  /*1a30*/  LEA.HI.X R13, R11, UR13, R3, 0x1, P0 ;  /* 0x0000000d0b0d7c11 */ /* 0x000fe400080f0c03 */
[----:B------:R-:W-:Y:S02]  /*1a40*/  F2FP.BF16.F32.PACK_AB R10, RZ, R10 ;  /* 0x0000000aff0a723e */ /* 0x000fe400000010ff */
[----:B------:R-:W-:-:S03]  /*1a50*/  IADD3 R11, P0, PT, R4, R11, RZ ;  /* 0x0000000b040b7210 */ /* 0x000fc60007f1e0ff */
[----:B------:R0:W-:Y:S02]  /*1a60*/  STG.E.U16 desc[UR8][R12.64], R10 ;  /* 0x0000000a0c007986 */ /* 0x0001e4000c101508 */
[----:B------:R-:W-:Y:S01]  /*1a70*/  IMAD.X R3, RZ, RZ, R3, P0 ;  /* 0x000000ffff037224 */ /* 0x000fe200000e0603 */
[----:B------:R-:W-:-:S04]  /*1a80*/  ISETP.GE.U32.AND P0, PT, R11, UR14, PT ;  /* 0x0000000e0b007c0c */ /* 0x000fc8000bf06070 */
[----:B------:R-:W-:-:S13]  /*1a90*/  ISETP.GE.AND.EX P0, PT, R3, UR7, PT, P0 ;  /* 0x0000000703007c0c */ /* 0x000fda000bf06300 */
[----:B0-----:R-:W-:Y:S05]  /*1aa0*/  @!P0 BRA `(.L_x_1251) ;  /* 0xfffffff4002c8947 */ /* 0x001fea000383ffff */
[----:B------:R-:W-:Y:S05]  /*1ab0*/  EXIT ;  /* 0x000000000000794d */ /* 0x000fea0003800000 */
.L_x_1248:
[----:B------:R-:W0:Y:S02]  /*1ac0*/  LDCU.U8 UR5, c[0x0][0x408] ;  /* 0x00008100ff0577ac */ /* 0x000e240008000000 */
[----:B0-----:R-:W-:-:S04]  /*1ad0*/  UPRMT UR5, UR5, 0x8880, URZ ;  /* 0x0000888005057896 */ /* 0x001fc800080000ff */
[----:B------:R-:W-:-:S09]  /*1ae0*/  UISETP.NE.AND UP0, UPT, UR5, URZ, UPT ;  /* 0x000000ff0500728c */ /* 0x000fd2000bf05270 */
[----:B------:R-:W-:Y:S05]  /*1af0*/  BRA.U !UP0, `(.L_x_1252) ;  /* 0x00000011080c7547 */ /* 0x000fea000b800000 */
[----:B------:R-:W-:Y:S01]  /*1b00*/  IABS R9, R16 ;  /* 0x0000001000097213 */ /* 0x000fe20000000000 */
[----:B------:R-:W0:Y:S01]  /*1b10*/  LDC R2, c[0x0][0x420] ;  /* 0x00010800ff027b82 */ /* 0x000e220000000800 */
[----:B------:R-:W1:Y:S02]  /*1b20*/  LDCU UR14, c[0x0][0x40c] ;  /* 0x00008180ff0e77ac */ /* 0x000e640008000800 */
[----:B------:R-:W2:Y:S01]  /*1b30*/  I2F.RP R0, R9 ;  /* 0x0000000900007306 */ /* 0x000ea20000209400 */
[----:B------:R-:W3:Y:S04]  /*1b40*/  LDCU UR5, c[0x0][0x440] ;  /* 0x00008800ff0577ac */ /* 0x000ee80008000800 */
[----:B------:R-:W4:Y:S01]  /*1b50*/  LDC R15, c[0x0][0x410] ;  /* 0x00010400ff0f7b82 */ /* 0x000f220000000800 */
[----:B------:R-:W0:Y:S01]  /*1b60*/  LDCU UR6, c[0x0][0x444] ;  /* 0x00008880ff0677ac */ /* 0x000e220008000800 */
[----:B------:R-:W0:Y:S01]  /*1b70*/  LDCU.64 UR10, c[0x0][0x418] ;  /* 0x00008300ff0a77ac */ /* 0x000e220008000a00 */
[----:B------:R-:W0:Y:S01]  /*1b80*/  LDCU.64 UR12, c[0x0][0x3a8] ;  /* 0x00007500ff0c77ac */ /* 0x000e220008000a00 */
[----:B--2---:R-:W2:Y:S01]  /*1b90*/  MUFU.RCP R0, R0 ;  /* 0x0000000000007308 */ /* 0x004ea20000001000 */
[----:B0-----:R-:W-:-:S02]  /*1ba0*/  IABS R8, R2 ;  /* 0x0000000200087213 */ /* 0x001fc40000000000 */
[----:B--2---:R-:W-:-:S05]  /*1bb0*/  IADD3 R6, PT, PT, R0, 0xffffffe, RZ ;  /* 0x0ffffffe00067810 */ /* 0x004fca0007ffe0ff */
[----:B------:R0:W2:Y:S02]  /*1bc0*/  F2I.FTZ.U32.TRUNC.NTZ R7, R6 ;  /* 0x0000000600077305 */ /* 0x0000a4000021f000 */
[----:B0-----:R-:W-:Y:S02]  /*1bd0*/  HFMA2 R6, -RZ, RZ, 0, 0 ;  /* 0x00000000ff067431 */ /* 0x001fe400000001ff */
[----:B--2---:R-:W-:-:S05]  /*1be0*/  IMAD.MOV R5, RZ, RZ, -R7 ;  /* 0x000000ffff057224 */ /* 0x004fca00078e0a07 */
[----:B------:R-:W-:Y:S01]  /*1bf0*/  MOV R2, R5 ;  /* 0x0000000500027202 */ /* 0x000fe20000000f00 */
[----:B------:R-:W-:-:S04]  /*1c00*/  IMAD.MOV.U32 R5, RZ, RZ, R8 ;  /* 0x000000ffff057224 */ /* 0x000fc800078e0008 */
[----:B------:R-:W-:Y:S01]  /*1c10*/  IMAD R13, R2, R9, RZ ;  /* 0x00000009020d7224 */ /* 0x000fe200078e02ff */
[----:B------:R-:W0:Y:S01]  /*1c20*/  I2F.RP R8, R5 ;  /* 0x0000000500087306 */ /* 0x000e220000209400 */
[----:B----4-:R-:W-:Y:S02]  /*1c30*/  IABS R2, R15 ;  /* 0x0000000f00027213 */ /* 0x010fe40000000000 */
[----:B------:R-:W-:Y:S02]  /*1c40*/  IMAD.HI.U32 R7, R7, R13, R6 ;  /* 0x0000000d07077227 */ /* 0x000fe400078e0006 */
[----:B------:R-:W2:Y:S04]  /*1c50*/  LDC R6, c[0x0][0x420] ;  /* 0x00010800ff067b82 */ /* 0x000ea80000000800 */
[----:B------:R-:W-:-:S04]  /*1c60*/  IMAD.HI.U32 R10, R7, R2, RZ ;  /* 0x00000002070a7227 */ /* 0x000fc800078e00ff */
[----:B------:R-:W-:Y:S01]  /*1c70*/  IMAD.MOV R0, RZ, RZ, -R10 ;  /* 0x000000ffff007224 */ /* 0x000fe200078e0a0a */
[----:B------:R-:W4:Y:S01]  /*1c80*/  LDC R7, c[0x0][0x410] ;  /* 0x00010400ff077b82 */ /* 0x000f220000000800 */
[----:B0-----:R-:W0:Y:S02]  /*1c90*/  MUFU.RCP R8, R8 ;  /* 0x0000000800087308 */ /* 0x001e240000001000 */
[----:B------:R-:W-:Y:S01]  /*1ca0*/  IMAD R0, R9, R0, R2 ;  /* 0x0000000009007224 */ /* 0x000fe200078e0202 */
[----:B------:R-:W-:-:S04]  /*1cb0*/  LOP3.LUT R2, R15, R16, RZ, 0x3c, !PT ;  /* 0x000000100f027212 */ /* 0x000fc800078e3cff */
[----:B------:R-:W-:Y:S01]  /*1cc0*/  ISETP.GT.U32.AND P1, PT, R9, R0, PT ;  /* 0x000000000900720c */ /* 0x000fe20003f24070 */
[----:B------:R-:W1:Y:S01]  /*1cd0*/  LDC.64 R12, c[0x0][0x3d0] ;  /* 0x0000f400ff0c7b82 */ /* 0x000e620000000a00 */
[----:B------:R-:W-:-:S07]  /*1ce0*/  ISETP.GE.AND P2, PT, R2, RZ, PT ;  /* 0x000000ff0200720c */ /* 0x000fce0003f46270 */
[----:B------:R-:W1:Y:S01]  /*1cf0*/  LDC.64 R14, c[0x0][0x3f8] ;  /* 0x0000fe00ff0e7b82 */ /* 0x000e620000000a00 */
[----:B0-----:R-:W-:-:S03]  /*1d00*/  IADD3 R17, PT, PT, R8, 0xffffffe, RZ ;  /* 0x0ffffffe08117810 */ /* 0x001fc60007ffe0ff */
[----:B------:R-:W-:Y:S01]  /*1d10*/  @!P1 IMAD.IADD R0, R0, 0x1, -R9 ;  /* 0x0000000100009824 */ /* 0x000fe200078e0a09 */
[----:B------:R-:W-:Y:S02]  /*1d20*/  @!P1 IADD3 R10, PT, PT, R10, 0x1, RZ ;  /* 0x000000010a0a9810 */ /* 0x000fe40007ffe0ff */
[----:B------:R-:W-:Y:S01]  /*1d30*/  ISETP.NE.AND P1, PT, R16, RZ, PT ;  /* 0x000000ff1000720c */ /* 0x000fe20003f25270 */
[----:B------:R-:W0:Y:S01]  /*1d40*/  F2I.FTZ.U32.TRUNC.NTZ R17, R17 ;  /* 0x0000001100117305 */ /* 0x000e22000021f000 */
[----:B------:R-:W-:Y:S01]  /*1d50*/  ISETP.GE.U32.AND P0, PT, R0, R9, PT ;  /* 0x000000090000720c */ /* 0x000fe20003f06070 */
[----:B------:R-:W1:Y:S08]  /*1d60*/  LDC R8, c[0x0][0x424] ;  /* 0x00010900ff087b82 */ /* 0x000e700000000800 */
[----:B------:R-:W1:Y:S04]  /*1d70*/  LDC R9, c[0x0][0x414] ;  /* 0x00010500ff097b82 */ /* 0x000e680000000800 */
[----:B------:R-:W-:Y:S01]  /*1d80*/  @P0 VIADD R10, R10, 0x1 ;  /* 0x000000010a0a0836 */ /* 0x000fe20000000000 */
[----:B0-----:R-:W-:-:S03]  /*1d90*/  IADD3 R0, PT, PT, RZ, -R17, RZ ;  /* 0x80000011ff007210 */ /* 0x001fc60007ffe0ff */
[----:B------:R-:W-:Y:S01]  /*1da0*/  @!P2 IMAD.MOV R10, RZ, RZ, -R10 ;  /* 0x000000ffff0aa224 */ /* 0x000fe200078e0a0a */
[----:B------:R-:W-:Y:S01]  /*1db0*/  @!P1 LOP3.LUT R10, RZ, R16, RZ, 0x33, !PT ;  /* 0x00000010ff0a9212 */ /* 0x000fe200078e33ff */
[----:B------:R-:W-:Y:S01]  /*1dc0*/  IMAD R19, R0, R5, RZ ;  /* 0x0000000500137224 */ /* 0x000fe200078e02ff */
[----:B------:R-:W-:-:S05]  /*1dd0*/  MOV R16, RZ ;  /* 0x000000ff00107202 */ /* 0x000fca0000000f00 */
[----:B--234-:R-:W-:-:S07]  /*1de0*/  IMAD.HI.U32 R2, R17, R19, R16 ;  /* 0x0000001311027227 */ /* 0x01cfce00078e0010 */
.L_x_1253:
[----:B-1----:R-:W-:Y:S02]  /*1df0*/  IABS R0, R8 ;  /* 0x0000000800007213 */ /* 0x002fe40000000000 */
[----:B------:R-:W-:Y:S02]  /*1e00*/  IABS R17, R11 ;  /* 0x0000000b00117213 */ /* 0x000fe40000000000 */
[----:B------:R-:W0:Y:S01]  /*1e10*/  I2F.RP R18, R0 ;  /* 0x0000000000127306 */ /* 0x000e220000209400 */
[----:B------:R-:W-:Y:S02]  /*1e20*/  IABS R19, R6 ;  /* 0x0000000600137213 */ /* 0x000fe40000000000 */
[----:B------:R-:W-:Y:S01]  /*1e30*/  IMAD.HI.U32 R23, R2, R17, RZ ;  /* 0x0000001102177227 */ /* 0x000fe200078e00ff */
[----:B------:R-:W-:-:S03]  /*1e40*/  ISETP.NE.AND P6, PT, R9, RZ, PT ;  /* 0x000000ff0900720c */ /* 0x000fc60003fc5270 */
[----:B------:R-:W-:-:S04]  /*1e50*/  IMAD.MOV R16, RZ, RZ, -R23 ;  /* 0x000000ffff107224 */ /* 0x000fc800078e0a17 */
[----:B------:R-:W-:Y:S01]  /*1e60*/  IMAD R16, R19, R16, R17 ;  /* 0x0000001013107224 */ /* 0x000fe200078e0211 */
[----:B0-----:R-:W0:Y:S04]  /*1e70*/  MUFU.RCP R18, R18 ;  /* 0x0000001200127308 */ /* 0x001e280000001000 */
[----:B------:R-:W-:-:S13]  /*1e80*/  ISETP.GT.U32.AND P1, PT, R5, R16, PT ;  /* 0x000000100500720c */ /* 0x000fda0003f24070 */
[----:B------:R-:W-:Y:S02]  /*1e90*/  @!P1 IADD3 R16, PT, PT, R16, -R19, RZ ;  /* 0x8000001310109210 */ /* 0x000fe40007ffe0ff */
[----:B------:R-:W-:Y:S01]  /*1ea0*/  @!P1 IADD3 R23, PT, PT, R23, 0x1, RZ ;  /* 0x0000000117179810 */ /* 0x000fe20007ffe0ff */
[----:B0-----:R-:W-:Y:S01]  /*1eb0*/  VIADD R17, R18, 0xffffffe ;  /* 0x0ffffffe12117836 */ /* 0x001fe20000000000 */
[----:B------:R-:W-:Y:S02]  /*1ec0*/  ISETP.GE.U32.AND P0, PT, R16, R5, PT ;  /* 0x000000051000720c */ /* 0x000fe40003f06070 */
[----:B------:R-:W-:Y:S02]  /*1ed0*/  LOP3.LUT R16, R11, R6, RZ, 0x3c, !PT ;  /* 0x000000060b107212 */ /* 0x000fe400078e3cff */
[----:B------:R-:W-:Y:S01]  /*1ee0*/  ISETP.NE.AND P1, PT, R6, RZ, PT ;  /* 0x000000ff0600720c */ /* 0x000fe20003f25270 */
[----:B------:R-:W0:Y:S01]  /*1ef0*/  F2I.FTZ.U32.TRUNC.NTZ R17, R17 ;  /* 0x0000001100117305 */ /* 0x000e22000021f000 */
[----:B------:R-:W-:-:S02]  /*1f00*/  ISETP.GE.AND P2, PT, R16, RZ, PT ;  /* 0x000000ff1000720c */ /* 0x000fc40003f46270 */
[----:B------:R-:W-:Y:S02]  /*1f10*/  MOV R16, RZ ;  /* 0x000000ff00107202 */ /* 0x000fe40000000f00 */
[----:B------:R-:W-:-:S03]  /*1f20*/  IABS R18, R7 ;  /* 0x0000000700127213 */ /* 0x000fc60000000000 */
[----:B------:R-:W-:-:S06]  /*1f30*/  @P0 VIADD R23, R23, 0x1 ;  /* 0x0000000117170836 */ /* 0x000fcc0000000000 */
[----:B------:R-:W-:Y:S01]  /*1f40*/  @!P2 IMAD.MOV R23, RZ, RZ, -R23 ;  /* 0x000000ffff17a224 */ /* 0x000fe200078e0a17 */
[----:B0-----:R-:W-:Y:S02]  /*1f50*/  IADD3 R19, PT, PT, RZ, -R17, RZ ;  /* 0x80000011ff137210 */ /* 0x001fe40007ffe0ff */
[----:B------:R-:W-:-:S03]  /*1f60*/  @!P1 LOP3.LUT R23, RZ, R6, RZ, 0x33, !PT ;  /* 0x00000006ff179212 */ /* 0x000fc600078e33ff */
[----:B------:R-:W-:Y:S01]  /*1f70*/  IMAD R19, R19, R0, RZ ;  /* 0x0000000013137224 */ /* 0x000fe200078e02ff */
[----:B------:R-:W-:-:S03]  /*1f80*/  IABS R20, R23 ;  /* 0x0000001700147213 */ /* 0x000fc60000000000 */
[----:B------:R-:W-:Y:S02]  /*1f90*/  IMAD.HI.U32 R16, R17, R19, R16 ;  /* 0x0000001311107227 */ /* 0x000fe400078e0010 */
[----:B------:R-:W0:Y:S02]  /*1fa0*/  I2F.RP R19, R18 ;  /* 0x0000001200137306 */ /* 0x000e240000209400 */
[----:B------:R-:W-:-:S04]  /*1fb0*/  IMAD.MOV.U32 R17, RZ, RZ, R20 ;  /* 0x000000ffff117224 */ /* 0x000fc800078e0014 */
[----:B------:R-:W-:-:S05]  /*1fc0*/  IMAD.HI.U32 R20, R16, R17, RZ ;  /* 0x0000001110147227 */ /* 0x000fca00078e00ff */
[----:B------:R-:W-:Y:S01]  /*1fd0*/  IADD3 R16, PT, PT, -R20, RZ, RZ ;  /* 0x000000ff14107210 */ /* 0x000fe20007ffe1ff */
[----:B0-----:R-:W0:Y:S04]  /*1fe0*/  MUFU.RCP R19, R19 ;  /* 0x0000001300137308 */ /* 0x001e280000001000 */
[----:B------:R-:W-:-:S05]  /*1ff0*/  IMAD R17, R0, R16, R17 ;  /* 0x0000001000117224 */ /* 0x000fca00078e0211 */
[----:B------:R-:W-:Y:S02]  /*2000*/  ISETP.GT.U32.AND P1, PT, R0, R17, PT ;  /* 0x000000110000720c */ /* 0x000fe40003f24070 */
[----:B0-----:R-:W-:-:S11]  /*2010*/  IADD3 R16, PT, PT, R19, 0xffffffe, RZ ;  /* 0x0ffffffe13107810 */ /* 0x001fd60007ffe0ff */
[----:B------:R-:W-:Y:S02]  /*2020*/  @!P1 IMAD.IADD R17, R17, 0x1, -R0 ;  /* 0x0000000111119824 */ /* 0x000fe400078e0a00 */
[----:B------:R-:W-:Y:S01]  /*2030*/  @!P1 VIADD R20, R20, 0x1 ;  /* 0x0000000114149836 */ /* 0x000fe20000000000 */
[----:B------:R-:W-:Y:S02]  /*2040*/  ISETP.NE.AND P1, PT, R8, RZ, PT ;  /* 0x000000ff0800720c */ /* 0x000fe40003f25270 */
[----:B------:R-:W-:Y:S02]  /*2050*/  ISETP.GE.U32.AND P0, PT, R17, R0, PT ;  /* 0x000000001100720c */ /* 0x000fe40003f06070 */
[----:B------:R-:W-:Y:S01]  /*2060*/  LOP3.LUT R0, R23, R8, RZ, 0x3c, !PT ;  /* 0x0000000817007212 */ /* 0x000fe200078e3cff */
[----:B------:R0:W1:Y:S03]  /*2070*/  F2I.FTZ.U32.TRUNC.NTZ R17, R16 ;  /* 0x0000001000117305 */ /* 0x000066000021f000 */
[----:B------:R-:W-:Y:S01]  /*2080*/  ISETP.GE.AND P2, PT, R0, RZ, PT ;  /* 0x000000ff0000720c */ /* 0x000fe20003f46270 */
[----:B0-----:R-:W-:-:S06]  /*2090*/  IMAD.MOV.U32 R16, RZ, RZ, RZ ;  /* 0x000000ffff107224 */ /* 0x001fcc00078e00ff */
[----:B------:R-:W-:Y:S01]  /*20a0*/  @P0 IADD3 R20, PT, PT, R20, 0x1, RZ ;  /* 0x0000000114140810 */ /* 0x000fe20007ffe0ff */
[----:B-1----:R-:W-:-:S05]  /*20b0*/  IMAD.MOV R19, RZ, RZ, -R17 ;  /* 0x000000ffff137224 */ /* 0x002fca00078e0a11 */
[----:B------:R-:W-:Y:S02]  /*20c0*/  @!P2 IADD3 R20, PT, PT, -R20, RZ, RZ ;  /* 0x000000ff1414a210 */ /* 0x000fe40007ffe1ff */
[----:B------:R-:W-:Y:S01]  /*20d0*/  @!P1 LOP3.LUT R20, RZ, R8, RZ, 0x33, !PT ;  /* 0x00000008ff149212 */ /* 0x000fe200078e33ff */
[----:B------:R-:W-:-:S03]  /*20e0*/  IMAD R19, R19, R18, RZ ;  /* 0x0000001213137224 */ /* 0x000fc600078e02ff */
[----:B------:R-:W-:Y:S01]  /*20f0*/  IABS R0, R20 ;  /* 0x0000001400007213 */ /* 0x000fe20000000000 */
[----:B------:R-:W-:-:S03]  /*2100*/  IMAD.HI.U32 R16, R17, R19, R16 ;  /* 0x0000001311107227 */ /* 0x000fc600078e0010 */
[----:B------:R-:W-:Y:S02]  /*2110*/  MOV R17, R0 ;  /* 0x0000000000117202 */ /* 0x000fe40000000f00 */
[----:B------:R-:W-:-:S03]  /*2120*/  IABS R0, R9 ;  /* 0x0000000900007213 */ /* 0x000fc60000000000 */
[----:B------:R-:W-:Y:S01]  /*2130*/  IMAD.HI.U32 R21, R16, R17, RZ ;  /* 0x0000001110157227 */ /* 0x000fe200078e00ff */
[----:B------:R-:W0:Y:S03]  /*2140*/  I2F.RP R19, R0 ;  /* 0x0000000000137306 */ /* 0x000e260000209400 */
[----:B------:R-:W-:-:S04]  /*2150*/  IMAD.MOV R16, RZ, RZ, -R21 ;  /* 0x000000ffff107224 */ /* 0x000fc800078e0a15 */
[----:B------:R-:W-:Y:S01]  /*2160*/  IMAD R17, R18, R16, R17 ;  /* 0x0000001012117224 */ /* 0x000fe200078e0211 */
[----:B------:R-:W-:-:S04]  /*2170*/  LOP3.LUT R16, R20, R7, RZ, 0x3c, !PT ;  /* 0x0000000714107212 */ /* 0x000fc800078e3cff */
[----:B------:R-:W-:Y:S02]  /*2180*/  ISETP.GT.U32.AND P1, PT, R18, R17, PT ;  /* 0x000000111200720c */ /* 0x000fe40003f24070 */
[----:B------:R-:W-:Y:S01]  /*2190*/  ISETP.GE.AND P2, PT, R16, RZ, PT ;  /* 0x000000ff1000720c */ /* 0x000fe20003f46270 */
[----:B0-----:R-:W0:Y:S01]  /*21a0*/  MUFU.RCP R19, R19 ;  /* 0x0000001300137308 */ /* 0x001e220000001000 */
[----:B------:R-:W-:-:S09]  /*21b0*/  IMAD.MOV.U32 R16, RZ, RZ, RZ ;  /* 0x000000ffff107224 */ /* 0x000fd200078e00ff */
[-C--:B------:R-:W-:Y:S02]  /*21c0*/  @!P1 IADD3 R17, PT, PT, R17, -R18.reuse, RZ ;  /* 0x8000001211119210 */ /* 0x080fe40007ffe0ff */
[----:B------:R-:W-:Y:S02]  /*21d0*/  @!P1 IADD3 R21, PT, PT, R21, 0x1, RZ ;  /* 0x0000000115159810 */ /* 0x000fe40007ffe0ff */
[----:B------:R-:W-:Y:S02]  /*21e0*/  ISETP.GE.U32.AND P0, PT, R17, R18, PT ;  /* 0x000000121100720c */ /* 0x000fe40003f06070 */
[----:B------:R-:W-:Y:S01]  /*21f0*/  ISETP.NE.AND P1, PT, R7, RZ, PT ;  /* 0x000000ff0700720c */ /* 0x000fe20003f25270 */
[----:B0-----:R-:W-:-:S06]  /*2200*/  VIADD R17, R19, 0xffffffe ;  /* 0x0ffffffe13117836 */ /* 0x001fcc0000000000 */
[----:B------:R-:W0:Y:S04]  /*2210*/  F2I.FTZ.U32.TRUNC.NTZ R17, R17 ;  /* 0x0000001100117305 */ /* 0x000e28000021f000 */
[----:B------:R-:W-:-:S05]  /*2220*/  @P0 VIADD R21, R21, 0x1 ;  /* 0x0000000115150836 */ /* 0x000fca0000000000 */
[----:B------:R-:W-:Y:S02]  /*2230*/  @!P2 IADD3 R21, PT, PT, -R21, RZ, RZ ;  /* 0x000000ff1515a210 */ /* 0x000fe40007ffe1ff */
[----:B------:R-:W-:-:S04]  /*2240*/  @!P1 LOP3.LUT R21, RZ, R7, RZ, 0x33, !PT ;  /* 0x00000007ff159212 */ /* 0x000fc800078e33ff */
[----:B------:R-:W-:Y:S01]  /*2250*/  IADD3 R26, PT, PT, -R21, RZ, RZ ;  /* 0x000000ff151a7210 */ /* 0x000fe20007ffe1ff */
[----:B0-----:R-:W-:-:S04]  /*2260*/  IMAD.MOV R19, RZ, RZ, -R17 ;  /* 0x000000ffff137224 */ /* 0x001fc800078e0a11 */
[--C-:B------:R-:W-:Y:S02]  /*2270*/  IMAD R26, R7, R26, R20.reuse ;  /* 0x0000001a071a7224 */ /* 0x100fe400078e0214 */
[----:B------:R-:W-:Y:S02]  /*2280*/  IMAD R19, R19, R0, RZ ;  /* 0x0000000013137224 */ /* 0x000fe400078e02ff */
[----:B------:R-:W-:Y:S01]  /*2290*/  IMAD.MOV R20, RZ, RZ, -R20 ;  /* 0x000000ffff147224 */ /* 0x000fe200078e0a14 */
[----:B------:R-:W-:Y:S01]  /*22a0*/  IABS R25, R26 ;  /* 0x0000001a00197213 */ /* 0x000fe20000000000 */
[----:B------:R-:W-:Y:S02]  /*22b0*/  IMAD.HI.U32 R22, R17, R19, R16 ;  /* 0x0000001311167227 */ /* 0x000fe400078e0010 */
[----:B------:R-:W0:Y:S02]  /*22c0*/  LDC.64 R16, c[0x0][0x430] ;  /* 0x00010c00ff107b82 */ /* 0x000e240000000a00 */
[----:B------:R-:W-:Y:S01]  /*22d0*/  IMAD R20, R8, R20, R23 ;  /* 0x0000001408147224 */ /* 0x000fe200078e0217 */
[----:B------:R-:W-:Y:S01]  /*22e0*/  IADD3 R23, PT, PT, -R23, RZ, RZ ;  /* 0x000000ff17177210 */ /* 0x000fe20007ffe1ff */
[----:B------:R-:W-:-:S04]  /*22f0*/  IMAD.HI.U32 R22, R22, R25, RZ ;  /* 0x0000001916167227 */ /* 0x000fc800078e00ff */
[----:B------:R-:W0:Y:S01]  /*2300*/  LDC.64 R18, c[0x0][0x438] ;  /* 0x00010e00ff127b82 */ /* 0x000e220000000a00 */
[----:B------:R-:W-:Y:S01]  /*2310*/  IADD3 R24, PT, PT, -R22, RZ, RZ ;  /* 0x000000ff16187210 */ /* 0x000fe20007ffe1ff */
[----:B------:R-:W-:-:S04]  /*2320*/  IMAD R23, R6, R23, R11 ;  /* 0x0000001706177224 */ /* 0x000fc800078e020b */
[----:B------:R-:W-:-:S05]  /*2330*/  IMAD R25, R0, R24, R25 ;  /* 0x0000001800197224 */ /* 0x000fca00078e0219 */
[----:B------:R-:W-:Y:S01]  /*2340*/  ISETP.GT.U32.AND P0, PT, R0, R25, PT ;  /* 0x000000190000720c */ /* 0x000fe20003f04070 */
[----:B0-----:R-:W-:-:S12]  /*2350*/  IMAD R23, R23, R16, -R18 ;  /* 0x0000001017177224 */ /* 0x001fd800078e0a12 */
[----:B------:R-:W-:Y:S01]  /*2360*/  @!P0 IADD3 R22, PT, PT, R22, 0x1, RZ ;  /* 0x0000000116168810 */ /* 0x000fe20007ffe0ff */
[----:B------:R-:W-:Y:S02]  /*2370*/  IMAD R20, R20, R17, -R19 ;  /* 0x0000001114147224 */ /* 0x000fe400078e0a13 */
[----:B------:R-:W-:Y:S01]  /*2380*/  @!P0 IMAD.IADD R25, R25, 0x1, -R0 ;  /* 0x0000000119198824 */ /* 0x000fe200078e0a00 */
[C---:B------:R-:W-:Y:S02]  /*2390*/  ISETP.GE.AND P2, PT, R23.reuse, UR10, PT ;  /* 0x0000000a17007c0c */ /* 0x040fe4000bf46270 */
[C---:B------:R-:W-:Y:S02]  /*23a0*/  ISETP.GE.AND P3, PT, R20.reuse, UR11, PT ;  /* 0x0000000b14007c0c */ /* 0x040fe4000bf66270 */
[----:B------:R-:W-:Y:S02]  /*23b0*/  ISETP.GT.AND P2, PT, R23, -0x1, !P2 ;  /* 0xffffffff1700780c */ /* 0x000fe40005744270 */
[----:B------:R-:W-:-:S02]  /*23c0*/  ISETP.GT.AND P3, PT, R20, -0x1, !P3 ;  /* 0xffffffff1400780c */ /* 0x000fc40005f64270 */
[----:B------:R-:W-:Y:S02]  /*23d0*/  ISETP.GE.U32.AND P1, PT, R25, R0, PT ;  /* 0x000000001900720c */ /* 0x000fe40003f26070 */
[----:B------:R-:W-:Y:S02]  /*23e0*/  PLOP3.LUT P4, PT, P3, P2, PT, 0x80, 0x8 ;  /* 0x000000000008781c */ /* 0x000fe40001f85070 */
[----:B------:R-:W-:Y:S02]  /*23f0*/  LOP3.LUT R0, R26, R9, RZ, 0x3c, !PT ;  /* 0x000000091a007212 */ /* 0x000fe400078e3cff */
[----:B------:R-:W-:Y:S02]  /*2400*/  IADD3 R25, PT, PT, R23, UR5, RZ ;  /* 0x0000000517197c10 */ /* 0x000fe4000fffe0ff */
[----:B------:R-:W-:Y:S02]  /*2410*/  ISETP.GE.AND P5, PT, R0, RZ, PT ;  /* 0x000000ff0000720c */ /* 0x000fe40003fa6270 */
[----:B------:R-:W-:-:S03]  /*2420*/  ISETP.GE.AND P0, PT, R25, UR10, PT ;  /* 0x0000000a19007c0c */ /* 0x000fc6000bf06270 */
[----:B------:R-:W-:Y:S01]  /*2430*/  @P1 VIADD R22, R22, 0x1 ;  /* 0x0000000116161836 */ /* 0x000fe20000000000 */
[----:B------:R-:W-:Y:S01]  /*2440*/  ISETP.GT.AND P0, PT, R25, -0x1, !P0 ;  /* 0xffffffff1900780c */ /* 0x000fe20004704270 */
[----:B------:R-:W0:Y:S06]  /*2450*/  @P4 LDC.64 R16, c[0x0][0x380] ;  /* 0x0000e000ff104b82 */ /* 0x000e2c0000000a00 */
[----:B------:R-:W-:Y:S01]  /*2460*/  @!P5 IMAD.MOV R22, RZ, RZ, -R22 ;  /* 0x000000ffff16d224 */ /* 0x000fe200078e0a16 */
[----:B------:R-:W-:Y:S02]  /*2470*/  @!P6 LOP3.LUT R22, RZ, R9, RZ, 0x33, !PT ;  /* 0x00000009ff16e212 */ /* 0x000fe400078e33ff */
[----:B------:R-:W-:-:S03]  /*2480*/  PLOP3.LUT P5, PT, P3, P0, PT, 0x80, 0x8 ;  /* 0x000000000008781c */ /* 0x000fc60001fa1070 */
[----:B------:R-:W-:-:S04]  /*2490*/  IMAD R21, R10, R21, R22 ;  /* 0x000000150a157224 */ /* 0x000fc800078e0216 */
[----:B------:R-:W-:Y:S02]  /*24a0*/  IMAD R22, R21, UR11, R20 ;  /* 0x0000000b15167c24 */ /* 0x000fe4000f8e0214 */
[----:B------:R-:W-:Y:S02]  /*24b0*/  IMAD R21, R26, UR4, RZ ;  /* 0x000000041a157c24 */ /* 0x000fe4000f8e02ff */
[----:B------:R-:W-:-:S04]  /*24c0*/  @P4 IMAD R19, R22, UR10, R23 ;  /* 0x0000000a16134c24 */ /* 0x000fc8000f8e0217 */
[----:B0-----:R-:W-:Y:S02]  /*24d0*/  @P4 IMAD.WIDE R16, R19, 0x2, R16 ;  /* 0x0000000213104825 */ /* 0x001fe400078e0210 */
[----:B------:R-:W0:Y:S02]  /*24e0*/  @P5 LDC.64 R18, c[0x0][0x380] ;  /* 0x0000e000ff125b82 */ /* 0x000e240000000a00 */
[----:B------:R-:W-:Y:S01]  /*24f0*/  IMAD.WIDE R26, R26, 0x2, R14 ;  /* 0x000000021a1a7825 */ /* 0x000fe200078e020e */
[----:B------:R1:W2:Y:S05]  /*2500*/  @P4 LDG.E.U16 R24, desc[UR8][R16.64] ;  /* 0x0000000810184981 */ /* 0x0002aa000c1e1500 */
[----:B------:R-:W3:Y:S01]  /*2510*/  LDG.E.U16 R27, desc[UR8][R26.64] ;  /* 0x000000081a1b7981 */ /* 0x000ee2000c1e1500 */
[----:B-1----:R-:W-:-:S05]  /*2520*/  IMAD.WIDE R16, R21, 0x2, R12 ;  /* 0x0000000215107825 */ /* 0x002fca00078e020c */
[----:B------:R-:W4:Y:S01]  /*2530*/  @P4 LDG.E.U16 R26, desc[UR8][R16.64] ;  /* 0x00000008101a4981 */ /* 0x000f22000c1e1500 */
[----:B------:R-:W-:-:S04]  /*2540*/  @P5 IMAD R29, R22, UR10, R25 ;  /* 0x0000000a161d5c24 */ /* 0x000fc8000f8e0219 */
[----:B0-----:R-:W-:-:S06]  /*2550*/  @P5 IMAD.WIDE R28, R29, 0x2, R18 ;  /* 0x000000021d1c5825 */ /* 0x001fcc00078e0212 */
[----:B------:R-:W5:Y:S04]  /*2560*/  @P5 LDG.E.U16 R29, desc[UR8][R28.64] ;  /* 0x000000081c1d5981 */ /* 0x000f68000c1e1500 */
[----:B------:R-:W5:Y:S01]  /*2570*/  @P5 LDG.E.U16 R28, desc[UR8][R16.64+0x2] ;  /* 0x00000208101c5981 */ /* 0x000f62000c1e1500 */
[----:B------:R-:W-:-:S04]  /*2580*/  IADD3 R21, PT, PT, R25, UR5, RZ ;  /* 0x0000000519157c10 */ /* 0x000fc8000fffe0ff */
[----:B------:R-:W-:-:S04]  /*2590*/  ISETP.GE.AND P1, PT, R21, UR10, PT ;  /* 0x0000000a15007c0c */ /* 0x000fc8000bf26270 */
[----:B------:R-:W-:-:S04]  /*25a0*/  ISETP.GT.AND P1, PT, R21, -0x1, !P1 ;  /* 0xffffffff1500780c */ /* 0x000fc80004f24270 */
[----:B------:R-:W-:Y:S01]  /*25b0*/  PLOP3.LUT P3, PT, P3, P1, PT, 0x80, 0x8 ;  /* 0x000000000008781c */ /* 0x000fe20001f63070 */
[----:B--2---:R-:W-:Y:S02]  /*25c0*/  @P4 IMAD.U32 R24, R24, 0x10000, RZ ;  /* 0x0001000018184824 */ /* 0x004fe400078e00ff */
[----:B---3--:R-:W-:Y:S01]  /*25d0*/  IMAD.U32 R0, R27, 0x10000, RZ ;  /* 0x000100001b007824 */ /* 0x008fe200078e00ff */
[----:B----4-:R-:W-:-:S05]  /*25e0*/  @P4 SHF.L.U32 R19, R26, 0x10, RZ ;  /* 0x000000101a134819 */ /* 0x010fca00000006ff */
[----:B------:R-:W-:-:S04]  /*25f0*/  @P4 FFMA.FTZ R0, R19, R24, R0 ;  /* 0x0000001813004223 */ /* 0x000fc80000010000 */
[----:B------:R-:W0:Y:S01]  /*2600*/  @P3 LDC.64 R18, c[0x0][0x380] ;  /* 0x0000e000ff123b82 */ /* 0x000e220000000a00 */
[----:B------:R-:W2:Y:S01]  /*2610*/  @P3 LDG.E.U16 R24, desc[UR8][R16.64+0x4] ;  /* 0x0000040810183981 */ /* 0x000ea2000c1e1500 */
[----:B-----5:R-:W-:Y:S01]  /*2620*/  @P5 IMAD.U32 R29, R29, 0x10000, RZ ;  /* 0x000100001d1d5824 */ /* 0x020fe200078e00ff */
[----:B------:R-:W-:-:S05]  /*2630*/  @P5 SHF.L.U32 R27, R28, 0x10, RZ ;  /* 0x000000101c1b5819 */ /* 0x000fca00000006ff */
[----:B------:R-:W-:Y:S01]  /*2640*/  @P5 FFMA.FTZ R0, R27, R29, R0 ;  /* 0x0000001d1b005223 */ /* 0x000fe20000010000 */
[----:B------:R-:W-:-:S04]  /*2650*/  @P3 IMAD R27, R22, UR10, R21 ;  /* 0x0000000a161b3c24 */ /* 0x000fc8000f8e0215 */
[----:B0-----:R-:W-:-:S06]  /*2660*/  @P3 IMAD.WIDE R26, R27, 0x2, R18 ;  /* 0x000000021b1a3825 */ /* 0x001fcc00078e0212 */
[----:B------:R0:W3:Y:S01]  /*2670*/  @P3 LDG.E.U16 R26, desc[UR8][R26.64] ;  /* 0x000000081a1a3981 */ /* 0x0000e2000c1e1500 */
[----:B------:R-:W-:-:S04]  /*2680*/  IADD3 R20, PT, PT, R20, UR6, RZ ;  /* 0x0000000614147c10 */ /* 0x000fc8000fffe0ff */
[----:B------:R-:W-:-:S04]  /*2690*/  ISETP.GE.AND P4, PT, R20, UR11, PT ;  /* 0x0000000b14007c0c */ /* 0x000fc8000bf86270 */
[----:B------:R-:W-:-:S04]  /*26a0*/  ISETP.GT.AND P4, PT, R20, -0x1, !P4 ;  /* 0xffffffff1400780c */ /* 0x000fc80006784270 */
[----:B------:R-:W-:-:S13]  /*26b0*/  PLOP3.LUT P6, PT, P4, P2, PT, 0x80, 0x8 ;  /* 0x000000000008781c */ /* 0x000fda00027c5070 */
[----:B------:R-:W1:Y:S01]  /*26c0*/  @P6 LDC.64 R18, c[0x0][0x380] ;  /* 0x0000e000ff126b82 */ /* 0x000e620000000a00 */
[----:B------:R-:W-:-:S04]  /*26d0*/  VIADD R22, R22, UR6 ;  /* 0x0000000616167c36 */ /* 0x000fc80008000000 */
[----:B0-----:R-:W-:Y:S02]  /*26e0*/  @P6 IMAD R27, R22, UR10, R23 ;  /* 0x0000000a161b6c24 */ /* 0x001fe4000f8e0217 */
[----:B--2---:R-:W-:Y:S01]  /*26f0*/  @P3 IMAD.U32 R29, R24, 0x10000, RZ ;  /* 0x00010000181d3824 */ /* 0x004fe200078e00ff */
[----:B---3--:R-:W-:Y:S01]  /*2700*/  @P3 SHF.L.U32 R24, R26, 0x10, RZ ;  /* 0x000000101a183819 */ /* 0x008fe200000006ff */
[----:B-1----:R-:W-:-:S04]  /*2710*/  @P6 IMAD.WIDE R26, R27, 0x2, R18 ;  /* 0x000000021b1a6825 */ /* 0x002fc800078e0212 */
[----:B------:R-:W-:Y:S02]  /*2720*/  @P3 FFMA.FTZ R0, R29, R24, R0 ;  /* 0x000000181d003223 */ /* 0x000fe40000010000 */
[----:B------:R-:W2:Y:S04]  /*2730*/  @P6 LDG.E.U16 R24, desc[UR8][R16.64+0x6] ;  /* 0x0000060810186981 */ /* 0x000ea8000c1e1500 */
[----:B------:R-:W3:Y:S01]  /*2740*/  @P6 LDG.E.U16 R26, desc[UR8][R26.64] ;  /* 0x000000081a1a6981 */ /* 0x000ee2000c1e1500 */
[----:B------:R-:W-:-:S13]  /*2750*/  PLOP3.LUT P5, PT, P4, P0, PT, 0x80, 0x8 ;  /* 0x000000000008781c */ /* 0x000fda00027a1070 */
[----:B------:R-:W0:Y:S01]  /*2760*/  @P5 LDC.64 R18, c[0x0][0x380] ;  /* 0x0000e000ff125b82 */ /* 0x000e220000000a00 */
[----:B--2---:R-:W-:Y:S01]  /*2770*/  @P6 SHF.L.U32 R29, R24, 0x10, RZ ;  /* 0x00000010181d6819 */ /* 0x004fe200000006ff */
[----:B---3--:R-:W-:-:S04]  /*2780*/  @P6 IMAD.U32 R24, R26, 0x10000, RZ ;  /* 0x000100001a186824 */ /* 0x008fc800078e00ff */
[----:B------:R-:W-:Y:S01]  /*2790*/  @P6 FFMA.FTZ R0, R29, R24, R0 ;  /* 0x000000181d006223 */ /* 0x000fe20000010000 */
[----:B------:R-:W-:Y:S01]  /*27a0*/  @P5 IMAD R29, R22, UR10, R25 ;  /* 0x0000000a161d5c24 */ /* 0x000fe2000f8e0219 */
[----:B------:R-:W2:Y:S03]  /*27b0*/  @P5 LDG.E.U16 R24, desc[UR8][R16.64+0x8] ;  /* 0x0000080810185981 */ /* 0x000ea6000c1e1500 */
[----:B0-----:R-:W-:-:S06]  /*27c0*/  @P5 IMAD.WIDE R18, R29, 0x2, R18 ;  /* 0x000000021d125825 */ /* 0x001fcc00078e0212 */
[----:B------:R0:W3:Y:S01]  /*27d0*/  @P5 LDG.E.U16 R18, desc[UR8][R18.64] ;  /* 0x0000000812125981 */ /* 0x0000e2000c1e1500 */
[----:B------:R-:W-:Y:S02]  /*27e0*/  IADD3 R20, PT, PT, R20, UR6, RZ ;  /* 0x0000000614147c10 */ /* 0x000fe4000fffe0ff */
[----:B------:R-:W-:Y:S02]  /*27f0*/  PLOP3.LUT P4, PT, P4, P1, PT, 0x80, 0x8 ;  /* 0x000000000008781c */ /* 0x000fe40002783070 */
[----:B------:R-:W-:-:S04]  /*2800*/  ISETP.GE.AND P3, PT, R20, UR11, PT ;  /* 0x0000000b14007c0c */ /* 0x000fc8000bf66270 */
[----:B------:R-:W-:-:S04]  /*2810*/  ISETP.GT.AND P3, PT, R20, -0x1, !P3 ;  /* 0xffffffff1400780c */ /* 0x000fc80005f64270 */
[----:B------:R-:W-:-:S03]  /*2820*/  PLOP3.LUT P1, PT, P3, P1, PT, 0x80, 0x8 ;  /* 0x000000000008781c */ /* 0x000fc60001f23070 */
[----:B0-----:R-:W-:Y:S01]  /*2830*/  @P4 IMAD R19, R22, UR10, R21 ;  /* 0x0000000a16134c24 */ /* 0x001fe2000f8e0215 */
[----:B------:R-:W-:Y:S02]  /*2840*/  PLOP3.LUT P2, PT, P3, P2, PT, 0x80, 0x8 ;  /* 0x000000000008781c */ /* 0x000fe40001f45070 */
[----:B------:R-:W-:-:S11]  /*2850*/  PLOP3.LUT P0, PT, P3, P0, PT, 0x80, 0x8 ;  /* 0x000000000008781c */ /* 0x000fd60001f01070 */
[----:B------:R-:W0:Y:S01]  /*2860*/  @P2 LDC.64 R28, c[0x0][0x380] ;  /* 0x0000e000ff1c2b82 */ /* 0x000e220000000a00 */
[----:B--2---:R-:W-:Y:S01]  /*2870*/  @P5 IMAD.U32 R27, R24, 0x10000, RZ ;  /* 0x00010000181b5824 */ /* 0x004fe200078e00ff */
[----:B---3--:R-:W-:-:S05]  /*2880*/  @P5 SHF.L.U32 R20, R18, 0x10, RZ ;  /* 0x0000001012145819 */ /* 0x008fca00000006ff */
[----:B------:R-:W-:Y:S02]  /*2890*/  @P5 FFMA.FTZ R0, R27, R20, R0 ;  /* 0x000000141b005223 */ /* 0x000fe40000010000 */
[----:B------:R-:W1:Y:S01]  /*28a0*/  @P4 LDC.64 R26, c[0x0][0x380] ;  /* 0x0000e000ff1a4b82 */ /* 0x000e620000000a00 */
[----:B------:R-:W-:Y:S02]  /*28b0*/  VIADD R20, R22, UR6 ;  /* 0x0000000616147c36 */ /* 0x000fe40008000000 */
[----:B------:R-:W2:Y:S01]  /*28c0*/  @P4 LDG.E.U16 R22, desc[UR8][R16.64+0xa] ;  /* 0x00000a0810164981 */ /* 0x000ea2000c1e1500 */
[----:B-1----:R-:W-:-:S04]  /*28d0*/  @P4 IMAD.WIDE R26, R19, 0x2, R26 ;  /* 0x00000002131a4825 */ /* 0x002fc800078e021a */
[----:B------:R-:W1:Y:S01]  /*28e0*/  @P1 LDC.64 R18, c[0x0][0x380] ;  /* 0x0000e000ff121b82 */ /* 0x000e620000000a00 */
[C---:B------:R-:W-:Y:S02]  /*28f0*/  @P1 IMAD R21, R20.reuse, UR10, R21 ;  /* 0x0000000a14151c24 */ /* 0x040fe4000f8e0215 */
[C---:B------:R-:W-:Y:S01]  /*2900*/  @P2 IMAD R23, R20.reuse, UR10, R23 ;  /* 0x0000000a14172c24 */ /* 0x040fe2000f8e0217 */
[----:B------:R-:W3:Y:S01]  /*2910*/  @P4 LDG.E.U16 R27, desc[UR8][R26.64] ;  /* 0x000000081a1b4981 */ /* 0x000ee2000c1e1500 */
[----:B------:R-:W-:Y:S02]  /*2920*/  @P0 IMAD R25, R20, UR10, R25 ;  /* 0x0000000a14190c24 */ /* 0x000fe4000f8e0219 */
[----:B-1----:R-:W-:Y:S01]  /*2930*/  @P1 IMAD.WIDE R18, R21, 0x2, R18 ;  /* 0x0000000215121825 */ /* 0x002fe200078e0212 */
[----:B------:R-:W4:Y:S01]  /*2940*/  @P0 LDG.E.U16 R26, desc[UR8][R16.64+0xe] ;  /* 0x00000e08101a0981 */ /* 0x000f22000c1e1500 */
[----:B------:R-:W1:Y:S02]  /*2950*/  @P0 LDC.64 R20, c[0x0][0x380] ;  /* 0x0000e000ff140b82 */ /* 0x000e640000000a00 */
[----:B0-----:R-:W-:-:S02]  /*2960*/  @P2 IMAD.WIDE R28, R23, 0x2, R28 ;  /* 0x00000002171c2825 */ /* 0x001fc400078e021c */
[----:B------:R-:W5:Y:S04]  /*2970*/  @P2 LDG.E.U16 R23, desc[UR8][R16.64+0xc] ;  /* 0x00000c0810172981 */ /* 0x000f68000c1e1500 */
[----:B------:R-:W5:Y:S04]  /*2980*/  @P2 LDG.E.U16 R24, desc[UR8][R28.64] ;  /* 0x000000081c182981 */ /* 0x000f68000c1e1500 */
[----:B------:R-:W5:Y:S04]  /*2990*/  @P1 LDG.E.U16 R18, desc[UR8][R18.64] ;  /* 0x0000000812121981 */ /* 0x000f68000c1e1500 */
[----:B------:R4:W5:Y:S01]  /*29a0*/  @P1 LDG.E.U16 R28, desc[UR8][R16.64+0x10] ;  /* 0x00001008101c1981 */ /* 0x000962000c1e1500 */
[----:B-1----:R-:W-:-:S06]  /*29b0*/  @P0 IMAD.WIDE R20, R25, 0x2, R20 ;  /* 0x0000000219140825 */ /* 0x002fcc00078e0214 */
[----:B------:R-:W5:Y:S01]  /*29c0*/  @P0 LDG.E.U16 R20, desc[UR8][R20.64] ;  /* 0x0000000814140981 */ /* 0x000f62000c1e1500 */
[----:B--2---:R-:W-:Y:S01]  /*29d0*/  @P4 SHF.L.U32 R25, R22, 0x10, RZ ;  /* 0x0000001016194819 */ /* 0x004fe200000006ff */
[----:B---3--:R-:W-:-:S04]  /*29e0*/  @P4 IMAD.U32 R27, R27, 0x10000, RZ ;  /* 0x000100001b1b4824 */ /* 0x008fc800078e00ff */
[----:B------:R-:W-:Y:S01]  /*29f0*/  @P4 FFMA.FTZ R0, R25, R27, R0 ;  /* 0x0000001b19004223 */ /* 0x000fe20000010000 */
[----:B----4-:R-:W-:Y:S02]  /*2a00*/  @P0 SHF.L.U32 R17, R26, 0x10, RZ ;  /* 0x000000101a110819 */ /* 0x010fe400000006ff */
[----:B-----5:R-:W-:Y:S01]  /*2a10*/  @P2 SHF.L.U32 R23, R23, 0x10, RZ ;  /* 0x0000001017172819 */ /* 0x020fe200000006ff */
[----:B------:R-:W-:-:S04]  /*2a20*/  @P2 IMAD.U32 R24, R24, 0x10000, RZ ;  /* 0x0001000018182824 */ /* 0x000fc800078e00ff */
[----:B------:R-:W-:Y:S01]  /*2a30*/  @P2 FFMA.FTZ R0, R23, R24, R0 ;  /* 0x0000001817002223 */ /* 0x000fe20000010000 */
[----:B------:R-:W-:Y:S01]  /*2a40*/  @P1 SHF.L.U32 R23, R28, 0x10, RZ ;  /* 0x000000101c171819 */ /* 0x000fe200000006ff */
[----:B------:R-:W-:Y:S02]  /*2a50*/  @P0 IMAD.U32 R16, R20, 0x10000, RZ ;  /* 0x0001000014100824 */ /* 0x000fe400078e00ff */
[----:B------:R-:W-:Y:S02]  /*2a60*/  @P1 IMAD.U32 R20, R18, 0x10000, RZ ;  /* 0x0001000012141824 */ /* 0x000fe400078e00ff */
[----:B------:R-:W-:Y:S01]  /*2a70*/  @P0 FFMA.FTZ R0, R17, R16, R0 ;  /* 0x0000001011000223 */ /* 0x000fe20000010000 */
[----:B------:R-:W-:-:S03]  /*2a80*/  LEA R16, P0, R11, UR12, 0x1 ;  /* 0x0000000c0b107c11 */ /* 0x000fc6000f8008ff */
[----:B------:R-:W-:Y:S01]  /*2a90*/  @P1 FFMA.FTZ R0, R23, R20, R0 ;  /* 0x0000001417001223 */ /* 0x000fe20000010000 */
[----:B------:R-:W-:Y:S02]  /*2aa0*/  LEA.HI.X R17, R11, UR13, R3, 0x1, P0 ;  /* 0x0000000d0b117c11 */ /* 0x000fe400080f0c03 */
[----:B------:R-:W-:Y:S02]  /*2ab0*/  IADD3 R11, P0, PT, R4, R11, RZ ;  /* 0x0000000b040b7210 */ /* 0x000fe40007f1e0ff */
[----:B------:R-:W-:Y:S02]  /*2ac0*/  F2FP.BF16.F32.PACK_AB R0, RZ, R0 ;  /* 0x00000000ff00723e */ /* 0x000fe400000010ff */
[----:B------:R-:W-:Y:S02]  /*2ad0*/  IADD3.X R3, PT, PT, RZ, R3, RZ, P0, !PT ;  /* 0x00000003ff037210 */ /* 0x000fe400007fe4ff */
[----:B------:R-:W-:Y:S01]  /*2ae0*/  ISETP.GE.U32.AND P0, PT, R11, UR14, PT ;  /* 0x0000000e0b007c0c */ /* 0x000fe2000bf06070 */
[----:B------:R0:W-:Y:S03]  /*2af0*/  STG.E.U16 desc[UR8][R16.64], R0 ;  /* 0x0000000010007986 */ /* 0x0001e6000c101508 */
[----:B------:R-:W-:-:S13]  /*2b00*/  ISETP.GE.AND.EX P0, PT, R3, UR7, PT, P0 ;  /* 0x0000000703007c0c */ /* 0x000fda000bf06300 */
[----:B0-----:R-:W-:Y:S05]  /*2b10*/  @!P0 BRA `(.L_x_1253) ;  /* 0xfffffff000b48947 */ /* 0x001fea000383ffff */
[----:B------:R-:W-:Y:S05]  /*2b20*/  EXIT ;  /* 0x000000000000794d */ /* 0x000fea0003800000 */
.L_x_1252:
[----:B------:R-:W-:Y:S01]  /*2b30*/  IABS R0, R16 ;  /* 0x0000001000007213 */ /* 0x000fe20000000000 */
[----:B------:R-:W0:Y:S01]  /*2b40*/  LDC R2, c[0x0][0x420] ;  /* 0x00010800ff027b82 */ /* 0x000e220000000800 */
[----:B------:R-:W1:Y:S01]  /*2b50*/  LDCU.64 UR10, c[0x0][0x3a8] ;  /* 0x00007500ff0a77ac */ /* 0x000e620008000a00 */
[----:B------:R-:W-:Y:S01]  /*2b60*/  ISETP.NE.AND P3, PT, R16, RZ, PT ;  /* 0x000000ff1000720c */ /* 0x000fe20003f65270 */
[----:B------:R-:W2:Y:S01]  /*2b70*/  I2F.RP R5, R0 ;  /* 0x0000000000057306 */ /* 0x000ea20000209400 */
[----:B------:R-:W3:Y:S04]  /*2b80*/  LDCU UR14, c[0x0][0x40c] ;  /* 0x00008180ff0e77ac */ /* 0x000ee80008000800 */
[----:B------:R-:W4:Y:S01]  /*2b90*/  LDC R13, c[0x0][0x410] ;  /* 0x00010400ff0d7b82 */ /* 0x000f220000000800 */
[----:B------:R-:W0:Y:S01]  /*2ba0*/  LDCU UR5, c[0x0][0x440] ;  /* 0x00008800ff0577ac */ /* 0x000e220008000800 */
[----:B------:R-:W0:Y:S01]  /*2bb0*/  LDCU UR6, c[0x0][0x444] ;  /* 0x00008880ff0677ac */ /* 0x000e220008000800 */
[----:B------:R-:W0:Y:S01]  /*2bc0*/  LDCU.64 UR12, c[0x0][0x418] ;  /* 0x00008300ff0c77ac */ /* 0x000e220008000a00 */
[----:B--2---:R-:W2:Y:S01]  /*2bd0*/  MUFU.RCP R5, R5 ;  /* 0x0000000500057308 */ /* 0x004ea20000001000 */
[----:B0-----:R-:W-:-:S07]  /*2be0*/  IABS R2, R2 ;  /* 0x0000000200027213 */ /* 0x001fce0000000000 */
[----:B------:R-:W0:Y:S01]  /*2bf0*/  I2F.RP R10, R2 ;  /* 0x00000002000a7306 */ /* 0x000e220000209400 */
[----:B--2---:R-:W-:Y:S01]  /*2c00*/  VIADD R6, R5, 0xffffffe ;  /* 0x0ffffffe05067836 */ /* 0x004fe20000000000 */
[----:B----4-:R-:W-:Y:S02]  /*2c10*/  IABS R5, R13 ;  /* 0x0000000d00057213 */ /* 0x010fe40000000000 */
[----:B------:R-:W-:-:S04]  /*2c20*/  LOP3.LUT R13, R13, R16, RZ, 0x3c, !PT ;  /* 0x000000100d0d7212 */ /* 0x000fc800078e3cff */
[----:B------:R2:W4:Y:S01]  /*2c30*/  F2I.FTZ.U32.TRUNC.NTZ R7, R6 ;  /* 0x0000000600077305 */ /* 0x000522000021f000 */
[----:B------:R-:W-:Y:S02]  /*2c40*/  ISETP.GE.AND P2, PT, R13, RZ, PT ;  /* 0x000000ff0d00720c */ /* 0x000fe40003f46270 */
[----:B------:R-:W1:Y:S05]  /*2c50*/  LDC.64 R12, c[0x0][0x3d0] ;  /* 0x0000f400ff0c7b82 */ /* 0x000e6a0000000a00 */
[----:B0-----:R-:W0:Y:S01]  /*2c60*/  MUFU.RCP R10, R10 ;  /* 0x0000000a000a7308 */ /* 0x001e220000001000 */
[----:B--2---:R-:W-:Y:S01]  /*2c70*/  IMAD.MOV.U32 R6, RZ, RZ, RZ ;  /* 0x000000ffff067224 */ /* 0x004fe200078e00ff */
[----:B----4-:R-:W-:-:S05]  /*2c80*/  IADD3 R9, PT, PT, RZ, -R7, RZ ;  /* 0x80000007ff097210 */ /* 0x010fca0007ffe0ff */
[----:B------:R-:W-:-:S04]  /*2c90*/  IMAD R9, R9, R0, RZ ;  /* 0x0000000009097224 */ /* 0x000fc800078e02ff */
[----:B------:R-:W-:Y:S02]  /*2ca0*/  IMAD.HI.U32 R9, R7, R9, R6 ;  /* 0x0000000907097227 */ /* 0x000fe400078e0006 */
[----:B------:R-:W2:Y:S02]  /*2cb0*/  LDC R7, c[0x0][0x424] ;  /* 0x00010900ff077b82 */ /* 0x000ea40000000800 */
[----:B0-----:R-:W-:Y:S02]  /*2cc0*/  VIADD R14, R10, 0xffffffe ;  /* 0x0ffffffe0a0e7836 */ /* 0x001fe40000000000 */
[----:B------:R-:W-:Y:S02]  /*2cd0*/  IMAD.HI.U32 R8, R9, R5, RZ ;  /* 0x0000000509087227 */ /* 0x000fe400078e00ff */
[----:B------:R0:W4:Y:S03]  /*2ce0*/  F2I.FTZ.U32.TRUNC.NTZ R15, R14 ;  /* 0x0000000e000f7305 */ /* 0x000126000021f000 */
[----:B------:R-:W-:-:S05]  /*2cf0*/  IADD3 R6, PT, PT, -R8, RZ, RZ ;  /* 0x000000ff08067210 */ /* 0x000fca0007ffe1ff */
[C---:B------:R-:W-:Y:S02]  /*2d00*/  IMAD R5, R0.reuse, R6, R5 ;  /* 0x0000000600057224 */ /* 0x040fe400078e0205 */
[----:B------:R-:W2:Y:S01]  /*2d10*/  LDC R6, c[0x0][0x420] ;  /* 0x00010800ff067b82 */ /* 0x000ea20000000800 */
[----:B0-----:R-:W-:Y:S02]  /*2d20*/  IMAD.MOV.U32 R14, RZ, RZ, RZ ;  /* 0x000000ffff0e7224 */ /* 0x001fe400078e00ff */
[----:B------:R-:W-:Y:S01]  /*2d30*/  ISETP.GT.U32.AND P0, PT, R0, R5, PT ;  /* 0x000000050000720c */ /* 0x000fe20003f04070 */
[----:B----4-:R-:W-:-:S04]  /*2d40*/  IMAD.MOV R9, RZ, RZ, -R15 ;  /* 0x000000ffff097224 */ /* 0x010fc800078e0a0f */
[----:B------:R-:W-:-:S04]  /*2d50*/  IMAD R9, R9, R2, RZ ;  /* 0x0000000209097224 */ /* 0x000fc800078e02ff */
[----:B------:R-:W-:-:S04]  /*2d60*/  IMAD.HI.U32 R10, R15, R9, R14 ;  /* 0x000000090f0a7227 */ /* 0x000fc800078e000e */
[----:B------:R-:W-:Y:S01]  /*2d70*/  @!P0 IADD3 R5, PT, PT, R5, -R0, RZ ;  /* 0x8000000005058210 */ /* 0x000fe20007ffe0ff */
[----:B------:R-:W-:-:S03]  /*2d80*/  @!P0 VIADD R8, R8, 0x1 ;  /* 0x0000000108088836 */ /* 0x000fc60000000000 */
[----:B------:R-:W-:Y:S02]  /*2d90*/  ISETP.GE.U32.AND P1, PT, R5, R0, PT ;  /* 0x000000000500720c */ /* 0x000fe40003f26070 */
[----:B------:R-:W0:Y:S01]  /*2da0*/  LDC R5, c[0x0][0x410] ;  /* 0x00010400ff057b82 */ /* 0x000e220000000800 */
[----:B-1----:R-:W-:-:S04]  /*2db0*/  LEA R0, P0, R11, UR10, 0x1 ;  /* 0x0000000a0b007c11 */ /* 0x002fc8000f8008ff */
[----:B------:R-:W-:-:S06]  /*2dc0*/  LEA.HI.X R9, R11, UR11, R3, 0x1, P0 ;  /* 0x0000000b0b097c11 */ /* 0x000fcc00080f0c03 */
[----:B------:R-:W-:-:S04]  /*2dd0*/  @P1 IADD3 R8, PT, PT, R8, 0x1, RZ ;  /* 0x0000000108081810 */ /* 0x000fc80007ffe0ff */
[----:B------:R-:W-:Y:S02]  /*2de0*/  @!P2 IADD3 R8, PT, PT, -R8, RZ, RZ ;  /* 0x000000ff0808a210 */ /* 0x000fe40007ffe1ff */
[----:B---3--:R-:W-:-:S07]  /*2df0*/  @!P3 LOP3.LUT R8, RZ, R16, RZ, 0x33, !PT ;  /* 0x00000010ff08b212 */ /* 0x008fce00078e33ff */
.L_x_1254:
[----:B--2---:R-:W-:Y:S01]  /*2e00*/  IABS R17, R7 ;  /* 0x0000000700117213 */ /* 0x004fe20000000000 */
[----:B------:R-:W1:Y:S01]  /*2e10*/  LDC R21, c[0x0][0x414] ;  /* 0x00010500ff157b82 */ /* 0x000e620000000800 */
[----:B------:R-:W-:Y:S02]  /*2e20*/  IABS R15, R11 ;  /* 0x0000000b000f7213 */ /* 0x000fe40000000000 */
[----:B------:R-:W2:Y:S01]  /*2e30*/  I2F.RP R19, R17 ;  /* 0x0000001100137306 */ /* 0x000ea20000209400 */
[----:B------:R-:W-:Y:S02]  /*2e40*/  IABS R16, R6 ;  /* 0x0000000600107213 */ /* 0x000fe40000000000 */
[----:B------:R-:W-:Y:S01]  /*2e50*/  IMAD.HI.U32 R18, R10, R15, RZ ;  /* 0x0000000f0a127227 */ /* 0x000fe200078e00ff */
[----:B------:R-:W-:-:S04]  /*2e60*/  IADD3 R25, PT, PT, -R6, RZ, RZ ;  /* 0x000000ff06197210 */ /* 0x000fc80007ffe1ff */
[----:B------:R-:W-:-:S05]  /*2e70*/  IADD3 R14, PT, PT, -R18, RZ, RZ ;  /* 0x000000ff120e7210 */ /* 0x000fca0007ffe1ff */
[----:B------:R-:W-:Y:S01]  /*2e80*/  IMAD R15, R16, R14, R15 ;  /* 0x0000000e100f7224 */ /* 0x000fe200078e020f */
[----:B------:R-:W-:Y:S01]  /*2e90*/  LOP3.LUT R14, R11, R6, RZ, 0x3c, !PT ;  /* 0x000000060b0e7212 */ /* 0x000fe200078e3cff */
[----:B--2---:R-:W2:Y:S03]  /*2ea0*/  MUFU.RCP R19, R19 ;  /* 0x0000001300137308 */ /* 0x004ea60000001000 */
[----:B------:R-:W-:Y:S02]  /*2eb0*/  ISETP.GT.U32.AND P1, PT, R2, R15, PT ;  /* 0x0000000f0200720c */ /* 0x000fe40003f24070 */
[----:B------:R-:W-:Y:S02]  /*2ec0*/  ISETP.GE.AND P2, PT, R14, RZ, PT ;  /* 0x000000ff0e00720c */ /* 0x000fe40003f46270 */
[----:B-1----:R-:W-:-:S09]  /*2ed0*/  ISETP.NE.AND P5, PT, R21, RZ, PT ;  /* 0x000000ff1500720c */ /* 0x002fd20003fa5270 */
[----:B------:R-:W-:Y:S01]  /*2ee0*/  @!P1 IMAD.IADD R15, R15, 0x1, -R16 ;  /* 0x000000010f0f9824 */ /* 0x000fe200078e0a10 */
[----:B--2---:R-:W-:Y:S01]  /*2ef0*/  IADD3 R16, PT, PT, R19, 0xffffffe, RZ ;  /* 0x0ffffffe13107810 */ /* 0x004fe20007ffe0ff */
[----:B------:R-:W-:Y:S01]  /*2f00*/  @!P1 VIADD R18, R18, 0x1 ;  /* 0x0000000112129836 */ /* 0x000fe20000000000 */
[----:B------:R-:W-:Y:S02]  /*2f10*/  ISETP.NE.AND P1, PT, R6, RZ, PT ;  /* 0x000000ff0600720c */ /* 0x000fe40003f25270 */
[----:B------:R-:W-:Y:S02]  /*2f20*/  ISETP.GE.U32.AND P0, PT, R15, R2, PT ;  /* 0x000000020f00720c */ /* 0x000fe40003f06070 */
[----:B------:R0:W1:Y:S02]  /*2f30*/  F2I.FTZ.U32.TRUNC.NTZ R15, R16 ;  /* 0x00000010000f7305 */ /* 0x000064000021f000 */
[----:B0-----:R-:W-:-:S09]  /*2f40*/  IABS R16, R5 ;  /* 0x0000000500107213 */ /* 0x001fd20000000000 */
[----:B------:R-:W-:Y:S01]  /*2f50*/  @P0 IADD3 R18, PT, PT, R18, 0x1, RZ ;  /* 0x0000000112120810 */ /* 0x000fe20007ffe0ff */
[----:B------:R-:W0:Y:S01]  /*2f60*/  I2F.RP R22, R16 ;  /* 0x0000001000167306 */ /* 0x000e220000209400 */
[----:B-1----:R-:W-:Y:S02]  /*2f70*/  IMAD.MOV R14, RZ, RZ, -R15 ;  /* 0x000000ffff0e7224 */ /* 0x002fe400078e0a0f */
[----:B------:R-:W-:Y:S02]  /*2f80*/  @!P2 IADD3 R18, PT, PT, -R18, RZ, RZ ;  /* 0x000000ff1212a210 */ /* 0x000fe40007ffe1ff */
[----:B------:R-:W-:Y:S01]  /*2f90*/  @!P1 LOP3.LUT R18, RZ, R6, RZ, 0x33, !PT ;  /* 0x00000006ff129212 */ /* 0x000fe200078e33ff */
[----:B------:R-:W-:Y:S02]  /*2fa0*/  IMAD R19, R14, R17, RZ ;  /* 0x000000110e137224 */ /* 0x000fe400078e02ff */
[----:B------:R-:W-:Y:S01]  /*2fb0*/  IMAD.MOV.U32 R14, RZ, RZ, RZ ;  /* 0x000000ffff0e7224 */ /* 0x000fe200078e00ff */
[----:B------:R-:W-:-:S03]  /*2fc0*/  IABS R20, R18 ;  /* 0x0000001200147213 */ /* 0x000fc60000000000 */
[----:B------:R-:W-:Y:S01]  /*2fd0*/  IMAD.HI.U32 R19, R15, R19, R14 ;  /* 0x000000130f137227 */ /* 0x000fe200078e000e */
[----:B------:R-:W-:Y:S01]  /*2fe0*/  MOV R14, R20 ;  /* 0x00000014000e7202 */ /* 0x000fe20000000f00 */
[----:B0-----:R-:W0:Y:S04]  /*2ff0*/  MUFU.RCP R22, R22 ;  /* 0x0000001600167308 */ /* 0x001e280000001000 */
[----:B------:R-:W-:-:S04]  /*3000*/  IMAD.HI.U32 R20, R19, R14, RZ ;  /* 0x0000000e13147227 */ /* 0x000fc800078e00ff */
[----:B------:R-:W-:-:S04]  /*3010*/  IMAD.MOV R15, RZ, RZ, -R20 ;  /* 0x000000ffff0f7224 */ /* 0x000fc800078e0a14 */
[----:B------:R-:W-:-:S05]  /*3020*/  IMAD R14, R17, R15, R14 ;  /* 0x0000000f110e7224 */ /* 0x000fca00078e020e */
[----:B------:R-:W-:Y:S01]  /*3030*/  ISETP.GT.U32.AND P1, PT, R17, R14, PT ;  /* 0x0000000e1100720c */ /* 0x000fe20003f24070 */
[----:B0-----:R-:W-:-:S06]  /*3040*/  VIADD R15, R22, 0xffffffe ;  /* 0x0ffffffe160f7836 */ /* 0x001fcc0000000000 */
[----:B------:R-:W0:Y:S06]  /*3050*/  F2I.FTZ.U32.TRUNC.NTZ R15, R15 ;  /* 0x0000000f000f7305 */ /* 0x000e2c000021f000 */
[-C--:B------:R-:W-:Y:S02]  /*3060*/  @!P1 IADD3 R14, PT, PT, R14, -R17.reuse, RZ ;  /* 0x800000110e0e9210 */ /* 0x080fe40007ffe0ff */
[----:B------:R-:W-:Y:S02]  /*3070*/  @!P1 IADD3 R20, PT, PT, R20, 0x1, RZ ;  /* 0x0000000114149810 */ /* 0x000fe40007ffe0ff */
[----:B------:R-:W-:-:S02]  /*3080*/  ISETP.GE.U32.AND P0, PT, R14, R17, PT ;  /* 0x000000110e00720c */ /* 0x000fc40003f06070 */
[----:B------:R-:W-:Y:S02]  /*3090*/  LOP3.LUT R14, R18, R7, RZ, 0x3c, !PT ;  /* 0x00000007120e7212 */ /* 0x000fe400078e3cff */
[----:B------:R-:W-:Y:S02]  /*30a0*/  ISETP.NE.AND P1, PT, R7, RZ, PT ;  /* 0x000000ff0700720c */ /* 0x000fe40003f25270 */
[----:B------:R-:W-:Y:S01]  /*30b0*/  ISETP.GE.AND P2, PT, R14, RZ, PT ;  /* 0x000000ff0e00720c */ /* 0x000fe20003f46270 */
[----:B------:R-:W-:Y:S01]  /*30c0*/  HFMA2 R14, -RZ, RZ, 0, 0 ;  /* 0x00000000ff0e7431 */ /* 0x000fe200000001ff */
[----:B0-----:R-:W-:-:S05]  /*30d0*/  IADD3 R17, PT, PT, RZ, -R15, RZ ;  /* 0x8000000fff117210 */ /* 0x001fca0007ffe0ff */
[----:B------:R-:W-:Y:S02]  /*30e0*/  @P0 VIADD R20, R20, 0x1 ;  /* 0x0000000114140836 */ /* 0x000fe40000000000 */
[----:B------:R-:W-:-:S04]  /*30f0*/  IMAD R17, R17, R16, RZ ;  /* 0x0000001011117224 */ /* 0x000fc800078e02ff */
[----:B------:R-:W-:Y:S01]  /*3100*/  @!P2 IMAD.MOV R20, RZ, RZ, -R20 ;  /* 0x000000ffff14a224 */ /* 0x000fe200078e0a14 */
[----:B------:R-:W-:Y:S01]  /*3110*/  @!P1 LOP3.LUT R20, RZ, R7, RZ, 0x33, !PT ;  /* 0x00000007ff149212 */ /* 0x000fe200078e33ff */
[----:B------:R-:W-:-:S03]  /*3120*/  IMAD.HI.U32 R14, R15, R17, R14 ;  /* 0x000000110f0e7227 */ /* 0x000fc600078e000e */
[----:B------:R-:W-:-:S05]  /*3130*/  IABS R19, R20 ;  /* 0x0000001400137213 */ /* 0x000fca0000000000 */
[----:B------:R-:W-:Y:S01]  /*3140*/  IMAD.MOV.U32 R15, RZ, RZ, R19 ;  /* 0x000000ffff0f7224 */ /* 0x000fe200078e0013 */
[----:B------:R-:W-:-:S03]  /*3150*/  IABS R19, R21 ;  /* 0x0000001500137213 */ /* 0x000fc60000000000 */
[----:B------:R-:W-:Y:S01]  /*3160*/  IMAD.HI.U32 R23, R14, R15, RZ ;  /* 0x0000000f0e177227 */ /* 0x000fe200078e00ff */
[----:B------:R-:W0:Y:S04]  /*3170*/  I2F.RP R17, R19 ;  /* 0x0000001300117306 */ /* 0x000e280000209400 */
        /* <DEDUP_REMOVED lines=9> */
[----:B------:R-:W-:Y:S02]  /*3210*/  ISETP.GE.U32.AND P0, PT, R15, R16, PT ;  /* 0x000000100f00720c */ /* 0x000fe40003f06070 */
[----:B0-----:R-:W-:-:S06]  /*3220*/  IADD3 R15, PT, PT, R17, 0xffffffe, RZ ;  /* 0x0ffffffe110f7810 */ /* 0x001fcc0007ffe0ff */
[----:B------:R-:W0:Y:S05]  /*3230*/  F2I.FTZ.U32.TRUNC.NTZ R15, R15 ;  /* 0x0000000f000f7305 */ /* 0x000e2a000021f000 */
[----:B------:R-:W-:-:S05]  /*3240*/  @P0 IADD3 R23, PT, PT, R23, 0x1, RZ ;  /* 0x0000000117170810 */ /* 0x000fca0007ffe0ff */
[----:B------:R-:W-:Y:S01]  /*3250*/  @!P2 IMAD.MOV R23, RZ, RZ, -R23 ;  /* 0x000000ffff17a224 */ /* 0x000fe200078e0a17 */
[----:B------:R-:W-:Y:S02]  /*3260*/  @!P1 LOP3.LUT R23, RZ, R5, RZ, 0x33, !PT ;  /* 0x00000005ff179212 */ /* 0x000fe400078e33ff */
[----:B0-----:R-:W-:-:S03]  /*3270*/  IADD3 R14, PT, PT, RZ, -R15, RZ ;  /* 0x8000000fff0e7210 */ /* 0x001fc60007ffe0ff */
[----:B------:R-:W-:Y:S02]  /*3280*/  IMAD.MOV R26, RZ, RZ, -R23 ;  /* 0x000000ffff1a7224 */ /* 0x000fe400078e0a17 */
[----:B------:R-:W-:Y:S01]  /*3290*/  IMAD R17, R14, R19, RZ ;  /* 0x000000130e117224 */ /* 0x000fe200078e02ff */
[----:B------:R-:W-:Y:S01]  /*32a0*/  MOV R14, RZ ;  /* 0x000000ff000e7202 */ /* 0x000fe20000000f00 */
[--C-:B------:R-:W-:Y:S02]  /*32b0*/  IMAD R26, R5, R26, R20.reuse ;  /* 0x0000001a051a7224 */ /* 0x100fe400078e0214 */
[----:B------:R-:W-:Y:S02]  /*32c0*/  IMAD.MOV R20, RZ, RZ, -R20 ;  /* 0x000000ffff147224 */ /* 0x000fe400078e0a14 */
[----:B------:R-:W-:Y:S01]  /*32d0*/  IMAD.HI.U32 R17, R15, R17, R14 ;  /* 0x000000110f117227 */ /* 0x000fe200078e000e */
[----:B------:R-:W-:Y:S01]  /*32e0*/  IABS R28, R26 ;  /* 0x0000001a001c7213 */ /* 0x000fe20000000000 */
[----:B------:R-:W0:Y:S02]  /*32f0*/  LDC.64 R14, c[0x0][0x430] ;  /* 0x00010c00ff0e7b82 */ /* 0x000e240000000a00 */
[----:B------:R-:W-:-:S02]  /*3300*/  IMAD R20, R7, R20, R18 ;  /* 0x0000001407147224 */ /* 0x000fc400078e0212 */
[----:B------:R-:W-:-:S04]  /*3310*/  IMAD.HI.U32 R24, R17, R28, RZ ;  /* 0x0000001c11187227 */ /* 0x000fc800078e00ff */
[----:B------:R-:W0:Y:S01]  /*3320*/  LDC.64 R16, c[0x0][0x438] ;  /* 0x00010e00ff107b82 */ /* 0x000e220000000a00 */
[----:B------:R-:W-:-:S04]  /*3330*/  IMAD.MOV R22, RZ, RZ, -R24 ;  /* 0x000000ffff167224 */ /* 0x000fc800078e0a18 */
[----:B------:R-:W-:Y:S02]  /*3340*/  IMAD R28, R19, R22, R28 ;  /* 0x00000016131c7224 */ /* 0x000fe400078e021c */
[----:B------:R-:W-:-:S03]  /*3350*/  IMAD R22, R18, R25, RZ ;  /* 0x0000001912167224 */ /* 0x000fc600078e02ff */
[----:B------:R-:W-:Y:S02]  /*3360*/  ISETP.GT.U32.AND P1, PT, R19, R28, PT ;  /* 0x0000001c1300720c */ /* 0x000fe40003f24070 */
[----:B------:R-:W-:-:S11]  /*3370*/  IADD3 R25, PT, PT, R22, R11, RZ ;  /* 0x0000000b16197210 */ /* 0x000fd60007ffe0ff */
[----:B------:R-:W-:Y:S01]  /*3380*/  @!P1 IMAD.IADD R28, R28, 0x1, -R19 ;  /* 0x000000011c1c9824 */ /* 0x000fe200078e0a13 */
[----:B------:R-:W-:Y:S01]  /*3390*/  @!P1 IADD3 R24, PT, PT, R24, 0x1, RZ ;  /* 0x0000000118189810 */ /* 0x000fe20007ffe0ff */
[----:B0-----:R-:W-:Y:S01]  /*33a0*/  IMAD R22, R25, R14, -R16 ;  /* 0x0000000e19167224 */ /* 0x001fe200078e0a10 */
[----:B------:R-:W-:Y:S01]  /*33b0*/  LOP3.LUT R14, R26, R21, RZ, 0x3c, !PT ;  /* 0x000000151a0e7212 */ /* 0x000fe200078e3cff */
[----:B------:R-:W-:Y:S01]  /*33c0*/  IMAD R20, R20, R15, -R17 ;  /* 0x0000000f14147224 */ /* 0x000fe200078e0a11 */
[----:B------:R-:W-:Y:S01]  /*33d0*/  ISETP.GE.U32.AND P0, PT, R28, R19, PT ;  /* 0x000000131c00720c */ /* 0x000fe20003f06070 */
[C---:B------:R-:W-:Y:S01]  /*33e0*/  VIADD R29, R22.reuse, UR5 ;  /* 0x00000005161d7c36 */ /* 0x040fe20008000000 */
[----:B------:R-:W-:Y:S01]  /*33f0*/  ISETP.GE.AND P2, PT, R22, UR12, PT ;  /* 0x0000000c16007c0c */ /* 0x000fe2000bf46270 */
[----:B------:R-:W-:Y:S01]  /*3400*/  IMAD R15, R26, UR4, RZ ;  /* 0x000000041a0f7c24 */ /* 0x000fe2000f8e02ff */
[----:B------:R-:W-:Y:S02]  /*3410*/  ISETP.GE.AND P3, PT, R20, UR13, PT ;  /* 0x0000000d14007c0c */ /* 0x000fe4000bf66270 */
[----:B------:R-:W-:-:S02]  /*3420*/  ISETP.GT.AND P2, PT, R22, -0x1, !P2 ;  /* 0xffffffff1600780c */ /* 0x000fc40005744270 */
[----:B------:R-:W-:Y:S02]  /*3430*/  ISETP.GT.AND P3, PT, R20, -0x1, !P3 ;  /* 0xffffffff1400780c */ /* 0x000fe40005f64270 */
[----:B------:R-:W-:Y:S01]  /*3440*/  ISETP.GE.AND P6, PT, R14, RZ, PT ;  /* 0x000000ff0e00720c */ /* 0x000fe20003fc6270 */
[----:B------:R-:W-:Y:S01]  /*3450*/  IMAD.WIDE R14, R15, 0x2, R12 ;  /* 0x000000020f0e7825 */ /* 0x000fe200078e020c */
[----:B------:R-:W-:Y:S02]  /*3460*/  PLOP3.LUT P4, PT, P3, P2, PT, 0x80, 0x8 ;  /* 0x000000000008781c */ /* 0x000fe40001f85070 */
[C---:B------:R-:W-:Y:S02]  /*3470*/  ISETP.GE.AND P1, PT, R29.reuse, UR12, PT ;  /* 0x0000000c1d007c0c */ /* 0x040fe4000bf26270 */
[----:B------:R-:W-:Y:S02]  /*3480*/  @P0 IADD3 R24, PT, PT, R24, 0x1, RZ ;  /* 0x0000000118180810 */ /* 0x000fe40007ffe0ff */
[----:B------:R-:W-:-:S05]  /*3490*/  ISETP.GT.AND P1, PT, R29, -0x1, !P1 ;  /* 0xffffffff1d00780c */ /* 0x000fca0004f24270 */
[----:B------:R-:W-:Y:S01]  /*34a0*/  @!P6 IMAD.MOV R24, RZ, RZ, -R24 ;  /* 0x000000ffff18e224 */ /* 0x000fe200078e0a18 */
[----:B------:R-:W-:Y:S01]  /*34b0*/  @!P5 LOP3.LUT R24, RZ, R21, RZ, 0x33, !PT ;  /* 0x00000015ff18d212 */ /* 0x000fe200078e33ff */
[----:B------:R-:W0:Y:S01]  /*34c0*/  @P4 LDC.64 R18, c[0x0][0x380] ;  /* 0x0000e000ff124b82 */ /* 0x000e220000000a00 */
[----:B------:R-:W-:-:S03]  /*34d0*/  PLOP3.LUT P6, PT, P3, P1, PT, 0x80, 0x8 ;  /* 0x000000000008781c */ /* 0x000fc60001fc3070 */
[----:B------:R-:W-:-:S04]  /*34e0*/  IMAD R23, R8, R23, R24 ;  /* 0x0000001708177224 */ /* 0x000fc800078e0218 */
[----:B------:R-:W-:-:S04]  /*34f0*/  IMAD R24, R23, UR13, R20 ;  /* 0x0000000d17187c24 */ /* 0x000fc8000f8e0214 */
[C---:B------:R-:W-:Y:S02]  /*3500*/  @P4 IMAD R21, R24.reuse, UR12, R22 ;  /* 0x0000000c18154c24 */ /* 0x040fe4000f8e0216 */
[----:B------:R-:W1:Y:S02]  /*3510*/  @P6 LDC.64 R16, c[0x0][0x380] ;  /* 0x0000e000ff106b82 */ /* 0x000e640000000a00 */
[----:B0-----:R-:W-:Y:S02]  /*3520*/  @P4 IMAD.WIDE R18, R21, 0x2, R18 ;  /* 0x0000000215124825 */ /* 0x001fe400078e0212 */
[----:B------:R-:W2:Y:S04]  /*3530*/  @P4 LDG.E.U16 R21, desc[UR8][R14.64] ;  /* 0x000000080e154981 */ /* 0x000ea8000c1e1500 */
[----:B------:R0:W3:Y:S01]  /*3540*/  @P4 LDG.E.U16 R18, desc[UR8][R18.64] ;  /* 0x0000000812124981 */ /* 0x0000e2000c1e1500 */
[----:B------:R-:W-:-:S04]  /*3550*/  @P6 IMAD R23, R24, UR12, R29 ;  /* 0x0000000c18176c24 */ /* 0x000fc8000f8e021d */
[----:B-1----:R-:W-:Y:S02]  /*3560*/  @P6 IMAD.WIDE R16, R23, 0x2, R16 ;  /* 0x0000000217106825 */ /* 0x002fe400078e0210 */
[----:B------:R-:W4:Y:S04]  /*3570*/  @P6 LDG.E.U16 R23, desc[UR8][R14.64+0x2] ;  /* 0x000002080e176981 */ /* 0x000f28000c1e1500 */
[----:B------:R-:W5:Y:S01]  /*3580*/  @P6 LDG.E.U16 R16, desc[UR8][R16.64] ;  /* 0x0000000810106981 */ /* 0x000f62000c1e1500 */
[----:B------:R-:W-:Y:S02]  /*3590*/  IADD3 R27, PT, PT, R29, UR5, RZ ;  /* 0x000000051d1b7c10 */ /* 0x000fe4000fffe0ff */
[----:B0-----:R-:W-:Y:S02]  /*35a0*/  IADD3 R19, PT, PT, R20, UR6, RZ ;  /* 0x0000000614137c10 */ /* 0x001fe4000fffe0ff */
[----:B------:R-:W-:-:S04]  /*35b0*/  ISETP.GE.AND P0, PT, R27, UR12, PT ;  /* 0x0000000c1b007c0c */ /* 0x000fc8000bf06270 */
[----:B------:R-:W-:-:S04]  /*35c0*/  ISETP.GT.AND P0, PT, R27, -0x1, !P0 ;  /* 0xffffffff1b00780c */ /* 0x000fc80004704270 */
[----:B------:R-:W-:Y:S01]  /*35d0*/  PLOP3.LUT P3, PT, P3, P0, PT, 0x80, 0x8 ;  /* 0x000000000008781c */ /* 0x000fe20001f61070 */
[----:B--2---:R-:W-:Y:S01]  /*35e0*/  @P4 IMAD.U32 R21, R21, 0x10000, RZ ;  /* 0x0001000015154824 */ /* 0x004fe200078e00ff */
[----:B---3--:R-:W-:Y:S01]  /*35f0*/  @P4 SHF.L.U32 R26, R18, 0x10, RZ ;  /* 0x00000010121a4819 */ /* 0x008fe200000006ff */
[----:B------:R-:W-:-:S04]  /*3600*/  IMAD.MOV.U32 R18, RZ, RZ, RZ ;  /* 0x000000ffff127224 */ /* 0x000fc800078e00ff */
[----:B------:R-:W-:Y:S01]  /*3610*/  @P4 FFMA.FTZ R18, R21, R26, RZ ;  /* 0x0000001a15124223 */ /* 0x000fe200000100ff */
[----:B------:R-:W-:-:S05]  /*3620*/  ISETP.GE.AND P4, PT, R19, UR13, PT ;  /* 0x0000000d13007c0c */ /* 0x000fca000bf86270 */
[----:B------:R-:W0:Y:S01]  /*3630*/  @P3 LDC.64 R20, c[0x0][0x380] ;  /* 0x0000e000ff143b82 */ /* 0x000e220000000a00 */
[----:B------:R-:W-:Y:S01]  /*3640*/  ISETP.GT.AND P4, PT, R19, -0x1, !P4 ;  /* 0xffffffff1300780c */ /* 0x000fe20006784270 */
[----:B----4-:R-:W-:-:S03]  /*3650*/  @P6 IMAD.U32 R23, R23, 0x10000, RZ ;  /* 0x0001000017176824 */ /* 0x010fc600078e00ff */
[----:B------:R-:W-:Y:S02]  /*3660*/  PLOP3.LUT P5, PT, P4, P2, PT, 0x80, 0x8 ;  /* 0x000000000008781c */ /* 0x000fe400027a5070 */
[----:B-----5:R-:W-:-:S05]  /*3670*/  @P6 SHF.L.U32 R16, R16, 0x10, RZ ;  /* 0x0000001010106819 */ /* 0x020fca00000006ff */
[----:B------:R-:W-:Y:S01]  /*3680*/  @P6 FFMA.FTZ R18, R23, R16, R18 ;  /* 0x0000001017126223 */ /* 0x000fe20000010012 */
[----:B------:R-:W-:-:S05]  /*3690*/  @P3 IMAD R23, R24, UR12, R27 ;  /* 0x0000000c18173c24 */ /* 0x000fca000f8e021b */
[----:B------:R-:W1:Y:S01]  /*36a0*/  @P5 LDC.64 R16, c[0x0][0x380] ;  /* 0x0000e000ff105b82 */ /* 0x000e620000000a00 */
[----:B------:R-:W-:Y:S01]  /*36b0*/  VIADD R26, R24, UR6 ;  /* 0x00000006181a7c36 */ /* 0x000fe20008000000 */
[----:B------:R-:W2:Y:S01]  /*36c0*/  @P5 LDG.E.U16 R28, desc[UR8][R14.64+0x6] ;  /* 0x000006080e1c5981 */ /* 0x000ea2000c1e1500 */
[----:B0-----:R-:W-:-:S03]  /*36d0*/  @P3 IMAD.WIDE R20, R23, 0x2, R20 ;  /* 0x0000000217143825 */ /* 0x001fc600078e0214 */
[----:B------:R-:W3:Y:S04]  /*36e0*/  @P3 LDG.E.U16 R23, desc[UR8][R14.64+0x4] ;  /* 0x000004080e173981 */ /* 0x000ee8000c1e1500 */
[----:B------:R0:W4:Y:S01]  /*36f0*/  @P3 LDG.E.U16 R20, desc[UR8][R20.64] ;  /* 0x0000000814143981 */ /* 0x000122000c1e1500 */
[----:B------:R-:W-:-:S04]  /*3700*/  @P5 IMAD R25, R26, UR12, R22 ;  /* 0x0000000c1a195c24 */ /* 0x000fc8000f8e0216 */
[----:B-1----:R-:W-:-:S06]  /*3710*/  @P5 IMAD.WIDE R16, R25, 0x2, R16 ;  /* 0x0000000219105825 */ /* 0x002fcc00078e0210 */
[----:B------:R2:W5:Y:S01]  /*3720*/  @P5 LDG.E.U16 R16, desc[UR8][R16.64] ;  /* 0x0000000810105981 */ /* 0x000562000c1e1500 */
[----:B------:R-:W-:Y:S02]  /*3730*/  PLOP3.LUT P6, PT, P4, P1, PT, 0x80, 0x8 ;  /* 0x000000000008781c */ /* 0x000fe400027c3070 */
[----:B------:R-:W-:Y:S02]  /*3740*/  IADD3 R19, PT, PT, R19, UR6, RZ ;  /* 0x0000000613137c10 */ /* 0x000fe4000fffe0ff */
[----:B------:R-:W-:-:S09]  /*3750*/  PLOP3.LUT P4, PT, P4, P0, PT, 0x80, 0x8 ;  /* 0x000000000008781c */ /* 0x000fd20002781070 */
[----:B0-----:R-:W-:Y:S01]  /*3760*/  @P6 IMAD R21, R26, UR12, R29 ;  /* 0x0000000c1a156c24 */ /* 0x001fe2000f8e021d */
[----:B---3--:R-:W-:Y:S01]  /*3770*/  @P3 SHF.L.U32 R23, R23, 0x10, RZ ;  /* 0x0000001017173819 */ /* 0x008fe200000006ff */
[----:B----4-:R-:W-:-:S04]  /*3780*/  @P3 IMAD.U32 R24, R20, 0x10000, RZ ;  /* 0x0001000014183824 */ /* 0x010fc800078e00ff */
[----:B------:R-:W-:Y:S01]  /*3790*/  @P3 FFMA.FTZ R18, R23, R24, R18 ;  /* 0x0000001817123223 */ /* 0x000fe20000010012 */
[C---:B------:R-:W-:Y:S01]  /*37a0*/  ISETP.GE.AND P3, PT, R19.reuse, UR13, PT ;  /* 0x0000000d13007c0c */ /* 0x040fe2000bf66270 */
[----:B------:R-:W0:Y:S03]  /*37b0*/  @P6 LDC.64 R24, c[0x0][0x380] ;  /* 0x0000e000ff186b82 */ /* 0x000e260000000a00 */
[----:B------:R-:W-:-:S04]  /*37c0*/  ISETP.GT.AND P3, PT, R19, -0x1, !P3 ;  /* 0xffffffff1300780c */ /* 0x000fc80005f64270 */
[----:B------:R-:W-:Y:S02]  /*37d0*/  PLOP3.LUT P2, PT, P3, P2, PT, 0x80, 0x8 ;  /* 0x000000000008781c */ /* 0x000fe40001f45070 */
[----:B------:R-:W-:Y:S02]  /*37e0*/  PLOP3.LUT P1, PT, P3, P1, PT, 0x80, 0x8 ;  /* 0x000000000008781c */ /* 0x000fe40001f23070 */
[----:B------:R-:W-:Y:S01]  /*37f0*/  PLOP3.LUT P0, PT, P3, P0, PT, 0x80, 0x8 ;  /* 0x000000000008781c */ /* 0x000fe20001f01070 */
[----:B--2---:R-:W-:Y:S01]  /*3800*/  @P5 IMAD.U32 R17, R28, 0x10000, RZ ;  /* 0x000100001c115824 */ /* 0x004fe200078e00ff */
[----:B-----5:R-:W-:Y:S01]  /*3810*/  @P5 SHF.L.U32 R16, R16, 0x10, RZ ;  /* 0x0000001010105819 */ /* 0x020fe200000006ff */
[C---:B------:R-:W-:Y:S02]  /*3820*/  VIADD R20, R26.reuse, UR6 ;  /* 0x000000061a147c36 */ /* 0x040fe40008000000 */
[----:B------:R-:W-:Y:S02]  /*3830*/  @P4 IMAD R19, R26, UR12, R27 ;  /* 0x0000000c1a134c24 */ /* 0x000fe4000f8e021b */
[----:B------:R-:W-:-:S02]  /*3840*/  @P5 FFMA.FTZ R18, R17, R16, R18 ;  /* 0x0000001011125223 */ /* 0x000fc40000010012 */
[C---:B------:R-:W-:Y:S01]  /*3850*/  @P2 IMAD R17, R20.reuse, UR12, R22 ;  /* 0x0000000c14112c24 */ /* 0x040fe2000f8e0216 */
[----:B------:R-:W2:Y:S01]  /*3860*/  @P2 LDG.E.U16 R26, desc[UR8][R14.64+0xc] ;  /* 0x00000c080e1a2981 */ /* 0x000ea2000c1e1500 */
[----:B------:R-:W1:Y:S01]  /*3870*/  @P4 LDC.64 R22, c[0x0][0x380] ;  /* 0x0000e000ff164b82 */ /* 0x000e620000000a00 */
[C---:B------:R-:W-:Y:S02]  /*3880*/  @P1 IMAD R29, R20.reuse, UR12, R29 ;  /* 0x0000000c141d1c24 */ /* 0x040fe4000f8e021d */
[----:B------:R-:W-:Y:S01]  /*3890*/  @P0 IMAD R27, R20, UR12, R27 ;  /* 0x0000000c141b0c24 */ /* 0x000fe2000f8e021b */
[----:B------:R-:W3:Y:S01]  /*38a0*/  @P0 LDG.E.U16 R28, desc[UR8][R14.64+0x10] ;  /* 0x000010080e1c0981 */ /* 0x000ee2000c1e1500 */
[----:B0-----:R-:W-:-:S03]  /*38b0*/  @P6 IMAD.WIDE R24, R21, 0x2, R24 ;  /* 0x0000000215186825 */ /* 0x001fc600078e0218 */
[----:B------:R-:W0:Y:S01]  /*38c0*/  @P2 LDC.64 R20, c[0x0][0x380] ;  /* 0x0000e000ff142b82 */ /* 0x000e220000000a00 */
[----:B-1----:R-:W-:Y:S02]  /*38d0*/  @P4 IMAD.WIDE R22, R19, 0x2, R22 ;  /* 0x0000000213164825 */ /* 0x002fe400078e0216 */
[----:B------:R-:W4:Y:S04]  /*38e0*/  @P6 LDG.E.U16 R19, desc[UR8][R24.64] ;  /* 0x0000000818136981 */ /* 0x000f28000c1e1500 */
[----:B------:R-:W5:Y:S01]  /*38f0*/  @P4 LDG.E.U16 R22, desc[UR8][R22.64] ;  /* 0x0000000816164981 */ /* 0x000f62000c1e1500 */
[----:B0-----:R-:W-:Y:S02]  /*3900*/  @P2 IMAD.WIDE R20, R17, 0x2, R20 ;  /* 0x0000000211142825 */ /* 0x001fe400078e0214 */
[----:B------:R-:W0:Y:S01]  /*3910*/  @P0 LDC.64 R16, c[0x0][0x380] ;  /* 0x0000e000ff100b82 */ /* 0x000e220000000a00 */
[----:B------:R-:W2:Y:S04]  /*3920*/  @P6 LDG.E.U16 R24, desc[UR8][R14.64+0x8] ;  /* 0x000008080e186981 */ /* 0x000ea8000c1e1500 */
[----:B------:R1:W2:Y:S04]  /*3930*/  @P2 LDG.E.U16 R23, desc[UR8][R20.64] ;  /* 0x0000000814172981 */ /* 0x0002a8000c1e1500 */
[----:B------:R-:W2:Y:S01]  /*3940*/  @P4 LDG.E.U16 R25, desc[UR8][R14.64+0xa] ;  /* 0x00000a080e194981 */ /* 0x000ea2000c1e1500 */
[----:B-1----:R-:W1:Y:S01]  /*3950*/  @P1 LDC.64 R20, c[0x0][0x380] ;  /* 0x0000e000ff141b82 */ /* 0x002e620000000a00 */
[----:B0-----:R-:W-:-:S02]  /*3960*/  @P0 IMAD.WIDE R16, R27, 0x2, R16 ;  /* 0x000000021b100825 */ /* 0x001fc400078e0210 */
[----:B------:R0:W2:Y:S04]  /*3970*/  @P1 LDG.E.U16 R27, desc[UR8][R14.64+0xe] ;  /* 0x00000e080e1b1981 */ /* 0x0000a8000c1e1500 */
[----:B------:R-:W2:Y:S01]  /*3980*/  @P0 LDG.E.U16 R16, desc[UR8][R16.64] ;  /* 0x0000000810100981 */ /* 0x000ea2000c1e1500 */
[----:B-1----:R-:W-:-:S05]  /*3990*/  @P1 IMAD.WIDE R20, R29, 0x2, R20 ;  /* 0x000000021d141825 */ /* 0x002fca00078e0214 */
[----:B------:R-:W2:Y:S01]  /*39a0*/  @P1 LDG.E.U16 R29, desc[UR8][R20.64] ;  /* 0x00000008141d1981 */ /* 0x000ea2000c1e1500 */
[----:B0-----:R-:W-:Y:S02]  /*39b0*/  MOV R14, R0 ;  /* 0x00000000000e7202 */ /* 0x001fe40000000f00 */
[----:B---3--:R-:W-:Y:S01]  /*39c0*/  @P0 SHF.L.U32 R15, R28, 0x10, RZ ;  /* 0x000000101c0f0819 */ /* 0x008fe200000006ff */
[----:B----4-:R-:W-:Y:S02]  /*39d0*/  @P6 IMAD.U32 R19, R19, 0x10000, RZ ;  /* 0x0001000013136824 */ /* 0x010fe400078e00ff */
[----:B-----5:R-:W-:Y:S01]  /*39e0*/  @P4 IMAD.U32 R22, R22, 0x10000, RZ ;  /* 0x0001000016164824 */ /* 0x020fe200078e00ff */
[----:B--2---:R-:W-:-:S05]  /*39f0*/  @P6 SHF.L.U32 R24, R24, 0x10, RZ ;  /* 0x0000001018186819 */ /* 0x004fca00000006ff */
[----:B------:R-:W-:Y:S01]  /*3a00*/  @P6 FFMA.FTZ R18, R24, R19, R18 ;  /* 0x0000001318126223 */ /* 0x000fe20000010012 */
[----:B------:R-:W-:Y:S01]  /*3a10*/  @P4 SHF.L.U32 R25, R25, 0x10, RZ ;  /* 0x0000001019194819 */ /* 0x000fe200000006ff */
[----:B------:R-:W-:Y:S01]  /*3a20*/  @P2 IMAD.U32 R23, R23, 0x10000, RZ ;  /* 0x0001000017172824 */ /* 0x000fe200078e00ff */
[----:B------:R-:W-:-:S03]  /*3a30*/  @P2 SHF.L.U32 R19, R26, 0x10, RZ ;  /* 0x000000101a132819 */ /* 0x000fc600000006ff */
[----:B------:R-:W-:-:S04]  /*3a40*/  @P4 FFMA.FTZ R18, R25, R22, R18 ;  /* 0x0000001619124223 */ /* 0x000fc80000010012 */
[----:B------:R-:W-:Y:S01]  /*3a50*/  @P2 FFMA.FTZ R18, R19, R23, R18 ;  /* 0x0000001713122223 */ /* 0x000fe20000010012 */
[----:B------:R-:W-:Y:S01]  /*3a60*/  @P1 SHF.L.U32 R27, R27, 0x10, RZ ;  /* 0x000000101b1b1819 */ /* 0x000fe200000006ff */
[----:B------:R-:W-:Y:S02]  /*3a70*/  @P0 IMAD.U32 R16, R16, 0x10000, RZ ;  /* 0x0001000010100824 */ /* 0x000fe400078e00ff */
[----:B------:R-:W-:-:S04]  /*3a80*/  @P1 IMAD.U32 R29, R29, 0x10000, RZ ;  /* 0x000100001d1d1824 */ /* 0x000fc800078e00ff */
[----:B------:R-:W-:-:S04]  /*3a90*/  @P1 FFMA.FTZ R18, R27, R29, R18 ;  /* 0x0000001d1b121223 */ /* 0x000fc80000010012 */
[----:B------:R-:W-:Y:S01]  /*3aa0*/  @P0 FFMA.FTZ R18, R15, R16, R18 ;  /* 0x000000100f120223 */ /* 0x000fe20000010012 */
[----:B------:R-:W-:Y:S01]  /*3ab0*/  IMAD.MOV.U32 R15, RZ, RZ, R9 ;  /* 0x000000ffff0f7224 */ /* 0x000fe200078e0009 */
[----:B------:R-:W-:-:S03]  /*3ac0*/  IADD3 R11, P0, PT, R4, R11, RZ ;  /* 0x0000000b040b7210 */ /* 0x000fc60007f1e0ff */
[----:B------:R-:W-:Y:S02]  /*3ad0*/  F2FP.BF16.F32.PACK_AB R18, RZ, R18 ;  /* 0x00000012ff12723e */ /* 0x000fe400000010ff */
[----:B------:R-:W-:Y:S02]  /*3ae0*/  IADD3.X R3, PT, PT, RZ, R3, RZ, P0, !PT ;  /* 0x00000003ff037210 */ /* 0x000fe400007fe4ff */
[----:B------:R-:W-:Y:S01]  /*3af0*/  ISETP.GE.U32.AND P0, PT, R11, UR14, PT ;  /* 0x0000000e0b007c0c */ /* 0x000fe2000bf06070 */
[----:B------:R1:W-:Y:S03]  /*3b00*/  STG.E.U16 desc[UR8][R14.64], R18 ;  /* 0x000000120e007986 */ /* 0x0003e6000c101508 */
[----:B------:R-:W-:Y:S02]  /*3b10*/  ISETP.GE.AND.EX P0, PT, R3, UR7, PT, P0 ;  /* 0x0000000703007c0c */ /* 0x000fe4000bf06300 */
[----:B------:R-:W-:-:S04]  /*3b20*/  LEA R0, P1, R4, R0, 0x1 ;  /* 0x0000000004007211 */ /* 0x000fc800078208ff */
[----:B------:R-:W-:-:S07]  /*3b30*/  LEA.HI.X R9, R4, R9, RZ, 0x1, P1 ;  /* 0x0000000904097211 */ /* 0x000fce00008f0cff */
[----:B-1----:R-:W-:Y:S05]  /*3b40*/  @!P0 BRA `(.L_x_1254) ;  /* 0xfffffff000ac8947 */ /* 0x002fea000383ffff */
[----:B------:R-:W-:Y:S05]  /*3b50*/  EXIT ;  /* 0x000000000000794d */ /* 0x000fea0003800000 */
.L_x_1255:
        /* <DEDUP_REMOVED lines=10> */
.L_x_1770:


//--------------------- .text._ZN2at6native51_GLOBAL__N__2c613397_18_DepthwiseConv2d_cu_9959487031conv_depthwise2d_forward_kernelILi5EN3c108BFloat16EiEEvNS_27GenericPackedTensorAccessorIKT0_Lm4ENS_16DefaultPtrTraitsEiEENS5_IS6_Lm4ES8_iEES9_NS5_IS7_Lm1ES8_iEEbT1_iiiiiiiiiiiiii --------------------------
	.section	.text._ZN2at6native51_GLOBAL__N__2c613397_18_DepthwiseConv2d_cu_9959487031conv_depthwise2d_forward_kernelILi5EN3c108BFloat16EiEEvNS_27GenericPackedTensorAccessorIKT0_Lm4ENS_16DefaultPtrTraitsEiEENS5_IS6_Lm4ES8_iEES9_NS5_IS7_Lm1ES8_iEEbT1_iiiiiiiiiiiiii,"ax",@progbits
	.align	128
.text._ZN2at6native51_GLOBAL__N__2c613397_18_DepthwiseConv2d_cu_9959487031conv_depthwise2d_forward_kernelILi5EN3c108BFloat16EiEEvNS_27GenericPackedTensorAccessorIKT0_Lm4ENS_16DefaultPtrTraitsEiEENS5_IS6_Lm4ES8_iEES9_NS5_IS7_Lm1ES8_iEEbT1_iiiiiiiiiiiiii:
        .type           _ZN2at6native51_GLOBAL__N__2c613397_18_DepthwiseConv2d_cu_9959487031conv_depthwise2d_forward_kernelILi5EN3c108BFloat16EiEEvNS_27GenericPackedTensorAccessorIKT0_Lm4ENS_16DefaultPtrTraitsEiEENS5_IS6_Lm4ES8_iEES9_NS5_IS7_Lm1ES8_iEEbT1_iiiiiiiiiiiiii,@function
        .size           _ZN2at6native51_GLOBAL__N__2c613397_18_DepthwiseConv2d_cu_9959487031conv_depthwise2d_forward_kernelILi5EN3c108BFloat16EiEEvNS_27GenericPackedTensorAccessorIKT0_Lm4ENS_16DefaultPtrTraitsEiEENS5_IS6_Lm4ES8_iEES9_NS5_IS7_Lm1ES8_iEEbT1_iiiiiiiiiiiiii,(.L_x_1771 - _ZN2at6native51_GLOBAL__N__2c613397_18_DepthwiseConv2d_cu_9959487031conv_depthwise2d_forward_kernelILi5EN3c108BFloat16EiEEvNS_27GenericPackedTensorAccessorIKT0_Lm4ENS_16DefaultPtrTraitsEiEENS5_IS6_Lm4ES8_iEES9_NS5_IS7_Lm1ES8_iEEbT1_iiiiiiiiiiiiii)
        .other          _ZN2at6native51_GLOBAL__N__2c613397_18_DepthwiseConv2d_cu_9959487031conv_depthwise2d_forward_kernelILi5EN3c108BFloat16EiEEvNS_27GenericPackedTensorAccessorIKT0_Lm4ENS_16DefaultPtrTraitsEiEENS5_IS6_Lm4ES8_iEES9_NS5_IS7_Lm1ES8_iEEbT1_iiiiiiiiiiiiii,@"STO_CUDA_ENTRY STV_DEFAULT"
_ZN2at6native51_GLOBAL__N__2c613397_18_DepthwiseConv2d_cu_9959487031conv_depthwise2d_forward_kernelILi5EN3c108BFloat16EiEEvNS_27GenericPackedTensorAccessorIKT0_Lm4ENS_16DefaultPtrTraitsEiEENS5_IS6_Lm4ES8_iEES9_NS5_IS7_Lm1ES8_iEEbT1_iiiiiiiiiiiiii:
        /* <DEDUP_REMOVED lines=40> */
[----:B-----5:R-:W-:Y:S01]  /*0280*/  MOV R14, RZ ;  /* 0x000000ff000e7202 */ /* 0x020fe20000000f00 */
[----:B--2---:R-:W-:-:S04]  /*0290*/  IMAD.MOV R9, RZ, RZ, -R15 ;  /* 0x000000ffff097224 */ /* 0x004fc800078e0a0f */
[----:B------:R-:W-:-:S04]  /*02a0*/  IMAD R9, R9, R2, RZ ;  /* 0x0000000209097224 */ /* 0x000fc800078e02ff */
[----:B01-34-:R-:W-:-:S07]  /*02b0*/  IMAD.HI.U32 R0, R15, R9, R14 ;  /* 0x000000090f007227 */ /* 0x01bfce00078e000e */
.L_x_1258:
[----:B------:R-:W-:Y:S02]  /*02c0*/  IABS R16, R6 ;  /* 0x0000000600107213 */ /* 0x000fe40000000000 */
[----:B------:R-:W-:Y:S02]  /*02d0*/  IABS R9, R8 ;  /* 0x0000000800097213 */ /* 0x000fe40000000000 */
[----:B------:R-:W0:Y:S01]  /*02e0*/  I2F.RP R17, R16 ;  /* 0x0000001000117306 */ /* 0x000e220000209400 */
[----:B------:R-:W-:Y:S02]  /*02f0*/  IABS R18, R7 ;  /* 0x0000000700127213 */ /* 0x000fe40000000000 */
[----:B------:R-:W-:-:S04]  /*0300*/  IMAD.HI.U32 R21, R0, R9, RZ ;  /* 0x0000000900157227 */ /* 0x000fc800078e00ff */
        /* <DEDUP_REMOVED lines=8> */
[----:B------:R-:W-:Y:S01]  /*0390*/  LOP3.LUT R9, R8, R7, RZ, 0x3c, !PT ;  /* 0x0000000708097212 */ /* 0x000fe200078e3cff */
[----:B------:R0:W1:Y:S01]  /*03a0*/  F2I.FTZ.U32.TRUNC.NTZ R15, R14 ;  /* 0x0000000e000f7305 */ /* 0x000062000021f000 */
[----:B------:R-:W-:Y:S02]  /*03b0*/  ISETP.NE.AND P1, PT, R7, RZ, PT ;  /* 0x000000ff0700720c */ /* 0x000fe40003f25270 */
[----:B------:R-:W-:-:S02]  /*03c0*/  ISETP.GE.AND P2, PT, R9, RZ, PT ;  /* 0x000000ff0900720c */ /* 0x000fc40003f46270 */
[----:B------:R-:W-:Y:S01]  /*03d0*/  IABS R9, R4 ;  /* 0x0000000400097213 */ /* 0x000fe20000000000 */
[----:B0-----:R-:W-:-:S04]  /*03e0*/  HFMA2 R14, -RZ, RZ, 0, 0 ;  /* 0x00000000ff0e7431 */ /* 0x001fc800000001ff */
[----:B------:R-:W-:Y:S01]  /*03f0*/  @P0 VIADD R21, R21, 0x1 ;  /* 0x0000000115150836 */ /* 0x000fe20000000000 */
[----:B-1----:R-:W-:-:S05]  /*0400*/  IADD3 R17, PT, PT, RZ, -R15, RZ ;  /* 0x8000000fff117210 */ /* 0x002fca0007ffe0ff */
[----:B------:R-:W-:Y:S01]  /*0410*/  @!P2 IMAD.MOV R21, RZ, RZ, -R21 ;  /* 0x000000ffff15a224 */ /* 0x000fe200078e0a15 */
        /* <DEDUP_REMOVED lines=16> */
[----:B------:R0:W1:Y:S01]  /*0520*/  F2I.FTZ.U32.TRUNC.NTZ R19, R18 ;  /* 0x0000001200137305 */ /* 0x000062000021f000 */
[----:B------:R-:W-:Y:S02]  /*0530*/  ISETP.NE.AND P1, PT, R6, RZ, PT ;  /* 0x000000ff0600720c */ /* 0x000fe40003f25270 */
[----:B------:R-:W-:Y:S02]  /*0540*/  ISETP.GE.U32.AND P0, PT, R15, R16, PT ;  /* 0x000000100f00720c */ /* 0x000fe40003f06070 */
[----:B------:R-:W2:Y:S01]  /*0550*/  LDC.64 R14, c[0x0][0x430] ;  /* 0x00010c00ff0e7b82 */ /* 0x000ea20000000a00 */
[----:B0-----:R-:W-:-:S07]  /*0560*/  IMAD.MOV.U32 R18, RZ, RZ, RZ ;  /* 0x000000ffff127224 */ /* 0x001fce00078e00ff */
[----:B------:R-:W2:Y:S01]  /*0570*/  LDC.64 R16, c[0x0][0x438] ;  /* 0x00010e00ff107b82 */ /* 0x000ea20000000a00 */
[--C-:B-1----:R-:W-:Y:S02]  /*0580*/  IMAD.MOV R20, RZ, RZ, -R19.reuse ;  /* 0x000000ffff147224 */ /* 0x102fe400078e0a13 */
[----:B------:R-:W-:Y:S02]  /*0590*/  @P0 IADD3 R25, PT, PT, R25, 0x1, RZ ;  /* 0x0000000119190810 */ /* 0x000fe40007ffe0ff */
[----:B------:R-:W-:Y:S02]  /*05a0*/  IMAD R23, R20, R9, RZ ;  /* 0x0000000914177224 */ /* 0x000fe400078e02ff */
[----:B------:R-:W-:Y:S02]  /*05b0*/  @!P2 IADD3 R25, PT, PT, -R25, RZ, RZ ;  /* 0x000000ff1919a210 */ /* 0x000fe40007ffe1ff */
[----:B------:R-:W-:Y:S01]  /*05c0*/  @!P1 LOP3.LUT R25, RZ, R6, RZ, 0x33, !PT ;  /* 0x00000006ff199212 */ /* 0x000fe200078e33ff */
[----:B------:R-:W-:-:S03]  /*05d0*/  IMAD.HI.U32 R18, R19, R23, R18 ;  /* 0x0000001713127227 */ /* 0x000fc600078e0012 */
[----:B------:R-:W-:Y:S02]  /*05e0*/  IABS R20, R25 ;  /* 0x0000001900147213 */ /* 0x000fe40000000000 */
[C---:B------:R-:W-:Y:S02]  /*05f0*/  IADD3 R19, PT, PT, -R25.reuse, RZ, RZ ;  /* 0x000000ff19137210 */ /* 0x040fe40007ffe1ff */
[----:B------:R-:W-:Y:S01]  /*0600*/  ISETP.GE.AND P4, PT, R25, RZ, PT ;  /* 0x000000ff1900720c */ /* 0x000fe20003f86270 */
[----:B------:R-:W-:-:S05]  /*0610*/  IMAD.HI.U32 R18, R18, R20, RZ ;  /* 0x0000001412127227 */ /* 0x000fca00078e00ff */
[----:B------:R-:W-:Y:S01]  /*0620*/  IADD3 R22, PT, PT, -R18, RZ, RZ ;  /* 0x000000ff12167210 */ /* 0x000fe20007ffe1ff */
[----:B------:R-:W-:-:S04]  /*0630*/  IMAD.MOV R18, RZ, RZ, -R21 ;  /* 0x000000ffff127224 */ /* 0x000fc800078e0a15 */
[----:B------:R-:W-:Y:S02]  /*0640*/  IMAD R20, R9, R22, R20 ;  /* 0x0000001609147224 */ /* 0x000fe400078e0214 */
[----:B------:R-:W-:Y:S02]  /*0650*/  IMAD R29, R7, R18, R8 ;  /* 0x00000012071d7224 */ /* 0x000fe400078e0208 */
[----:B------:R-:W-:Y:S01]  /*0660*/  IMAD R18, R6, R19, R21 ;  /* 0x0000001306127224 */ /* 0x000fe200078e0215 */
[----:B------:R-:W-:Y:S01]  /*0670*/  ISETP.GT.U32.AND P0, PT, R9, R20, PT ;  /* 0x000000140900720c */ /* 0x000fe20003f04070 */
[----:B--2---:R-:W-:Y:S02]  /*0680*/  IMAD R29, R29, R14, -R16 ;  /* 0x0000000e1d1d7224 */ /* 0x004fe400078e0a10 */
[----:B------:R-:W-:-:S03]  /*0690*/  IMAD R18, R18, R15, -R17 ;  /* 0x0000000f12127224 */ /* 0x000fc600078e0a11 */
[C---:B------:R-:W-:Y:S02]  /*06a0*/  ISETP.GE.AND P3, PT, R29.reuse, UR10, PT ;  /* 0x0000000a1d007c0c */ /* 0x040fe4000bf66270 */
[C---:B------:R-:W-:Y:S02]  /*06b0*/  ISETP.GE.AND P6, PT, R18.reuse, UR11, PT ;  /* 0x0000000b12007c0c */ /* 0x040fe4000bfc6270 */
[C---:B------:R-:W-:Y:S02]  /*06c0*/  ISETP.GT.AND P3, PT, R29.reuse, -0x1, !P3 ;  /* 0xffffffff1d00780c */ /* 0x040fe40005f64270 */
[----:B------:R-:W-:Y:S01]  /*06d0*/  ISETP.GT.AND P6, PT, R18, -0x1, !P6 ;  /* 0xffffffff1200780c */ /* 0x000fe200077c4270 */
[----:B------:R-:W-:Y:S01]  /*06e0*/  @!P0 IMAD.IADD R20, R20, 0x1, -R9 ;  /* 0x0000000114148824 */ /* 0x000fe200078e0a09 */
[----:B------:R-:W-:Y:S02]  /*06f0*/  IADD3 R23, PT, PT, R29, UR5, RZ ;  /* 0x000000051d177c10 */ /* 0x000fe4000fffe0ff */
[----:B------:R-:W-:-:S02]  /*0700*/  PLOP3.LUT P2, PT, P6, P3, PT, 0x80, 0x8 ;  /* 0x000000000008781c */ /* 0x000fc40003747070 */
[----:B------:R-:W-:Y:S02]  /*0710*/  ISETP.GT.U32.AND P1, PT, R9, R20, PT ;  /* 0x000000140900720c */ /* 0x000fe40003f24070 */
[----:B------:R-:W-:-:S04]  /*0720*/  ISETP.GE.AND P0, PT, R23, UR10, PT ;  /* 0x0000000a17007c0c */ /* 0x000fc8000bf06270 */
[----:B------:R-:W-:-:S04]  /*0730*/  ISETP.GT.AND P0, PT, R23, -0x1, !P0 ;  /* 0xffffffff1700780c */ /* 0x000fc80004704270 */
[----:B------:R-:W-:Y:S01]  /*0740*/  PLOP3.LUT P5, PT, P6, P0, PT, 0x80, 0x8 ;  /* 0x000000000008781c */ /* 0x000fe200037a1070 */
[----:B------:R-:W0:Y:S02]  /*0750*/  @P2 LDC.64 R26, c[0x0][0x380] ;  /* 0x0000e000ff1a2b82 */ /* 0x000e240000000a00 */
[----:B------:R-:W-:Y:S01]  /*0760*/  @!P1 IMAD.IADD R20, R20, 0x1, -R9 ;  /* 0x0000000114149824 */ /* 0x000fe200078e0a09 */
[----:B------:R-:W-:-:S04]  /*0770*/  ISETP.NE.AND P1, PT, R4, RZ, PT ;  /* 0x000000ff0400720c */ /* 0x000fc80003f25270 */
[----:B------:R-:W-:Y:S01]  /*0780*/  MOV R9, R20 ;  /* 0x0000001400097202 */ /* 0x000fe20000000f00 */
[----:B------:R-:W-:-:S04]  /*0790*/  IMAD R20, R25, UR11, R18 ;  /* 0x0000000b19147c24 */ /* 0x000fc8000f8e0212 */
[----:B------:R-:W1:Y:S01]  /*07a0*/  @P5 LDC.64 R16, c[0x0][0x380] ;  /* 0x0000e000ff105b82 */ /* 0x000e620000000a00 */
[----:B------:R-:W-:Y:S02]  /*07b0*/  @!P4 IMAD.MOV R9, RZ, RZ, -R9 ;  /* 0x000000ffff09c224 */ /* 0x000fe400078e0a09 */
[----:B------:R-:W-:Y:S01]  /*07c0*/  @P2 IMAD R19, R20, UR10, R29 ;  /* 0x0000000a14132c24 */ /* 0x000fe2000f8e021d */
[----:B------:R-:W-:-:S05]  /*07d0*/  @!P1 LOP3.LUT R9, RZ, R4, RZ, 0x33, !PT ;  /* 0x00000004ff099212 */ /* 0x000fca00078e33ff */
[C---:B------:R-:W-:Y:S02]  /*07e0*/  IMAD R15, R9.reuse, UR4, RZ ;  /* 0x00000004090f7c24 */ /* 0x040fe4000f8e02ff */
[----:B------:R-:W-:-:S04]  /*07f0*/  IMAD.WIDE R24, R9, 0x2, R12 ;  /* 0x0000000209187825 */ /* 0x000fc800078e020c */
[----:B0-----:R-:W-:Y:S02]  /*0800*/  @P2 IMAD.WIDE R26, R19, 0x2, R26 ;  /* 0x00000002131a2825 */ /* 0x001fe400078e021a */
[----:B------:R-:W2:Y:S02]  /*0810*/  LDG.E.U16 R24, desc[UR8][R24.64] ;  /* 0x0000000818187981 */ /* 0x000ea4000c1e1500 */
[----:B------:R-:W-:Y:S02]  /*0820*/  IMAD.WIDE R14, R15, 0x2, R10 ;  /* 0x000000020f0e7825 */ /* 0x000fe400078e020a */
[----:B------:R0:W3:Y:S04]  /*0830*/  @P2 LDG.E.U16 R9, desc[UR8][R26.64] ;  /* 0x000000081a092981 */ /* 0x0000e8000c1e1500 */
[----:B------:R-:W4:Y:S01]  /*0840*/  @P2 LDG.E.U16 R22, desc[UR8][R14.64] ;  /* 0x000000080e162981 */ /* 0x000f22000c1e1500 */
[----:B------:R-:W-:-:S03]  /*0850*/  @P5 IMAD R19, R20, UR10, R23 ;  /* 0x0000000a14135c24 */ /* 0x000fc6000f8e0217 */
[----:B------:R-:W5:Y:S01]  /*0860*/  @P5 LDG.E.U16 R21, desc[UR8][R14.64+0x2] ;  /* 0x000002080e155981 */ /* 0x000f62000c1e1500 */
[----:B-1----:R-:W-:-:S05]  /*0870*/  @P5 IMAD.WIDE R16, R19, 0x2, R16 ;  /* 0x0000000213105825 */ /* 0x002fca00078e0210 */
[----:B------:R1:W5:Y:S01]  /*0880*/  @P5 LDG.E.U16 R19, desc[UR8][R16.64] ;  /* 0x0000000810135981 */ /* 0x000362000c1e1500 */
[----:B0-----:R-:W-:-:S04]  /*0890*/  IADD3 R27, PT, PT, R23, UR5, RZ ;  /* 0x00000005171b7c10 */ /* 0x001fc8000fffe0ff */
[----:B------:R-:W-:-:S04]  /*08a0*/  ISETP.GE.AND P4, PT, R27, UR10, PT ;  /* 0x0000000a1b007c0c */ /* 0x000fc8000bf86270 */
[----:B------:R-:W-:-:S04]  /*08b0*/  ISETP.GT.AND P4, PT, R27, -0x1, !P4 ;  /* 0xffffffff1b00780c */ /* 0x000fc80006784270 */
[----:B------:R-:W-:-:S13]  /*08c0*/  PLOP3.LUT P1, PT, P6, P4, PT, 0x80, 0x8 ;  /* 0x000000000008781c */ /* 0x000fda0003729070 */
[----:B-1----:R-:W0:Y:S01]  /*08d0*/  @P1 LDC.64 R16, c[0x0][0x380] ;  /* 0x0000e000ff101b82 */ /* 0x002e220000000a00 */
[----:B---3--:R-:W-:Y:S01]  /*08e0*/  @P2 IMAD.U32 R25, R9, 0x10000, RZ ;  /* 0x0001000009192824 */ /* 0x008fe200078e00ff */
[----:B--2---:R-:W-:Y:S01]  /*08f0*/  SHF.L.U32 R9, R24, 0x10, RZ ;  /* 0x0000001018097819 */ /* 0x004fe200000006ff */
[----:B----4-:R-:W-:-:S04]  /*0900*/  @P2 IMAD.U32 R22, R22, 0x10000, RZ ;  /* 0x0001000016162824 */ /* 0x010fc800078e00ff */
[----:B------:R-:W-:Y:S01]  /*0910*/  @P2 FFMA.FTZ R9, R22, R25, R9 ;  /* 0x0000001916092223 */ /* 0x000fe20000010009 */
[----:B------:R-:W-:-:S04]  /*0920*/  @P1 IMAD R22, R20, UR10, R27 ;  /* 0x0000000a14161c24 */ /* 0x000fc8000f8e021b */
[----:B0-----:R-:W-:Y:S01]  /*0930*/  @P1 IMAD.WIDE R16, R22, 0x2, R16 ;  /* 0x0000000216101825 */ /* 0x001fe200078e0210 */
[----:B-----5:R-:W-:Y:S02]  /*0940*/  @P5 SHF.L.U32 R22, R21, 0x10, RZ ;  /* 0x0000001015165819 */ /* 0x020fe400000006ff */
[----:B------:R-:W2:Y:S01]  /*0950*/  @P1 LDG.E.U16 R21, desc[UR8][R14.64+0x4] ;  /* 0x000004080e151981 */ /* 0x000ea2000c1e1500 */
[----:B------:R-:W-:-:S03]  /*0960*/  @P5 IMAD.U32 R24, R19, 0x10000, RZ ;  /* 0x0001000013185824 */ /* 0x000fc600078e00ff */
[----:B------:R0:W3:Y:S01]  /*0970*/  @P1 LDG.E.U16 R19, desc[UR8][R16.64] ;  /* 0x0000000810131981 */ /* 0x0000e2000c1e1500 */
[----:B------:R-:W-:-:S04]  /*0980*/  IADD3 R25, PT, PT, R27, UR5, RZ ;  /* 0x000000051b197c10 */ /* 0x000fc8000fffe0ff */
[----:B------:R-:W-:Y:S01]  /*0990*/  ISETP.GE.AND P2, PT, R25, UR10, PT ;  /* 0x0000000a19007c0c */ /* 0x000fe2000bf46270 */
[----:B------:R-:W-:-:S03]  /*09a0*/  @P5 FFMA.FTZ R9, R22, R24, R9 ;  /* 0x0000001816095223 */ /* 0x000fc60000010009 */
[----:B------:R-:W-:-:S04]  /*09b0*/  ISETP.GT.AND P2, PT, R25, -0x1, !P2 ;  /* 0xffffffff1900780c */ /* 0x000fc80005744270 */
[----:B------:R-:W-:-:S13]  /*09c0*/  PLOP3.LUT P5, PT, P6, P2, PT, 0x80, 0x8 ;  /* 0x000000000008781c */ /* 0x000fda00037a5070 */
[----:B0-----:R-:W0:Y:S01]  /*09d0*/  @P5 LDC.64 R16, c[0x0][0x380] ;  /* 0x0000e000ff105b82 */ /* 0x001e220000000a00 */
[----:B------:R-:W-:-:S04]  /*09e0*/  @P5 IMAD R22, R20, UR10, R25 ;  /* 0x0000000a14165c24 */ /* 0x000fc8000f8e0219 */
[----:B0-----:R-:W-:Y:S02]  /*09f0*/  @P5 IMAD.WIDE R16, R22, 0x2, R16 ;  /* 0x0000000216105825 */ /* 0x001fe400078e0210 */
[----:B------:R-:W4:Y:S04]  /*0a00*/  @P5 LDG.E.U16 R22, desc[UR8][R14.64+0x6] ;  /* 0x000006080e165981 */ /* 0x000f28000c1e1500 */
[----:B------:R0:W5:Y:S01]  /*0a10*/  @P5 LDG.E.U16 R24, desc[UR8][R16.64] ;  /* 0x0000000810185981 */ /* 0x000162000c1e1500 */
[----:B--2---:R-:W-:Y:S01]  /*0a20*/  @P1 SHF.L.U32 R26, R21, 0x10, RZ ;  /* 0x00000010151a1819 */ /* 0x004fe200000006ff */
[----:B------:R-:W-:Y:S02]  /*0a30*/  VIADD R21, R25, UR5 ;  /* 0x0000000519157c36 */ /* 0x000fe40008000000 */
[----:B---3--:R-:W-:-:S04]  /*0a40*/  @P1 IMAD.U32 R19, R19, 0x10000, RZ ;  /* 0x0001000013131824 */ /* 0x008fc800078e00ff */
[----:B------:R-:W-:Y:S01]  /*0a50*/  @P1 FFMA.FTZ R9, R26, R19, R9 ;  /* 0x000000131a091223 */ /* 0x000fe20000010009 */
[----:B------:R-:W-:-:S04]  /*0a60*/  ISETP.GE.AND P1, PT, R21, UR10, PT ;  /* 0x0000000a15007c0c */ /* 0x000fc8000bf26270 */
[----:B------:R-:W-:-:S04]  /*0a70*/  ISETP.GT.AND P1, PT, R21, -0x1, !P1 ;  /* 0xffffffff1500780c */ /* 0x000fc80004f24270 */
[----:B------:R-:W-:-:S13]  /*0a80*/  PLOP3.LUT P6, PT, P6, P1, PT, 0x80, 0x8 ;  /* 0x000000000008781c */ /* 0x000fda00037c3070 */
[----:B0-----:R-:W0:Y:S01]  /*0a90*/  @P6 LDC.64 R16, c[0x0][0x380] ;  /* 0x0000e000ff106b82 */ /* 0x001e220000000a00 */
[----:B------:R-:W-:-:S04]  /*0aa0*/  @P6 IMAD R19, R20, UR10, R21 ;  /* 0x0000000a14136c24 */ /* 0x000fc8000f8e0215 */
[----:B0-----:R-:W-:Y:S02]  /*0ab0*/  @P6 IMAD.WIDE R16, R19, 0x2, R16 ;  /* 0x0000000213106825 */ /* 0x001fe400078e0210 */
[----:B------:R-:W2:Y:S04]  /*0ac0*/  @P6 LDG.E.U16 R19, desc[UR8][R14.64+0x8] ;  /* 0x000008080e136981 */ /* 0x000ea8000c1e1500 */
[----:B------:R-:W3:Y:S01]  /*0ad0*/  @P6 LDG.E.U16 R16, desc[UR8][R16.64] ;  /* 0x0000000810106981 */ /* 0x000ee2000c1e1500 */
[----:B-----5:R-:W-:Y:S01]  /*0ae0*/  @P5 SHF.L.U32 R24, R24, 0x10, RZ ;  /* 0x0000001018185819 */ /* 0x020fe200000006ff */
[----:B----4-:R-:W-:Y:S01]  /*0af0*/  @P5 IMAD.U32 R22, R22, 0x10000, RZ ;  /* 0x0001000016165824 */ /* 0x010fe200078e00ff */
[----:B------:R-:W-:-:S03]  /*0b00*/  IADD3 R18, PT, PT, R18, UR6, RZ ;  /* 0x0000000612127c10 */ /* 0x000fc6000fffe0ff */
[----:B------:R-:W-:Y:S01]  /*0b10*/  @P5 FFMA.FTZ R9, R22, R24, R9 ;  /* 0x0000001816095223 */ /* 0x000fe20000010009 */
[----:B------:R-:W-:-:S04]  /*0b20*/  ISETP.GE.AND P5, PT, R18, UR11, PT ;  /* 0x0000000b12007c0c */ /* 0x000fc8000bfa6270 */
[----:B------:R-:W-:Y:S01]  /*0b30*/  ISETP.GT.AND P5, PT, R18, -0x1, !P5 ;  /* 0xffffffff1200780c */ /* 0x000fe20006fa4270 */
[----:B------:R-:W-:Y:S01]  /*0b40*/  VIADD R20, R20, UR6 ;  /* 0x0000000614147c36 */ /* 0x000fe20008000000 */
[----:B--2---:R-:W-:Y:S01]  /*0b50*/  @P6 SHF.L.U32 R22, R19, 0x10, RZ ;  /* 0x0000001013166819 */ /* 0x004fe200000006ff */
[----:B---3--:R-:W-:-:S04]  /*0b60*/  @P6 IMAD.U32 R24, R16, 0x10000, RZ ;  /* 0x0001000010186824 */ /* 0x008fc800078e00ff */
[----:B------:R-:W-:Y:S01]  /*0b70*/  @P6 FFMA.FTZ R9, R22, R24, R9 ;  /* 0x0000001816096223 */ /* 0x000fe20000010009 */
[----:B------:R-:W-:-:S13]  /*0b80*/  PLOP3.LUT P6, PT, P5, P3, PT, 0x80, 0x8 ;  /* 0x000000000008781c */ /* 0x000fda0002fc7070 */
[----:B------:R-:W0:Y:S01]  /*0b90*/  @P6 LDC.64 R16, c[0x0][0x380] ;  /* 0x0000e000ff106b82 */ /* 0x000e220000000a00 */
[----:B------:R-:W-:-:S04]  /*0ba0*/  @P6 IMAD R19, R20, UR10, R29 ;  /* 0x0000000a14136c24 */ /* 0x000fc8000f8e021d */
[----:B0-----:R-:W-:Y:S02]  /*0bb0*/  @P6 IMAD.WIDE R16, R19, 0x2, R16 ;  /* 0x0000000213106825 */ /* 0x001fe400078e0210 */
[----:B------:R-:W2:Y:S04]  /*0bc0*/  @P6 LDG.E.U16 R19, desc[UR8][R14.64+0xa] ;  /* 0x00000a080e136981 */ /* 0x000ea8000c1e1500 */
[----:B------:R-:W3:Y:S01]  /*0bd0*/  @P6 LDG.E.U16 R16, desc[UR8][R16.64] ;  /* 0x0000000810106981 */ /* 0x000ee2000c1e1500 */
[----:B--2---:R-:W-:Y:S01]  /*0be0*/  @P6 IMAD.U32 R22, R19, 0x10000, RZ ;  /* 0x0001000013166824 */ /* 0x004fe200078e00ff */
[----:B---3--:R-:W-:-:S05]  /*0bf0*/  @P6 SHF.L.U32 R24, R16, 0x10, RZ ;  /* 0x0000001010186819 */ /* 0x008fca00000006ff */
[----:B------:R-:W-:Y:S01]  /*0c00*/  @P6 FFMA.FTZ R9, R22, R24, R9 ;  /* 0x0000001816096223 */ /* 0x000fe20000010009 */
[----:B------:R-:W-:-:S13]  /*0c10*/  PLOP3.LUT P6, PT, P5, P0, PT, 0x80, 0x8 ;  /* 0x000000000008781c */ /* 0x000fda0002fc1070 */
[----:B------:R-:W0:Y:S01]  /*0c20*/  @P6 LDC.64 R16, c[0x0][0x380] ;  /* 0x0000e000ff106b82 */ /* 0x000e220000000a00 */
[----:B------:R-:W-:-:S04]  /*0c30*/  @P6 IMAD R19, R20, UR10, R23 ;  /* 0x0000000a14136c24 */ /* 0x000fc8000f8e0217 */
[----:B0-----:R-:W-:Y:S02]  /*0c40*/  @P6 IMAD.WIDE R16, R19, 0x2, R16 ;  /* 0x0000000213106825 */ /* 0x001fe400078e0210 */
[----:B------:R-:W2:Y:S04]  /*0c50*/  @P6 LDG.E.U16 R19, desc[UR8][R14.64+0xc] ;  /* 0x00000c080e136981 */ /* 0x000ea8000c1e1500 */
[----:B------:R-:W3:Y:S02]  /*0c60*/  @P6 LDG.E.U16 R22, desc[UR8][R16.64] ;  /* 0x0000000810166981 */ /* 0x000ee4000c1e1500 */
[----:B---3--:R-:W-:Y:S01]  /*0c70*/  @P6 SHF.L.U32 R24, R22, 0x10, RZ ;  /* 0x0000001016186819 */ /* 0x008fe200000006ff */
[----:B--2---:R-:W-:-:S04]  /*0c80*/  @P6 IMAD.U32 R22, R19, 0x10000, RZ ;  /* 0x0001000013166824 */ /* 0x004fc800078e00ff */
        /* <DEDUP_REMOVED lines=15> */
[----:B------:R0:W3:Y:S01]  /*0d80*/  @P6 LDG.E.U16 R22, desc[UR8][R16.64] ;  /* 0x0000000810166981 */ /* 0x0000e2000c1e1500 */
[----:B------:R-:W-:-:S13]  /*0d90*/  PLOP3.LUT P5, PT, P5, P1, PT, 0x80, 0x8 ;  /* 0x000000000008781c */ /* 0x000fda0002fa3070 */
[----:B0-----:R-:W0:Y:S01]  /*0da0*/  @P5 LDC.64 R16, c[0x0][0x380] ;  /* 0x0000e000ff105b82 */ /* 0x001e220000000a00 */
[----:B---3--:R-:W-:Y:S01]  /*0db0*/  @P6 SHF.L.U32 R24, R22, 0x10, RZ ;  /* 0x0000001016186819 */ /* 0x008fe200000006ff */
[----:B--2---:R-:W-:Y:S02]  /*0dc0*/  @P6 IMAD.U32 R22, R19, 0x10000, RZ ;  /* 0x0001000013166824 */ /* 0x004fe400078e00ff */
[----:B------:R-:W-:-:S04]  /*0dd0*/  @P5 IMAD R19, R20, UR10, R21 ;  /* 0x0000000a14135c24 */ /* 0x000fc8000f8e0215 */
[----:B0-----:R-:W-:-:S04]  /*0de0*/  @P5 IMAD.WIDE R16, R19, 0x2, R16 ;  /* 0x0000000213105825 */ /* 0x001fc800078e0210 */
[----:B------:R-:W-:Y:S01]  /*0df0*/  @P6 FFMA.FTZ R9, R22, R24, R9 ;  /* 0x0000001816096223 */ /* 0x000fe20000010009 */
[----:B------:R-:W2:Y:S04]  /*0e00*/  @P5 LDG.E.U16 R19, desc[UR8][R14.64+0x12] ;  /* 0x000012080e135981 */ /* 0x000ea8000c1e1500 */
[----:B------:R-:W3:Y:S01]  /*0e10*/  @P5 LDG.E.U16 R22, desc[UR8][R16.64] ;  /* 0x0000000810165981 */ /* 0x000ee2000c1e1500 */
[----:B------:R-:W-:-:S04]  /*0e20*/  IADD3 R18, PT, PT, R18, UR6, RZ ;  /* 0x0000000612127c10 */ /* 0x000fc8000fffe0ff */
[----:B------:R-:W-:-:S04]  /*0e30*/  ISETP.GE.AND P6, PT, R18, UR11, PT ;  /* 0x0000000b12007c0c */ /* 0x000fc8000bfc6270 */
[----:B------:R-:W-:Y:S01]  /*0e40*/  ISETP.GT.AND P6, PT, R18, -0x1, !P6 ;  /* 0xffffffff1200780c */ /* 0x000fe200077c4270 */
[----:B------:R-:W-:Y:S02]  /*0e50*/  VIADD R20, R20, UR6 ;  /* 0x0000000614147c36 */ /* 0x000fe40008000000 */
[----:B---3--:R-:W-:Y:S01]  /*0e60*/  @P5 IMAD.U32 R24, R22, 0x10000, RZ ;  /* 0x0001000016185824 */ /* 0x008fe200078e00ff */
[----:B--2---:R-:W-:-:S05]  /*0e70*/  @P5 SHF.L.U32 R22, R19, 0x10, RZ ;  /* 0x0000001013165819 */ /* 0x004fca00000006ff */
        /* <DEDUP_REMOVED lines=85> */
[----:B------:R-:W-:Y:S02]  /*13d0*/  IADD3 R18, PT, PT, R18, UR6, RZ ;  /* 0x0000000612127c10 */ /* 0x000fe4000fffe0ff */
[----:B---3--:R-:W-:Y:S01]  /*13e0*/  @P6 SHF.L.U32 R24, R22, 0x10, RZ ;  /* 0x0000001016186819 */ /* 0x008fe200000006ff */
[----:B--2---:R-:W-:Y:S02]  /*13f0*/  @P6 IMAD.U32 R22, R19, 0x10000, RZ ;  /* 0x0001000013166824 */ /* 0x004fe400078e00ff */
[----:B------:R-:W-:-:S04]  /*1400*/  @P5 IMAD R19, R20, UR10, R21 ;  /* 0x0000000a14135c24 */ /* 0x000fc8000f8e0215 */
[----:B0-----:R-:W-:-:S04]  /*1410*/  @P5 IMAD.WIDE R16, R19, 0x2, R16 ;  /* 0x0000000213105825 */ /* 0x001fc800078e0210 */
[----:B------:R-:W-:Y:S01]  /*1420*/  @P6 FFMA.FTZ R9, R22, R24, R9 ;  /* 0x0000001816096223 */ /* 0x000fe20000010009 */
[----:B------:R-:W2:Y:S04]  /*1430*/  @P5 LDG.E.U16 R19, desc[UR8][R14.64+0x26] ;  /* 0x000026080e135981 */ /* 0x000ea8000c1e1500 */
[----:B------:R0:W3:Y:S01]  /*1440*/  @P5 LDG.E.U16 R22, desc[UR8][R16.64] ;  /* 0x0000000810165981 */ /* 0x0000e2000c1e1500 */
[----:B------:R-:W-:-:S04]  /*1450*/  ISETP.GE.AND P6, PT, R18, UR11, PT ;  /* 0x0000000b12007c0c */ /* 0x000fc8000bfc6270 */
[----:B------:R-:W-:-:S04]  /*1460*/  ISETP.GT.AND P6, PT, R18, -0x1, !P6 ;  /* 0xffffffff1200780c */ /* 0x000fc800077c4270 */
[----:B------:R-:W-:Y:S02]  /*1470*/  PLOP3.LUT P3, PT, P6, P3, PT, 0x80, 0x8 ;  /* 0x000000000008781c */ /* 0x000fe40003767070 */
[----:B------:R-:W-:-:S11]  /*1480*/  PLOP3.LUT P0, PT, P6, P0, PT, 0x80, 0x8 ;  /* 0x000000000008781c */ /* 0x000fd60003701070 */
[----:B0-----:R-:W0:Y:S01]  /*1490*/  @P3 LDC.64 R16, c[0x0][0x380] ;  /* 0x0000e000ff103b82 */ /* 0x001e220000000a00 */
[----:B------:R-:W-:Y:S01]  /*14a0*/  VIADD R20, R20, UR6 ;  /* 0x0000000614147c36 */ /* 0x000fe20008000000 */
[----:B------:R-:W-:Y:S02]  /*14b0*/  PLOP3.LUT P4, PT, P6, P4, PT, 0x80, 0x8 ;  /* 0x000000000008781c */ /* 0x000fe40003789070 */
[----:B------:R-:W-:Y:S01]  /*14c0*/  PLOP3.LUT P2, PT, P6, P2, PT, 0x80, 0x8 ;  /* 0x000000000008781c */ /* 0x000fe20003745070 */
[C---:B------:R-:W-:Y:S01]  /*14d0*/  @P3 IMAD R29, R20.reuse, UR10, R29 ;  /* 0x0000000a141d3c24 */ /* 0x040fe2000f8e021d */
[----:B------:R-:W-:Y:S01]  /*14e0*/  PLOP3.LUT P1, PT, P6, P1, PT, 0x80, 0x8 ;  /* 0x000000000008781c */ /* 0x000fe20003723070 */
[----:B------:R-:W-:-:S08]  /*14f0*/  @P0 IMAD R23, R20, UR10, R23 ;  /* 0x0000000a14170c24 */ /* 0x000fd0000f8e0217 */
[----:B------:R-:W4:Y:S01]  /*1500*/  @P4 LDG.E.U16 R28, desc[UR8][R14.64+0x2c] ;  /* 0x00002c080e1c4981 */ /* 0x000f22000c1e1500 */
[----:B0-----:R-:W-:-:S05]  /*1510*/  @P3 IMAD.WIDE R16, R29, 0x2, R16 ;  /* 0x000000021d103825 */ /* 0x001fca00078e0210 */
[----:B------:R0:W5:Y:S01]  /*1520*/  @P3 LDG.E.U16 R24, desc[UR8][R16.64] ;  /* 0x0000000810183981 */ /* 0x000162000c1e1500 */
[C---:B------:R-:W-:Y:S02]  /*1530*/  @P4 IMAD R27, R20.reuse, UR10, R27 ;  /* 0x0000000a141b4c24 */ /* 0x040fe4000f8e021b */
[C---:B------:R-:W-:Y:S02]  /*1540*/  @P2 IMAD R25, R20.reuse, UR10, R25 ;  /* 0x0000000a14192c24 */ /* 0x040fe4000f8e0219 */
[----:B------:R-:W-:Y:S02]  /*1550*/  @P1 IMAD R29, R20, UR10, R21 ;  /* 0x0000000a141d1c24 */ /* 0x000fe4000f8e0215 */
[----:B------:R-:W1:Y:S02]  /*1560*/  @P2 LDC.64 R20, c[0x0][0x380] ;  /* 0x0000e000ff142b82 */ /* 0x000e640000000a00 */
[----:B-1----:R-:W-:Y:S02]  /*1570*/  @P2 IMAD.WIDE R20, R25, 0x2, R20 ;  /* 0x0000000219142825 */ /* 0x002fe400078e0214 */
[----:B------:R-:W4:Y:S04]  /*1580*/  @P0 LDG.E.U16 R25, desc[UR8][R14.64+0x2a] ;  /* 0x00002a080e190981 */ /* 0x000f28000c1e1500 */
[----:B------:R-:W4:Y:S01]  /*1590*/  @P2 LDG.E.U16 R20, desc[UR8][R20.64] ;  /* 0x0000000814142981 */ /* 0x000f22000c1e1500 */
[----:B--2---:R-:W-:Y:S01]  /*15a0*/  @P5 SHF.L.U32 R18, R19, 0x10, RZ ;  /* 0x0000001013125819 */ /* 0x004fe200000006ff */
[----:B---3--:R-:W-:-:S04]  /*15b0*/  @P5 IMAD.U32 R22, R22, 0x10000, RZ ;  /* 0x0001000016165824 */ /* 0x008fc800078e00ff */
[----:B------:R-:W-:Y:S02]  /*15c0*/  @P5 FFMA.FTZ R9, R18, R22, R9 ;  /* 0x0000001612095223 */ /* 0x000fe40000010009 */
[----:B------:R-:W0:Y:S02]  /*15d0*/  @P0 LDC.64 R18, c[0x0][0x380] ;  /* 0x0000e000ff120b82 */ /* 0x000e240000000a00 */
[----:B0-----:R-:W-:-:S06]  /*15e0*/  @P0 IMAD.WIDE R16, R23, 0x2, R18 ;  /* 0x0000000217100825 */ /* 0x001fcc00078e0212 */
[----:B------:R-:W0:Y:S01]  /*15f0*/  @P4 LDC.64 R22, c[0x0][0x380] ;  /* 0x0000e000ff164b82 */ /* 0x000e220000000a00 */
[----:B------:R1:W2:Y:S07]  /*1600*/  @P0 LDG.E.U16 R26, desc[UR8][R16.64] ;  /* 0x00000008101a0981 */ /* 0x0002ae000c1e1500 */
[----:B------:R-:W3:Y:S01]  /*1610*/  @P1 LDC.64 R18, c[0x0][0x380] ;  /* 0x0000e000ff121b82 */ /* 0x000ee20000000a00 */
[----:B------:R-:W1:Y:S04]  /*1620*/  @P2 LDG.E.U16 R16, desc[UR8][R14.64+0x2e] ;  /* 0x00002e080e102981 */ /* 0x000e68000c1e1500 */
[----:B------:R-:W2:Y:S01]  /*1630*/  @P1 LDG.E.U16 R17, desc[UR8][R14.64+0x30] ;  /* 0x000030080e111981 */ /* 0x000ea2000c1e1500 */
[----:B0-----:R-:W-:-:S03]  /*1640*/  @P4 IMAD.WIDE R22, R27, 0x2, R22 ;  /* 0x000000021b164825 */ /* 0x001fc600078e0216 */
[----:B------:R-:W2:Y:S04]  /*1650*/  @P3 LDG.E.U16 R27, desc[UR8][R14.64+0x28] ;  /* 0x000028080e1b3981 */ /* 0x000ea8000c1e1500 */
[----:B------:R-:W2:Y:S01]  /*1660*/  @P4 LDG.E.U16 R22, desc[UR8][R22.64] ;  /* 0x0000000816164981 */ /* 0x000ea2000c1e1500 */
[----:B---3--:R-:W-:-:S06]  /*1670*/  @P1 IMAD.WIDE R18, R29, 0x2, R18 ;  /* 0x000000021d121825 */ /* 0x008fcc00078e0212 */
[----:B------:R-:W3:Y:S01]  /*1680*/  @P1 LDG.E.U16 R18, desc[UR8][R18.64] ;  /* 0x0000000812121981 */ /* 0x000ee2000c1e1500 */
[----:B-----5:R-:W-:Y:S01]  /*1690*/  @P3 SHF.L.U32 R29, R24, 0x10, RZ ;  /* 0x00000010181d3819 */ /* 0x020fe200000006ff */
[----:B----4-:R-:W-:Y:S01]  /*16a0*/  @P4 IMAD.U32 R28, R28, 0x10000, RZ ;  /* 0x000100001c1c4824 */ /* 0x010fe200078e00ff */
[----:B------:R-:W-:Y:S01]  /*16b0*/  @P2 SHF.L.U32 R20, R20, 0x10, RZ ;  /* 0x0000001014142819 */ /* 0x000fe200000006ff */
[----:B-1----:R-:W-:Y:S02]  /*16c0*/  @P2 IMAD.U32 R16, R16, 0x10000, RZ ;  /* 0x0001000010102824 */ /* 0x002fe400078e00ff */
[----:B--2---:R-:W-:Y:S01]  /*16d0*/  @P3 IMAD.U32 R24, R27, 0x10000, RZ ;  /* 0x000100001b183824 */ /* 0x004fe200078e00ff */
[----:B------:R-:W-:Y:S01]  /*16e0*/  @P0 SHF.L.U32 R27, R26, 0x10, RZ ;  /* 0x000000101a1b0819 */ /* 0x000fe200000006ff */
[----:B------:R-:W-:Y:S02]  /*16f0*/  @P0 IMAD.U32 R26, R25, 0x10000, RZ ;  /* 0x00010000191a0824 */ /* 0x000fe400078e00ff */
[----:B------:R-:W-:Y:S01]  /*1700*/  @P3 FFMA.FTZ R9, R24, R29, R9 ;  /* 0x0000001d18093223 */ /* 0x000fe20000010009 */
[----:B------:R-:W-:-:S03]  /*1710*/  @P4 SHF.L.U32 R22, R22, 0x10, RZ ;  /* 0x0000001016164819 */ /* 0x000fc600000006ff */
[----:B------:R-:W-:-:S04]  /*1720*/  @P0 FFMA.FTZ R9, R26, R27, R9 ;  /* 0x0000001b1a090223 */ /* 0x000fc80000010009 */
[----:B------:R-:W-:Y:S01]  /*1730*/  @P4 FFMA.FTZ R9, R28, R22, R9 ;  /* 0x000000161c094223 */ /* 0x000fe20000010009 */
[----:B---3--:R-:W-:Y:S01]  /*1740*/  @P1 SHF.L.U32 R18, R18, 0x10, RZ ;  /* 0x0000001012121819 */ /* 0x008fe200000006ff */
[----:B------:R-:W-:Y:S02]  /*1750*/  @P1 IMAD.U32 R14, R17, 0x10000, RZ ;  /* 0x00010000110e1824 */ /* 0x000fe400078e00ff */
        /* <DEDUP_REMOVED lines=12> */
.L_x_1257:
        /* <DEDUP_REMOVED lines=15> */
[----:B-----5:R-:W-:Y:S01]  /*1910*/  IMAD.MOV.U32 R12, RZ, RZ, RZ ;  /* 0x000000ffff0c7224 */ /* 0x020fe200078e00ff */
[----:B--2---:R-:W-:-:S05]  /*1920*/  IADD3 R9, PT, PT, RZ, -R13, RZ ;  /* 0x8000000dff097210 */ /* 0x004fca0007ffe0ff */
[----:B------:R-:W-:-:S04]  /*1930*/  IMAD R9, R9, R2, RZ ;  /* 0x0000000209097224 */ /* 0x000fc800078e02ff */
[----:B01-34-:R-:W-:-:S07]  /*1940*/  IMAD.HI.U32 R0, R13, R9, R12 ;  /* 0x000000090d007227 */ /* 0x01bfce00078e000c */
.L_x_1259:
[----:B------:R-:W-:Y:S01]  /*1950*/  IABS R9, R8 ;  /* 0x0000000800097213 */ /* 0x000fe20000000000 */
[----:B------:R-:W0:Y:S01]  /*1960*/  LDC.64 R22, c[0x0][0x430] ;  /* 0x00010c00ff167b82 */ /* 0x000e220000000a00 */
[----:B------:R-:W-:Y:S02]  /*1970*/  IABS R14, R6 ;  /* 0x00000006000e7213 */ /* 0x000fe40000000000 */
[----:B------:R-:W-:Y:S01]  /*1980*/  IABS R16, R7 ;  /* 0x0000000700107213 */ /* 0x000fe20000000000 */
[----:B------:R-:W-:Y:S01]  /*1990*/  IMAD.HI.U32 R15, R0, R9, RZ ;  /* 0x00000009000f7227 */ /* 0x000fe200078e00ff */
[----:B------:R-:W1:Y:S04]  /*19a0*/  I2F.RP R17, R14 ;  /* 0x0000000e00117306 */ /* 0x000e680000209400 */
[----:B------:R-:W-:-:S05]  /*19b0*/  IADD3 R12, PT, PT, -R15, RZ, RZ ;  /* 0x000000ff0f0c7210 */ /* 0x000fca0007ffe1ff */
[----:B------:R-:W-:-:S05]  /*19c0*/  IMAD R9, R16, R12, R9 ;  /* 0x0000000c10097224 */ /* 0x000fca00078e0209 */
[----:B------:R-:W-:Y:S01]  /*19d0*/  ISETP.GT.U32.AND P1, PT, R2, R9, PT ;  /* 0x000000090200720c */ /* 0x000fe20003f24070 */
[----:B-1----:R-:W1:-:S12]  /*19e0*/  MUFU.RCP R17, R17 ;  /* 0x0000001100117308 */ /* 0x002e580000001000 */
[----:B------:R-:W-:Y:S02]  /*19f0*/  @!P1 IMAD.IADD R9, R9, 0x1, -R16 ;  /* 0x0000000109099824 */ /* 0x000fe400078e0a10 */
[----:B------:R-:W-:Y:S01]  /*1a00*/  @!P1 VIADD R15, R15, 0x1 ;  /* 0x000000010f0f9836 */ /* 0x000fe20000000000 */
[----:B------:R-:W-:Y:S02]  /*1a10*/  ISETP.NE.AND P1, PT, R7, RZ, PT ;  /* 0x000000ff0700720c */ /* 0x000fe40003f25270 */
[----:B------:R-:W-:Y:S02]  /*1a20*/  ISETP.GE.U32.AND P0, PT, R9, R2, PT ;  /* 0x000000020900720c */ /* 0x000fe40003f06070 */
[----:B-1----:R-:W-:Y:S02]  /*1a30*/  IADD3 R12, PT, PT, R17, 0xffffffe, RZ ;  /* 0x0ffffffe110c7810 */ /* 0x002fe40007ffe0ff */
[----:B------:R-:W-:Y:S02]  /*1a40*/  LOP3.LUT R9, R8, R7, RZ, 0x3c, !PT ;  /* 0x0000000708097212 */ /* 0x000fe400078e3cff */
[----:B------:R1:W2:Y:S02]  /*1a50*/  F2I.FTZ.U32.TRUNC.NTZ R13, R12 ;  /* 0x0000000c000d7305 */ /* 0x0002a4000021f000 */
[----:B------:R-:W-:-:S02]  /*1a60*/  ISETP.GE.AND P2, PT, R9, RZ, PT ;  /* 0x000000ff0900720c */ /* 0x000fc40003f46270 */
[----:B------:R-:W-:-:S03]  /*1a70*/  IABS R9, R4 ;  /* 0x0000000400097213 */ /* 0x000fc60000000000 */
[----:B------:R-:W-:Y:S01]  /*1a80*/  @P0 IADD3 R15, PT, PT, R15, 0x1, RZ ;  /* 0x000000010f0f0810 */ /* 0x000fe20007ffe0ff */
[----:B-1----:R-:W-:-:S07]  /*1a90*/  IMAD.MOV.U32 R12, RZ, RZ, RZ ;  /* 0x000000ffff0c7224 */ /* 0x002fce00078e00ff */
[----:B------:R-:W-:Y:S01]  /*1aa0*/  @!P2 IADD3 R15, PT, PT, -R15, RZ, RZ ;  /* 0x000000ff0f0fa210 */ /* 0x000fe20007ffe1ff */
[----:B--2---:R-:W-:Y:S01]  /*1ab0*/  IMAD.MOV R17, RZ, RZ, -R13 ;  /* 0x000000ffff117224 */ /* 0x004fe200078e0a0d */
[----:B------:R-:W-:-:S03]  /*1ac0*/  @!P1 LOP3.LUT R15, RZ, R7, RZ, 0x33, !PT ;  /* 0x00000007ff0f9212 */ /* 0x000fc600078e33ff */
[----:B------:R-:W-:Y:S01]  /*1ad0*/  IMAD R17, R17, R14, RZ ;  /* 0x0000000e11117224 */ /* 0x000fe200078e02ff */
[----:B------:R-:W-:-:S03]  /*1ae0*/  IABS R16, R15 ;  /* 0x0000000f00107213 */ /* 0x000fc60000000000 */
[----:B------:R-:W-:Y:S01]  /*1af0*/  IMAD.HI.U32 R12, R13, R17, R12 ;  /* 0x000000110d0c7227 */ /* 0x000fe200078e000c */
[----:B------:R-:W-:Y:S02]  /*1b00*/  MOV R13, R16 ;  /* 0x00000010000d7202 */ /* 0x000fe40000000f00 */
[----:B------:R-:W1:Y:S03]  /*1b10*/  I2F.RP R16, R9 ;  /* 0x0000000900107306 */ /* 0x000e660000209400 */
[----:B------:R-:W-:-:S04]  /*1b20*/  IMAD.HI.U32 R19, R12, R13, RZ ;  /* 0x0000000d0c137227 */ /* 0x000fc800078e00ff */
[----:B------:R-:W-:-:S04]  /*1b30*/  IMAD.MOV R12, RZ, RZ, -R19 ;  /* 0x000000ffff0c7224 */ /* 0x000fc800078e0a13 */
[C---:B------:R-:W-:Y:S01]  /*1b40*/  IMAD R13, R14.reuse, R12, R13 ;  /* 0x0000000c0e0d7224 */ /* 0x040fe200078e020d */
[----:B------:R-:W-:Y:S01]  /*1b50*/  LOP3.LUT R12, R15, R6, RZ, 0x3c, !PT ;  /* 0x000000060f0c7212 */ /* 0x000fe200078e3cff */
[----:B-1----:R-:W1:Y:S03]  /*1b60*/  MUFU.RCP R16, R16 ;  /* 0x0000001000107308 */ /* 0x002e660000001000 */
[----:B------:R-:W-:Y:S02]  /*1b70*/  ISETP.GT.U32.AND P1, PT, R14, R13, PT ;  /* 0x0000000d0e00720c */ /* 0x000fe40003f24070 */
[----:B------:R-:W-:-:S11]  /*1b80*/  ISETP.GE.AND P2, PT, R12, RZ, PT ;  /* 0x000000ff0c00720c */ /* 0x000fd60003f46270 */
[-C--:B------:R-:W-:Y:S02]  /*1b90*/  @!P1 IADD3 R13, PT, PT, R13, -R14.reuse, RZ ;  /* 0x8000000e0d0d9210 */ /* 0x080fe40007ffe0ff */
[----:B------:R-:W-:Y:S01]  /*1ba0*/  @!P1 IADD3 R19, PT, PT, R19, 0x1, RZ ;  /* 0x0000000113139810 */ /* 0x000fe20007ffe0ff */
[----:B-1----:R-:W-:Y:S01]  /*1bb0*/  VIADD R17, R16, 0xffffffe ;  /* 0x0ffffffe10117836 */ /* 0x002fe20000000000 */
[----:B------:R-:W-:Y:S01]  /*1bc0*/  ISETP.GE.U32.AND P0, PT, R13, R14, PT ;  /* 0x0000000e0d00720c */ /* 0x000fe20003f06070 */
[----:B------:R-:W-:Y:S01]  /*1bd0*/  IMAD.MOV R16, RZ, RZ, -R15 ;  /* 0x000000ffff107224 */ /* 0x000fe200078e0a0f */
[----:B------:R-:W-:Y:S01]  /*1be0*/  ISETP.NE.AND P1, PT, R6, RZ, PT ;  /* 0x000000ff0600720c */ /* 0x000fe20003f25270 */
[----:B------:R-:W1:Y:S02]  /*1bf0*/  F2I.FTZ.U32.TRUNC.NTZ R13, R17 ;  /* 0x00000011000d7305 */ /* 0x000e64000021f000 */
[----:B------:R-:W-:-:S08]  /*1c00*/  IMAD R21, R7, R16, R8 ;  /* 0x0000001007157224 */ /* 0x000fd000078e0208 */
[----:B------:R-:W-:-:S04]  /*1c10*/  @P0 VIADD R19, R19, 0x1 ;  /* 0x0000000113130836 */ /* 0x000fc80000000000 */
[----:B------:R-:W-:Y:S01]  /*1c20*/  @!P2 IMAD.MOV R19, RZ, RZ, -R19 ;  /* 0x000000ffff13a224 */ /* 0x000fe200078e0a13 */
[----:B-1----:R-:W-:Y:S02]  /*1c30*/  IADD3 R12, PT, PT, RZ, -R13, RZ ;  /* 0x8000000dff0c7210 */ /* 0x002fe40007ffe0ff */
[----:B------:R-:W-:-:S03]  /*1c40*/  @!P1 LOP3.LUT R19, RZ, R6, RZ, 0x33, !PT ;  /* 0x00000006ff139212 */ /* 0x000fc600078e33ff */
[----:B------:R-:W-:Y:S02]  /*1c50*/  IMAD R17, R12, R9, RZ ;  /* 0x000000090c117224 */ /* 0x000fe400078e02ff */
[----:B------:R-:W-:Y:S01]  /*1c60*/  HFMA2 R12, -RZ, RZ, 0, 0 ;  /* 0x00000000ff0c7431 */ /* 0x000fe200000001ff */
[----:B------:R-:W-:Y:S02]  /*1c70*/  IABS R14, R19 ;  /* 0x00000013000e7213 */ /* 0x000fe40000000000 */
[----:B------:R-:W-:Y:S02]  /*1c80*/  ISETP.GE.AND P5, PT, R19, RZ, PT ;  /* 0x000000ff1300720c */ /* 0x000fe40003fa6270 */
[----:B------:R-:W-:-:S06]  /*1c90*/  IMAD.HI.U32 R17, R13, R17, R12 ;  /* 0x000000110d117227 */ /* 0x000fcc00078e000c */
[----:B------:R-:W-:Y:S01]  /*1ca0*/  IMAD.HI.U32 R12, R17, R14, RZ ;  /* 0x0000000e110c7227 */ /* 0x000fe200078e00ff */
[----:B------:R-:W-:-:S03]  /*1cb0*/  IADD3 R17, PT, PT, -R19, RZ, RZ ;  /* 0x000000ff13117210 */ /* 0x000fc60007ffe1ff */
[----:B------:R-:W-:Y:S02]  /*1cc0*/  IMAD.MOV R12, RZ, RZ, -R12 ;  /* 0x000000ffff0c7224 */ /* 0x000fe400078e0a0c */
[----:B------:R-:W-:Y:S02]  /*1cd0*/  IMAD R18, R6, R17, R15 ;  /* 0x0000001106127224 */ /* 0x000fe400078e020f */
[C---:B------:R-:W-:Y:S02]  /*1ce0*/  IMAD R14, R9.reuse, R12, R14 ;  /* 0x0000000c090e7224 */ /* 0x040fe400078e020e */
[----:B------:R-:W0:Y:S03]  /*1cf0*/  LDC.64 R12, c[0x0][0x438] ;  /* 0x00010e00ff0c7b82 */ /* 0x000e260000000a00 */
[----:B------:R-:W-:-:S13]  /*1d00*/  ISETP.GT.U32.AND P0, PT, R9, R14, PT ;  /* 0x0000000e0900720c */ /* 0x000fda0003f04070 */
[----:B------:R-:W-:-:S04]  /*1d10*/  @!P0 IADD3 R14, PT, PT, R14, -R9, RZ ;  /* 0x800000090e0e8210 */ /* 0x000fc80007ffe0ff */
[----:B------:R-:W-:Y:S01]  /*1d20*/  ISETP.GT.U32.AND P1, PT, R9, R14, PT ;  /* 0x0000000e0900720c */ /* 0x000fe20003f24070 */
[----:B0-----:R-:W-:Y:S02]  /*1d30*/  IMAD R22, R21, R22, -R12 ;  /* 0x0000001615167224 */ /* 0x001fe400078e0a0c */
[----:B------:R-:W-:-:S03]  /*1d40*/  IMAD R18, R18, R23, -R13 ;  /* 0x0000001712127224 */ /* 0x000fc600078e0a0d */
[C---:B------:R-:W-:Y:S01]  /*1d50*/  IADD3 R20, PT, PT, R22.reuse, UR5, RZ ;  /* 0x0000000516147c10 */ /* 0x040fe2000fffe0ff */
[----:B------:R-:W-:Y:S01]  /*1d60*/  IMAD R19, R19, UR11, R18 ;  /* 0x0000000b13137c24 */ /* 0x000fe2000f8e0212 */
[----:B------:R-:W-:Y:S02]  /*1d70*/  ISETP.GE.AND P0, PT, R22, UR10, PT ;  /* 0x0000000a16007c0c */ /* 0x000fe4000bf06270 */
[----:B------:R-:W-:-:S03]  /*1d80*/  ISETP.GE.AND P6, PT, R18, UR11, PT ;  /* 0x0000000b12007c0c */ /* 0x000fc6000bfc6270 */
[----:B------:R-:W-:Y:S01]  /*1d90*/  @!P1 IMAD.IADD R14, R14, 0x1, -R9 ;  /* 0x000000010e0e9824 */ /* 0x000fe200078e0a09 */
[----:B------:R-:W-:Y:S01]  /*1da0*/  ISETP.NE.AND P1, PT, R4, RZ, PT ;  /* 0x000000ff0400720c */ /* 0x000fe20003f25270 */
[----:B------:R-:W-:Y:S01]  /*1db0*/  VIADD R23, R20, UR5 ;  /* 0x0000000514177c36 */ /* 0x000fe20008000000 */
[----:B------:R-:W-:Y:S02]  /*1dc0*/  ISETP.GT.AND P0, PT, R22, -0x1, !P0 ;  /* 0xffffffff1600780c */ /* 0x000fe40004704270 */
[----:B------:R-:W-:Y:S02]  /*1dd0*/  ISETP.GT.AND P6, PT, R18, -0x1, !P6 ;  /* 0xffffffff1200780c */ /* 0x000fe400077c4270 */
[----:B------:R-:W-:Y:S02]  /*1de0*/  ISETP.GE.AND P4, PT, R20, UR10, PT ;  /* 0x0000000a14007c0c */ /* 0x000fe4000bf86270 */
[----:B------:R-:W-:Y:S02]  /*1df0*/  MOV R9, R14 ;  /* 0x0000000e00097202 */ /* 0x000fe40000000f00 */
[----:B------:R-:W-:-:S02]  /*1e00*/  PLOP3.LUT P2, PT, P6, P0, PT, 0x80, 0x8 ;  /* 0x000000000008781c */ /* 0x000fc40003741070 */
[----:B------:R-:W-:Y:S01]  /*1e10*/  ISETP.GT.AND P4, PT, R20, -0x1, !P4 ;  /* 0xffffffff1400780c */ /* 0x000fe20006784270 */
[----:B------:R-:W-:Y:S01]  /*1e20*/  @!P5 IMAD.MOV R9, RZ, RZ, -R9 ;  /* 0x000000ffff09d224 */ /* 0x000fe200078e0a09 */
[C---:B------:R-:W-:Y:S02]  /*1e30*/  ISETP.GE.AND P3, PT, R23.reuse, UR10, PT ;  /* 0x0000000a17007c0c */ /* 0x040fe4000bf66270 */
[----:B------:R-:W-:Y:S02]  /*1e40*/  PLOP3.LUT P5, PT, P6, P4, PT, 0x80, 0x8 ;  /* 0x000000000008781c */ /* 0x000fe400037a9070 */
[----:B------:R-:W-:Y:S02]  /*1e50*/  ISETP.GT.AND P3, PT, R23, -0x1, !P3 ;  /* 0xffffffff1700780c */ /* 0x000fe40005f64270 */
[----:B------:R-:W-:Y:S02]  /*1e60*/  @!P1 LOP3.LUT R9, RZ, R4, RZ, 0x33, !PT ;  /* 0x00000004ff099212 */ /* 0x000fe400078e33ff */
[----:B------:R-:W-:Y:S01]  /*1e70*/  PLOP3.LUT P1, PT, P6, P3, PT, 0x80, 0x8 ;  /* 0x000000000008781c */ /* 0x000fe20003727070 */
[----:B------:R-:W0:Y:S01]  /*1e80*/  @P2 LDC.64 R24, c[0x0][0x380] ;  /* 0x0000e000ff182b82 */ /* 0x000e220000000a00 */
[----:B------:R-:W-:-:S02]  /*1e90*/  @P2 IMAD R21, R19, UR10, R22 ;  /* 0x0000000a13152c24 */ /* 0x000fc4000f8e0216 */
[----:B------:R-:W-:-:S03]  /*1ea0*/  IMAD R13, R9, UR4, RZ ;  /* 0x00000004090d7c24 */ /* 0x000fc6000f8e02ff */
[----:B------:R-:W-:Y:S02]  /*1eb0*/  @P5 IMAD R9, R19, UR10, R20 ;  /* 0x0000000a13095c24 */ /* 0x000fe4000f8e0214 */
[----:B------:R-:W1:Y:S01]  /*1ec0*/  @P5 LDC.64 R16, c[0x0][0x380] ;  /* 0x0000e000ff105b82 */ /* 0x000e620000000a00 */
[----:B------:R-:W-:-:S05]  /*1ed0*/  IMAD.WIDE R12, R13, 0x2, R10 ;  /* 0x000000020d0c7825 */ /* 0x000fca00078e020a */
[----:B------:R-:W2:Y:S02]  /*1ee0*/  @P5 LDG.E.U16 R26, desc[UR8][R12.64+0x2] ;  /* 0x000002080c1a5981 */ /* 0x000ea4000c1e1500 */
[----:B------:R-:W3:Y:S02]  /*1ef0*/  @P1 LDC.64 R14, c[0x0][0x380] ;  /* 0x0000e000ff0e1b82 */ /* 0x000ee40000000a00 */
[----:B------:R-:W4:Y:S01]  /*1f00*/  @P1 LDG.E.U16 R27, desc[UR8][R12.64+0x4] ;  /* 0x000004080c1b1981 */ /* 0x000f22000c1e1500 */
[----:B0-----:R-:W-:-:S03]  /*1f10*/  @P2 IMAD.WIDE R24, R21, 0x2, R24 ;  /* 0x0000000215182825 */ /* 0x001fc600078e0218 */
[----:B------:R-:W5:Y:S04]  /*1f20*/  @P2 LDG.E.U16 R21, desc[UR8][R12.64] ;  /* 0x000000080c152981 */ /* 0x000f68000c1e1500 */
[----:B------:R-:W4:Y:S01]  /*1f30*/  @P2 LDG.E.U16 R24, desc[UR8][R24.64] ;  /* 0x0000000818182981 */ /* 0x000f22000c1e1500 */
[----:B-1----:R-:W-:-:S04]  /*1f40*/  @P5 IMAD.WIDE R16, R9, 0x2, R16 ;  /* 0x0000000209105825 */ /* 0x002fc800078e0210 */
[----:B------:R-:W-:Y:S02]  /*1f50*/  @P1 IMAD R9, R19, UR10, R23 ;  /* 0x0000000a13091c24 */ /* 0x000fe4000f8e0217 */
[----:B------:R-:W4:Y:S02]  /*1f60*/  @P5 LDG.E.U16 R16, desc[UR8][R16.64] ;  /* 0x0000000810105981 */ /* 0x000f24000c1e1500 */
[----:B---3--:R-:W-:-:S06]  /*1f70*/  @P1 IMAD.WIDE R14, R9, 0x2, R14 ;  /* 0x00000002090e1825 */ /* 0x008fcc00078e020e */
[----:B------:R-:W3:Y:S01]  /*1f80*/  @P1 LDG.E.U16 R14, desc[UR8][R14.64] ;  /* 0x000000080e0e1981 */ /* 0x000ee2000c1e1500 */
[----:B------:R-:W-:Y:S02]  /*1f90*/  HFMA2 R9, -RZ, RZ, 0, 0 ;  /* 0x00000000ff097431 */ /* 0x000fe400000001ff */
[----:B--2---:R-:W-:Y:S01]  /*1fa0*/  @P5 IMAD.U32 R26, R26, 0x10000, RZ ;  /* 0x000100001a1a5824 */ /* 0x004fe200078e00ff */
[----:B-----5:R-:W-:Y:S01]  /*1fb0*/  @P2 SHF.L.U32 R21, R21, 0x10, RZ ;  /* 0x0000001015152819 */ /* 0x020fe200000006ff */
[----:B----4-:R-:W-:Y:S02]  /*1fc0*/  @P2 IMAD.U32 R28, R24, 0x10000, RZ ;  /* 0x00010000181c2824 */ /* 0x010fe400078e00ff */
[----:B------:R-:W-:Y:S02]  /*1fd0*/  VIADD R24, R23, UR5 ;  /* 0x0000000517187c36 */ /* 0x000fe40008000000 */
[----:B------:R-:W-:Y:S01]  /*1fe0*/  @P2 FFMA.FTZ R9, R21, R28, RZ ;  /* 0x0000001c15092223 */ /* 0x000fe200000100ff */
[----:B------:R-:W-:-:S02]  /*1ff0*/  @P5 SHF.L.U32 R21, R16, 0x10, RZ ;  /* 0x0000001010155819 */ /* 0x000fc400000006ff */
[----:B------:R-:W-:-:S03]  /*2000*/  ISETP.GE.AND P2, PT, R24, UR10, PT ;  /* 0x0000000a18007c0c */ /* 0x000fc6000bf46270 */
[----:B------:R-:W-:Y:S01]  /*2010*/  @P5 FFMA.FTZ R9, R26, R21, R9 ;  /* 0x000000151a095223 */ /* 0x000fe20000010009 */
[----:B------:R-:W-:Y:S02]  /*2020*/  IADD3 R21, PT, PT, R24, UR5, RZ ;  /* 0x0000000518157c10 */ /* 0x000fe4000fffe0ff */
[----:B---3--:R-:W-:Y:S01]  /*2030*/  @P1 SHF.L.U32 R15, R14, 0x10, RZ ;  /* 0x000000100e0f1819 */ /* 0x008fe200000006ff */
[----:B------:R-:W-:Y:S01]  /*2040*/  @P1 IMAD.U32 R14, R27, 0x10000, RZ ;  /* 0x000100001b0e1824 */ /* 0x000fe200078e00ff */
[----:B------:R-:W-:-:S03]  /*2050*/  ISETP.GT.AND P2, PT, R24, -0x1, !P2 ;  /* 0xffffffff1800780c */ /* 0x000fc60005744270 */
[----:B------:R-:W-:Y:S01]  /*2060*/  @P1 FFMA.FTZ R9, R14, R15, R9 ;  /* 0x0000000f0e091223 */ /* 0x000fe20000010009 */
[C---:B------:R-:W-:Y:S02]  /*2070*/  ISETP.GE.AND P1, PT, R21.reuse, UR10, PT ;  /* 0x0000000a15007c0c */ /* 0x040fe4000bf26270 */
[----:B------:R-:W-:Y:S02]  /*2080*/  PLOP3.LUT P5, PT, P6, P2, PT, 0x80, 0x8 ;  /* 0x000000000008781c */ /* 0x000fe400037a5070 */
[----:B------:R-:W-:-:S04]  /*2090*/  ISETP.GT.AND P1, PT, R21, -0x1, !P1 ;  /* 0xffffffff1500780c */ /* 0x000fc80004f24270 */
[----:B------:R-:W-:-:S07]  /*20a0*/  PLOP3.LUT P6, PT, P6, P1, PT, 0x80, 0x8 ;  /* 0x000000000008781c */ /* 0x000fce00037c3070 */
[----:B------:R-:W0:Y:S01]  /*20b0*/  @P5 LDC.64 R16, c[0x0][0x380] ;  /* 0x0000e000ff105b82 */ /* 0x000e220000000a00 */
[----:B------:R-:W-:-:S05]  /*20c0*/  @P5 IMAD R25, R19, UR10, R24 ;  /* 0x0000000a13195c24 */ /* 0x000fca000f8e0218 */
[----:B------:R-:W2:Y:S02]  /*20d0*/  @P6 LDG.E.U16 R28, desc[UR8][R12.64+0x8] ;  /* 0x000008080c1c6981 */ /* 0x000ea4000c1e1500 */
[----:B------:R-:W1:Y:S01]  /*20e0*/  @P6 LDC.64 R14, c[0x0][0x380] ;  /* 0x0000e000ff0e6b82 */ /* 0x000e620000000a00 */
[----:B------:R-:W-:Y:S02]  /*20f0*/  @P6 IMAD R27, R19, UR10, R21 ;  /* 0x0000000a131b6c24 */ /* 0x000fe4000f8e0215 */
[----:B0-----:R-:W-:Y:S02]  /*2100*/  @P5 IMAD.WIDE R16, R25, 0x2, R16 ;  /* 0x0000000219105825 */ /* 0x001fe400078e0210 */
[----:B------:R-:W3:Y:S04]  /*2110*/  @P5 LDG.E.U16 R25, desc[UR8][R12.64+0x6] ;  /* 0x000006080c195981 */ /* 0x000ee8000c1e1500 */
[----:B------:R-:W4:Y:S01]  /*2120*/  @P5 LDG.E.U16 R16, desc[UR8][R16.64] ;  /* 0x0000000810105981 */ /* 0x000f22000c1e1500 */
[----:B-1----:R-:W-:-:S06]  /*2130*/  @P6 IMAD.WIDE R14, R27, 0x2, R14 ;  /* 0x000000021b0e6825 */ /* 0x002fcc00078e020e */
[----:B------:R-:W5:Y:S01]  /*2140*/  @P6 LDG.E.U16 R14, desc[UR8][R14.64] ;  /* 0x000000080e0e6981 */ /* 0x000f62000c1e1500 */
[----:B------:R-:W-:Y:S01]  /*2150*/  VIADD R18, R18, UR6 ;  /* 0x0000000612127c36 */ /* 0x000fe20008000000 */
[----:B------:R-:W-:Y:S01]  /*2160*/  IADD3 R19, PT, PT, R19, UR6, RZ ;  /* 0x0000000613137c10 */ /* 0x000fe2000fffe0ff */
[----:B--2---:R-:W-:Y:S01]  /*2170*/  @P6 IMAD.U32 R28, R28, 0x10000, RZ ;  /* 0x000100001c1c6824 */ /* 0x004fe200078e00ff */
[----:B---3--:R-:W-:Y:S01]  /*2180*/  @P5 SHF.L.U32 R26, R25, 0x10, RZ ;  /* 0x00000010191a5819 */ /* 0x008fe200000006ff */
[----:B----4-:R-:W-:-:S04]  /*2190*/  @P5 IMAD.U32 R27, R16, 0x10000, RZ ;  /* 0x00010000101b5824 */ /* 0x010fc800078e00ff */
[----:B------:R-:W-:Y:S01]  /*21a0*/  @P5 FFMA.FTZ R9, R26, R27, R9 ;  /* 0x0000001b1a095223 */ /* 0x000fe20000010009 */
[----:B------:R-:W-:Y:S02]  /*21b0*/  ISETP.GE.AND P5, PT, R18, UR11, PT ;  /* 0x0000000b12007c0c */ /* 0x000fe4000bfa6270 */
[----:B-----5:R-:W-:Y:S02]  /*21c0*/  @P6 SHF.L.U32 R16, R14, 0x10, RZ ;  /* 0x000000100e106819 */ /* 0x020fe400000006ff */
[----:B------:R-:W-:-:S03]  /*21d0*/  ISETP.GT.AND P5, PT, R18, -0x1, !P5 ;  /* 0xffffffff1200780c */ /* 0x000fc60006fa4270 */
[----:B------:R-:W-:Y:S01]  /*21e0*/  @P6 FFMA.FTZ R9, R28, R16, R9 ;  /* 0x000000101c096223 */ /* 0x000fe20000010009 */
[----:B------:R-:W-:-:S13]  /*21f0*/  PLOP3.LUT P6, PT, P5, P0, PT, 0x80, 0x8 ;  /* 0x000000000008781c */ /* 0x000fda0002fc1070 */
[----:B------:R-:W0:Y:S01]  /*2200*/  @P6 LDC.64 R14, c[0x0][0x380] ;  /* 0x0000e000ff0e6b82 */ /* 0x000e220000000a00 */
[----:B------:R-:W-:-:S04]  /*2210*/  @P6 IMAD R27, R19, UR10, R22 ;  /* 0x0000000a131b6c24 */ /* 0x000fc8000f8e0216 */
[----:B0-----:R-:W-:Y:S02]  /*2220*/  @P6 IMAD.WIDE R26, R27, 0x2, R14 ;  /* 0x000000021b1a6825 */ /* 0x001fe400078e020e */
[----:B------:R-:W2:Y:S04]  /*2230*/  @P6 LDG.E.U16 R14, desc[UR8][R12.64+0xa] ;  /* 0x00000a080c0e6981 */ /* 0x000ea8000c1e1500 */
[----:B------:R-:W3:Y:S01]  /*2240*/  @P6 LDG.E.U16 R26, desc[UR8][R26.64] ;  /* 0x000000081a1a6981 */ /* 0x000ee2000c1e1500 */
        /* <DEDUP_REMOVED lines=21> */
[----:B------:R-:W-:Y:S02]  /*23a0*/  PLOP3.LUT P6, PT, P5, P2, PT, 0x80, 0x8 ;  /* 0x000000000008781c */ /* 0x000fe40002fc5070 */
[----:B------:R-:W-:-:S11]  /*23b0*/  PLOP3.LUT P5, PT, P5, P1, PT, 0x80, 0x8 ;  /* 0x000000000008781c */ /* 0x000fd60002fa3070 */
[----:B------:R-:W0:Y:S01]  /*23c0*/  @P6 LDC.64 R16, c[0x0][0x380] ;  /* 0x0000e000ff106b82 */ /* 0x000e220000000a00 */
[C---:B------:R-:W-:Y:S01]  /*23d0*/  @P6 IMAD R25, R19.reuse, UR10, R24 ;  /* 0x0000000a13196c24 */ /* 0x040fe2000f8e0218 */
[----:B------:R-:W2:Y:S06]  /*23e0*/  @P5 LDG.E.U16 R28, desc[UR8][R12.64+0x12] ;  /* 0x000012080c1c5981 */ /* 0x000eac000c1e1500 */
[----:B------:R-:W1:Y:S01]  /*23f0*/  @P5 LDC.64 R14, c[0x0][0x380] ;  /* 0x0000e000ff0e5b82 */ /* 0x000e620000000a00 */
[----:B------:R-:W-:Y:S02]  /*2400*/  @P5 IMAD R27, R19, UR10, R21 ;  /* 0x0000000a131b5c24 */ /* 0x000fe4000f8e0215 */
[----:B0-----:R-:W-:-:S02]  /*2410*/  @P6 IMAD.WIDE R16, R25, 0x2, R16 ;  /* 0x0000000219106825 */ /* 0x001fc400078e0210 */
        /* <DEDUP_REMOVED lines=53> */
[----:B------:R-:W-:Y:S02]  /*2770*/  VIADD R18, R18, UR6 ;  /* 0x0000000612127c36 */ /* 0x000fe40008000000 */
        /* <DEDUP_REMOVED lines=10> */
[----:B------:R-:W-:-:S05]  /*2820*/  IADD3 R27, PT, PT, R19, UR6, RZ ;  /* 0x00000006131b7c10 */ /* 0x000fca000fffe0ff */
        /* <DEDUP_REMOVED lines=31> */
[----:B------:R-:W-:Y:S01]  /*2a20*/  VIADD R18, R18, UR6 ;  /* 0x0000000612127c36 */ /* 0x000fe20008000000 */
[----:B------:R-:W-:Y:S02]  /*2a30*/  PLOP3.LUT P5, PT, P5, P1, PT, 0x80, 0x8 ;  /* 0x000000000008781c */ /* 0x000fe40002fa3070 */
[----:B------:R-:W-:-:S11]  /*2a40*/  IADD3 R25, PT, PT, R27, UR6, RZ ;  /* 0x000000061b197c10 */ /* 0x000fd6000fffe0ff */
[----:B------:R-:W-:Y:S01]  /*2a50*/  @P5 IMAD R27, R27, UR10, R21 ;  /* 0x0000000a1b1b5c24 */ /* 0x000fe2000f8e0215 */
[----:B------:R-:W4:Y:S01]  /*2a60*/  @P5 LDG.E.U16 R28, desc[UR8][R12.64+0x26] ;  /* 0x000026080c1c5981 */ /* 0x000f22000c1e1500 */
[----:B--2---:R-:W-:Y:S01]  /*2a70*/  @P6 SHF.L.U32 R16, R19, 0x10, RZ ;  /* 0x0000001013106819 */ /* 0x004fe200000006ff */
[----:B---3--:R-:W-:Y:S02]  /*2a80*/  @P6 IMAD.U32 R17, R14, 0x10000, RZ ;  /* 0x000100000e116824 */ /* 0x008fe400078e00ff */
[----:B------:R-:W0:Y:S02]  /*2a90*/  @P5 LDC.64 R14, c[0x0][0x380] ;  /* 0x0000e000ff0e5b82 */ /* 0x000e240000000a00 */
[----:B------:R-:W-:Y:S01]  /*2aa0*/  @P6 FFMA.FTZ R9, R16, R17, R9 ;  /* 0x0000001110096223 */ /* 0x000fe20000010009 */
[----:B------:R-:W-:-:S04]  /*2ab0*/  ISETP.GE.AND P6, PT, R18, UR11, PT ;  /* 0x0000000b12007c0c */ /* 0x000fc8000bfc6270 */
[----:B------:R-:W-:-:S04]  /*2ac0*/  ISETP.GT.AND P6, PT, R18, -0x1, !P6 ;  /* 0xffffffff1200780c */ /* 0x000fc800077c4270 */
[----:B------:R-:W-:Y:S02]  /*2ad0*/  PLOP3.LUT P0, PT, P6, P0, PT, 0x80, 0x8 ;  /* 0x000000000008781c */ /* 0x000fe40003701070 */
[----:B------:R-:W-:-:S11]  /*2ae0*/  PLOP3.LUT P4, PT, P6, P4, PT, 0x80, 0x8 ;  /* 0x000000000008781c */ /* 0x000fd60003789070 */
[----:B------:R-:W1:Y:S01]  /*2af0*/  @P0 LDC.64 R16, c[0x0][0x380] ;  /* 0x0000e000ff100b82 */ /* 0x000e620000000a00 */
[----:B------:R-:W-:Y:S02]  /*2b00*/  PLOP3.LUT P3, PT, P6, P3, PT, 0x80, 0x8 ;  /* 0x000000000008781c */ /* 0x000fe40003767070 */
[----:B------:R-:W-:-:S05]  /*2b10*/  PLOP3.LUT P1, PT, P6, P1, PT, 0x80, 0x8 ;  /* 0x000000000008781c */ /* 0x000fca0003723070 */
[----:B------:R-:W2:Y:S01]  /*2b20*/  @P4 LDC.64 R18, c[0x0][0x380] ;  /* 0x0000e000ff124b82 */ /* 0x000ea20000000a00 */
[----:B------:R-:W-:Y:S01]  /*2b30*/  PLOP3.LUT P2, PT, P6, P2, PT, 0x80, 0x8 ;  /* 0x000000000008781c */ /* 0x000fe20003745070 */
[----:B------:R-:W-:Y:S02]  /*2b40*/  @P0 IMAD R29, R25, UR10, R22 ;  /* 0x0000000a191d0c24 */ /* 0x000fe4000f8e0216 */
[----:B0-----:R-:W-:-:S04]  /*2b50*/  @P5 IMAD.WIDE R14, R27, 0x2, R14 ;  /* 0x000000021b0e5825 */ /* 0x001fc800078e020e */
[----:B------:R-:W-:Y:S02]  /*2b60*/  @P4 IMAD R27, R25, UR10, R20 ;  /* 0x0000000a191b4c24 */ /* 0x000fe4000f8e0214 */
[----:B------:R-:W3:Y:S01]  /*2b70*/  @P5 LDG.E.U16 R14, desc[UR8][R14.64] ;  /* 0x000000080e0e5981 */ /* 0x000ee2000c1e1500 */
[----:B-1----:R-:W-:-:S04]  /*2b80*/  @P0 IMAD.WIDE R16, R29, 0x2, R16 ;  /* 0x000000021d100825 */ /* 0x002fc800078e0210 */
[C---:B------:R-:W-:Y:S01]  /*2b90*/  @P3 IMAD R29, R25.reuse, UR10, R23 ;  /* 0x0000000a191d3c24 */ /* 0x040fe2000f8e0217 */
[----:B------:R-:W5:Y:S01]  /*2ba0*/  @P4 LDG.E.U16 R15, desc[UR8][R12.64+0x2a] ;  /* 0x00002a080c0f4981 */ /* 0x000f62000c1e1500 */
[----:B------:R-:W0:Y:S01]  /*2bb0*/  @P1 LDC.64 R22, c[0x0][0x380] ;  /* 0x0000e000ff161b82 */ /* 0x000e220000000a00 */
[C---:B------:R-:W-:Y:S02]  /*2bc0*/  @P2 IMAD R24, R25.reuse, UR10, R24 ;  /* 0x0000000a19182c24 */ /* 0x040fe4000f8e0218 */
[----:B------:R-:W-:Y:S01]  /*2bd0*/  @P1 IMAD R25, R25, UR10, R21 ;  /* 0x0000000a19191c24 */ /* 0x000fe2000f8e0215 */
[----:B------:R-:W5:Y:S01]  /*2be0*/  @P0 LDG.E.U16 R16, desc[UR8][R16.64] ;  /* 0x0000000810100981 */ /* 0x000f62000c1e1500 */
[----:B--2---:R-:W-:-:S03]  /*2bf0*/  @P4 IMAD.WIDE R26, R27, 0x2, R18 ;  /* 0x000000021b1a4825 */ /* 0x004fc600078e0212 */
[----:B------:R-:W1:Y:S03]  /*2c00*/  @P3 LDC.64 R20, c[0x0][0x380] ;  /* 0x0000e000ff143b82 */ /* 0x000e660000000a00 */
[----:B------:R-:W2:Y:S04]  /*2c10*/  @P4 LDG.E.U16 R26, desc[UR8][R26.64] ;  /* 0x000000081a1a4981 */ /* 0x000ea8000c1e1500 */
[----:B------:R-:W2:Y:S01]  /*2c20*/  @P3 LDG.E.U16 R17, desc[UR8][R12.64+0x2c] ;  /* 0x00002c080c113981 */ /* 0x000ea2000c1e1500 */
[----:B------:R-:W4:Y:S03]  /*2c30*/  @P2 LDC.64 R18, c[0x0][0x380] ;  /* 0x0000e000ff122b82 */ /* 0x000f260000000a00 */
[----:B------:R-:W2:Y:S01]  /*2c40*/  @P1 LDG.E.U16 R27, desc[UR8][R12.64+0x30] ;  /* 0x000030080c1b1981 */ /* 0x000ea2000c1e1500 */
[----:B0-----:R-:W-:-:S03]  /*2c50*/  @P1 IMAD.WIDE R22, R25, 0x2, R22 ;  /* 0x0000000219161825 */ /* 0x001fc600078e0216 */
[----:B------:R-:W2:Y:S04]  /*2c60*/  @P0 LDG.E.U16 R25, desc[UR8][R12.64+0x28] ;  /* 0x000028080c190981 */ /* 0x000ea8000c1e1500 */
[----:B------:R-:W2:Y:S01]  /*2c70*/  @P1 LDG.E.U16 R22, desc[UR8][R22.64] ;  /* 0x0000000816161981 */ /* 0x000ea2000c1e1500 */
[----:B-1----:R-:W-:-:S06]  /*2c80*/  @P3 IMAD.WIDE R20, R29, 0x2, R20 ;  /* 0x000000021d143825 */ /* 0x002fcc00078e0214 */
[----:B------:R-:W2:Y:S01]  /*2c90*/  @P3 LDG.E.U16 R20, desc[UR8][R20.64] ;  /* 0x0000000814143981 */ /* 0x000ea2000c1e1500 */
[----:B----4-:R-:W-:-:S03]  /*2ca0*/  @P2 IMAD.WIDE R18, R24, 0x2, R18 ;  /* 0x0000000218122825 */ /* 0x010fc600078e0212 */
[----:B------:R-:W4:Y:S04]  /*2cb0*/  @P2 LDG.E.U16 R24, desc[UR8][R12.64+0x2e] ;  /* 0x00002e080c182981 */ /* 0x000f28000c1e1500 */
[----:B------:R-:W4:Y:S01]  /*2cc0*/  @P2 LDG.E.U16 R18, desc[UR8][R18.64] ;  /* 0x0000000812122981 */ /* 0x000f22000c1e1500 */
[----:B------:R-:W-:Y:S01]  /*2cd0*/  @P5 SHF.L.U32 R28, R28, 0x10, RZ ;  /* 0x000000101c1c5819 */ /* 0x000fe200000006ff */
[----:B---3--:R-:W-:-:S04]  /*2ce0*/  @P5 IMAD.U32 R14, R14, 0x10000, RZ ;  /* 0x000100000e0e5824 */ /* 0x008fc800078e00ff */
[----:B------:R-:W-:Y:S01]  /*2cf0*/  @P5 FFMA.FTZ R9, R28, R14, R9 ;  /* 0x0000000e1c095223 */ /* 0x000fe20000010009 */
[----:B-----5:R-:W-:Y:S01]  /*2d00*/  @P4 SHF.L.U32 R14, R15, 0x10, RZ ;  /* 0x000000100f0e4819 */ /* 0x020fe200000006ff */
[----:B------:R-:W-:Y:S02]  /*2d10*/  @P0 IMAD.U32 R29, R16, 0x10000, RZ ;  /* 0x00010000101d0824 */ /* 0x000fe400078e00ff */
[----:B--2---:R-:W-:Y:S01]  /*2d20*/  @P4 IMAD.U32 R26, R26, 0x10000, RZ ;  /* 0x000100001a1a4824 */ /* 0x004fe200078e00ff */
[----:B------:R-:W-:-:S05]  /*2d30*/  @P0 SHF.L.U32 R16, R25, 0x10, RZ ;  /* 0x0000001019100819 */ /* 0x000fca00000006ff */
[----:B------:R-:W-:Y:S01]  /*2d40*/  @P0 FFMA.FTZ R9, R16, R29, R9 ;  /* 0x0000001d10090223 */ /* 0x000fe20000010009 */
[----:B------:R-:W-:-:S03]  /*2d50*/  @P3 SHF.L.U32 R16, R17, 0x10, RZ ;  /* 0x0000001011103819 */ /* 0x000fc600000006ff */
[----:B------:R-:W-:Y:S01]  /*2d60*/  @P4 FFMA.FTZ R9, R14, R26, R9 ;  /* 0x0000001a0e094223 */ /* 0x000fe20000010009 */
[----:B------:R-:W-:Y:S01]  /*2d70*/  @P3 IMAD.U32 R20, R20, 0x10000, RZ ;  /* 0x0001000014143824 */ /* 0x000fe200078e00ff */
[----:B----4-:R-:W-:-:S03]  /*2d80*/  @P2 SHF.L.U32 R24, R24, 0x10, RZ ;  /* 0x0000001018182819 */ /* 0x010fc600000006ff */
        /* <DEDUP_REMOVED lines=16> */
.L_x_1256:
        /* <DEDUP_REMOVED lines=11> */
[----:B------:R-:W0:Y:S06]  /*2f40*/  LDCU.64 UR10, c[0x0][0x418] ;  /* 0x00008300ff0a77ac */ /* 0x000e2c0008000a00 */
[----:B------:R-:W1:Y:S01]  /*2f50*/  LDC R4, c[0x0][0x424] ;  /* 0x00010900ff047b82 */ /* 0x000e620000000800 */
[----:B------:R-:W0:Y:S01]  /*2f60*/  LDCU.64 UR12, c[0x0][0x3a8] ;  /* 0x00007500ff0c77ac */ /* 0x000e220008000a00 */
[----:B--2---:R-:W2:Y:S02]  /*2f70*/  MUFU.RCP R0, R0 ;  /* 0x0000000000007308 */ /* 0x004ea40000001000 */
[----:B--2---:R-:W-:-:S06]  /*2f80*/  IADD3 R6, PT, PT, R0, 0xffffffe, RZ ;  /* 0x0ffffffe00067810 */ /* 0x004fcc0007ffe0ff */
[----:B------:R2:W5:Y:S02]  /*2f90*/  F2I.FTZ.U32.TRUNC.NTZ R7, R6 ;  /* 0x0000000600077305 */ /* 0x000564000021f000 */
[----:B--2---:R-:W-:Y:S01]  /*2fa0*/  MOV R6, RZ ;  /* 0x000000ff00067202 */ /* 0x004fe20000000f00 */
[----:B-----5:R-:W-:-:S04]  /*2fb0*/  IMAD.MOV R2, RZ, RZ, -R7 ;  /* 0x000000ffff027224 */ /* 0x020fc800078e0a07 */
[----:B------:R-:W-:Y:S01]  /*2fc0*/  IMAD R9, R2, R11, RZ ;  /* 0x0000000b02097224 */ /* 0x000fe200078e02ff */
[----:B0-----:R-:W-:-:S03]  /*2fd0*/  IABS R2, R13 ;  /* 0x0000000d00027213 */ /* 0x001fc60000000000 */
[----:B------:R-:W-:Y:S02]  /*2fe0*/  IMAD.HI.U32 R7, R7, R9, R6 ;  /* 0x0000000907077227 */ /* 0x000fe400078e0006 */
[----:B------:R-:W0:Y:S04]  /*2ff0*/  LDC R6, c[0x0][0x414] ;  /* 0x00010500ff067b82 */ /* 0x000e280000000800 */
[----:B------:R-:W-:-:S04]  /*3000*/  IMAD.HI.U32 R9, R7, R2, RZ ;  /* 0x0000000207097227 */ /* 0x000fc800078e00ff */
[----:B------:R-:W-:Y:S01]  /*3010*/  IMAD.MOV R0, RZ, RZ, -R9 ;  /* 0x000000ffff007224 */ /* 0x000fe200078e0a09 */
[----:B------:R-:W2:Y:S03]  /*3020*/  LDC R7, c[0x0][0x420] ;  /* 0x00010800ff077b82 */ /* 0x000ea60000000800 */
[----:B------:R-:W-:Y:S01]  /*3030*/  IMAD R0, R11, R0, R2 ;  /* 0x000000000b007224 */ /* 0x000fe200078e0202 */
[----:B------:R-:W-:-:S04]  /*3040*/  LOP3.LUT R2, R13, R10, RZ, 0x3c, !PT ;  /* 0x0000000a0d027212 */ /* 0x000fc800078e3cff */
[----:B------:R-:W-:Y:S01]  /*3050*/  ISETP.GT.U32.AND P1, PT, R11, R0, PT ;  /* 0x000000000b00720c */ /* 0x000fe20003f24070 */
[----:B------:R-:W0:Y:S01]  /*3060*/  LDC.64 R12, c[0x0][0x3d0] ;  /* 0x0000f400ff0c7b82 */ /* 0x000e220000000a00 */
[----:B------:R-:W-:-:S07]  /*3070*/  ISETP.GE.AND P2, PT, R2, RZ, PT ;  /* 0x000000ff0200720c */ /* 0x000fce0003f46270 */
[----:B------:R-:W0:Y:S04]  /*3080*/  LDC R2, c[0x0][0x410] ;  /* 0x00010400ff027b82 */ /* 0x000e280000000800 */
[-C--:B------:R-:W-:Y:S01]  /*3090*/  @!P1 IADD3 R0, PT, PT, R0, -R11.reuse, RZ ;  /* 0x8000000b00009210 */ /* 0x080fe20007ffe0ff */
[----:B------:R-:W-:Y:S01]  /*30a0*/  @!P1 VIADD R9, R9, 0x1 ;  /* 0x0000000109099836 */ /* 0x000fe20000000000 */
[----:B------:R-:W-:Y:S02]  /*30b0*/  ISETP.NE.AND P1, PT, R10, RZ, PT ;  /* 0x000000ff0a00720c */ /* 0x000fe40003f25270 */
[----:B------:R-:W-:Y:S02]  /*30c0*/  ISETP.GE.U32.AND P0, PT, R0, R11, PT ;  /* 0x0000000b0000720c */ /* 0x000fe40003f06070 */
[----:B----4-:R-:W-:-:S11]  /*30d0*/  IABS R0, R14 ;  /* 0x0000000e00007213 */ /* 0x010fd60000000000 */
[----:B------:R-:W-:-:S05]  /*30e0*/  @P0 IADD3 R9, PT, PT, R9, 0x1, RZ ;  /* 0x0000000109090810 */ /* 0x000fca0007ffe0ff */
[----:B------:R-:W-:Y:S01]  /*30f0*/  @!P2 IMAD.MOV R9, RZ, RZ, -R9 ;  /* 0x000000ffff09a224 */ /* 0x000fe200078e0a09 */
[----:B-1-3--:R-:W-:-:S07]  /*3100*/  @!P1 LOP3.LUT R9, RZ, R10, RZ, 0x33, !PT ;  /* 0x0000000aff099212 */ /* 0x00afce00078e33ff */
.L_x_1261:
[----:B------:R-:W1:Y:S01]  /*3110*/  I2F.RP R15, R0 ;  /* 0x00000000000f7306 */ /* 0x000e620000209400 */
[----:B------:R-:W-:Y:S01]  /*3120*/  IABS R14, R4 ;  /* 0x00000004000e7213 */ /* 0x000fe20000000000 */
[----:B------:R-:W3:Y:S01]  /*3130*/  LDC.64 R24, c[0x0][0x430] ;  /* 0x00010c00ff187b82 */ /* 0x000ee20000000a00 */
[----:B------:R-:W-:-:S07]  /*3140*/  IABS R18, R8 ;  /* 0x0000000800127213 */ /* 0x000fce0000000000 */
[----:B------:R-:W4:Y:S01]  /*3150*/  LDC.64 R28, c[0x0][0x3f8] ;  /* 0x0000fe00ff1c7b82 */ /* 0x000f220000000a00 */
[----:B-1----:R-:W1:Y:S02]  /*3160*/  MUFU.RCP R15, R15 ;  /* 0x0000000f000f7308 */ /* 0x002e640000001000 */
[----:B-1----:R-:W-:-:S06]  /*3170*/  IADD3 R10, PT, PT, R15, 0xffffffe, RZ ;  /* 0x0ffffffe0f0a7810 */ /* 0x002fcc0007ffe0ff */
[----:B------:R-:W1:Y:S08]  /*3180*/  I2F.RP R15, R14 ;  /* 0x0000000e000f7306 */ /* 0x000e700000209400 */
[----:B------:R5:W2:Y:S08]  /*3190*/  F2I.FTZ.U32.TRUNC.NTZ R11, R10 ;  /* 0x0000000a000b7305 */ /* 0x000ab0000021f000 */
[----:B-1----:R-:W1:Y:S01]  /*31a0*/  MUFU.RCP R15, R15 ;  /* 0x0000000f000f7308 */ /* 0x002e620000001000 */
[----:B-----5:R-:W-:-:S02]  /*31b0*/  HFMA2 R10, -RZ, RZ, 0, 0 ;  /* 0x00000000ff0a7431 */ /* 0x020fc400000001ff */
[----:B--2---:R-:W-:-:S04]  /*31c0*/  IMAD.MOV R17, RZ, RZ, -R11 ;  /* 0x000000ffff117224 */ /* 0x004fc800078e0a0b */
[----:B------:R-:W-:-:S04]  /*31d0*/  IMAD R17, R17, R0, RZ ;  /* 0x0000000011117224 */ /* 0x000fc800078e02ff */
[----:B------:R-:W-:Y:S01]  /*31e0*/  IMAD.HI.U32 R16, R11, R17, R10 ;  /* 0x000000110b107227 */ /* 0x000fe200078e000a */
[----:B------:R-:W-:-:S03]  /*31f0*/  IABS R10, R7 ;  /* 0x00000007000a7213 */ /* 0x000fc60000000000 */
[----:B------:R-:W-:Y:S01]  /*3200*/  IMAD.MOV.U32 R11, RZ, RZ, R18 ;  /* 0x000000ffff0b7224 */ /* 0x000fe200078e0012 */
[----:B0-----:R-:W-:-:S03]  /*3210*/  IABS R18, R6 ;  /* 0x0000000600127213 */ /* 0x001fc60000000000 */
[----:B------:R-:W-:Y:S01]  /*3220*/  IMAD.HI.U32 R19, R16, R11, RZ ;  /* 0x0000000b10137227 */ /* 0x000fe200078e00ff */
[----:B------:R-:W-:-:S03]  /*3230*/  MOV R16, R10 ;  /* 0x0000000a00107202 */ /* 0x000fc60000000f00 */
[----:B------:R-:W-:-:S04]  /*3240*/  IMAD.MOV R10, RZ, RZ, -R19 ;  /* 0x000000ffff0a7224 */ /* 0x000fc800078e0a13 */
[----:B------:R-:W-:Y:S01]  /*3250*/  IMAD R11, R16, R10, R11 ;  /* 0x0000000a100b7224 */ /* 0x000fe200078e020b */
[----:B------:R-:W-:-:S04]  /*3260*/  LOP3.LUT R10, R8, R7, RZ, 0x3c, !PT ;  /* 0x00000007080a7212 */ /* 0x000fc800078e3cff */
[----:B------:R-:W-:Y:S02]  /*3270*/  ISETP.GT.U32.AND P1, PT, R0, R11, PT ;  /* 0x0000000b0000720c */ /* 0x000fe40003f24070 */
[----:B------:R-:W-:Y:S01]  /*3280*/  ISETP.GE.AND P2, PT, R10, RZ, PT ;  /* 0x000000ff0a00720c */ /* 0x000fe20003f46270 */
[----:B------:R-:W-:-:S10]  /*3290*/  HFMA2 R10, -RZ, RZ, 0, 0 ;  /* 0x00000000ff0a7431 */ /* 0x000fd400000001ff */
[----:B------:R-:W-:Y:S01]  /*32a0*/  @!P1 IADD3 R11, PT, PT, R11, -R16, RZ ;  /* 0x800000100b0b9210 */ /* 0x000fe20007ffe0ff */
[----:B-1----:R-:W-:Y:S01]  /*32b0*/  VIADD R16, R15, 0xffffffe ;  /* 0x0ffffffe0f107836 */ /* 0x002fe20000000000 */
[----:B------:R-:W-:Y:S02]  /*32c0*/  @!P1 IADD3 R19, PT, PT, R19, 0x1, RZ ;  /* 0x0000000113139810 */ /* 0x000fe40007ffe0ff */
[----:B------:R-:W-:Y:S02]  /*32d0*/  ISETP.GE.U32.AND P0, PT, R11, R0, PT ;  /* 0x000000000b00720c */ /* 0x000fe40003f06070 */
[----:B------:R-:W0:Y:S01]  /*32e0*/  F2I.FTZ.U32.TRUNC.NTZ R11, R16 ;  /* 0x00000010000b7305 */ /* 0x000e22000021f000 */
[----:B------:R-:W-:Y:S02]  /*32f0*/  ISETP.NE.AND P1, PT, R7, RZ, PT ;  /* 0x000000ff0700720c */ /* 0x000fe40003f25270 */
[----:B------:R-:W-:-:S08]  /*3300*/  IABS R15, R2 ;  /* 0x00000002000f7213 */ /* 0x000fd00000000000 */
[----:B------:R-:W-:Y:S01]  /*3310*/  @P0 VIADD R19, R19, 0x1 ;  /* 0x0000000113130836 */ /* 0x000fe20000000000 */
[----:B0-----:R-:W-:-:S03]  /*3320*/  IADD3 R17, PT, PT, RZ, -R11, RZ ;  /* 0x8000000bff117210 */ /* 0x001fc60007ffe0ff */
        /* <DEDUP_REMOVED lines=17> */
[----:B------:R-:W-:Y:S01]  /*3440*/  ISETP.GE.U32.AND P0, PT, R11, R14, PT ;  /* 0x0000000e0b00720c */ /* 0x000fe20003f06070 */
[----:B------:R-:W0:Y:S01]  /*3450*/  I2F.RP R16, R18 ;  /* 0x0000001200107306 */ /* 0x000e220000209400 */
[----:B------:R-:W-:-:S07]  /*3460*/  ISETP.NE.AND P1, PT, R4, RZ, PT ;  /* 0x000000ff0400720c */ /* 0x000fce0003f25270 */
[----:B------:R-:W1:Y:S04]  /*3470*/  F2I.FTZ.U32.TRUNC.NTZ R11, R17 ;  /* 0x00000011000b7305 */ /* 0x000e68000021f000 */
[----:B------:R-:W-:-:S04]  /*3480*/  @P0 IADD3 R21, PT, PT, R21, 0x1, RZ ;  /* 0x0000000115150810 */ /* 0x000fc80007ffe0ff */
[----:B------:R-:W-:Y:S01]  /*3490*/  @!P2 IADD3 R21, PT, PT, -R21, RZ, RZ ;  /* 0x000000ff1515a210 */ /* 0x000fe20007ffe1ff */
[----:B0-----:R-:W0:Y:S01]  /*34a0*/  MUFU.RCP R16, R16 ;  /* 0x0000001000107308 */ /* 0x001e220000001000 */
[----:B------:R-:W-:-:S04]  /*34b0*/  @!P1 LOP3.LUT R21, RZ, R4, RZ, 0x33, !PT ;  /* 0x00000004ff159212 */ /* 0x000fc800078e33ff */
[----:B------:R-:W-:Y:S01]  /*34c0*/  IABS R14, R21 ;  /* 0x00000015000e7213 */ /* 0x000fe20000000000 */
[----:B-1----:R-:W-:-:S04]  /*34d0*/  IMAD.MOV R10, RZ, RZ, -R11 ;  /* 0x000000ffff0a7224 */ /* 0x002fc800078e0a0b */
[----:B------:R-:W-:Y:S02]  /*34e0*/  IMAD R17, R10, R15, RZ ;  /* 0x0000000f0a117224 */ /* 0x000fe400078e02ff */
[----:B------:R-:W-:-:S04]  /*34f0*/  IMAD.MOV.U32 R10, RZ, RZ, RZ ;  /* 0x000000ffff0a7224 */ /* 0x000fc800078e00ff */
[----:B------:R-:W-:Y:S01]  /*3500*/  IMAD.HI.U32 R17, R11, R17, R10 ;  /* 0x000000110b117227 */ /* 0x000fe200078e000a */
[----:B------:R-:W-:-:S05]  /*3510*/  MOV R10, R14 ;  /* 0x0000000e000a7202 */ /* 0x000fca0000000f00 */
[----:B------:R-:W-:-:S04]  /*3520*/  IMAD.HI.U32 R14, R17, R10, RZ ;  /* 0x0000000a110e7227 */ /* 0x000fc800078e00ff */
[----:B------:R-:W-:-:S04]  /*3530*/  IMAD.MOV R11, RZ, RZ, -R14 ;  /* 0x000000ffff0b7224 */ /* 0x000fc800078e0a0e */
[----:B------:R-:W-:Y:S02]  /*3540*/  IMAD R10, R15, R11, R10 ;  /* 0x0000000b0f0a7224 */ /* 0x000fe400078e020a */
[----:B0-----:R-:W-:-:S03]  /*3550*/  VIADD R11, R16, 0xffffffe ;  /* 0x0ffffffe100b7836 */ /* 0x001fc60000000000 */
[----:B------:R-:W-:-:S03]  /*3560*/  ISETP.GT.U32.AND P1, PT, R15, R10, PT ;  /* 0x0000000a0f00720c */ /* 0x000fc60003f24070 */
[----:B------:R-:W0:Y:S10]  /*3570*/  F2I.FTZ.U32.TRUNC.NTZ R11, R11 ;  /* 0x0000000b000b7305 */ /* 0x000e34000021f000 */
[----:B------:R-:W-:-:S02]  /*3580*/  @!P1 IADD3 R10, PT, PT, R10, -R15, RZ ;  /* 0x8000000f0a0a9210 */ /* 0x000fc40007ffe0ff */
[----:B------:R-:W-:Y:S02]  /*3590*/  @!P1 IADD3 R14, PT, PT, R14, 0x1, RZ ;  /* 0x000000010e0e9810 */ /* 0x000fe40007ffe0ff */
[----:B------:R-:W-:Y:S01]  /*35a0*/  ISETP.GE.U32.AND P0, PT, R10, R15, PT ;  /* 0x0000000f0a00720c */ /* 0x000fe20003f06070 */
[----:B0-----:R-:W-:Y:S01]  /*35b0*/  IMAD.MOV R17, RZ, RZ, -R11 ;  /* 0x000000ffff117224 */ /* 0x001fe200078e0a0b */
[----:B------:R-:W-:Y:S02]  /*35c0*/  LOP3.LUT R10, R21, R2, RZ, 0x3c, !PT ;  /* 0x00000002150a7212 */ /* 0x000fe400078e3cff */
[----:B------:R-:W-:Y:S01]  /*35d0*/  ISETP.NE.AND P1, PT, R2, RZ, PT ;  /* 0x000000ff0200720c */ /* 0x000fe20003f25270 */
[----:B------:R-:W-:Y:S01]  /*35e0*/  IMAD R17, R17, R18, RZ ;  /* 0x0000001211117224 */ /* 0x000fe200078e02ff */
[----:B------:R-:W-:Y:S01]  /*35f0*/  ISETP.GE.AND P2, PT, R10, RZ, PT ;  /* 0x000000ff0a00720c */ /* 0x000fe20003f46270 */
[----:B------:R-:W-:-:S04]  /*3600*/  IMAD.MOV.U32 R10, RZ, RZ, RZ ;  /* 0x000000ffff0a7224 */ /* 0x000fc800078e00ff */
[----:B------:R-:W-:Y:S02]  /*3610*/  IMAD.HI.U32 R10, R11, R17, R10 ;  /* 0x000000110b0a7227 */ /* 0x000fe400078e000a */
[----:B------:R-:W3:Y:S02]  /*3620*/  LDC.64 R16, c[0x0][0x438] ;  /* 0x00010e00ff107b82 */ /* 0x000ee40000000a00 */
[----:B------:R-:W-:-:S05]  /*3630*/  @P0 VIADD R14, R14, 0x1 ;  /* 0x000000010e0e0836 */ /* 0x000fca0000000000 */
[----:B------:R-:W-:Y:S02]  /*3640*/  @!P2 IADD3 R14, PT, PT, -R14, RZ, RZ ;  /* 0x000000ff0e0ea210 */ /* 0x000fe40007ffe1ff */
[----:B------:R-:W-:Y:S02]  /*3650*/  @!P1 LOP3.LUT R14, RZ, R2, RZ, 0x33, !PT ;  /* 0x00000002ff0e9212 */ /* 0x000fe400078e33ff */
[----:B------:R-:W-:Y:S02]  /*3660*/  ISETP.NE.AND P1, PT, R6, RZ, PT ;  /* 0x000000ff0600720c */ /* 0x000fe40003f25270 */
[----:B------:R-:W-:-:S05]  /*3670*/  IADD3 R15, PT, PT, -R14, RZ, RZ ;  /* 0x000000ff0e0f7210 */ /* 0x000fca0007ffe1ff */
[----:B------:R-:W-:Y:S01]  /*3680*/  IMAD R15, R2, R15, R21 ;  /* 0x0000000f020f7224 */ /* 0x000fe200078e0215 */
[----:B------:R-:W-:-:S03]  /*3690*/  IADD3 R21, PT, PT, -R21, RZ, RZ ;  /* 0x000000ff15157210 */ /* 0x000fc60007ffe1ff */
[----:B----4-:R-:W-:Y:S01]  /*36a0*/  IMAD.WIDE R28, R15, 0x2, R28 ;  /* 0x000000020f1c7825 */ /* 0x010fe200078e021c */
[----:B------:R-:W-:-:S03]  /*36b0*/  IABS R23, R15 ;  /* 0x0000000f00177213 */ /* 0x000fc60000000000 */
[----:B------:R-:W-:Y:S02]  /*36c0*/  IMAD R20, R4, R21, R19 ;  /* 0x0000001504147224 */ /* 0x000fe400078e0213 */
[----:B------:R-:W-:-:S04]  /*36d0*/  IMAD.HI.U32 R10, R10, R23, RZ ;  /* 0x000000170a0a7227 */ /* 0x000fc800078e00ff */
[----:B---3--:R-:W-:Y:S01]  /*36e0*/  IMAD R25, R20, R25, -R17 ;  /* 0x0000001914197224 */ /* 0x008fe200078e0a11 */
[----:B------:R-:W-:-:S04]  /*36f0*/  IADD3 R11, PT, PT, -R10, RZ, RZ ;  /* 0x000000ff0a0b7210 */ /* 0x000fc80007ffe1ff */
[C---:B------:R-:W-:Y:S01]  /*3700*/  ISETP.GE.AND P6, PT, R25.reuse, UR11, PT ;  /* 0x0000000b19007c0c */ /* 0x040fe2000bfc6270 */
[C---:B------:R-:W-:Y:S02]  /*3710*/  IMAD R23, R18.reuse, R11, R23 ;  /* 0x0000000b12177224 */ /* 0x040fe400078e0217 */
[----:B------:R-:W-:Y:S01]  /*3720*/  IMAD.MOV R11, RZ, RZ, -R19 ;  /* 0x000000ffff0b7224 */ /* 0x000fe200078e0a13 */
[----:B------:R-:W-:Y:S02]  /*3730*/  ISETP.GT.AND P6, PT, R25, -0x1, !P6 ;  /* 0xffffffff1900780c */ /* 0x000fe400077c4270 */
[----:B------:R-:W-:Y:S01]  /*3740*/  ISETP.GT.U32.AND P2, PT, R18, R23, PT ;  /* 0x000000171200720c */ /* 0x000fe20003f44070 */
[----:B------:R-:W-:-:S04]  /*3750*/  IMAD R11, R7, R11, R8 ;  /* 0x0000000b070b7224 */ /* 0x000fc800078e0208 */
[----:B------:R-:W-:Y:S01]  /*3760*/  IMAD R11, R11, R24, -R16 ;  /* 0x000000180b0b7224 */ /* 0x000fe200078e0a10 */
[----:B------:R-:W-:-:S03]  /*3770*/  LOP3.LUT R16, R15, R6, RZ, 0x3c, !PT ;  /* 0x000000060f107212 */ /* 0x000fc600078e3cff */
[C---:B------:R-:W-:Y:S01]  /*3780*/  VIADD R24, R11.reuse, UR5 ;  /* 0x000000050b187c36 */ /* 0x040fe20008000000 */
[----:B------:R-:W-:Y:S02]  /*3790*/  ISETP.GE.AND P0, PT, R11, UR10, PT ;  /* 0x0000000a0b007c0c */ /* 0x000fe4000bf06270 */
[----:B------:R-:W-:Y:S01]  /*37a0*/  ISETP.GE.AND P5, PT, R16, RZ, PT ;  /* 0x000000ff1000720c */ /* 0x000fe20003fa6270 */
[----:B------:R-:W-:Y:S01]  /*37b0*/  @!P2 IMAD.IADD R23, R23, 0x1, -R18 ;  /* 0x000000011717a824 */ /* 0x000fe200078e0a12 */
[----:B------:R-:W-:Y:S01]  /*37c0*/  ISETP.GT.AND P0, PT, R11, -0x1, !P0 ;  /* 0xffffffff0b00780c */ /* 0x000fe20004704270 */
[----:B------:R-:W-:Y:S01]  /*37d0*/  VIADD R20, R24, UR5 ;  /* 0x0000000518147c36 */ /* 0x000fe20008000000 */
[----:B------:R-:W-:Y:S02]  /*37e0*/  @!P2 IADD3 R10, PT, PT, R10, 0x1, RZ ;  /* 0x000000010a0aa810 */ /* 0x000fe40007ffe0ff */
[----:B------:R-:W-:Y:S02]  /*37f0*/  ISETP.GE.U32.AND P3, PT, R23, R18, PT ;  /* 0x000000121700720c */ /* 0x000fe40003f66070 */
[----:B------:R-:W-:-:S02]  /*3800*/  PLOP3.LUT P2, PT, P6, P0, PT, 0x80, 0x8 ;  /* 0x000000000008781c */ /* 0x000fc40003741070 */
[----:B------:R-:W-:-:S04]  /*3810*/  ISETP.GE.AND P4, PT, R24, UR10, PT ;  /* 0x0000000a18007c0c */ /* 0x000fc8000bf86270 */
[----:B------:R-:W-:-:S05]  /*3820*/  ISETP.GT.AND P4, PT, R24, -0x1, !P4 ;  /* 0xffffffff1800780c */ /* 0x000fca0006784270 */
[----:B------:R-:W-:Y:S02]  /*3830*/  @P3 IADD3 R10, PT, PT, R10, 0x1, RZ ;  /* 0x000000010a0a3810 */ /* 0x000fe40007ffe0ff */
[----:B------:R-:W-:Y:S01]  /*3840*/  ISETP.GE.AND P3, PT, R20, UR10, PT ;  /* 0x0000000a14007c0c */ /* 0x000fe2000bf66270 */
[----:B------:R-:W0:Y:S01]  /*3850*/  @P2 LDC.64 R26, c[0x0][0x380] ;  /* 0x0000e000ff1a2b82 */ /* 0x000e220000000a00 */
[----:B------:R-:W-:Y:S02]  /*3860*/  @!P5 IADD3 R10, PT, PT, -R10, RZ, RZ ;  /* 0x000000ff0a0ad210 */ /* 0x000fe40007ffe1ff */
[----:B------:R-:W-:Y:S02]  /*3870*/  PLOP3.LUT P5, PT, P6, P4, PT, 0x80, 0x8 ;  /* 0x000000000008781c */ /* 0x000fe400037a9070 */
[----:B------:R-:W-:Y:S02]  /*3880*/  ISETP.GT.AND P3, PT, R20, -0x1, !P3 ;  /* 0xffffffff1400780c */ /* 0x000fe40005f64270 */
[----:B------:R-:W-:-:S02]  /*3890*/  @!P1 LOP3.LUT R10, RZ, R6, RZ, 0x33, !PT ;  /* 0x00000006ff0a9212 */ /* 0x000fc400078e33ff */
[----:B------:R-:W-:-:S03]  /*38a0*/  PLOP3.LUT P1, PT, P6, P3, PT, 0x80, 0x8 ;  /* 0x000000000008781c */ /* 0x000fc60003727070 */
[----:B------:R-:W-:-:S04]  /*38b0*/  IMAD R10, R9, R14, R10 ;  /* 0x0000000e090a7224 */ /* 0x000fc800078e020a */
[----:B------:R-:W1:Y:S01]  /*38c0*/  @P5 LDC.64 R18, c[0x0][0x380] ;  /* 0x0000e000ff125b82 */ /* 0x000e620000000a00 */
[----:B------:R-:W-:Y:S02]  /*38d0*/  IMAD R23, R10, UR11, R25 ;  /* 0x0000000b0a177c24 */ /* 0x000fe4000f8e0219 */
[----:B------:R-:W-:Y:S01]  /*38e0*/  IMAD R15, R15, UR4, RZ ;  /* 0x000000040f0f7c24 */ /* 0x000fe2000f8e02ff */
[----:B------:R-:W2:Y:S04]  /*38f0*/  LDG.E.U16 R10, desc[UR8][R28.64] ;  /* 0x000000081c0a7981 */ /* 0x000ea8000c1e1500 */
[----:B------:R-:W3:Y:S01]  /*3900*/  @P1 LDC.64 R16, c[0x0][0x380] ;  /* 0x0000e000ff101b82 */ /* 0x000ee20000000a00 */
[----:B------:R-:W-:-:S04]  /*3910*/  @P2 IMAD R21, R23, UR10, R11 ;  /* 0x0000000a17152c24 */ /* 0x000fc8000f8e020b */
[----:B0-----:R-:W-:-:S04]  /*3920*/  @P2 IMAD.WIDE R26, R21, 0x2, R26 ;  /* 0x00000002151a2825 */ /* 0x001fc800078e021a */
[----:B------:R-:W-:Y:S01]  /*3930*/  IMAD.WIDE R14, R15, 0x2, R12 ;  /* 0x000000020f0e7825 */ /* 0x000fe200078e020c */
[----:B------:R0:W4:Y:S04]  /*3940*/  @P2 LDG.E.U16 R21, desc[UR8][R26.64] ;  /* 0x000000081a152981 */ /* 0x000128000c1e1500 */
[----:B------:R-:W5:Y:S04]  /*3950*/  @P2 LDG.E.U16 R22, desc[UR8][R14.64] ;  /* 0x000000080e162981 */ /* 0x000f68000c1e1500 */
[----:B------:R-:W5:Y:S01]  /*3960*/  @P5 LDG.E.U16 R28, desc[UR8][R14.64+0x2] ;  /* 0x000002080e1c5981 */ /* 0x000f62000c1e1500 */
[----:B0-----:R-:W-:-:S03]  /*3970*/  @P5 IMAD R27, R23, UR10, R24 ;  /* 0x0000000a171b5c24 */ /* 0x001fc6000f8e0218 */
[----:B------:R-:W5:Y:S01]  /*3980*/  @P1 LDG.E.U16 R29, desc[UR8][R14.64+0x4] ;  /* 0x000004080e1d1981 */ /* 0x000f62000c1e1500 */
[----:B-1----:R-:W-:-:S04]  /*3990*/  @P5 IMAD.WIDE R18, R27, 0x2, R18 ;  /* 0x000000021b125825 */ /* 0x002fc800078e0212 */
[----:B------:R-:W-:Y:S02]  /*39a0*/  @P1 IMAD R27, R23, UR10, R20 ;  /* 0x0000000a171b1c24 */ /* 0x000fe4000f8e0214 */
[----:B------:R-:W5:Y:S02]  /*39b0*/  @P5 LDG.E.U16 R18, desc[UR8][R18.64] ;  /* 0x0000000812125981 */ /* 0x000f64000c1e1500 */
[----:B---3--:R-:W-:-:S06]  /*39c0*/  @P1 IMAD.WIDE R16, R27, 0x2, R16 ;  /* 0x000000021b101825 */ /* 0x008fcc00078e0210 */
[----:B------:R-:W3:Y:S01]  /*39d0*/  @P1 LDG.E.U16 R16, desc[UR8][R16.64] ;  /* 0x0000000810101981 */ /* 0x000ee2000c1e1500 */
[----:B--2---:R-:W-:Y:S02]  /*39e0*/  SHF.L.U32 R10, R10, 0x10, RZ ;  /* 0x000000100a0a7819 */ /* 0x004fe400000006ff */
[----:B----4-:R-:W-:Y:S01]  /*39f0*/  @P2 SHF.L.U32 R21, R21, 0x10, RZ ;  /* 0x0000001015152819 */ /* 0x010fe200000006ff */
[----:B-----5:R-:W-:-:S04]  /*3a00*/  @P2 IMAD.U32 R27, R22, 0x10000, RZ ;  /* 0x00010000161b2824 */ /* 0x020fc800078e00ff */
[----:B------:R-:W-:Y:S01]  /*3a10*/  @P2 FFMA.FTZ R10, R27, R21, R10 ;  /* 0x000000151b0a2223 */ /* 0x000fe2000001000a */
[----:B------:R-:W-:Y:S01]  /*3a20*/  IADD3 R21, PT, PT, R20, UR5, RZ ;  /* 0x0000000514157c10 */ /* 0x000fe2000fffe0ff */
[----:B------:R-:W-:-:S03]  /*3a30*/  @P5 IMAD.U32 R27, R28, 0x10000, RZ ;  /* 0x000100001c1b5824 */ /* 0x000fc600078e00ff */
[----:B------:R-:W-:Y:S02]  /*3a40*/  ISETP.GE.AND P2, PT, R21, UR10, PT ;  /* 0x0000000a15007c0c */ /* 0x000fe4000bf46270 */
[----:B------:R-:W-:Y:S02]  /*3a50*/  @P1 SHF.L.U32 R29, R29, 0x10, RZ ;  /* 0x000000101d1d1819 */ /* 0x000fe400000006ff */
[----:B------:R-:W-:Y:S02]  /*3a60*/  @P5 SHF.L.U32 R18, R18, 0x10, RZ ;  /* 0x0000001012125819 */ /* 0x000fe400000006ff */
[C---:B------:R-:W-:Y:S02]  /*3a70*/  ISETP.GT.AND P2, PT, R21.reuse, -0x1, !P2 ;  /* 0xffffffff1500780c */ /* 0x040fe40005744270 */
[----:B------:R-:W-:Y:S01]  /*3a80*/  IADD3 R22, PT, PT, R21, UR5, RZ ;  /* 0x0000000515167c10 */ /* 0x000fe2000fffe0ff */
[----:B------:R-:W-:Y:S01]  /*3a90*/  @P5 FFMA.FTZ R10, R27, R18, R10 ;  /* 0x000000121b0a5223 */ /* 0x000fe2000001000a */
[----:B---3--:R-:W-:Y:S01]  /*3aa0*/  @P1 IMAD.U32 R16, R16, 0x10000, RZ ;  /* 0x0001000010101824 */ /* 0x008fe200078e00ff */
[----:B------:R-:W-:-:S03]  /*3ab0*/  PLOP3.LUT P5, PT, P6, P2, PT, 0x80, 0x8 ;  /* 0x000000000008781c */ /* 0x000fc600037a5070 */
[----:B------:R-:W-:Y:S01]  /*3ac0*/  @P1 FFMA.FTZ R10, R29, R16, R10 ;  /* 0x000000101d0a1223 */ /* 0x000fe2000001000a */
[----:B------:R-:W-:-:S04]  /*3ad0*/  ISETP.GE.AND P1, PT, R22, UR10, PT ;  /* 0x0000000a16007c0c */ /* 0x000fc8000bf26270 */
[----:B------:R-:W-:-:S04]  /*3ae0*/  ISETP.GT.AND P1, PT, R22, -0x1, !P1 ;  /* 0xffffffff1600780c */ /* 0x000fc80004f24270 */
[----:B------:R-:W-:Y:S01]  /*3af0*/  PLOP3.LUT P6, PT, P6, P1, PT, 0x80, 0x8 ;  /* 0x000000000008781c */ /* 0x000fe200037c3070 */
[----:B------:R-:W0:Y:S01]  /*3b00*/  @P5 LDC.64 R18, c[0x0][0x380] ;  /* 0x0000e000ff125b82 */ /* 0x000e220000000a00 */
[----:B------:R-:W2:Y:S11]  /*3b10*/  @P5 LDG.E.U16 R26, desc[UR8][R14.64+0x6] ;  /* 0x000006080e1a5981 */ /* 0x000eb6000c1e1500 */
[----:B------:R-:W1:Y:S01]  /*3b20*/  @P6 LDC.64 R16, c[0x0][0x380] ;  /* 0x0000e000ff106b82 */ /* 0x000e620000000a00 */
[----:B------:R-:W-:Y:S01]  /*3b30*/  @P5 IMAD R27, R23, UR10, R21 ;  /* 0x0000000a171b5c24 */ /* 0x000fe2000f8e0215 */
[----:B------:R-:W3:Y:S03]  /*3b40*/  @P6 LDG.E.U16 R28, desc[UR8][R14.64+0x8] ;  /* 0x000008080e1c6981 */ /* 0x000ee6000c1e1500 */
[----:B0-----:R-:W-:-:S04]  /*3b50*/  @P5 IMAD.WIDE R18, R27, 0x2, R18 ;  /* 0x000000021b125825 */ /* 0x001fc800078e0212 */
[----:B------:R-:W-:Y:S02]  /*3b60*/  @P6 IMAD R27, R23, UR10, R22 ;  /* 0x0000000a171b6c24 */ /* 0x000fe4000f8e0216 */
[----:B------:R3:W4:Y:S02]  /*3b70*/  @P5 LDG.E.U16 R18, desc[UR8][R18.64] ;  /* 0x0000000812125981 */ /* 0x000724000c1e1500 */
[----:B-1----:R-:W-:-:S06]  /*3b80*/  @P6 IMAD.WIDE R16, R27, 0x2, R16 ;  /* 0x000000021b106825 */ /* 0x002fcc00078e0210 */
[----:B------:R-:W5:Y:S01]  /*3b90*/  @P6 LDG.E.U16 R16, desc[UR8][R16.64] ;  /* 0x0000000810106981 */ /* 0x000f62000c1e1500 */
[----:B------:R-:W-:Y:S02]  /*3ba0*/  IADD3 R25, PT, PT, R25, UR6, RZ ;  /* 0x0000000619197c10 */ /* 0x000fe4000fffe0ff */
[----:B------:R-:W-:Y:S02]  /*3bb0*/  IADD3 R23, PT, PT, R23, UR6, RZ ;  /* 0x0000000617177c10 */ /* 0x000fe4000fffe0ff */
[----:B--2---:R-:W-:Y:S02]  /*3bc0*/  @P5 SHF.L.U32 R27, R26, 0x10, RZ ;  /* 0x000000101a1b5819 */ /* 0x004fe400000006ff */
[----:B---3--:R-:W-:Y:S01]  /*3bd0*/  @P6 SHF.L.U32 R19, R28, 0x10, RZ ;  /* 0x000000101c136819 */ /* 0x008fe200000006ff */
[----:B----4-:R-:W-:-:S04]  /*3be0*/  @P5 IMAD.U32 R26, R18, 0x10000, RZ ;  /* 0x00010000121a5824 */ /* 0x010fc800078e00ff */
[----:B------:R-:W-:Y:S01]  /*3bf0*/  @P5 FFMA.FTZ R10, R27, R26, R10 ;  /* 0x0000001a1b0a5223 */ /* 0x000fe2000001000a */
[----:B------:R-:W-:-:S04]  /*3c00*/  ISETP.GE.AND P5, PT, R25, UR11, PT ;  /* 0x0000000b19007c0c */ /* 0x000fc8000bfa6270 */
[----:B------:R-:W-:Y:S01]  /*3c10*/  ISETP.GT.AND P5, PT, R25, -0x1, !P5 ;  /* 0xffffffff1900780c */ /* 0x000fe20006fa4270 */
[----:B-----5:R-:W-:-:S04]  /*3c20*/  @P6 IMAD.U32 R18, R16, 0x10000, RZ ;  /* 0x0001000010126824 */ /* 0x020fc800078e00ff */
        /* <DEDUP_REMOVED lines=16> */
[----:B--2---:R-:W-:Y:S02]  /*3d30*/  @P6 SHF.L.U32 R17, R16, 0x10, RZ ;  /* 0x0000001010116819 */ /* 0x004fe400000006ff */
[----:B---3--:R-:W-:-:S05]  /*3d40*/  @P6 SHF.L.U32 R16, R18, 0x10, RZ ;  /* 0x0000001012106819 */ /* 0x008fca00000006ff */
        /* <DEDUP_REMOVED lines=10> */
[----:B------:R-:W-:Y:S02]  /*3df0*/  PLOP3.LUT P6, PT, P5, P2, PT, 0x80, 0x8 ;  /* 0x000000000008781c */ /* 0x000fe40002fc5070 */
[----:B------:R-:W-:-:S11]  /*3e00*/  PLOP3.LUT P5, PT, P5, P1, PT, 0x80, 0x8 ;  /* 0x000000000008781c */ /* 0x000fd60002fa3070 */
[----:B------:R-:W0:Y:S01]  /*3e10*/  @P6 LDC.64 R18, c[0x0][0x380] ;  /* 0x0000e000ff126b82 */ /* 0x000e220000000a00 */
[C---:B------:R-:W-:Y:S01]  /*3e20*/  @P6 IMAD R29, R23.reuse, UR10, R21 ;  /* 0x0000000a171d6c24 */ /* 0x040fe2000f8e0215 */
[----:B------:R-:W2:Y:S04]  /*3e30*/  @P6 LDG.E.U16 R26, desc[UR8][R14.64+0x10] ;  /* 0x000010080e1a6981 */ /* 0x000ea8000c1e1500 */
[----:B------:R-:W3:Y:S02]  /*3e40*/  @P5 LDG.E.U16 R28, desc[UR8][R14.64+0x12] ;  /* 0x000012080e1c5981 */ /* 0x000ee4000c1e1500 */
[----:B------:R-:W1:Y:S01]  /*3e50*/  @P5 LDC.64 R16, c[0x0][0x380] ;  /* 0x0000e000ff105b82 */ /* 0x000e620000000a00 */
[----:B------:R-:W-:Y:S02]  /*3e60*/  @P5 IMAD R27, R23, UR10, R22 ;  /* 0x0000000a171b5c24 */ /* 0x000fe4000f8e0216 */
[----:B0-----:R-:W-:-:S06]  /*3e70*/  @P6 IMAD.WIDE R18, R29, 0x2, R18 ;  /* 0x000000021d126825 */ /* 0x001fcc00078e0212 */
[----:B------:R3:W4:Y:S01]  /*3e80*/  @P6 LDG.E.U16 R18, desc[UR8][R18.64] ;  /* 0x0000000812126981 */ /* 0x000722000c1e1500 */
        /* <DEDUP_REMOVED lines=8> */
[----:B------:R-:W-:Y:S01]  /*3f10*/  ISETP.GE.AND P6, PT, R25, UR11, PT ;  /* 0x0000000b19007c0c */ /* 0x000fe2000bfc6270 */
[----:B-----5:R-:W-:-:S03]  /*3f20*/  @P5 IMAD.U32 R18, R16, 0x10000, RZ ;  /* 0x0001000010125824 */ /* 0x020fc600078e00ff */
[----:B------:R-:W-:Y:S01]  /*3f30*/  ISETP.GT.AND P6, PT, R25, -0x1, !P6 ;  /* 0xffffffff1900780c */ /* 0x000fe200077c4270 */
[----:B------:R-:W-:-:S03]  /*3f40*/  @P5 FFMA.FTZ R10, R19, R18, R10 ;  /* 0x00000012130a5223 */ /* 0x000fc6000001000a */
        /* <DEDUP_REMOVED lines=81> */
[----:B------:R0:W3:Y:S01]  /*4460*/  @P6 LDG.E.U16 R26, desc[UR8][R26.64] ;  /* 0x000000081a1a6981 */ /* 0x0000e2000c1e1500 */
[----:B------:R-:W-:Y:S02]  /*4470*/  IADD3 R25, PT, PT, R25, UR6, RZ ;  /* 0x0000000619197c10 */ /* 0x000fe4000fffe0ff */
[----:B------:R-:W-:-:S13]  /*4480*/  PLOP3.LUT P5, PT, P5, P1, PT, 0x80, 0x8 ;  /* 0x000000000008781c */ /* 0x000fda0002fa3070 */
[----:B0-----:R-:W-:Y:S01]  /*4490*/  @P5 IMAD R27, R23, UR10, R22 ;  /* 0x0000000a171b5c24 */ /* 0x001fe2000f8e0216 */
[----:B--2---:R-:W-:Y:S01]  /*44a0*/  @P6 SHF.L.U32 R17, R16, 0x10, RZ ;  /* 0x0000001010116819 */ /* 0x004fe200000006ff */
[----:B---3--:R-:W-:-:S04]  /*44b0*/  @P6 IMAD.U32 R16, R26, 0x10000, RZ ;  /* 0x000100001a106824 */ /* 0x008fc800078e00ff */
[----:B------:R-:W-:Y:S01]  /*44c0*/  @P6 FFMA.FTZ R10, R17, R16, R10 ;  /* 0x00000010110a6223 */ /* 0x000fe2000001000a */
[C---:B------:R-:W-:Y:S01]  /*44d0*/  ISETP.GE.AND P6, PT, R25.reuse, UR11, PT ;  /* 0x0000000b19007c0c */ /* 0x040fe2000bfc6270 */
[----:B------:R-:W0:Y:S03]  /*44e0*/  @P5 LDC.64 R16, c[0x0][0x380] ;  /* 0x0000e000ff105b82 */ /* 0x000e260000000a00 */
[----:B------:R-:W-:-:S04]  /*44f0*/  ISETP.GT.AND P6, PT, R25, -0x1, !P6 ;  /* 0xffffffff1900780c */ /* 0x000fc800077c4270 */
[----:B------:R-:W-:Y:S02]  /*4500*/  PLOP3.LUT P0, PT, P6, P0, PT, 0x80, 0x8 ;  /* 0x000000000008781c */ /* 0x000fe40003701070 */
[----:B------:R-:W-:-:S11]  /*4510*/  PLOP3.LUT P4, PT, P6, P4, PT, 0x80, 0x8 ;  /* 0x000000000008781c */ /* 0x000fd60003789070 */
[----:B------:R-:W1:Y:S01]  /*4520*/  @P0 LDC.64 R18, c[0x0][0x380] ;  /* 0x0000e000ff120b82 */ /* 0x000e620000000a00 */
[----:B------:R-:W-:Y:S02]  /*4530*/  PLOP3.LUT P3, PT, P6, P3, PT, 0x80, 0x8 ;  /* 0x000000000008781c */ /* 0x000fe40003767070 */
[----:B------:R-:W-:Y:S01]  /*4540*/  IADD3 R25, PT, PT, R23, UR6, RZ ;  /* 0x0000000617197c10 */ /* 0x000fe2000fffe0ff */
[----:B0-----:R-:W-:-:S04]  /*4550*/  @P5 IMAD.WIDE R16, R27, 0x2, R16 ;  /* 0x000000021b105825 */ /* 0x001fc800078e0210 */
[----:B------:R-:W-:Y:S01]  /*4560*/  @P0 IMAD R11, R25, UR10, R11 ;  /* 0x0000000a190b0c24 */ /* 0x000fe2000f8e020b */
[----:B------:R-:W0:Y:S01]  /*4570*/  @P4 LDC.64 R26, c[0x0][0x380] ;  /* 0x0000e000ff1a4b82 */ /* 0x000e220000000a00 */
[----:B------:R-:W-:Y:S02]  /*4580*/  PLOP3.LUT P2, PT, P6, P2, PT, 0x80, 0x8 ;  /* 0x000000000008781c */ /* 0x000fe40003745070 */
[----:B------:R-:W-:Y:S01]  /*4590*/  PLOP3.LUT P1, PT, P6, P1, PT, 0x80, 0x8 ;  /* 0x000000000008781c */ /* 0x000fe20003723070 */
[----:B-1----:R-:W-:-:S04]  /*45a0*/  @P0 IMAD.WIDE R28, R11, 0x2, R18 ;  /* 0x000000020b1c0825 */ /* 0x002fc800078e0212 */
[----:B------:R-:W1:Y:S01]  /*45b0*/  @P3 LDC.64 R18, c[0x0][0x380] ;  /* 0x0000e000ff123b82 */ /* 0x000e620000000a00 */
[----:B------:R2:W3:Y:S01]  /*45c0*/  @P5 LDG.E.U16 R11, desc[UR8][R16.64] ;  /* 0x00000008100b5981 */ /* 0x0004e2000c1e1500 */
[C---:B------:R-:W-:Y:S02]  /*45d0*/  @P4 IMAD R24, R25.reuse, UR10, R24 ;  /* 0x0000000a19184c24 */ /* 0x040fe4000f8e0218 */
[C---:B------:R-:W-:Y:S01]  /*45e0*/  @P3 IMAD R23, R25.reuse, UR10, R20 ;  /* 0x0000000a19173c24 */ /* 0x040fe2000f8e0214 */
[----:B------:R-:W4:Y:S01]  /*45f0*/  @P0 LDG.E.U16 R28, desc[UR8][R28.64] ;  /* 0x000000081c1c0981 */ /* 0x000f22000c1e1500 */
[C---:B------:R-:W-:Y:S02]  /*4600*/  @P2 IMAD R21, R25.reuse, UR10, R21 ;  /* 0x0000000a19152c24 */ /* 0x040fe4000f8e0215 */
[----:B------:R-:W-:Y:S01]  /*4610*/  @P1 IMAD R22, R25, UR10, R22 ;  /* 0x0000000a19161c24 */ /* 0x000fe2000f8e0216 */
[----:B------:R-:W5:Y:S01]  /*4620*/  @P0 LDG.E.U16 R20, desc[UR8][R14.64+0x28] ;  /* 0x000028080e140981 */ /* 0x000f62000c1e1500 */
[----:B0-----:R-:W-:Y:S01]  /*4630*/  @P4 IMAD.WIDE R24, R24, 0x2, R26 ;  /* 0x0000000218184825 */ /* 0x001fe200078e021a */
[----:B--2---:R-:W0:Y:S05]  /*4640*/  @P2 LDC.64 R16, c[0x0][0x380] ;  /* 0x0000e000ff102b82 */ /* 0x004e2a0000000a00 */
[----:B------:R-:W2:Y:S01]  /*4650*/  @P4 LDG.E.U16 R24, desc[UR8][R24.64] ;  /* 0x0000000818184981 */ /* 0x000ea2000c1e1500 */
[----:B-1----:R-:W-:-:S02]  /*4660*/  @P3 IMAD.WIDE R26, R23, 0x2, R18 ;  /* 0x00000002171a3825 */ /* 0x002fc400078e0212 */
[----:B------:R-:W1:Y:S01]  /*4670*/  @P1 LDC.64 R18, c[0x0][0x380] ;  /* 0x0000e000ff121b82 */ /* 0x000e620000000a00 */
[----:B------:R-:W2:Y:S04]  /*4680*/  @P4 LDG.E.U16 R25, desc[UR8][R14.64+0x2a] ;  /* 0x00002a080e194981 */ /* 0x000ea8000c1e1500 */
[----:B------:R-:W2:Y:S01]  /*4690*/  @P3 LDG.E.U16 R26, desc[UR8][R26.64] ;  /* 0x000000081a1a3981 */ /* 0x000ea2000c1e1500 */
[----:B0-----:R-:W-:-:S03]  /*46a0*/  @P2 IMAD.WIDE R16, R21, 0x2, R16 ;  /* 0x0000000215102825 */ /* 0x001fc600078e0210 */
[----:B------:R-:W2:Y:S04]  /*46b0*/  @P2 LDG.E.U16 R23, desc[UR8][R14.64+0x2e] ;  /* 0x00002e080e172981 */ /* 0x000ea8000c1e1500 */
[----:B------:R-:W2:Y:S04]  /*46c0*/  @P2 LDG.E.U16 R16, desc[UR8][R16.64] ;  /* 0x0000000810102981 */ /* 0x000ea8000c1e1500 */
[----:B------:R-:W2:Y:S01]  /*46d0*/  @P1 LDG.E.U16 R27, desc[UR8][R14.64+0x30] ;  /* 0x000030080e1b1981 */ /* 0x000ea2000c1e1500 */
[----:B-1----:R-:W-:-:S03]  /*46e0*/  @P1 IMAD.WIDE R18, R22, 0x2, R18 ;  /* 0x0000000216121825 */ /* 0x002fc600078e0212 */
[----:B------:R-:W2:Y:S04]  /*46f0*/  @P5 LDG.E.U16 R22, desc[UR8][R14.64+0x26] ;  /* 0x000026080e165981 */ /* 0x000ea8000c1e1500 */
[----:B------:R0:W2:Y:S04]  /*4700*/  @P1 LDG.E.U16 R18, desc[UR8][R18.64] ;  /* 0x0000000812121981 */ /* 0x0000a8000c1e1500 */
[----:B------:R-:W0:Y:S01]  /*4710*/  @P3 LDG.E.U16 R19, desc[UR8][R14.64+0x2c] ;  /* 0x00002c080e133981 */ /* 0x000e22000c1e1500 */
[----:B---3--:R-:W-:Y:S01]  /*4720*/  @P5 SHF.L.U32 R11, R11, 0x10, RZ ;  /* 0x000000100b0b5819 */ /* 0x008fe200000006ff */
[----:B----4-:R-:W-:Y:S01]  /*4730*/  @P0 IMAD.U32 R28, R28, 0x10000, RZ ;  /* 0x000100001c1c0824 */ /* 0x010fe200078e00ff */
[----:B-----5:R-:W-:-:S02]  /*4740*/  @P0 SHF.L.U32 R29, R20, 0x10, RZ ;  /* 0x00000010141d0819 */ /* 0x020fc400000006ff */
[----:B--2---:R-:W-:Y:S02]  /*4750*/  @P4 SHF.L.U32 R24, R24, 0x10, RZ ;  /* 0x0000001018184819 */ /* 0x004fe400000006ff */
[----:B------:R-:W-:Y:S02]  /*4760*/  @P4 SHF.L.U32 R25, R25, 0x10, RZ ;  /* 0x0000001019194819 */ /* 0x000fe400000006ff */
[----:B------:R-:W-:Y:S02]  /*4770*/  @P3 SHF.L.U32 R26, R26, 0x10, RZ ;  /* 0x000000101a1a3819 */ /* 0x000fe400000006ff */
[----:B------:R-:W-:Y:S01]  /*4780*/  @P2 SHF.L.U32 R23, R23, 0x10, RZ ;  /* 0x0000001017172819 */ /* 0x000fe200000006ff */
[----:B------:R-:W-:-:S04]  /*4790*/  @P5 IMAD.U32 R21, R22, 0x10000, RZ ;  /* 0x0001000016155824 */ /* 0x000fc800078e00ff */
[----:B------:R-:W-:-:S04]  /*47a0*/  @P5 FFMA.FTZ R10, R21, R11, R10 ;  /* 0x0000000b150a5223 */ /* 0x000fc8000001000a */
[----:B------:R-:W-:-:S04]  /*47b0*/  @P0 FFMA.FTZ R10, R29, R28, R10 ;  /* 0x0000001c1d0a0223 */ /* 0x000fc8000001000a */
[----:B------:R-:W-:Y:S01]  /*47c0*/  @P4 FFMA.FTZ R10, R25, R24, R10 ;  /* 0x00000018190a4223 */ /* 0x000fe2000001000a */
[----:B0-----:R-:W-:Y:S02]  /*47d0*/  @P3 IMAD.U32 R19, R19, 0x10000, RZ ;  /* 0x0001000013133824 */ /* 0x001fe400078e00ff */
[----:B------:R-:W-:Y:S02]  /*47e0*/  @P2 IMAD.U32 R16, R16, 0x10000, RZ ;  /* 0x0001000010102824 */ /* 0x000fe400078e00ff */
[----:B------:R-:W-:Y:S01]  /*47f0*/  @P3 FFMA.FTZ R10, R19, R26, R10 ;  /* 0x0000001a130a3223 */ /* 0x000fe2000001000a */
[----:B------:R-:W-:Y:S02]  /*4800*/  @P1 SHF.L.U32 R27, R27, 0x10, RZ ;  /* 0x000000101b1b1819 */ /* 0x000fe400000006ff */
[----:B------:R-:W-:Y:S01]  /*4810*/  @P1 SHF.L.U32 R18, R18, 0x10, RZ ;  /* 0x0000001012121819 */ /* 0x000fe200000006ff */
[----:B------:R-:W-:Y:S01]  /*4820*/  @P2 FFMA.FTZ R10, R23, R16, R10 ;  /* 0x00000010170a2223 */ /* 0x000fe2000001000a */
[----:B------:R-:W-:-:S03]  /*4830*/  LEA R14, P0, R8, UR12, 0x1 ;  /* 0x0000000c080e7c11 */ /* 0x000fc6000f8008ff */
[----:B------:R-:W-:Y:S01]  /*4840*/  @P1 FFMA.FTZ R10, R27, R18, R10 ;  /* 0x000000121b0a1223 */ /* 0x000fe2000001000a */
[----:B------:R-:W-:Y:S02]  /*4850*/  LEA.HI.X R15, R8, UR13, R3, 0x1, P0 ;  /* 0x0000000d080f7c11 */ /* 0x000fe400080f0c03 */
[----:B------:R-:W-:Y:S02]  /*4860*/  IADD3 R8, P0, PT, R5, R8, RZ ;  /* 0x0000000805087210 */ /* 0x000fe40007f1e0ff */
[----:B------:R-:W-:-:S03]  /*4870*/  F2FP.BF16.F32.PACK_AB R10, RZ, R10 ;  /* 0x0000000aff0a723e */ /* 0x000fc600000010ff */
[----:B------:R-:W-:Y:S01]  /*4880*/  IMAD.X R3, RZ, RZ, R3, P0 ;  /* 0x000000ffff037224 */ /* 0x000fe200000e0603 */
[----:B------:R-:W-:Y:S01]  /*4890*/  ISETP.GE.U32.AND P0, PT, R8, UR14, PT ;  /* 0x0000000e08007c0c */ /* 0x000fe2000bf06070 */
[----:B------:R1:W-:Y:S03]  /*48a0*/  STG.E.U16 desc[UR8][R14.64], R10 ;  /* 0x0000000a0e007986 */ /* 0x0003e6000c101508 */
[----:B------:R-:W-:-:S13]  /*48b0*/  ISETP.GE.AND.EX P0, PT, R3, UR7, PT, P0 ;  /* 0x0000000703007c0c */ /* 0x000fda000bf06300 */
[----:B-1----:R-:W-:Y:S05]  /*48c0*/  @!P0 BRA `(.L_x_1261) ;  /* 0xffffffe800108947 */ /* 0x002fea000383ffff */
[----:B------:R-:W-:Y:S05]  /*48d0*/  EXIT ;  /* 0x000000000000794d */ /* 0x000fea0003800000 */
.L_x_1260:
[----:B------:R-:W-:Y:S01]  /*48e0*/  IABS R0, R10 ;  /* 0x0000000a00007213 */ /* 0x000fe20000000000 */
[----:B------:R-:W0:Y:S01]  /*48f0*/  LDC R11, c[0x0][0x410] ;  /* 0x00010400ff0b7b82 */ /* 0x000e220000000800 */
[----:B------:R-:W1:Y:S01]  /*4900*/  LDCU.64 UR10, c[0x0][0x3a8] ;  /* 0x00007500ff0a77ac */ /* 0x000e620008000a00 */
[----:B------:R-:W-:Y:S01]  /*4910*/  ISETP.NE.AND P3, PT, R10, RZ, PT ;  /* 0x000000ff0a00720c */ /* 0x000fe20003f65270 */
[----:B------:R-:W2:Y:S01]  /*4920*/  I2F.RP R2, R0 ;  /* 0x0000000000027306 */ /* 0x000ea20000209400 */
[----:B------:R-:W3:Y:S04]  /*4930*/  LDCU UR14, c[0x0][0x40c] ;  /* 0x00008180ff0e77ac */ /* 0x000ee80008000800 */
[----:B------:R-:W4:Y:S01]  /*4940*/  LDC.64 R12, c[0x0][0x3d0] ;  /* 0x0000f400ff0c7b82 */ /* 0x000f220000000a00 */
[----:B------:R-:W0:Y:S01]  /*4950*/  LDCU UR5, c[0x0][0x440] ;  /* 0x00008800ff0577ac */ /* 0x000e220008000800 */
[----:B------:R-:W0:Y:S01]  /*4960*/  LDCU UR6, c[0x0][0x444] ;  /* 0x00008880ff0677ac */ /* 0x000e220008000800 */
[----:B------:R-:W0:Y:S01]  /*4970*/  LDCU UR15, c[0x0][0x418] ;  /* 0x00008300ff0f77ac */ /* 0x000e220008000800 */
[----:B--2---:R-:W2:Y:S01]  /*4980*/  MUFU.RCP R2, R2 ;  /* 0x0000000200027308 */ /* 0x004ea20000001000 */
[----:B------:R-:W0:Y:S02]  /*4990*/  LDCU.64 UR12, c[0x0][0x418] ;  /* 0x00008300ff0c77ac */ /* 0x000e240008000a00 */
[----:B0-----:R-:W-:-:S02]  /*49a0*/  IABS R4, R11 ;  /* 0x0000000b00047213 */ /* 0x001fc40000000000 */
[----:B------:R-:W-:-:S04]  /*49b0*/  LOP3.LUT R11, R11, R10, RZ, 0x3c, !PT ;  /* 0x0000000a0b0b7212 */ /* 0x000fc800078e3cff */
[----:B------:R-:W-:Y:S02]  /*49c0*/  ISETP.GE.AND P2, PT, R11, RZ, PT ;  /* 0x000000ff0b00720c */ /* 0x000fe40003f46270 */
[----:B--2---:R-:W-:Y:S02]  /*49d0*/  IADD3 R6, PT, PT, R2, 0xffffffe, RZ ;  /* 0x0ffffffe02067810 */ /* 0x004fe40007ffe0ff */
[----:B------:R-:W0:Y:S02]  /*49e0*/  LDC R2, c[0x0][0x420] ;  /* 0x00010800ff027b82 */ /* 0x000e240000000800 */
[----:B------:R2:W5:Y:S02]  /*49f0*/  F2I.FTZ.U32.TRUNC.NTZ R7, R6 ;  /* 0x0000000600077305 */ /* 0x000564000021f000 */
[----:B--2---:R-:W-:Y:S01]  /*4a00*/  IMAD.MOV.U32 R6, RZ, RZ, RZ ;  /* 0x000000ffff067224 */ /* 0x004fe200078e00ff */
[----:B-----5:R-:W-:-:S05]  /*4a10*/  IADD3 R9, PT, PT, RZ, -R7, RZ ;  /* 0x80000007ff097210 */ /* 0x020fca0007ffe0ff */
[----:B------:R-:W-:-:S04]  /*4a20*/  IMAD R9, R9, R0, RZ ;  /* 0x0000000009097224 */ /* 0x000fc800078e02ff */
[----:B------:R-:W-:Y:S02]  /*4a30*/  IMAD.HI.U32 R9, R7, R9, R6 ;  /* 0x0000000907097227 */ /* 0x000fe400078e0006 */
[----:B------:R-:W2:Y:S04]  /*4a40*/  LDC R6, c[0x0][0x424] ;  /* 0x00010900ff067b82 */ /* 0x000ea80000000800 */
[----:B------:R-:W-:-:S05]  /*4a50*/  IMAD.HI.U32 R7, R9, R4, RZ ;  /* 0x0000000409077227 */ /* 0x000fca00078e00ff */
[----:B------:R-:W-:-:S05]  /*4a60*/  IADD3 R9, PT, PT, -R7, RZ, RZ ;  /* 0x000000ff07097210 */ /* 0x000fca0007ffe1ff */
[C---:B------:R-:W-:Y:S02]  /*4a70*/  IMAD R9, R0.reuse, R9, R4 ;  /* 0x0000000900097224 */ /* 0x040fe400078e0204 */
[----:B------:R-:W0:Y:S03]  /*4a80*/  LDC R4, c[0x0][0x410] ;  /* 0x00010400ff047b82 */ /* 0x000e260000000800 */
[----:B------:R-:W-:-:S13]  /*4a90*/  ISETP.GT.U32.AND P0, PT, R0, R9, PT ;  /* 0x000000090000720c */ /* 0x000fda0003f04070 */
[----:B------:R-:W-:Y:S01]  /*4aa0*/  @!P0 IADD3 R9, PT, PT, R9, -R0, RZ ;  /* 0x8000000009098210 */ /* 0x000fe20007ffe0ff */
[----:B------:R-:W-:-:S03]  /*4ab0*/  @!P0 VIADD R7, R7, 0x1 ;  /* 0x0000000107078836 */ /* 0x000fc60000000000 */
[----:B------:R-:W-:Y:S02]  /*4ac0*/  ISETP.GE.U32.AND P1, PT, R9, R0, PT ;  /* 0x000000000900720c */ /* 0x000fe40003f26070 */
[----:B-1----:R-:W-:-:S04]  /*4ad0*/  LEA R0, P0, R8, UR10, 0x1 ;  /* 0x0000000a08007c11 */ /* 0x002fc8000f8008ff */
[----:B------:R-:W-:-:S07]  /*4ae0*/  LEA.HI.X R9, R8, UR11, R3, 0x1, P0 ;  /* 0x0000000b08097c11 */ /* 0x000fce00080f0c03 */
[----:B------:R-:W-:-:S04]  /*4af0*/  @P1 IADD3 R7, PT, PT, R7, 0x1, RZ ;  /* 0x0000000107071810 */ /* 0x000fc80007ffe0ff */
[----:B------:R-:W-:Y:S02]  /*4b00*/  @!P2 IADD3 R7, PT, PT, -R7, RZ, RZ ;  /* 0x000000ff0707a210 */ /* 0x000fe40007ffe1ff */
[----:B--234-:R-:W-:-:S07]  /*4b10*/  @!P3 LOP3.LUT R7, RZ, R10, RZ, 0x33, !PT ;  /* 0x0000000aff07b212 */ /* 0x01cfce00078e33ff */
.L_x_1262:
[----:B0-----:R-:W-:Y:S01]  /*4b20*/  IABS R14, R2 ;  /* 0x00000002000e7213 */ /* 0x001fe20000000000 */
[----:B------:R-:W0:Y:S01]  /*4b30*/  LDC.64 R24, c[0x0][0x430] ;  /* 0x00010c00ff187b82 */ /* 0x000e220000000a00 */
[----:B------:R-:W-:Y:S02]  /*4b40*/  IABS R19, R8 ;  /* 0x0000000800137213 */ /* 0x000fe40000000000 */
[----:B------:R-:W1:Y:S01]  /*4b50*/  I2F.RP R16, R14 ;  /* 0x0000000e00107306 */ /* 0x000e620000209400 */
[----:B------:R-:W-:-:S07]  /*4b60*/  IABS R15, R6 ;  /* 0x00000006000f7213 */ /* 0x000fce0000000000 */
[----:B-1----:R-:W1:Y:S02]  /*4b70*/  MUFU.RCP R16, R16 ;  /* 0x0000001000107308 */ /* 0x002e640000001000 */
[----:B-1----:R-:W-:Y:S01]  /*4b80*/  VIADD R10, R16, 0xffffffe ;  /* 0x0ffffffe100a7836 */ /* 0x002fe20000000000 */
[----:B------:R-:W-:-:S05]  /*4b90*/  IABS R16, R2 ;  /* 0x0000000200107213 */ /* 0x000fca0000000000 */
[----:B------:R1:W2:Y:S02]  /*4ba0*/  F2I.FTZ.U32.TRUNC.NTZ R11, R10 ;  /* 0x0000000a000b7305 */ /* 0x0002a4000021f000 */
[----:B-1----:R-:W-:Y:S01]  /*4bb0*/  HFMA2 R10, -RZ, RZ, 0, 0 ;  /* 0x00000000ff0a7431 */ /* 0x002fe200000001ff */
[----:B--2---:R-:W-:-:S05]  /*4bc0*/  IADD3 R17, PT, PT, RZ, -R11, RZ ;  /* 0x8000000bff117210 */ /* 0x004fca0007ffe0ff */
[----:B------:R-:W-:-:S04]  /*4bd0*/  IMAD R17, R17, R14, RZ ;  /* 0x0000000e11117224 */ /* 0x000fc800078e02ff */
[----:B------:R-:W-:Y:S02]  /*4be0*/  IMAD.HI.U32 R18, R11, R17, R10 ;  /* 0x000000110b127227 */ /* 0x000fe400078e000a */
[----:B------:R-:W1:Y:S02]  /*4bf0*/  I2F.RP R17, R15 ;  /* 0x0000000f00117306 */ /* 0x000e640000209400 */
[----:B------:R-:W-:-:S04]  /*4c00*/  IMAD.MOV.U32 R11, RZ, RZ, R19 ;  /* 0x000000ffff0b7224 */ /* 0x000fc800078e0013 */
[----:B------:R-:W-:-:S05]  /*4c10*/  IMAD.HI.U32 R19, R18, R11, RZ ;  /* 0x0000000b12137227 */ /* 0x000fca00078e00ff */
[----:B------:R-:W-:Y:S01]  /*4c20*/  IADD3 R10, PT, PT, -R19, RZ, RZ ;  /* 0x000000ff130a7210 */ /* 0x000fe20007ffe1ff */
[----:B-1----:R-:W1:Y:S04]  /*4c30*/  MUFU.RCP R17, R17 ;  /* 0x0000001100117308 */ /* 0x002e680000001000 */
[----:B------:R-:W-:Y:S01]  /*4c40*/  IMAD R11, R16, R10, R11 ;  /* 0x0000000a100b7224 */ /* 0x000fe200078e020b */
[----:B------:R-:W-:-:S04]  /*4c50*/  LOP3.LUT R10, R8, R2, RZ, 0x3c, !PT ;  /* 0x00000002080a7212 */ /* 0x000fc800078e3cff */
[----:B------:R-:W-:Y:S02]  /*4c60*/  ISETP.GT.U32.AND P1, PT, R14, R11, PT ;  /* 0x0000000b0e00720c */ /* 0x000fe40003f24070 */
[----:B------:R-:W-:-:S11]  /*4c70*/  ISETP.GE.AND P2, PT, R10, RZ, PT ;  /* 0x000000ff0a00720c */ /* 0x000fd60003f46270 */
[----:B------:R-:W-:Y:S01]  /*4c80*/  @!P1 IADD3 R11, PT, PT, R11, -R16, RZ ;  /* 0x800000100b0b9210 */ /* 0x000fe20007ffe0ff */
[----:B-1----:R-:W-:Y:S01]  /*4c90*/  VIADD R16, R17, 0xffffffe ;  /* 0x0ffffffe11107836 */ /* 0x002fe20000000000 */
[----:B------:R-:W-:Y:S02]  /*4ca0*/  @!P1 IADD3 R19, PT, PT, R19, 0x1, RZ ;  /* 0x0000000113139810 */ /* 0x000fe40007ffe0ff */
[----:B------:R-:W-:Y:S02]  /*4cb0*/  ISETP.GE.U32.AND P0, PT, R11, R14, PT ;  /* 0x0000000e0b00720c */ /* 0x000fe40003f06070 */
[----:B------:R-:W1:Y:S01]  /*4cc0*/  F2I.FTZ.U32.TRUNC.NTZ R11, R16 ;  /* 0x00000010000b7305 */ /* 0x000e62000021f000 */
[----:B------:R-:W-:Y:S02]  /*4cd0*/  ISETP.NE.AND P1, PT, R2, RZ, PT ;  /* 0x000000ff0200720c */ /* 0x000fe40003f25270 */
[----:B------:R-:W-:-:S08]  /*4ce0*/  IABS R14, R4 ;  /* 0x00000004000e7213 */ /* 0x000fd00000000000 */
[----:B------:R-:W-:Y:S01]  /*4cf0*/  @P0 IADD3 R19, PT, PT, R19, 0x1, RZ ;  /* 0x0000000113130810 */ /* 0x000fe20007ffe0ff */
[----:B-1----:R-:W-:-:S03]  /*4d00*/  IMAD.MOV R10, RZ, RZ, -R11 ;  /* 0x000000ffff0a7224 */ /* 0x002fc600078e0a0b */
[----:B------:R-:W-:Y:S02]  /*4d10*/  @!P2 IADD3 R19, PT, PT, -R19, RZ, RZ ;  /* 0x000000ff1313a210 */ /* 0x000fe40007ffe1ff */
[----:B------:R-:W-:Y:S01]  /*4d20*/  @!P1 LOP3.LUT R19, RZ, R2, RZ, 0x33, !PT ;  /* 0x00000002ff139212 */ /* 0x000fe200078e33ff */
[----:B------:R-:W-:Y:S01]  /*4d30*/  IMAD R17, R10, R15, RZ ;  /* 0x0000000f0a117224 */ /* 0x000fe200078e02ff */
[----:B------:R-:W-:Y:S02]  /*4d40*/  MOV R10, RZ ;  /* 0x000000ff000a7202 */ /* 0x000fe40000000f00 */
[----:B------:R-:W-:-:S03]  /*4d50*/  IABS R16, R19 ;  /* 0x0000001300107213 */ /* 0x000fc60000000000 */
[----:B------:R-:W-:-:S04]  /*4d60*/  IMAD.HI.U32 R17, R11, R17, R10 ;  /* 0x000000110b117227 */ /* 0x000fc800078e000a */
[----:B------:R-:W-:Y:S02]  /*4d70*/  IMAD.MOV.U32 R10, RZ, RZ, R16 ;  /* 0x000000ffff0a7224 */ /* 0x000fe400078e0010 */
[----:B------:R-:W1:Y:S02]  /*4d80*/  I2F.RP R16, R14 ;  /* 0x0000000e00107306 */ /* 0x000e640000209400 */
[----:B------:R-:W-:Y:S02]  /*4d90*/  IMAD.HI.U32 R21, R17, R10, RZ ;  /* 0x0000000a11157227 */ /* 0x000fe400078e00ff */
[----:B------:R-:W2:Y:S03]  /*4da0*/  LDC R17, c[0x0][0x414] ;  /* 0x00010500ff117b82 */ /* 0x000ea60000000800 */
[----:B------:R-:W-:-:S05]  /*4db0*/  IADD3 R11, PT, PT, -R21, RZ, RZ ;  /* 0x000000ff150b7210 */ /* 0x000fca0007ffe1ff */
[C---:B------:R-:W-:Y:S01]  /*4dc0*/  IMAD R10, R15.reuse, R11, R10 ;  /* 0x0000000b0f0a7224 */ /* 0x040fe200078e020a */
[----:B-1----:R-:W1:Y:S04]  /*4dd0*/  MUFU.RCP R16, R16 ;  /* 0x0000001000107308 */ /* 0x002e680000001000 */
[----:B------:R-:W-:Y:S02]  /*4de0*/  ISETP.GT.U32.AND P1, PT, R15, R10, PT ;  /* 0x0000000a0f00720c */ /* 0x000fe40003f24070 */
[----:B--2---:R-:W-:-:S11]  /*4df0*/  IABS R18, R17 ;  /* 0x0000001100127213 */ /* 0x004fd60000000000 */
[-C--:B------:R-:W-:Y:S02]  /*4e00*/  @!P1 IADD3 R10, PT, PT, R10, -R15.reuse, RZ ;  /* 0x8000000f0a0a9210 */ /* 0x080fe40007ffe0ff */
[----:B------:R-:W-:Y:S01]  /*4e10*/  @!P1 IADD3 R21, PT, PT, R21, 0x1, RZ ;  /* 0x0000000115159810 */ /* 0x000fe20007ffe0ff */
[----:B-1----:R-:W-:Y:S01]  /*4e20*/  VIADD R11, R16, 0xffffffe ;  /* 0x0ffffffe100b7836 */ /* 0x002fe20000000000 */
[----:B------:R-:W-:Y:S01]  /*4e30*/  ISETP.GE.U32.AND P0, PT, R10, R15, PT ;  /* 0x0000000f0a00720c */ /* 0x000fe20003f06070 */
[----:B------:R-:W1:Y:S01]  /*4e40*/  I2F.RP R20, R18 ;  /* 0x0000001200147306 */ /* 0x000e620000209400 */
[----:B------:R-:W-:Y:S02]  /*4e50*/  LOP3.LUT R10, R19, R6, RZ, 0x3c, !PT ;  /* 0x00000006130a7212 */ /* 0x000fe400078e3cff */
[----:B------:R-:W-:Y:S02]  /*4e60*/  ISETP.NE.AND P1, PT, R6, RZ, PT ;  /* 0x000000ff0600720c */ /* 0x000fe40003f25270 */
[----:B------:R-:W-:Y:S01]  /*4e70*/  ISETP.GE.AND P2, PT, R10, RZ, PT ;  /* 0x000000ff0a00720c */ /* 0x000fe20003f46270 */
[----:B------:R-:W-:-:S02]  /*4e80*/  HFMA2 R10, -RZ, RZ, 0, 0 ;  /* 0x00000000ff0a7431 */ /* 0x000fc400000001ff */
[----:B------:R-:W2:Y:S04]  /*4e90*/  F2I.FTZ.U32.TRUNC.NTZ R11, R11 ;  /* 0x0000000b000b7305 */ /* 0x000ea8000021f000 */
[----:B------:R-:W-:-:S04]  /*4ea0*/  @P0 IADD3 R21, PT, PT, R21, 0x1, RZ ;  /* 0x0000000115150810 */ /* 0x000fc80007ffe0ff */
[----:B-1----:R-:W1:Y:S02]  /*4eb0*/  MUFU.RCP R20, R20 ;  /* 0x0000001400147308 */ /* 0x002e640000001000 */
[----:B------:R-:W-:Y:S02]  /*4ec0*/  @!P2 IADD3 R21, PT, PT, -R21, RZ, RZ ;  /* 0x000000ff1515a210 */ /* 0x000fe40007ffe1ff */
[----:B------:R-:W-:Y:S01]  /*4ed0*/  @!P1 LOP3.LUT R21, RZ, R6, RZ, 0x33, !PT ;  /* 0x00000006ff159212 */ /* 0x000fe200078e33ff */
[----:B--2---:R-:W-:-:S03]  /*4ee0*/  IMAD.MOV R15, RZ, RZ, -R11 ;  /* 0x000000ffff0f7224 */ /* 0x004fc600078e0a0b */
[----:B------:R-:W-:Y:S01]  /*4ef0*/  IABS R16, R21 ;  /* 0x0000001500107213 */ /* 0x000fe20000000000 */
[----:B------:R-:W-:-:S04]  /*4f00*/  IMAD R15, R15, R14, RZ ;  /* 0x0000000e0f0f7224 */ /* 0x000fc800078e02ff */
        /* <DEDUP_REMOVED lines=8> */
[-C--:B------:R-:W-:Y:S02]  /*4f90*/  @!P1 IADD3 R11, PT, PT, R11, -R14.reuse, RZ ;  /* 0x8000000e0b0b9210 */ /* 0x080fe40007ffe0ff */
[----:B------:R-:W-:Y:S02]  /*4fa0*/  @!P1 IADD3 R16, PT, PT, R16, 0x1, RZ ;  /* 0x0000000110109810 */ /* 0x000fe40007ffe0ff */
[----:B------:R-:W-:Y:S01]  /*4fb0*/  ISETP.GE.U32.AND P0, PT, R11, R14, PT ;  /* 0x0000000e0b00720c */ /* 0x000fe20003f06070 */
[----:B-1----:R-:W-:Y:S01]  /*4fc0*/  VIADD R14, R20, 0xffffffe ;  /* 0x0ffffffe140e7836 */ /* 0x002fe20000000000 */
[----:B------:R-:W-:Y:S02]  /*4fd0*/  ISETP.NE.AND P1, PT, R4, RZ, PT ;  /* 0x000000ff0400720c */ /* 0x000fe40003f25270 */
[----:B------:R-:W-:Y:S01]  /*4fe0*/  IADD3 R20, PT, PT, -R2, RZ, RZ ;  /* 0x000000ff02147210 */ /* 0x000fe20007ffe1ff */
[----:B------:R1:W2:Y:S08]  /*4ff0*/  F2I.FTZ.U32.TRUNC.NTZ R15, R14 ;  /* 0x0000000e000f7305 */ /* 0x0002b0000021f000 */
[----:B------:R-:W-:Y:S01]  /*5000*/  @P0 IADD3 R16, PT, PT, R16, 0x1, RZ ;  /* 0x0000000110100810 */ /* 0x000fe20007ffe0ff */
[----:B-1----:R-:W-:-:S04]  /*5010*/  IMAD.MOV.U32 R14, RZ, RZ, RZ ;  /* 0x000000ffff0e7224 */ /* 0x002fc800078e00ff */
[----:B------:R-:W-:Y:S01]  /*5020*/  @!P2 IMAD.MOV R16, RZ, RZ, -R16 ;  /* 0x000000ffff10a224 */ /* 0x000fe200078e0a10 */
[----:B------:R-:W-:Y:S02]  /*5030*/  @!P1 LOP3.LUT R16, RZ, R4, RZ, 0x33, !PT ;  /* 0x00000004ff109212 */ /* 0x000fe400078e33ff */
[----:B--2---:R-:W-:Y:S02]  /*5040*/  IADD3 R11, PT, PT, RZ, -R15, RZ ;  /* 0x8000000fff0b7210 */ /* 0x004fe40007ffe0ff */
[----:B------:R-:W-:-:S03]  /*5050*/  IADD3 R10, PT, PT, -R16, RZ, RZ ;  /* 0x000000ff100a7210 */ /* 0x000fc60007ffe1ff */
[----:B------:R-:W-:Y:S02]  /*5060*/  IMAD R11, R11, R18, RZ ;  /* 0x000000120b0b7224 */ /* 0x000fe400078e02ff */
[----:B------:R-:W-:Y:S02]  /*5070*/  IMAD R10, R4, R10, R21 ;  /* 0x0000000a040a7224 */ /* 0x000fe400078e0215 */
[----:B------:R-:W-:-:S03]  /*5080*/  IMAD.HI.U32 R14, R15, R11, R14 ;  /* 0x0000000b0f0e7227 */ /* 0x000fc600078e000e */
[----:B------:R-:W-:Y:S01]  /*5090*/  IABS R23, R10 ;  /* 0x0000000a00177213 */ /* 0x000fe20000000000 */
[----:B------:R-:W-:-:S04]  /*50a0*/  IMAD.MOV R21, RZ, RZ, -R21 ;  /* 0x000000ffff157224 */ /* 0x000fc800078e0a15 */
[----:B------:R-:W-:Y:S02]  /*50b0*/  IMAD.HI.U32 R22, R14, R23, RZ ;  /* 0x000000170e167227 */ /* 0x000fe400078e00ff */
[----:B------:R-:W0:Y:S03]  /*50c0*/  LDC.64 R14, c[0x0][0x438] ;  /* 0x00010e00ff0e7b82 */ /* 0x000e260000000a00 */
[----:B------:R-:W-:-:S05]  /*50d0*/  IADD3 R11, PT, PT, -R22, RZ, RZ ;  /* 0x000000ff160b7210 */ /* 0x000fca0007ffe1ff */
[----:B------:R-:W-:Y:S02]  /*50e0*/  IMAD R23, R18, R11, R23 ;  /* 0x0000000b12177224 */ /* 0x000fe400078e0217 */
[----:B------:R-:W-:Y:S02]  /*50f0*/  IMAD R11, R19, R20, RZ ;  /* 0x00000014130b7224 */ /* 0x000fe400078e02ff */
[----:B------:R-:W-:Y:S01]  /*5100*/  IMAD R20, R6, R21, R19 ;  /* 0x0000001506147224 */ /* 0x000fe200078e0213 */
[----:B------:R-:W-:Y:S02]  /*5110*/  ISETP.GT.U32.AND P1, PT, R18, R23, PT ;  /* 0x000000171200720c */ /* 0x000fe40003f24070 */
[----:B------:R-:W-:-:S05]  /*5120*/  IADD3 R11, PT, PT, R11, R8, RZ ;  /* 0x000000080b0b7210 */ /* 0x000fca0007ffe0ff */
[----:B0-----:R-:W-:Y:S01]  /*5130*/  IMAD R11, R11, R24, -R14 ;  /* 0x000000180b0b7224 */ /* 0x001fe200078e0a0e */
[----:B------:R-:W-:Y:S01]  /*5140*/  LOP3.LUT R14, R10, R17, RZ, 0x3c, !PT ;  /* 0x000000110a0e7212 */ /* 0x000fe200078e3cff */
[----:B------:R-:W-:-:S04]  /*5150*/  IMAD R25, R20, R25, -R15 ;  /* 0x0000001914197224 */ /* 0x000fc800078e0a0f */
[-C--:B------:R-:W-:Y:S01]  /*5160*/  @!P1 IADD3 R23, PT, PT, R23, -R18.reuse, RZ ;  /* 0x8000001217179210 */ /* 0x080fe20007ffe0ff */
[C---:B------:R-:W-:Y:S01]  /*5170*/  VIADD R24, R11.reuse, UR5 ;  /* 0x000000050b187c36 */ /* 0x040fe20008000000 */
[----:B------:R-:W-:Y:S01]  /*5180*/  ISETP.GE.AND P0, PT, R11, UR12, PT ;  /* 0x0000000c0b007c0c */ /* 0x000fe2000bf06270 */
[----:B------:R-:W-:Y:S01]  /*5190*/  IMAD R15, R10, UR4, RZ ;  /* 0x000000040a0f7c24 */ /* 0x000fe2000f8e02ff */
[----:B------:R-:W-:Y:S02]  /*51a0*/  ISETP.GE.U32.AND P3, PT, R23, R18, PT ;  /* 0x000000121700720c */ /* 0x000fe40003f66070 */
[----:B------:R-:W-:Y:S02]  /*51b0*/  ISETP.GE.AND P6, PT, R25, UR13, PT ;  /* 0x0000000d19007c0c */ /* 0x000fe4000bfc6270 */
[----:B------:R-:W-:Y:S01]  /*51c0*/  ISETP.GE.AND P5, PT, R14, RZ, PT ;  /* 0x000000ff0e00720c */ /* 0x000fe20003fa6270 */
[----:B------:R-:W-:Y:S01]  /*51d0*/  IMAD.WIDE R14, R15, 0x2, R12 ;  /* 0x000000020f0e7825 */ /* 0x000fe200078e020c */
[----:B------:R-:W-:-:S02]  /*51e0*/  ISETP.GT.AND P0, PT, R11, -0x1, !P0 ;  /* 0xffffffff0b00780c */ /* 0x000fc40004704270 */
[----:B------:R-:W-:Y:S02]  /*51f0*/  ISETP.GT.AND P6, PT, R25, -0x1, !P6 ;  /* 0xffffffff1900780c */ /* 0x000fe400077c4270 */
[----:B------:R-:W-:Y:S02]  /*5200*/  @!P1 IADD3 R22, PT, PT, R22, 0x1, RZ ;  /* 0x0000000116169810 */ /* 0x000fe40007ffe0ff */
[----:B------:R-:W-:Y:S02]  /*5210*/  ISETP.NE.AND P1, PT, R17, RZ, PT ;  /* 0x000000ff1100720c */ /* 0x000fe40003f25270 */
[----:B------:R-:W-:Y:S01]  /*5220*/  ISETP.GE.AND P4, PT, R24, UR12, PT ;  /* 0x0000000c18007c0c */ /* 0x000fe2000bf86270 */
[----:B------:R-:W-:Y:S01]  /*5230*/  @P3 VIADD R22, R22, 0x1 ;  /* 0x0000000116163836 */ /* 0x000fe20000000000 */
[----:B------:R-:W-:Y:S02]  /*5240*/  PLOP3.LUT P2, PT, P6, P0, PT, 0x80, 0x8 ;  /* 0x000000000008781c */ /* 0x000fe40003741070 */
[----:B------:R-:W-:-:S02]  /*5250*/  IADD3 R20, PT, PT, R24, UR5, RZ ;  /* 0x0000000518147c10 */ /* 0x000fc4000fffe0ff */
[----:B------:R-:W-:Y:S02]  /*5260*/  ISETP.GT.AND P4, PT, R24, -0x1, !P4 ;  /* 0xffffffff1800780c */ /* 0x000fe40006784270 */
[----:B------:R-:W-:Y:S02]  /*5270*/  ISETP.GE.AND P3, PT, R20, UR12, PT ;  /* 0x0000000c14007c0c */ /* 0x000fe4000bf66270 */
[----:B------:R-:W-:Y:S02]  /*5280*/  @!P5 IADD3 R22, PT, PT, -R22, RZ, RZ ;  /* 0x000000ff1616d210 */ /* 0x000fe40007ffe1ff */
[----:B------:R-:W-:Y:S02]  /*5290*/  PLOP3.LUT P5, PT, P6, P4, PT, 0x80, 0x8 ;  /* 0x000000000008781c */ /* 0x000fe400037a9070 */
[----:B------:R-:W-:Y:S01]  /*52a0*/  ISETP.GT.AND P3, PT, R20, -0x1, !P3 ;  /* 0xffffffff1400780c */ /* 0x000fe20005f64270 */
[----:B------:R-:W0:Y:S01]  /*52b0*/  @P2 LDC.64 R26, c[0x0][0x380] ;  /* 0x0000e000ff1a2b82 */ /* 0x000e220000000a00 */
[----:B------:R-:W-:-:S02]  /*52c0*/  @!P1 LOP3.LUT R22, RZ, R17, RZ, 0x33, !PT ;  /* 0x00000011ff169212 */ /* 0x000fc400078e33ff */
[----:B------:R-:W-:-:S03]  /*52d0*/  PLOP3.LUT P1, PT, P6, P3, PT, 0x80, 0x8 ;  /* 0x000000000008781c */ /* 0x000fc60003727070 */
[----:B------:R-:W-:-:S04]  /*52e0*/  IMAD R16, R7, R16, R22 ;  /* 0x0000001007107224 */ /* 0x000fc800078e0216 */
[----:B------:R-:W1:Y:S01]  /*52f0*/  @P5 LDC.64 R18, c[0x0][0x380] ;  /* 0x0000e000ff125b82 */ /* 0x000e620000000a00 */
[----:B------:R-:W-:Y:S01]  /*5300*/  IMAD R23, R16, UR13, R25 ;  /* 0x0000000d10177c24 */ /* 0x000fe2000f8e0219 */
[----:B------:R-:W2:Y:S03]  /*5310*/  @P5 LDG.E.U16 R22, desc[UR8][R14.64+0x2] ;  /* 0x000002080e165981 */ /* 0x000ea6000c1e1500 */
[C---:B------:R-:W-:Y:S01]  /*5320*/  @P2 IMAD R21, R23.reuse, UR12, R11 ;  /* 0x0000000c17152c24 */ /* 0x040fe2000f8e020b */
[----:B------:R-:W3:Y:S02]  /*5330*/  @P1 LDG.E.U16 R28, desc[UR8][R14.64+0x4] ;  /* 0x000004080e1c1981 */ /* 0x000ee4000c1e1500 */
[----:B------:R-:W4:Y:S01]  /*5340*/  @P1 LDC.64 R16, c[0x0][0x380] ;  /* 0x0000e000ff101b82 */ /* 0x000f220000000a00 */
[----:B------:R-:W-:Y:S02]  /*5350*/  @P5 IMAD R29, R23, UR12, R24 ;  /* 0x0000000c171d5c24 */ /* 0x000fe4000f8e0218 */
[----:B0-----:R-:W-:-:S02]  /*5360*/  @P2 IMAD.WIDE R26, R21, 0x2, R26 ;  /* 0x00000002151a2825 */ /* 0x001fc400078e021a */
[----:B------:R-:W5:Y:S04]  /*5370*/  @P2 LDG.E.U16 R21, desc[UR8][R14.64] ;  /* 0x000000080e152981 */ /* 0x000f68000c1e1500 */
[----:B------:R2:W3:Y:S01]  /*5380*/  @P2 LDG.E.U16 R26, desc[UR8][R26.64] ;  /* 0x000000081a1a2981 */ /* 0x0004e2000c1e1500 */
[----:B-1----:R-:W-:-:S04]  /*5390*/  @P5 IMAD.WIDE R18, R29, 0x2, R18 ;  /* 0x000000021d125825 */ /* 0x002fc800078e0212 */
[----:B------:R-:W-:Y:S02]  /*53a0*/  @P1 IMAD R29, R23, UR12, R20 ;  /* 0x0000000c171d1c24 */ /* 0x000fe4000f8e0214 */
[----:B------:R-:W3:Y:S02]  /*53b0*/  @P5 LDG.E.U16 R18, desc[UR8][R18.64] ;  /* 0x0000000812125981 */ /* 0x000ee4000c1e1500 */
[----:B----4-:R-:W-:-:S06]  /*53c0*/  @P1 IMAD.WIDE R16, R29, 0x2, R16 ;  /* 0x000000021d101825 */ /* 0x010fcc00078e0210 */
[----:B------:R0:W4:Y:S01]  /*53d0*/  @P1 LDG.E.U16 R16, desc[UR8][R16.64] ;  /* 0x0000000810101981 */ /* 0x000122000c1e1500 */
[----:B------:R-:W-:Y:S01]  /*53e0*/  MOV R10, RZ ;  /* 0x000000ff000a7202 */ /* 0x000fe20000000f00 */
[----:B--2---:R-:W-:Y:S01]  /*53f0*/  @P5 IMAD.U32 R27, R22, 0x10000, RZ ;  /* 0x00010000161b5824 */ /* 0x004fe200078e00ff */
[----:B-----5:R-:W-:Y:S01]  /*5400*/  @P2 SHF.L.U32 R21, R21, 0x10, RZ ;  /* 0x0000001015152819 */ /* 0x020fe200000006ff */
[----:B---3--:R-:W-:-:S04]  /*5410*/  @P2 IMAD.U32 R26, R26, 0x10000, RZ ;  /* 0x000100001a1a2824 */ /* 0x008fc800078e00ff */
[----:B------:R-:W-:Y:S01]  /*5420*/  @P2 FFMA.FTZ R10, R21, R26, RZ ;  /* 0x0000001a150a2223 */ /* 0x000fe200000100ff */
[----:B------:R-:W-:Y:S02]  /*5430*/  IADD3 R21, PT, PT, R20, UR5, RZ ;  /* 0x0000000514157c10 */ /* 0x000fe4000fffe0ff */
[----:B------:R-:W-:Y:S02]  /*5440*/  @P5 SHF.L.U32 R18, R18, 0x10, RZ ;  /* 0x0000001012125819 */ /* 0x000fe400000006ff */
[----:B------:R-:W-:Y:S02]  /*5450*/  ISETP.GE.AND P2, PT, R21, UR12, PT ;  /* 0x0000000c15007c0c */ /* 0x000fe4000bf46270 */
[----:B0-----:R-:W-:Y:S01]  /*5460*/  @P1 SHF.L.U32 R17, R28, 0x10, RZ ;  /* 0x000000101c111819 */ /* 0x001fe200000006ff */
[----:B------:R-:W-:Y:S01]  /*5470*/  @P5 FFMA.FTZ R10, R27, R18, R10 ;  /* 0x000000121b0a5223 */ /* 0x000fe2000001000a */
[C---:B------:R-:W-:Y:S01]  /*5480*/  ISETP.GT.AND P2, PT, R21.reuse, -0x1, !P2 ;  /* 0xffffffff1500780c */ /* 0x040fe20005744270 */
[----:B----4-:R-:W-:Y:S01]  /*5490*/  @P1 IMAD.U32 R16, R16, 0x10000, RZ ;  /* 0x0001000010101824 */ /* 0x010fe200078e00ff */
[----:B------:R-:W-:-:S02]  /*54a0*/  IADD3 R22, PT, PT, R21, UR5, RZ ;  /* 0x0000000515167c10 */ /* 0x000fc4000fffe0ff */
[----:B------:R-:W-:Y:S01]  /*54b0*/  PLOP3.LUT P5, PT, P6, P2, PT, 0x80, 0x8 ;  /* 0x000000000008781c */ /* 0x000fe200037a5070 */
[----:B------:R-:W-:Y:S01]  /*54c0*/  @P1 FFMA.FTZ R10, R17, R16, R10 ;  /* 0x00000010110a1223 */ /* 0x000fe2000001000a */
[----:B------:R-:W-:-:S04]  /*54d0*/  ISETP.GE.AND P1, PT, R22, UR15, PT ;  /* 0x0000000f16007c0c */ /* 0x000fc8000bf26270 */
[----:B------:R-:W-:-:S04]  /*54e0*/  ISETP.GT.AND P1, PT, R22, -0x1, !P1 ;  /* 0xffffffff1600780c */ /* 0x000fc80004f24270 */
[----:B------:R-:W-:-:S03]  /*54f0*/  PLOP3.LUT P6, PT, P6, P1, PT, 0x80, 0x8 ;  /* 0x000000000008781c */ /* 0x000fc600037c3070 */
[----:B------:R-:W0:Y:S01]  /*5500*/  @P5 LDC.64 R18, c[0x0][0x380] ;  /* 0x0000e000ff125b82 */ /* 0x000e220000000a00 */
[----:B------:R-:W2:Y:S09]  /*5510*/  @P5 LDG.E.U16 R26, desc[UR8][R14.64+0x6] ;  /* 0x000006080e1a5981 */ /* 0x000eb2000c1e1500 */
        /* <DEDUP_REMOVED lines=208> */
[----:B------:R-:W-:-:S04]  /*6220*/  @P2 FFMA.FTZ R10, R23, R16, R10 ;  /* 0x00000010170a2223 */ /* 0x000fc8000001000a */
[----:B------:R-:W-:-:S05]  /*6230*/  @P1 FFMA.FTZ R10, R27, R18, R10 ;  /* 0x000000121b0a1223 */ /* 0x000fca000001000a */
[----:B------:R-:W-:Y:S02]  /*6240*/  F2FP.BF16.F32.PACK_AB R10, RZ, R10 ;  /* 0x0000000aff0a723e */ /* 0x000fe400000010ff */
[----:B------:R-:W-:Y:S02]  /*6250*/  MOV R11, R9 ;  /* 0x00000009000b7202 */ /* 0x000fe40000000f00 */
[----:B------:R-:W-:Y:S01]  /*6260*/  PRMT R14, R10, 0x7610, R14 ;  /* 0x000076100a0e7816 */ /* 0x000fe2000000000e */
[----:B------:R-:W-:Y:S01]  /*6270*/  IMAD.MOV.U32 R10, RZ, RZ, R0 ;  /* 0x000000ffff0a7224 */ /* 0x000fe200078e0000 */
[----:B------:R-:W-:-:S04]  /*6280*/  IADD3 R8, P0, PT, R5, R8, RZ ;  /* 0x0000000805087210 */ /* 0x000fc80007f1e0ff */
[----:B------:R1:W-:Y:S01]  /*6290*/  STG.E.U16 desc[UR8][R10.64], R14 ;  /* 0x0000000e0a007986 */ /* 0x0003e2000c101508 */
[----:B------:R-:W-:Y:S02]  /*62a0*/  IADD3.X R3, PT, PT, RZ, R3, RZ, P0, !PT ;  /* 0x00000003ff037210 */ /* 0x000fe400007fe4ff */
[----:B------:R-:W-:-:S04]  /*62b0*/  ISETP.GE.U32.AND P0, PT, R8, UR14, PT ;  /* 0x0000000e08007c0c */ /* 0x000fc8000bf06070 */
[----:B------:R-:W-:Y:S02]  /*62c0*/  ISETP.GE.AND.EX P0, PT, R3, UR7, PT, P0 ;  /* 0x0000000703007c0c */ /* 0x000fe4000bf06300 */
[----:B------:R-:W-:-:S04]  /*62d0*/  LEA R0, P1, R5, R0, 0x1 ;  /* 0x0000000005007211 */ /* 0x000fc800078208ff */
[----:B------:R-:W-:-:S07]  /*62e0*/  LEA.HI.X R9, R5, R9, RZ, 0x1, P1 ;  /* 0x0000000905097211 */ /* 0x000fce00008f0cff */
[----:B-1----:R-:W-:Y:S05]  /*62f0*/  @!P0 BRA `(.L_x_1262) ;  /* 0xffffffe800088947 */ /* 0x002fea000383ffff */
[----:B------:R-:W-:Y:S05]  /*6300*/  EXIT ;  /* 0x000000000000794d */ /* 0x000fea0003800000 */
.L_x_1263:
        /* <DEDUP_REMOVED lines=15> */
.L_x_1771:


//--------------------- .text._ZN2at6native51_GLOBAL__N__2c613397_18_DepthwiseConv2d_cu_9959487039conv_depthwise2d_forward_kernel_genericIN3c104HalfEiEEvNS_27GenericPackedTensorAccessorIKT_Lm4ENS_16DefaultPtrTraitsEiEENS5_IS6_Lm4ES8_iEES9_NS5_IS7_Lm1ES8_iEEbT0_iiiiiiiiiiiiii --------------------------
	.section	.text._ZN2at6native51_GLOBAL__N__2c613397_18_DepthwiseConv2d_cu_9959487039conv_depthwise2d_forward_kernel_genericIN3c104HalfEiEEvNS_27GenericPackedTensorAccessorIKT_Lm4ENS_16DefaultPtrTraitsEiEENS5_IS6_Lm4ES8_iEES9_NS5_IS7_Lm1ES8_iEEbT0_iiiiiiiiiiiiii,"ax",@progbits
	.align	128
.text._ZN2at6native51_GLOBAL__N__2c613397_18_DepthwiseConv2d_cu_9959487039conv_depthwise2d_forward_kernel_genericIN3c104HalfEiEEvNS_27GenericPackedTensorAccessorIKT_Lm4ENS_16DefaultPtrTraitsEiEENS5_IS6_Lm4ES8_iEES9_NS5_IS7_Lm1ES8_iEEbT0_iiiiiiiiiiiiii:
        .type           _ZN2at6native51_GLOBAL__N__2c613397_18_DepthwiseConv2d_cu_9959487039conv_depthwise2d_forward_kernel_genericIN3c104HalfEiEEvNS_27GenericPackedTensorAccessorIKT_Lm4ENS_16DefaultPtrTraitsEiEENS5_IS6_Lm4ES8_iEES9_NS5_IS7_Lm1ES8_iEEbT0_iiiiiiiiiiiiii,@function
        .size           _ZN2at6native51_GLOBAL__N__2c613397_18_DepthwiseConv2d_cu_9959487039conv_depthwise2d_forward_kernel_genericIN3c104HalfEiEEvNS_27GenericPackedTensorAccessorIKT_Lm4ENS_16DefaultPtrTraitsEiEENS5_IS6_Lm4ES8_iEES9_NS5_IS7_Lm1ES8_iEEbT0_iiiiiiiiiiiiii,(.L_x_1772 - _ZN2at6native51_GLOBAL__N__2c613397_18_DepthwiseConv2d_cu_9959487039conv_depthwise2d_forward_kernel_genericIN3c104HalfEiEEvNS_27GenericPackedTensorAccessorIKT_Lm4ENS_16DefaultPtrTraitsEiEENS5_IS6_Lm4ES8_iEES9_NS5_IS7_Lm1ES8_iEEbT0_iiiiiiiiiiiiii)
        .other          _ZN2at6native51_GLOBAL__N__2c613397_18_DepthwiseConv2d_cu_9959487039conv_depthwise2d_forward_kernel_genericIN3c104HalfEiEEvNS_27GenericPackedTensorAccessorIKT_Lm4ENS_16DefaultPtrTraitsEiEENS5_IS6_Lm4ES8_iEES9_NS5_IS7_Lm1ES8_iEEbT0_iiiiiiiiiiiiii,@"STO_CUDA_ENTRY STV_DEFAULT"
_ZN2at6native51_GLOBAL__N__2c613397_18_DepthwiseConv2d_cu_9959487039conv_depthwise2d_forward_kernel_genericIN3c104HalfEiEEvNS_27GenericPackedTensorAccessorIKT_Lm4ENS_16DefaultPtrTraitsEiEENS5_IS6_Lm4ES8_iEES9_NS5_IS7_Lm1ES8_iEEbT0_iiiiiiiiiiiiii:
        /* <DEDUP_REMOVED lines=29> */
.L_x_1284:
        /* <DEDUP_REMOVED lines=10> */
[----:B0-----:R-:W-:Y:S02]  /*0270*/  IMAD.MOV.U32 R10, RZ, RZ, RZ ;  /* 0x000000ffff0a7224 */ /* 0x001fe400078e00ff */
[----:B--2---:R-:W-:-:S04]  /*0280*/  IMAD.MOV R2, RZ, RZ, -R11 ;  /* 0x000000ffff027224 */ /* 0x004fc800078e0a0b */
[----:B------:R-:W-:Y:S01]  /*0290*/  IMAD R15, R2, R13, RZ ;  /* 0x0000000d020f7224 */ /* 0x000fe200078e02ff */
[----:B------:R-:W-:-:S03]  /*02a0*/  MOV R2, R6 ;  /* 0x0000000600027202 */ /* 0x000fc60000000f00 */
[----:B------:R-:W-:Y:S01]  /*02b0*/  IMAD.HI.U32 R11, R11, R15, R10 ;  /* 0x0000000f0b0b7227 */ /* 0x000fe200078e000a */
[----:B------:R-:W0:Y:S01]  /*02c0*/  I2F.RP R12, R2 ;  /* 0x00000002000c7306 */ /* 0x000e220000209400 */
[----:B------:R-:W2:Y:S04]  /*02d0*/  LDC.64 R14, c[0x0][0x3f8] ;  /* 0x0000fe00ff0e7b82 */ /* 0x000ea80000000a00 */
        /* <DEDUP_REMOVED lines=8> */
[----:B0-----:R-:W-:Y:S01]  /*0360*/  IADD3 R10, PT, PT, R12, 0xffffffe, RZ ;  /* 0x0ffffffe0c0a7810 */ /* 0x001fe20007ffe0ff */
[----:B------:R-:W-:Y:S01]  /*0370*/  @!P1 VIADD R6, R6, 0x1 ;  /* 0x0000000106069836 */ /* 0x000fe20000000000 */
[----:B------:R-:W-:Y:S02]  /*0380*/  ISETP.NE.AND P1, PT, R9, RZ, PT ;  /* 0x000000ff0900720c */ /* 0x000fe40003f25270 */
[----:B------:R-:W-:Y:S01]  /*0390*/  ISETP.GE.U32.AND P0, PT, R4, R13, PT ;  /* 0x0000000d0400720c */ /* 0x000fe20003f06070 */
[----:B------:R0:W3:Y:S01]  /*03a0*/  F2I.FTZ.U32.TRUNC.NTZ R11, R10 ;  /* 0x0000000a000b7305 */ /* 0x0000e2000021f000 */
[----:B------:R-:W4:Y:S01]  /*03b0*/  LDC R4, c[0x0][0x410] ;  /* 0x00010400ff047b82 */ /* 0x000f220000000800 */
[----:B0-----:R-:W-:-:S10]  /*03c0*/  IMAD.MOV.U32 R10, RZ, RZ, RZ ;  /* 0x000000ffff0a7224 */ /* 0x001fd400078e00ff */
[----:B------:R-:W-:Y:S01]  /*03d0*/  @P0 IADD3 R6, PT, PT, R6, 0x1, RZ ;  /* 0x0000000106060810 */ /* 0x000fe20007ffe0ff */
[----:B---3--:R-:W-:-:S03]  /*03e0*/  IMAD.MOV R13, RZ, RZ, -R11 ;  /* 0x000000ffff0d7224 */ /* 0x008fc600078e0a0b */
[----:B------:R-:W-:Y:S02]  /*03f0*/  @!P2 IADD3 R6, PT, PT, -R6, RZ, RZ ;  /* 0x000000ff0606a210 */ /* 0x000fe40007ffe1ff */
[----:B------:R-:W-:Y:S01]  /*0400*/  @!P1 LOP3.LUT R6, RZ, R9, RZ, 0x33, !PT ;  /* 0x00000009ff069212 */ /* 0x000fe200078e33ff */
[----:B------:R-:W-:-:S03]  /*0410*/  IMAD R13, R13, R2, RZ ;  /* 0x000000020d0d7224 */ /* 0x000fc600078e02ff */
[----:B------:R-:W-:Y:S01]  /*0420*/  IABS R12, R6 ;  /* 0x00000006000c7213 */ /* 0x000fe20000000000 */
[----:B------:R-:W-:Y:S01]  /*0430*/  IMAD.HI.U32 R10, R11, R13, R10 ;  /* 0x0000000d0b0a7227 */ /* 0x000fe200078e000a */
[----:B----4-:R-:W-:Y:S02]  /*0440*/  IABS R8, R4 ;  /* 0x0000000400087213 */ /* 0x010fe40000000000 */
[----:B------:R-:W-:Y:S02]  /*0450*/  MOV R11, R12 ;  /* 0x0000000c000b7202 */ /* 0x000fe40000000f00 */
        /* <DEDUP_REMOVED lines=11> */
[----:B------:R0:W3:Y:S01]  /*0510*/  F2I.FTZ.U32.TRUNC.NTZ R11, R10 ;  /* 0x0000000a000b7305 */ /* 0x0000e2000021f000 */
[----:B------:R-:W-:Y:S02]  /*0520*/  ISETP.NE.AND P1, PT, R7, RZ, PT ;  /* 0x000000ff0700720c */ /* 0x000fe40003f25270 */
[----:B------:R-:W-:Y:S01]  /*0530*/  ISETP.GE.AND P2, PT, R2, RZ, PT ;  /* 0x000000ff0200720c */ /* 0x000fe20003f46270 */
[----:B0-----:R-:W-:-:S06]  /*0540*/  HFMA2 R10, -RZ, RZ, 0, 0 ;  /* 0x00000000ff0a7431 */ /* 0x001fcc00000001ff */
[----:B------:R-:W-:Y:S01]  /*0550*/  @P0 VIADD R12, R12, 0x1 ;  /* 0x000000010c0c0836 */ /* 0x000fe20000000000 */
[----:B---3--:R-:W-:-:S05]  /*0560*/  IADD3 R13, PT, PT, RZ, -R11, RZ ;  /* 0x8000000bff0d7210 */ /* 0x008fca0007ffe0ff */
[----:B------:R-:W-:Y:S01]  /*0570*/  @!P2 IMAD.MOV R12, RZ, RZ, -R12 ;  /* 0x000000ffff0ca224 */ /* 0x000fe200078e0a0c */
[----:B------:R-:W-:Y:S01]  /*0580*/  @!P1 LOP3.LUT R12, RZ, R7, RZ, 0x33, !PT ;  /* 0x00000007ff0c9212 */ /* 0x000fe200078e33ff */
[----:B------:R-:W-:-:S03]  /*0590*/  IMAD R13, R13, R8, RZ ;  /* 0x000000080d0d7224 */ /* 0x000fc600078e02ff */
[----:B------:R-:W-:Y:S02]  /*05a0*/  IABS R2, R12 ;  /* 0x0000000c00027213 */ /* 0x000fe40000000000 */
[----:B------:R-:W-:Y:S01]  /*05b0*/  ISETP.GE.AND P2, PT, R12, RZ, PT ;  /* 0x000000ff0c00720c */ /* 0x000fe20003f46270 */
[----:B------:R-:W-:-:S04]  /*05c0*/  IMAD.HI.U32 R10, R11, R13, R10 ;  /* 0x0000000d0b0a7227 */ /* 0x000fc800078e000a */
[----:B------:R-:W-:-:S04]  /*05d0*/  IMAD.MOV.U32 R11, RZ, RZ, R2 ;  /* 0x000000ffff0b7224 */ /* 0x000fc800078e0002 */
[----:B------:R-:W-:-:S05]  /*05e0*/  IMAD.HI.U32 R10, R10, R11, RZ ;  /* 0x0000000b0a0a7227 */ /* 0x000fca00078e00ff */
[----:B------:R-:W-:-:S05]  /*05f0*/  IADD3 R10, PT, PT, -R10, RZ, RZ ;  /* 0x000000ff0a0a7210 */ /* 0x000fca0007ffe1ff */
        /* <DEDUP_REMOVED lines=12> */
[----:B------:R-:W-:Y:S01]  /*06c0*/  IADD3 R4, PT, PT, -R12, RZ, RZ ;  /* 0x000000ff0c047210 */ /* 0x000fe20007ffe1ff */
[----:B------:R-:W-:Y:S04]  /*06d0*/  BSSY.RECONVERGENT B0, `(.L_x_1266) ;  /* 0x0000022000007945 */ /* 0x000fe80003800200 */
[----:B------:R-:W-:Y:S02]  /*06e0*/  IMAD R4, R7, R4, R6 ;  /* 0x0000000407047224 */ /* 0x000fe400078e0206 */
[----:B------:R-:W-:Y:S02]  /*06f0*/  IMAD.MOV.U32 R7, RZ, RZ, RZ ;  /* 0x000000ffff077224 */ /* 0x000fe400078e00ff */
        /* <DEDUP_REMOVED lines=8> */
[----:B-1----:R-:W-:-:S06]  /*0780*/  IADD3 R14, PT, PT, R7, 0xffffffe, RZ ;  /* 0x0ffffffe070e7810 */ /* 0x002fcc0007ffe0ff */
[----:B------:R1:W2:Y:S02]  /*0790*/  F2I.FTZ.U32.TRUNC.NTZ R15, R14 ;  /* 0x0000000e000f7305 */ /* 0x0002a4000021f000 */
[----:B-1----:R-:W-:Y:S01]  /*07a0*/  MOV R14, RZ ;  /* 0x000000ff000e7202 */ /* 0x002fe20000000f00 */
[----:B--2---:R-:W-:-:S04]  /*07b0*/  IMAD.MOV R13, RZ, RZ, -R15 ;  /* 0x000000ffff0d7224 */ /* 0x004fc800078e0a0f */
        /* <DEDUP_REMOVED lines=19> */
.L_x_1267:
[----:B------:R-:W-:Y:S05]  /*08f0*/  BSYNC.RECONVERGENT B0 ;  /* 0x0000000000007941 */ /* 0x000fea0003800200 */
.L_x_1266:
[----:B------:R-:W1:Y:S01]  /*0900*/  LDCU UR6, c[0x0][0x42c] ;  /* 0x00008580ff0677ac */ /* 0x000e620008000800 */
[----:B------:R-:W-:Y:S01]  /*0910*/  IADD3 R10, PT, PT, R11, UR4, RZ ;  /* 0x000000040b0a7c10 */ /* 0x000fe2000fffe0ff */
[----:B------:R-:W-:Y:S03]  /*0920*/  BSSY.RECONVERGENT B0, `(.L_x_1268) ;  /* 0x0000025000007945 */ /* 0x000fe60003800200 */
[----:B------:R-:W-:Y:S01]  /*0930*/  ISETP.GE.AND P0, PT, R10, -0x1, PT ;  /* 0xffffffff0a00780c */ /* 0x000fe20003f06270 */
[----:B-1----:R-:W-:-:S12]  /*0940*/  IMAD.U32 R4, RZ, RZ, UR6 ;  /* 0x00000006ff047e24 */ /* 0x002fd8000f8e00ff */
        /* <DEDUP_REMOVED lines=9> */
[----:B-1----:R-:W-:-:S06]  /*09e0*/  IADD3 R15, PT, PT, R18, 0xffffffe, RZ ;  /* 0x0ffffffe120f7810 */ /* 0x002fcc0007ffe0ff */
[----:B------:R-:W1:Y:S02]  /*09f0*/  F2I.FTZ.U32.TRUNC.NTZ R15, R15 ;  /* 0x0000000f000f7305 */ /* 0x000e64000021f000 */
        /* <DEDUP_REMOVED lines=18> */
[----:B--2---:R-:W-:-:S03]  /*0b20*/  IADD3 R10, PT, PT, -R10, UR6, RZ ;  /* 0x000000060a0a7c10 */ /* 0x004fc6000fffe1ff */
[----:B------:R-:W-:-:S05]  /*0b30*/  IMAD R4, R4, R13, R17 ;  /* 0x0000000d04047224 */ /* 0x000fca00078e0211 */
[----:B------:R-:W-:Y:S01]  /*0b40*/  ISETP.NE.AND P0, PT, R4, RZ, PT ;  /* 0x000000ff0400720c */ /* 0x000fe20003f05270 */
[----:B------:R-:W-:-:S12]  /*0b50*/  VIADD R4, R10, 0xffffffff ;  /* 0xffffffff0a047836 */ /* 0x000fd80000000000 */
[----:B------:R-:W-:-:S07]  /*0b60*/  @!P0 IADD3 R4, PT, PT, R10, RZ, RZ ;  /* 0x000000ff0a048210 */ /* 0x000fce0007ffe0ff */
.L_x_1269:
[----:B------:R-:W-:Y:S05]  /*0b70*/  BSYNC.RECONVERGENT B0 ;  /* 0x0000000000007941 */ /* 0x000fea0003800200 */
.L_x_1268:
        /* <DEDUP_REMOVED lines=14> */
[----:B0-----:R-:W-:Y:S01]  /*0c60*/  IMAD.MOV.U32 R8, RZ, RZ, RZ ;  /* 0x000000ffff087224 */ /* 0x001fe200078e00ff */
[----:B-1----:R-:W-:-:S05]  /*0c70*/  IADD3 R14, PT, PT, RZ, -R9, RZ ;  /* 0x80000009ff0e7210 */ /* 0x002fca0007ffe0ff */
[----:B------:R-:W-:Y:S01]  /*0c80*/  IMAD R17, R14, R15, RZ ;  /* 0x0000000f0e117224 */ /* 0x000fe200078e02ff */
[----:B------:R-:W-:-:S03]  /*0c90*/  IABS R14, R6 ;  /* 0x00000006000e7213 */ /* 0x000fc60000000000 */
[----:B------:R-:W-:Y:S01]  /*0ca0*/  IMAD.HI.U32 R9, R9, R17, R8 ;  /* 0x0000001109097227 */ /* 0x000fe200078e0008 */
[----:B------:R-:W-:-:S04]  /*0cb0*/  LOP3.LUT R8, R6, R13, RZ, 0x3c, !PT ;  /* 0x0000000d06087212 */ /* 0x000fc800078e3cff */
[----:B------:R-:W-:Y:S01]  /*0cc0*/  ISETP.GE.AND P2, PT, R8, RZ, PT ;  /* 0x000000ff0800720c */ /* 0x000fe20003f46270 */
[----:B------:R-:W-:-:S05]  /*0cd0*/  IMAD.HI.U32 R9, R9, R14, RZ ;  /* 0x0000000e09097227 */ /* 0x000fca00078e00ff */
[----:B------:R-:W-:-:S05]  /*0ce0*/  IADD3 R10, PT, PT, -R9, RZ, RZ ;  /* 0x000000ff090a7210 */ /* 0x000fca0007ffe1ff */
        /* <DEDUP_REMOVED lines=12> */
.L_x_1271:
[----:B------:R-:W-:Y:S05]  /*0db0*/  BSYNC.RECONVERGENT B0 ;  /* 0x0000000000007941 */ /* 0x000fea0003800200 */
.L_x_1270:
        /* <DEDUP_REMOVED lines=39> */
.L_x_1273:
[----:B------:R-:W-:Y:S05]  /*1030*/  BSYNC.RECONVERGENT B0 ;  /* 0x0000000000007941 */ /* 0x000fea0003800200 */
.L_x_1272:
[----:B------:R-:W-:Y:S01]  /*1040*/  ISETP.GE.AND P0, PT, R7, R4, PT ;  /* 0x000000040700720c */ /* 0x000fe20003f06270 */
[----:B------:R-:W-:Y:S01]  /*1050*/  BSSY.RECONVERGENT B1, `(.L_x_1274) ;  /* 0x00000a6000017945 */ /* 0x000fe20003800200 */
[----:B-----5:R-:W-:-:S11]  /*1060*/  HADD2.F32 R23, -RZ, R23.H0_H0 ;  /* 0x20000017ff177230 */ /* 0x020fd60000004100 */
[----:B------:R-:W-:Y:S05]  /*1070*/  @P0 BRA `(.L_x_1275) ;  /* 0x00000008008c0947 */ /* 0x000fea0003800000 */
[----:B------:R-:W0:Y:S01]  /*1080*/  LDCU UR6, c[0x0][0x41c] ;  /* 0x00008380ff0677ac */ /* 0x000e220008000800 */
[C---:B------:R-:W-:Y:S01]  /*1090*/  IMAD.IADD R10, R9.reuse, 0x1, -R8 ;  /* 0x00000001090a7824 */ /* 0x040fe200078e0a08 */
[----:B------:R-:W-:-:S04]  /*10a0*/  IADD3 R14, PT, PT, -R9, R8, RZ ;  /* 0x00000008090e7210 */ /* 0x000fc80007ffe1ff */
[----:B------:R-:W-:Y:S02]  /*10b0*/  LOP3.LUT R13, R10, 0x7, RZ, 0xc0, !PT ;  /* 0x000000070a0d7812 */ /* 0x000fe400078ec0ff */
[----:B------:R-:W-:-:S03]  /*10c0*/  ISETP.GT.U32.AND P0, PT, R14, -0x8, PT ;  /* 0xfffffff80e00780c */ /* 0x000fc60003f04070 */
[----:B------:R-:W-:-:S05]  /*10d0*/  VIADD R13, R13, 0xffffffff ;  /* 0xffffffff0d0d7836 */ /* 0x000fca0000000000 */
[----:B------:R-:W-:Y:S01]  /*10e0*/  ISETP.GE.U32.AND P1, PT, R13, 0x3, PT ;  /* 0x000000030d00780c */ /* 0x000fe20003f26070 */
[----:B0-----:R-:W-:Y:S01]  /*10f0*/  IMAD R12, R12, UR6, R11 ;  /* 0x000000060c0c7c24 */ /* 0x001fe2000f8e020b */
[----:B------:R-:W-:-:S11]  /*1100*/  LOP3.LUT R11, R10, 0xfffffff8, RZ, 0xc0, !PT ;  /* 0xfffffff80a0b7812 */ /* 0x000fd600078ec0ff */
.L_x_1283:
[----:B------:R-:W-:Y:S01]  /*1110*/  ISETP.GE.AND P2, PT, R8, R9, PT ;  /* 0x000000090800720c */ /* 0x000fe20003f46270 */
[----:B------:R-:W-:-:S12]  /*1120*/  BSSY.RECONVERGENT B0, `(.L_x_1276) ;  /* 0x0000095000007945 */ /* 0x000fd80003800200 */
[----:B------:R-:W-:Y:S05]  /*1130*/  @P2 BRA `(.L_x_1277) ;  /* 0x00000008004c2947 */ /* 0x000fea0003800000 */
[----:B------:R-:W0:Y:S01]  /*1140*/  LDCU UR6, c[0x0][0x444] ;  /* 0x00008880ff0677ac */ /* 0x000e220008000800 */
[----:B------:R-:W-:Y:S01]  /*1150*/  LOP3.LUT R13, R10, 0x7, RZ, 0xc0, !PT ;  /* 0x000000070a0d7812 */ /* 0x000fe200078ec0ff */
[----:B------:R-:W-:Y:S01]  /*1160*/  BSSY.RECONVERGENT B2, `(.L_x_1278) ;  /* 0x0000046000027945 */ /* 0x000fe20003800200 */
[----:B------:R-:W1:Y:S02]  /*1170*/  LDCU UR8, c[0x0][0x42c] ;  /* 0x00008580ff0877ac */ /* 0x000e640008000800 */
[----:B------:R-:W-:Y:S02]  /*1180*/  ISETP.NE.AND P3, PT, R13, RZ, PT ;  /* 0x000000ff0d00720c */ /* 0x000fe40003f65270 */
[----:B------:R-:W-:Y:S01]  /*1190*/  MOV R13, R8 ;  /* 0x00000008000d7202 */ /* 0x000fe20000000f00 */
[----:B------:R-:W2:Y:S01]  /*11a0*/  LDCU UR7, c[0x0][0x418] ;  /* 0x00008300ff0777ac */ /* 0x000ea20008000800 */
[----:B0-----:R-:W-:Y:S02]  /*11b0*/  IMAD R15, R7, UR6, R12 ;  /* 0x00000006070f7c24 */ /* 0x001fe4000f8e020c */
[----:B-1----:R-:W-:-:S02]  /*11c0*/  IMAD R20, R2, UR8, R7 ;  /* 0x0000000802147c24 */ /* 0x002fc4000f8e0207 */
[----:B--2---:R-:W-:Y:S01]  /*11d0*/  IMAD R22, R15, UR7, R6 ;  /* 0x000000070f167c24 */ /* 0x004fe2000f8e0206 */
[----:B------:R-:W-:Y:S06]  /*11e0*/  @P0 BRA `(.L_x_1279) ;  /* 0x0000000000f40947 */ /* 0x000fec0003800000 */
[----:B------:R-:W-:Y:S01]  /*11f0*/  IMAD.MOV.U32 R24, RZ, RZ, RZ ;  /* 0x000000ffff187224 */ /* 0x000fe200078e00ff */
[----:B------:R-:W-:-:S07]  /*1200*/  MOV R13, R8 ;  /* 0x00000008000d7202 */ /* 0x000fce0000000f00 */
.L_x_1280:
        /* <DEDUP_REMOVED lines=10> */
[----:B--2---:R-:W-:Y:S02]  /*12b0*/  HADD2.F32 R26, -RZ, R16.H0_H0 ;  /* 0x20000010ff1a7230 */ /* 0x004fe40000004100 */
[----:B---3--:R-:W-:Y:S02]  /*12c0*/  HADD2.F32 R25, -RZ, R17.H0_H0 ;  /* 0x20000011ff197230 */ /* 0x008fe40000004100 */
        /* <DEDUP_REMOVED lines=10> */
[----:B--2---:R-:W-:Y:S02]  /*1370*/  HADD2.F32 R26, -RZ, R26.H0_H0 ;  /* 0x2000001aff1a7230 */ /* 0x004fe40000004100 */
[----:B---3--:R-:W-:Y:S02]  /*1380*/  HADD2.F32 R27, -RZ, R27.H0_H0 ;  /* 0x2000001bff1b7230 */ /* 0x008fe40000004100 */
[----:B----4-:R-:W-:-:S03]  /*1390*/  HADD2.F32 R25, -RZ, R25.H0_H0 ;  /* 0x20000019ff197230 */ /* 0x010fc60000004100 */
[----:B------:R-:W-:Y:S01]  /*13a0*/  FFMA.FTZ R23, R26, R27, R23 ;  /* 0x0000001b1a177223 */ /* 0x000fe20000010017 */
[----:B-----5:R-:W-:Y:S02]  /*13b0*/  HADD2.F32 R26, -RZ, R16.H0_H0 ;  /* 0x20000010ff1a7230 */ /* 0x020fe40000004100 */
[----:B------:R-:W2:Y:S03]  /*13c0*/  LDG.E.U16 R16, desc[UR12][R14.64+0x6] ;  /* 0x0000060c0e107981 */ /* 0x000ea6000c1e1500 */
[----:B------:R-:W-:Y:S01]  /*13d0*/  FFMA.FTZ R25, R26, R25, R23 ;  /* 0x000000191a197223 */ /* 0x000fe20000010017 */
[----:B------:R-:W-:-:S05]  /*13e0*/  IMAD.WIDE R26, R21, 0x2, R18 ;  /* 0x00000002151a7825 */ /* 0x000fca00078e0212 */
[----:B------:R-:W3:Y:S01]  /*13f0*/  LDG.E.U16 R23, desc[UR12][R26.64] ;  /* 0x0000000c1a177981 */ /* 0x000ee2000c1e1500 */
[----:B------:R-:W-:Y:S02]  /*1400*/  HADD2.F32 R17, -RZ, R17.H0_H0 ;  /* 0x20000011ff117230 */ /* 0x000fe40000004100 */
[----:B------:R-:W-:Y:S02]  /*1410*/  HADD2.F32 R28, -RZ, R28.H0_H0 ;  /* 0x2000001cff1c7230 */ /* 0x000fe40000004100 */
[----:B--2---:R-:W-:-:S05]  /*1420*/  HADD2.F32 R16, -RZ, R16.H0_H0 ;  /* 0x20000010ff107230 */ /* 0x004fca0000004100 */
[----:B------:R-:W-:Y:S01]  /*1430*/  FFMA.FTZ R25, R16, R17, R25 ;  /* 0x0000001110197223 */ /* 0x000fe20000010019 */
[----:B------:R-:W-:-:S04]  /*1440*/  IMAD.WIDE R16, R21, 0x2, R26 ;  /* 0x0000000215107825 */ /* 0x000fc800078e021a */
[----:B---3--:R-:W-:Y:S02]  /*1450*/  HADD2.F32 R23, -RZ, R23.H0_H0 ;  /* 0x20000017ff177230 */ /* 0x008fe40000004100 */
[C---:B------:R-:W-:Y:S02]  /*1460*/  IMAD.WIDE R18, R21.reuse, 0x2, R16 ;  /* 0x0000000215127825 */ /* 0x040fe400078e0210 */
[----:B------:R-:W2:Y:S02]  /*1470*/  LDG.E.U16 R16, desc[UR12][R16.64] ;  /* 0x0000000c10107981 */ /* 0x000ea4000c1e1500 */
[----:B------:R-:W-:Y:S02]  /*1480*/  FFMA.FTZ R23, R28, R23, R25 ;  /* 0x000000171c177223 */ /* 0x000fe40000010019 */
[----:B------:R-:W3:Y:S01]  /*1490*/  LDG.E.U16 R28, desc[UR12][R14.64+0xa] ;  /* 0x00000a0c0e1c7981 */ /* 0x000ee2000c1e1500 */
[----:B------:R-:W-:-:S03]  /*14a0*/  IMAD.WIDE R26, R21, 0x2, R18 ;  /* 0x00000002151a7825 */ /* 0x000fc600078e0212 */
[----:B------:R-:W4:Y:S04]  /*14b0*/  LDG.E.U16 R25, desc[UR12][R18.64] ;  /* 0x0000000c12197981 */ /* 0x000f28000c1e1500 */
[----:B------:R-:W5:Y:S04]  /*14c0*/  LDG.E.U16 R17, desc[UR12][R14.64+0xc] ;  /* 0x00000c0c0e117981 */ /* 0x000f68000c1e1500 */
[----:B------:R-:W5:Y:S04]  /*14d0*/  LDG.E.U16 R21, desc[UR12][R14.64+0xe] ;  /* 0x00000e0c0e157981 */ /* 0x000f68000c1e1500 */
[----:B------:R-:W5:Y:S01]  /*14e0*/  LDG.E.U16 R26, desc[UR12][R26.64] ;  /* 0x0000000c1a1a7981 */ /* 0x000f62000c1e1500 */
[----:B------:R-:W-:-:S05]  /*14f0*/  VIADD R24, R24, 0x8 ;  /* 0x0000000818187836 */ /* 0x000fca0000000000 */
[----:B------:R-:W-:Y:S02]  /*1500*/  ISETP.NE.AND P2, PT, R24, R11, PT ;  /* 0x0000000b1800720c */ /* 0x000fe40003f45270 */
[----:B------:R-:W-:Y:S01]  /*1510*/  IADD3 R13, PT, PT, R13, 0x8, RZ ;  /* 0x000000080d0d7810 */ /* 0x000fe20007ffe0ff */
[----:B--2---:R-:W-:Y:S02]  /*1520*/  HADD2.F32 R29, -RZ, R16.H0_H0 ;  /* 0x20000010ff1d7230 */ /* 0x004fe40000004100 */
[----:B---3--:R-:W-:Y:S02]  /*1530*/  HADD2.F32 R28, -RZ, R28.H0_H0 ;  /* 0x2000001cff1c7230 */ /* 0x008fe40000004100 */
[----:B----4-:R-:W-:-:S03]  /*1540*/  HADD2.F32 R25, -RZ, R25.H0_H0 ;  /* 0x20000019ff197230 */ /* 0x010fc60000004100 */
[----:B------:R-:W-:Y:S01]  /*1550*/  FFMA.FTZ R23, R28, R29, R23 ;  /* 0x0000001d1c177223 */ /* 0x000fe20000010017 */
[----:B-----5:R-:W-:Y:S02]  /*1560*/  HADD2.F32 R16, -RZ, R17.H0_H0 ;  /* 0x20000011ff107230 */ /* 0x020fe40000004100 */
[----:B------:R-:W-:-:S03]  /*1570*/  HADD2.F32 R18, -RZ, R21.H0_H0 ;  /* 0x20000015ff127230 */ /* 0x000fc60000004100 */
[----:B------:R-:W-:Y:S01]  /*1580*/  FFMA.FTZ R23, R16, R25, R23 ;  /* 0x0000001910177223 */ /* 0x000fe20000010017 */
[----:B------:R-:W-:-:S05]  /*1590*/  HADD2.F32 R17, -RZ, R26.H0_H0 ;  /* 0x2000001aff117230 */ /* 0x000fca0000004100 */
[----:B------:R-:W-:Y:S01]  /*15a0*/  FFMA.FTZ R23, R18, R17, R23 ;  /* 0x0000001112177223 */ /* 0x000fe20000010017 */
[----:B------:R-:W-:Y:S06]  /*15b0*/  @P2 BRA `(.L_x_1280) ;  /* 0xfffffffc00142947 */ /* 0x000fec000383ffff */
.L_x_1279:
[----:B------:R-:W-:Y:S05]  /*15c0*/  BSYNC.RECONVERGENT B2 ;  /* 0x0000000000027941 */ /* 0x000fea0003800200 */
.L_x_1278:
        /* <DEDUP_REMOVED lines=23> */
[----:B--2---:R-:W-:Y:S02]  /*1740*/  HADD2.F32 R21, -RZ, R21.H0_H0 ;  /* 0x20000015ff157230 */ /* 0x004fe40000004100 */
[----:B---3--:R-:W-:Y:S02]  /*1750*/  HADD2.F32 R16, -RZ, R16.H0_H0 ;  /* 0x20000010ff107230 */ /* 0x008fe40000004100 */
[----:B----4-:R-:W-:-:S03]  /*1760*/  HADD2.F32 R28, -RZ, R28.H0_H0 ;  /* 0x2000001cff1c7230 */ /* 0x010fc60000004100 */
[----:B------:R-:W-:Y:S01]  /*1770*/  FFMA.FTZ R16, R21, R16, R23 ;  /* 0x0000001015107223 */ /* 0x000fe20000010017 */
[----:B-----5:R-:W-:Y:S02]  /*1780*/  HADD2.F32 R29, -RZ, R29.H0_H0 ;  /* 0x2000001dff1d7230 */ /* 0x020fe40000004100 */
[----:B------:R-:W-:Y:S02]  /*1790*/  HADD2.F32 R17, -RZ, R14.H0_H0 ;  /* 0x2000000eff117230 */ /* 0x000fe40000004100 */
[----:B------:R-:W-:-:S03]  /*17a0*/  HADD2.F32 R14, -RZ, R24.H0_H0 ;  /* 0x20000018ff0e7230 */ /* 0x000fc60000004100 */
[----:B------:R-:W-:Y:S01]  /*17b0*/  FFMA.FTZ R16, R17, R28, R16 ;  /* 0x0000001c11107223 */ /* 0x000fe20000010010 */
[----:B------:R-:W-:Y:S02]  /*17c0*/  HADD2.F32 R15, -RZ, R15.H0_H0 ;  /* 0x2000000fff0f7230 */ /* 0x000fe40000004100 */
[----:B------:R-:W-:Y:S02]  /*17d0*/  HADD2.F32 R23, -RZ, R26.H0_H0 ;  /* 0x2000001aff177230 */ /* 0x000fe40000004100 */
[----:B------:R-:W-:-:S04]  /*17e0*/  FFMA.FTZ R14, R29, R14, R16 ;  /* 0x0000000e1d0e7223 */ /* 0x000fc80000010010 */
[----:B------:R-:W-:-:S07]  /*17f0*/  FFMA.FTZ R23, R15, R23, R14 ;  /* 0x000000170f177223 */ /* 0x000fce000001000e */
.L_x_1282:
[----:B------:R-:W-:Y:S05]  /*1800*/  BSYNC.RECONVERGENT B2 ;  /* 0x0000000000027941 */ /* 0x000fea0003800200 */
.L_x_1281:
        /* <DEDUP_REMOVED lines=29> */
[----:B---3--:R-:W-:Y:S02]  /*19e0*/  @P2 HADD2.F32 R22, -RZ, R22.H0_H0 ;  /* 0x20000016ff162230 */ /* 0x008fe40000004100 */
[----:B----4-:R-:W-:Y:S02]  /*19f0*/  @P2 HADD2.F32 R26, -RZ, R26.H0_H0 ;  /* 0x2000001aff1a2230 */ /* 0x010fe40000004100 */
[----:B-----5:R-:W-:-:S03]  /*1a00*/  @P2 HADD2.F32 R15, -RZ, R28.H0_H0 ;  /* 0x2000001cff0f2230 */ /* 0x020fc60000004100 */
[----:B------:R-:W-:Y:S01]  /*1a10*/  @P2 FFMA.FTZ R22, R26, R22, R23 ;  /* 0x000000161a162223 */ /* 0x000fe20000010017 */
[----:B--2---:R-:W-:Y:S02]  /*1a20*/  @P2 HADD2.F32 R27, -RZ, R24.H0_H0 ;  /* 0x20000018ff1b2230 */ /* 0x004fe40000004100 */
[----:B------:R-:W-:-:S03]  /*1a30*/  @P3 HADD2.F32 R14, -RZ, R20.H0_H0 ;  /* 0x20000014ff0e3230 */ /* 0x000fc60000004100 */
[----:B------:R-:W-:Y:S01]  /*1a40*/  @P2 FFMA.FTZ R23, R15, R27, R22 ;  /* 0x0000001b0f172223 */ /* 0x000fe20000010016 */
[----:B------:R-:W-:-:S05]  /*1a50*/  @P3 HADD2.F32 R13, -RZ, R18.H0_H0 ;  /* 0x20000012ff0d3230 */ /* 0x000fca0000004100 */
[----:B------:R-:W-:-:S07]  /*1a60*/  @P3 FFMA.FTZ R23, R14, R13, R23 ;  /* 0x0000000d0e173223 */ /* 0x000fce0000010017 */
.L_x_1277:
[----:B------:R-:W-:Y:S05]  /*1a70*/  BSYNC.RECONVERGENT B0 ;  /* 0x0000000000007941 */ /* 0x000fea0003800200 */
.L_x_1276:
[----:B------:R-:W-:-:S05]  /*1a80*/  VIADD R7, R7, 0x1 ;  /* 0x0000000107077836 */ /* 0x000fca0000000000 */
[----:B------:R-:W-:-:S13]  /*1a90*/  ISETP.NE.AND P2, PT, R7, R4, PT ;  /* 0x000000040700720c */ /* 0x000fda0003f45270 */
[----:B------:R-:W-:Y:S05]  /*1aa0*/  @P2 BRA `(.L_x_1283) ;  /* 0xfffffff400982947 */ /* 0x000fea000383ffff */
.L_x_1275:
[----:B------:R-:W-:Y:S05]  /*1ab0*/  BSYNC.RECONVERGENT B1 ;  /* 0x0000000000017941 */ /* 0x000fea0003800200 */
.L_x_1274:
        /* <DEDUP_REMOVED lines=12> */
.L_x_1265:
        /* <DEDUP_REMOVED lines=9> */
[----:B0-----:R-:W-:-:S06]  /*1c10*/  VIADD R6, R8, 0xffffffe ;  /* 0x0ffffffe08067836 */ /* 0x001fcc0000000000 */
[----:B------:R0:W2:Y:S02]  /*1c20*/  F2I.FTZ.U32.TRUNC.NTZ R7, R6 ;  /* 0x0000000600077305 */ /* 0x0000a4000021f000 */
[----:B0-----:R-:W-:Y:S01]  /*1c30*/  IMAD.MOV.U32 R6, RZ, RZ, RZ ;  /* 0x000000ffff067224 */ /* 0x001fe200078e00ff */
[----:B--2---:R-:W-:-:S05]  /*1c40*/  IADD3 R9, PT, PT, RZ, -R7, RZ ;  /* 0x80000007ff097210 */ /* 0x004fca0007ffe0ff */
[----:B------:R-:W-:-:S04]  /*1c50*/  IMAD R9, R9, R10, RZ ;  /* 0x0000000a09097224 */ /* 0x000fc800078e02ff */
[----:B------:R-:W-:Y:S01]  /*1c60*/  IMAD.HI.U32 R8, R7, R9, R6 ;  /* 0x0000000907087227 */ /* 0x000fe200078e0006 */
[----:B------:R-:W-:Y:S01]  /*1c70*/  MOV R7, R11 ;  /* 0x0000000b00077202 */ /* 0x000fe20000000f00 */
        /* <DEDUP_REMOVED lines=8> */
[-C--:B------:R-:W-:Y:S02]  /*1d00*/  @!P1 IADD3 R7, PT, PT, R7, -R10.reuse, RZ ;  /* 0x8000000a07079210 */ /* 0x080fe40007ffe0ff */
[----:B------:R-:W-:Y:S01]  /*1d10*/  @!P1 IADD3 R6, PT, PT, R6, 0x1, RZ ;  /* 0x0000000106069810 */ /* 0x000fe20007ffe0ff */
[----:B0-----:R-:W-:Y:S01]  /*1d20*/  VIADD R11, R9, 0xffffffe ;  /* 0x0ffffffe090b7836 */ /* 0x001fe20000000000 */
[----:B------:R-:W-:Y:S02]  /*1d30*/  ISETP.GE.U32.AND P0, PT, R7, R10, PT ;  /* 0x0000000a0700720c */ /* 0x000fe40003f06070 */
[----:B------:R-:W-:Y:S01]  /*1d40*/  ISETP.NE.AND P1, PT, R17, RZ, PT ;  /* 0x000000ff1100720c */ /* 0x000fe20003f25270 */
[----:B------:R0:W2:Y:S01]  /*1d50*/  F2I.FTZ.U32.TRUNC.NTZ R7, R11 ;  /* 0x0000000b00077305 */ /* 0x0000a2000021f000 */
[----:B------:R-:W3:Y:S08]  /*1d60*/  LDC R10, c[0x0][0x430] ;  /* 0x00010c00ff0a7b82 */ /* 0x000ef00000000800 */
[----:B0-----:R-:W1:Y:S01]  /*1d70*/  LDC R11, c[0x0][0x43c] ;  /* 0x00010f00ff0b7b82 */ /* 0x001e620000000800 */
[----:B------:R-:W-:-:S05]  /*1d80*/  @P0 VIADD R6, R6, 0x1 ;  /* 0x0000000106060836 */ /* 0x000fca0000000000 */
[----:B------:R-:W-:Y:S01]  /*1d90*/  MOV R9, R6 ;  /* 0x0000000600097202 */ /* 0x000fe20000000f00 */
[----:B--2---:R-:W-:Y:S02]  /*1da0*/  IMAD.MOV R13, RZ, RZ, -R7 ;  /* 0x000000ffff0d7224 */ /* 0x004fe400078e0a07 */
[----:B------:R-:W-:Y:S01]  /*1db0*/  IMAD.MOV.U32 R6, RZ, RZ, RZ ;  /* 0x000000ffff067224 */ /* 0x000fe200078e00ff */
[----:B------:R-:W-:Y:S01]  /*1dc0*/  @!P2 IADD3 R9, PT, PT, -R9, RZ, RZ ;  /* 0x000000ff0909a210 */ /* 0x000fe20007ffe1ff */
[----:B------:R-:W-:Y:S01]  /*1dd0*/  IMAD R13, R13, R4, RZ ;  /* 0x000000040d0d7224 */ /* 0x000fe200078e02ff */
[----:B------:R-:W-:-:S03]  /*1de0*/  @!P1 LOP3.LUT R9, RZ, R17, RZ, 0x33, !PT ;  /* 0x00000011ff099212 */ /* 0x000fc600078e33ff */
[----:B------:R-:W-:Y:S01]  /*1df0*/  IMAD.HI.U32 R6, R7, R13, R6 ;  /* 0x0000000d07067227 */ /* 0x000fe200078e0006 */
[----:B------:R-:W-:Y:S01]  /*1e00*/  IABS R8, R9 ;  /* 0x0000000900087213 */ /* 0x000fe20000000000 */
[----:B------:R-:W0:Y:S03]  /*1e10*/  LDC R13, c[0x0][0x438] ;  /* 0x00010e00ff0d7b82 */ /* 0x000e260000000800 */
        /* <DEDUP_REMOVED lines=10> */
[----:B------:R-:W-:Y:S01]  /*1ec0*/  ISETP.GE.AND P2, PT, R4, RZ, PT ;  /* 0x000000ff0400720c */ /* 0x000fe20003f46270 */
[----:B------:R-:W-:-:S06]  /*1ed0*/  IMAD.MOV R4, RZ, RZ, -R9 ;  /* 0x000000ffff047224 */ /* 0x000fcc00078e0a09 */
[----:B------:R-:W-:-:S06]  /*1ee0*/  @P0 IADD3 R21, PT, PT, R21, 0x1, RZ ;  /* 0x0000000115150810 */ /* 0x000fcc0007ffe0ff */
[----:B------:R-:W-:Y:S01]  /*1ef0*/  @!P2 IMAD.MOV R21, RZ, RZ, -R21 ;  /* 0x000000ffff15a224 */ /* 0x000fe200078e0a15 */
[----:B------:R-:W-:-:S04]  /*1f00*/  @!P1 LOP3.LUT R21, RZ, R2, RZ, 0x33, !PT ;  /* 0x00000002ff159212 */ /* 0x000fc800078e33ff */
[----:B------:R-:W-:-:S05]  /*1f10*/  IADD3 R7, PT, PT, -R21, RZ, RZ ;  /* 0x000000ff15077210 */ /* 0x000fca0007ffe1ff */
[----:B------:R-:W-:Y:S02]  /*1f20*/  IMAD R12, R2, R7, R9 ;  /* 0x00000007020c7224 */ /* 0x000fe400078e0209 */
[----:B------:R-:W-:Y:S02]  /*1f30*/  HFMA2 R2, -RZ, RZ, 0, 0 ;  /* 0x00000000ff027431 */ /* 0x000fe400000001ff */
[----:B-1----:R-:W-:-:S05]  /*1f40*/  IMAD R12, R12, UR6, -R11 ;  /* 0x000000060c0c7c24 */ /* 0x002fca000f8e0a0b */
[----:B------:R-:W-:-:S13]  /*1f50*/  ISETP.GT.AND P0, PT, R12, -0x1, PT ;  /* 0xffffffff0c00780c */ /* 0x000fda0003f04270 */
[----:B0--3--:R-:W-:Y:S05]  /*1f60*/  @P0 BRA `(.L_x_1286) ;  /* 0x0000000000700947 */ /* 0x009fea0003800000 */
[----:B------:R-:W0:Y:S01]  /*1f70*/  LDC R9, c[0x0][0x444] ;  /* 0x00011100ff097b82 */ /* 0x000e220000000800 */
[----:B------:R-:W-:Y:S01]  /*1f80*/  IMAD.MOV.U32 R6, RZ, RZ, RZ ;  /* 0x000000ffff067224 */ /* 0x000fe200078e00ff */
[----:B0-----:R-:W-:-:S04]  /*1f90*/  IABS R11, R9 ;  /* 0x00000009000b7213 */ /* 0x001fc80000000000 */
[----:B------:R-:W0:Y:S08]  /*1fa0*/  I2F.RP R8, R11 ;  /* 0x0000000b00087306 */ /* 0x000e300000209400 */
[----:B0-----:R-:W0:Y:S02]  /*1fb0*/  MUFU.RCP R8, R8 ;  /* 0x0000000800087308 */ /* 0x001e240000001000 */
[----:B0-----:R-:W-:-:S06]  /*1fc0*/  VIADD R14, R8, 0xffffffe ;  /* 0x0ffffffe080e7836 */ /* 0x001fcc0000000000 */
[----:B------:R-:W0:Y:S02]  /*1fd0*/  F2I.FTZ.U32.TRUNC.NTZ R7, R14 ;  /* 0x0000000e00077305 */ /* 0x000e24000021f000 */
[----:B0-----:R-:W-:-:S05]  /*1fe0*/  IADD3 R2, PT, PT, RZ, -R7, RZ ;  /* 0x80000007ff027210 */ /* 0x001fca0007ffe0ff */
[----:B------:R-:W-:Y:S01]  /*1ff0*/  IMAD R15, R2, R11, RZ ;  /* 0x0000000b020f7224 */ /* 0x000fe200078e02ff */
[----:B------:R-:W-:-:S03]  /*2000*/  IABS R2, R12 ;  /* 0x0000000c00027213 */ /* 0x000fc60000000000 */
        /* <DEDUP_REMOVED lines=13> */
[----:B------:R-:W-:Y:S02]  /*20e0*/  @!P2 IADD3 R2, PT, PT, -R2, RZ, RZ ;  /* 0x000000ff0202a210 */ /* 0x000fe40007ffe1ff */
[----:B------:R-:W-:-:S05]  /*20f0*/  @!P1 LOP3.LUT R2, RZ, R9, RZ, 0x33, !PT ;  /* 0x00000009ff029212 */ /* 0x000fca00078e33ff */
[----:B------:R-:W-:-:S04]  /*2100*/  IMAD.MOV R7, RZ, RZ, -R2 ;  /* 0x000000ffff077224 */ /* 0x000fc800078e0a02 */
[----:B------:R-:W-:-:S05]  /*2110*/  IMAD R7, R9, R7, R12 ;  /* 0x0000000709077224 */ /* 0x000fca00078e020c */
[----:B------:R-:W-:-:S07]  /*2120*/  LEA.HI R2, R7, -R2, RZ, 0x1 ;  /* 0x8000000207027211 */ /* 0x000fce00078f08ff */
.L_x_1286:
[----:B------:R-:W-:Y:S05]  /*2130*/  BSYNC.RECONVERGENT B0 ;  /* 0x0000000000007941 */ /* 0x000fea0003800200 */
.L_x_1285:
[----:B------:R-:W0:Y:S01]  /*2140*/  LDCU UR6, c[0x0][0x42c] ;  /* 0x00008580ff0677ac */ /* 0x000e220008000800 */
[----:B------:R-:W-:Y:S01]  /*2150*/  IADD3 R8, PT, PT, R12, UR4, RZ ;  /* 0x000000040c087c10 */ /* 0x000fe2000fffe0ff */
[----:B------:R-:W-:Y:S01]  /*2160*/  IMAD R17, R17, R4, R0 ;  /* 0x0000000411117224 */ /* 0x000fe200078e0200 */
[----:B------:R-:W-:Y:S01]  /*2170*/  BSSY.RECONVERGENT B0, `(.L_x_1287) ;  /* 0x0000028000007945 */ /* 0x000fe20003800200 */
[----:B------:R-:W-:Y:S01]  /*2180*/  HFMA2 R6, -RZ, RZ, 0, 0 ;  /* 0x00000000ff067431 */ /* 0x000fe200000001ff */
[----:B------:R-:W-:Y:S01]  /*2190*/  ISETP.GE.AND P1, PT, R8, -0x1, PT ;  /* 0xffffffff0800780c */ /* 0x000fe20003f26270 */
[----:B------:R-:W-:-:S05]  /*21a0*/  IMAD R4, R17, R10, -R13 ;  /* 0x0000000a11047224 */ /* 0x000fca00078e0a0d */
[----:B------:R-:W-:Y:S01]  /*21b0*/  ISETP.GT.AND P0, PT, R4, -0x1, PT ;  /* 0xffffffff0400780c */ /* 0x000fe20003f04270 */
[----:B0-----:R-:W-:-:S06]  /*21c0*/  IMAD.U32 R7, RZ, RZ, UR6 ;  /* 0x00000006ff077e24 */ /* 0x001fcc000f8e00ff */
[----:B------:R-:W-:Y:S06]  /*21d0*/  @!P1 BRA `(.L_x_1288) ;  /* 0x0000000000849947 */ /* 0x000fec0003800000 */
[----:B------:R-:W0:Y:S01]  /*21e0*/  LDC R7, c[0x0][0x444] ;  /* 0x00011100ff077b82 */ /* 0x000e220000000800 */
[----:B------:R-:W-:Y:S01]  /*21f0*/  VIADD R16, R8, 0x1 ;  /* 0x0000000108107836 */ /* 0x000fe20000000000 */
[----:B------:R-:W-:Y:S01]  /*2200*/  MOV R8, RZ ;  /* 0x000000ff00087202 */ /* 0x000fe20000000f00 */
[----:B------:R-:W1:Y:S03]  /*2210*/  LDCU UR6, c[0x0][0x42c] ;  /* 0x00008580ff0677ac */ /* 0x000e660008000800 */
[----:B------:R-:W-:Y:S02]  /*2220*/  IABS R14, R16 ;  /* 0x00000010000e7213 */ /* 0x000fe40000000000 */
[----:B0-----:R-:W-:-:S04]  /*2230*/  IABS R18, R7 ;  /* 0x0000000700127213 */ /* 0x001fc80000000000 */
[----:B------:R-:W0:Y:S08]  /*2240*/  I2F.RP R11, R18 ;  /* 0x00000012000b7306 */ /* 0x000e300000209400 */
[----:B0-----:R-:W0:Y:S02]  /*2250*/  MUFU.RCP R11, R11 ;  /* 0x0000000b000b7308 */ /* 0x001e240000001000 */
[----:B0-----:R-:W-:-:S06]  /*2260*/  IADD3 R15, PT, PT, R11, 0xffffffe, RZ ;  /* 0x0ffffffe0b0f7810 */ /* 0x001fcc0007ffe0ff */
[----:B------:R-:W0:Y:S02]  /*2270*/  F2I.FTZ.U32.TRUNC.NTZ R9, R15 ;  /* 0x0000000f00097305 */ /* 0x000e24000021f000 */
[----:B0-----:R-:W-:-:S05]  /*2280*/  IADD3 R19, PT, PT, RZ, -R9, RZ ;  /* 0x80000009ff137210 */ /* 0x001fca0007ffe0ff */
[----:B------:R-:W-:-:S04]  /*2290*/  IMAD R19, R19, R18, RZ ;  /* 0x0000001213137224 */ /* 0x000fc800078e02ff */
[----:B------:R-:W-:Y:S01]  /*22a0*/  IMAD.HI.U32 R8, R9, R19, R8 ;  /* 0x0000001309087227 */ /* 0x000fe200078e0008 */
[----:B------:R-:W-:-:S05]  /*22b0*/  MOV R9, R14 ;  /* 0x0000000e00097202 */ /* 0x000fca0000000f00 */
[----:B------:R-:W-:-:S04]  /*22c0*/  IMAD.HI.U32 R8, R8, R9, RZ ;  /* 0x0000000908087227 */ /* 0x000fc800078e00ff */
[----:B------:R-:W-:-:S04]  /*22d0*/  IMAD.MOV R14, RZ, RZ, -R8 ;  /* 0x000000ffff0e7224 */ /* 0x000fc800078e0a08 */
        /* <DEDUP_REMOVED lines=8> */
[----:B------:R-:W-:-:S06]  /*2360*/  @P1 VIADD R8, R8, 0x1 ;  /* 0x0000000108081836 */ /* 0x000fcc0000000000 */
[----:B------:R-:W-:Y:S02]  /*2370*/  @!P3 IADD3 R8, PT, PT, -R8, RZ, RZ ;  /* 0x000000ff0808b210 */ /* 0x000fe40007ffe1ff */
[----:B------:R-:W-:-:S04]  /*2380*/  @!P2 LOP3.LUT R8, RZ, R7, RZ, 0x33, !PT ;  /* 0x00000007ff08a212 */ /* 0x000fc800078e33ff */
[C---:B------:R-:W-:Y:S02]  /*2390*/  IADD3 R14, PT, PT, -R8.reuse, RZ, RZ ;  /* 0x000000ff080e7210 */ /* 0x040fe40007ffe1ff */
[----:B-1----:R-:W-:-:S03]  /*23a0*/  IADD3 R8, PT, PT, -R8, UR6, RZ ;  /* 0x0000000608087c10 */ /* 0x002fc6000fffe1ff */
[----:B------:R-:W-:-:S05]  /*23b0*/  IMAD R7, R7, R14, R16 ;  /* 0x0000000e07077224 */ /* 0x000fca00078e0210 */
[----:B------:R-:W-:Y:S01]  /*23c0*/  ISETP.NE.AND P1, PT, R7, RZ, PT ;  /* 0x000000ff0700720c */ /* 0x000fe20003f25270 */
[----:B------:R-:W-:-:S12]  /*23d0*/  VIADD R7, R8, 0xffffffff ;  /* 0xffffffff08077836 */ /* 0x000fd80000000000 */
[----:B------:R-:W-:-:S07]  /*23e0*/  @!P1 IADD3 R7, PT, PT, R8, RZ, RZ ;  /* 0x000000ff08079210 */ /* 0x000fce0007ffe0ff */
.L_x_1288:
[----:B------:R-:W-:Y:S05]  /*23f0*/  BSYNC.RECONVERGENT B0 ;  /* 0x0000000000007941 */ /* 0x000fea0003800200 */
.L_x_1287:
        /* <DEDUP_REMOVED lines=27> */
[----:B------:R-:W-:-:S05]  /*25b0*/  IADD3 R8, PT, PT, -R6, RZ, RZ ;  /* 0x000000ff06087210 */ /* 0x000fca0007ffe1ff */
[----:B------:R-:W-:-:S05]  /*25c0*/  IMAD R11, R11, R8, R4 ;  /* 0x000000080b0b7224 */ /* 0x000fca00078e0204 */
[----:B------:R-:W-:-:S07]  /*25d0*/  LEA.HI R6, R11, -R6, RZ, 0x1 ;  /* 0x800000060b067211 */ /* 0x000fce00078f08ff */
.L_x_1290:
[----:B------:R-:W-:Y:S05]  /*25e0*/  BSYNC.RECONVERGENT B0 ;  /* 0x0000000000007941 */ /* 0x000fea0003800200 */
.L_x_1289:
[----:B------:R-:W0:Y:S01]  /*25f0*/  LDCU UR6, c[0x0][0x428] ;  /* 0x00008500ff0677ac */ /* 0x000e220008000800 */
[----:B------:R-:W-:Y:S01]  /*2600*/  VIADD R8, R4, UR5 ;  /* 0x0000000504087c36 */ /* 0x000fe20008000000 */
[----:B------:R-:W-:Y:S04]  /*2610*/  BSSY.RECONVERGENT B0, `(.L_x_1291) ;  /* 0x0000025000007945 */ /* 0x000fe80003800200 */
[----:B------:R-:W-:Y:S02]  /*2620*/  ISETP.GE.AND P0, PT, R8, -0x1, PT ;  /* 0xffffffff0800780c */ /* 0x000fe40003f06270 */
[----:B0-----:R-:W-:-:S11]  /*2630*/  MOV R9, UR6 ;  /* 0x0000000600097c02 */ /* 0x001fd60008000f00 */
[----:B------:R-:W-:Y:S05]  /*2640*/  @!P0 BRA `(.L_x_1292) ;  /* 0x0000000000848947 */ /* 0x000fea0003800000 */
[----:B------:R-:W0:Y:S01]  /*2650*/  LDC R11, c[0x0][0x440] ;  /* 0x00011000ff0b7b82 */ /* 0x000e220000000800 */
[----:B------:R-:W-:Y:S01]  /*2660*/  IADD3 R16, PT, PT, R8, 0x1, RZ ;  /* 0x0000000108107810 */ /* 0x000fe20007ffe0ff */
[----:B------:R-:W-:Y:S01]  /*2670*/  HFMA2 R8, -RZ, RZ, 0, 0 ;  /* 0x00000000ff087431 */ /* 0x000fe200000001ff */
        /* <DEDUP_REMOVED lines=24> */
[----:B------:R-:W-:Y:S01]  /*2800*/  IMAD.MOV R14, RZ, RZ, -R8 ;  /* 0x000000ffff0e7224 */ /* 0x000fe200078e0a08 */
[----:B-1----:R-:W-:-:S03]  /*2810*/  IADD3 R8, PT, PT, -R8, UR6, RZ ;  /* 0x0000000608087c10 */ /* 0x002fc6000fffe1ff */
[----:B------:R-:W-:Y:S01]  /*2820*/  IMAD R11, R11, R14, R16 ;  /* 0x0000000e0b0b7224 */ /* 0x000fe200078e0210 */
[----:B------:R-:W-:-:S04]  /*2830*/  IADD3 R9, PT, PT, R8, -0x1, RZ ;  /* 0xffffffff08097810 */ /* 0x000fc80007ffe0ff */
[----:B------:R-:W-:-:S13]  /*2840*/  ISETP.NE.AND P0, PT, R11, RZ, PT ;  /* 0x000000ff0b00720c */ /* 0x000fda0003f05270 */
[----:B------:R-:W-:-:S07]  /*2850*/  @!P0 IADD3 R9, PT, PT, R8, RZ, RZ ;  /* 0x000000ff08098210 */ /* 0x000fce0007ffe0ff */
.L_x_1292:
[----:B------:R-:W-:Y:S05]  /*2860*/  BSYNC.RECONVERGENT B0 ;  /* 0x0000000000007941 */ /* 0x000fea0003800200 */
.L_x_1291:
        /* <DEDUP_REMOVED lines=18> */
[----:B0-----:R-:W-:Y:S01]  /*2990*/  IMAD.MOV.U32 R14, RZ, RZ, RZ ;  /* 0x000000ffff0e7224 */ /* 0x001fe200078e00ff */
[----:B-1----:R-:W-:-:S05]  /*29a0*/  IADD3 R11, PT, PT, RZ, -R15, RZ ;  /* 0x8000000fff0b7210 */ /* 0x002fca0007ffe0ff */
[----:B------:R-:W-:-:S04]  /*29b0*/  IMAD R11, R11, R8, RZ ;  /* 0x000000080b0b7224 */ /* 0x000fc800078e02ff */
[----:B------:R-:W-:Y:S01]  /*29c0*/  IMAD.HI.U32 R20, R15, R11, R14 ;  /* 0x0000000b0f147227 */ /* 0x000fe200078e000e */
[----:B------:R-:W-:Y:S02]  /*29d0*/  MOV R15, R19 ;  /* 0x00000013000f7202 */ /* 0x000fe40000000f00 */
[----:B------:R-:W-:-:S03]  /*29e0*/  IADD3 R14, PT, PT, R9, -R6, RZ ;  /* 0x80000006090e7210 */ /* 0x000fc60007ffe0ff */
[----:B------:R-:W-:Y:S01]  /*29f0*/  IMAD.HI.U32 R11, R20, R15, RZ ;  /* 0x0000000f140b7227 */ /* 0x000fe200078e00ff */
[----:B------:R-:W-:-:S04]  /*2a00*/  LOP3.LUT R14, R14, 0x7, RZ, 0xc0, !PT ;  /* 0x000000070e0e7812 */ /* 0x000fc800078ec0ff */
[----:B------:R-:W-:Y:S02]  /*2a10*/  IADD3 R11, PT, PT, -R11, RZ, RZ ;  /* 0x000000ff0b0b7210 */ /* 0x000fe40007ffe1ff */
[----:B------:R-:W-:-:S03]  /*2a20*/  IADD3 R14, PT, PT, R14, -0x1, RZ ;  /* 0xffffffff0e0e7810 */ /* 0x000fc60007ffe0ff */
[----:B------:R-:W-:Y:S01]  /*2a30*/  IMAD R11, R8, R11, R15 ;  /* 0x0000000b080b7224 */ /* 0x000fe200078e020f */
[----:B------:R-:W-:-:S04]  /*2a40*/  ISETP.GE.U32.AND P1, PT, R14, 0x3, PT ;  /* 0x000000030e00780c */ /* 0x000fc80003f26070 */
[----:B------:R-:W-:-:S13]  /*2a50*/  ISETP.GT.U32.AND P0, PT, R8, R11, PT ;  /* 0x0000000b0800720c */ /* 0x000fda0003f04070 */
[----:B------:R-:W-:-:S05]  /*2a60*/  @!P0 IMAD.IADD R11, R11, 0x1, -R8 ;  /* 0x000000010b0b8824 */ /* 0x000fca00078e0a08 */
[----:B------:R-:W-:-:S13]  /*2a70*/  ISETP.GT.U32.AND P0, PT, R8, R11, PT ;  /* 0x0000000b0800720c */ /* 0x000fda0003f04070 */
[----:B------:R-:W-:Y:S01]  /*2a80*/  @!P0 IADD3 R11, PT, PT, R11, -R8, RZ ;  /* 0x800000080b0b8210 */ /* 0x000fe20007ffe0ff */
[----:B------:R-:W-:-:S03]  /*2a90*/  IMAD.IADD R8, R6, 0x1, -R9 ;  /* 0x0000000106087824 */ /* 0x000fc600078e0a09 */
[----:B------:R-:W-:Y:S02]  /*2aa0*/  @!P2 IADD3 R11, PT, PT, -R11, RZ, RZ ;  /* 0x000000ff0b0ba210 */ /* 0x000fe40007ffe1ff */
[----:B------:R-:W-:Y:S01]  /*2ab0*/  ISETP.GT.U32.AND P0, PT, R8, -0x8, PT ;  /* 0xfffffff80800780c */ /* 0x000fe20003f04070 */
[----:B------:R-:W-:Y:S01]  /*2ac0*/  IMAD.MOV.U32 R8, RZ, RZ, RZ ;  /* 0x000000ffff087224 */ /* 0x000fe200078e00ff */
[----:B------:R-:W-:-:S11]  /*2ad0*/  @!P3 LOP3.LUT R11, RZ, R18, RZ, 0x33, !PT ;  /* 0x00000012ff0bb212 */ /* 0x000fd600078e33ff */
.L_x_1302:
        /* <DEDUP_REMOVED lines=13> */
[----:B------:R-:W-:Y:S01]  /*2bb0*/  IADD3 R13, PT, PT, R9, -R6, RZ ;  /* 0x80000006090d7210 */ /* 0x000fe20007ffe0ff */
[----:B------:R-:W-:Y:S02]  /*2bc0*/  IMAD R23, R23, R12, R10 ;  /* 0x0000000c17177224 */ /* 0x000fe400078e020a */
[----:B------:R-:W-:Y:S01]  /*2bd0*/  IMAD.MOV.U32 R25, RZ, RZ, R6 ;  /* 0x000000ffff197224 */ /* 0x000fe200078e0006 */
[----:B------:R-:W-:-:S04]  /*2be0*/  LOP3.LUT R13, R13, 0xfffffff8, RZ, 0xc0, !PT ;  /* 0xfffffff80d0d7812 */ /* 0x000fc800078ec0ff */
[----:B------:R-:W-:Y:S01]  /*2bf0*/  IADD3 R18, PT, PT, -R13, RZ, RZ ;  /* 0x000000ff0d127210 */ /* 0x000fe20007ffe1ff */
[----:B0-----:R-:W-:-:S07]  /*2c00*/  IMAD R19, R22, UR6, R6 ;  /* 0x0000000616137c24 */ /* 0x001fce000f8e0206 */
.L_x_1299:
        /* <DEDUP_REMOVED lines=8> */
[----:B----4-:R-:W-:Y:S02]  /*2c90*/  HADD2.F32 R29, -RZ, R12.H0_H0 ;  /* 0x2000000cff1d7230 */ /* 0x010fe40000004100 */
[----:B-----5:R-:W-:Y:S02]  /*2ca0*/  HADD2.F32 R24, -RZ, R13.H0_H0 ;  /* 0x2000000dff187230 */ /* 0x020fe40000004100 */
[----:B--2---:R-:W-:-:S04]  /*2cb0*/  IMAD.WIDE R12, R27, 0x2, R16 ;  /* 0x000000021b0c7825 */ /* 0x004fc800078e0210 */
[----:B------:R-:W-:Y:S02]  /*2cc0*/  FFMA.FTZ R8, R29, R24, R8 ;  /* 0x000000181d087223 */ /* 0x000fe40000010008 */
[----:B------:R0:W2:Y:S04]  /*2cd0*/  LDG.E.U16 R24, desc[UR12][R12.64] ;  /* 0x0000000c0c187981 */ /* 0x0000a8000c1e1500 */
[----:B------:R-:W4:Y:S01]  /*2ce0*/  LDG.E.U16 R29, desc[UR12][R14.64+0x2] ;  /* 0x0000020c0e1d7981 */ /* 0x000f22000c1e1500 */
[----:B0-----:R-:W-:-:S05]  /*2cf0*/  IMAD.WIDE R12, R27, 0x2, R12 ;  /* 0x000000021b0c7825 */ /* 0x001fca00078e020c */
[----:B------:R-:W5:Y:S01]  /*2d00*/  LDG.E.U16 R26, desc[UR12][R12.64] ;  /* 0x0000000c0c1a7981 */ /* 0x000f62000c1e1500 */
[----:B---3--:R-:W-:Y:S02]  /*2d10*/  HADD2.F32 R17, -RZ, R28.H0_H0 ;  /* 0x2000001cff117230 */ /* 0x008fe40000004100 */
[----:B--2---:R-:W-:Y:S02]  /*2d20*/  HADD2.F32 R24, -RZ, R24.H0_H0 ;  /* 0x20000018ff187230 */ /* 0x004fe40000004100 */
[----:B----4-:R-:W-:-:S05]  /*2d30*/  HADD2.F32 R29, -RZ, R29.H0_H0 ;  /* 0x2000001dff1d7230 */ /* 0x010fca0000004100 */
[----:B------:R-:W-:Y:S01]  /*2d40*/  FFMA.FTZ R8, R29, R24, R8 ;  /* 0x000000181d087223 */ /* 0x000fe20000010008 */
[----:B------:R-:W-:Y:S01]  /*2d50*/  IMAD.WIDE R28, R27, 0x2, R12 ;  /* 0x000000021b1c7825 */ /* 0x000fe200078e020c */
[----:B------:R-:W2:Y:S03]  /*2d60*/  LDG.E.U16 R24, desc[UR12][R14.64+0xa] ;  /* 0x00000a0c0e187981 */ /* 0x000ea6000c1e1500 */
[----:B-----5:R-:W-:Y:S01]  /*2d70*/  HADD2.F32 R26, -RZ, R26.H0_H0 ;  /* 0x2000001aff1a7230 */ /* 0x020fe20000004100 */
[----:B------:R0:W3:Y:S04]  /*2d80*/  LDG.E.U16 R16, desc[UR12][R28.64] ;  /* 0x0000000c1c107981 */ /* 0x0000e8000c1e1500 */
[----:B------:R-:W-:Y:S01]  /*2d90*/  FFMA.FTZ R8, R17, R26, R8 ;  /* 0x0000001a11087223 */ /* 0x000fe20000010008 */
[----:B------:R-:W4:Y:S04]  /*2da0*/  LDG.E.U16 R13, desc[UR12][R14.64+0x8] ;  /* 0x0000080c0e0d7981 */ /* 0x000f28000c1e1500 */
[----:B------:R-:W5:Y:S01]  /*2db0*/  LDG.E.U16 R17, desc[UR12][R14.64+0x6] ;  /* 0x0000060c0e117981 */ /* 0x000f62000c1e1500 */
[----:B0-----:R-:W-:-:S05]  /*2dc0*/  IMAD.WIDE R28, R27, 0x2, R28 ;  /* 0x000000021b1c7825 */ /* 0x001fca00078e021c */
[----:B------:R-:W2:Y:S01]  /*2dd0*/  LDG.E.U16 R12, desc[UR12][R28.64] ;  /* 0x0000000c1c0c7981 */ /* 0x000ea2000c1e1500 */
[----:B---3--:R-:W-:Y:S02]  /*2de0*/  HADD2.F32 R16, -RZ, R16.H0_H0 ;  /* 0x20000010ff107230 */ /* 0x008fe40000004100 */
[----:B-----5:R-:W-:Y:S02]  /*2df0*/  HADD2.F32 R17, -RZ, R17.H0_H0 ;  /* 0x20000011ff117230 */ /* 0x020fe40000004100 */
[----:B----4-:R-:W-:-:S03]  /*2e00*/  HADD2.F32 R13, -RZ, R13.H0_H0 ;  /* 0x2000000dff0d7230 */ /* 0x010fc60000004100 */
[----:B------:R-:W-:Y:S01]  /*2e10*/  FFMA.FTZ R8, R17, R16, R8 ;  /* 0x0000001011087223 */ /* 0x000fe20000010008 */
[----:B--2---:R-:W-:Y:S02]  /*2e20*/  HADD2.F32 R12, -RZ, R12.H0_H0 ;  /* 0x2000000cff0c7230 */ /* 0x004fe40000004100 */
[----:B------:R-:W-:-:S04]  /*2e30*/  IMAD.WIDE R16, R27, 0x2, R28 ;  /* 0x000000021b107825 */ /* 0x000fc800078e021c */
[----:B------:R-:W-:Y:S01]  /*2e40*/  FFMA.FTZ R8, R13, R12, R8 ;  /* 0x0000000c0d087223 */ /* 0x000fe20000010008 */
[----:B------:R-:W2:Y:S01]  /*2e50*/  LDG.E.U16 R26, desc[UR12][R16.64] ;  /* 0x0000000c101a7981 */ /* 0x000ea2000c1e1500 */
[----:B------:R-:W-:-:S04]  /*2e60*/  IMAD.WIDE R12, R27, 0x2, R16 ;  /* 0x000000021b0c7825 */ /* 0x000fc800078e0210 */
[----:B------:R-:W-:Y:S01]  /*2e70*/  IMAD.WIDE R28, R27, 0x2, R12 ;  /* 0x000000021b1c7825 */ /* 0x000fe200078e020c */
[----:B------:R-:W3:Y:S04]  /*2e80*/  LDG.E.U16 R16, desc[UR12][R14.64+0xc] ;  /* 0x00000c0c0e107981 */ /* 0x000ee8000c1e1500 */
[----:B------:R-:W4:Y:S04]  /*2e90*/  LDG.E.U16 R17, desc[UR12][R14.64+0xe] ;  /* 0x00000e0c0e117981 */ /* 0x000f28000c1e1500 */
[----:B------:R-:W5:Y:S04]  /*2ea0*/  LDG.E.U16 R28, desc[UR12][R28.64] ;  /* 0x0000000c1c1c7981 */ /* 0x000f68000c1e1500 */
[----:B------:R5:W5:Y:S01]  /*2eb0*/  LDG.E.U16 R14, desc[UR12][R12.64] ;  /* 0x0000000c0c0e7981 */ /* 0x000b62000c1e1500 */
[----:B------:R-:W-:Y:S01]  /*2ec0*/  IADD3 R18, PT, PT, R18, 0x8, RZ ;  /* 0x0000000812127810 */ /* 0x000fe20007ffe0ff */
[----:B------:R-:W-:-:S03]  /*2ed0*/  HADD2.F32 R24, -RZ, R24.H0_H0 ;  /* 0x20000018ff187230 */ /* 0x000fc60000004100 */
[----:B------:R-:W-:Y:S01]  /*2ee0*/  ISETP.NE.AND P2, PT, R18, RZ, PT ;  /* 0x000000ff1200720c */ /* 0x000fe20003f45270 */
[----:B------:R-:W-:Y:S01]  /*2ef0*/  IMAD R23, R27, 0x8, R23 ;  /* 0x000000081b177824 */ /* 0x000fe200078e0217 */
[----:B------:R-:W-:Y:S02]  /*2f00*/  IADD3 R25, PT, PT, R25, 0x8, RZ ;  /* 0x0000000819197810 */ /* 0x000fe40007ffe0ff */
[----:B------:R-:W-:Y:S01]  /*2f10*/  IADD3 R19, PT, PT, R19, 0x8, RZ ;  /* 0x0000000813137810 */ /* 0x000fe20007ffe0ff */
[----:B--2---:R-:W-:-:S05]  /*2f20*/  HADD2.F32 R26, -RZ, R26.H0_H0 ;  /* 0x2000001aff1a7230 */ /* 0x004fca0000004100 */
[----:B------:R-:W-:Y:S01]  /*2f30*/  FFMA.FTZ R8, R24, R26, R8 ;  /* 0x0000001a18087223 */ /* 0x000fe20000010008 */
[----:B---3--:R-:W-:Y:S02]  /*2f40*/  HADD2.F32 R24, -RZ, R16.H0_H0 ;  /* 0x20000010ff187230 */ /* 0x008fe40000004100 */
[----:B----4-:R-:W-:Y:S02]  /*2f50*/  HADD2.F32 R17, -RZ, R17.H0_H0 ;  /* 0x20000011ff117230 */ /* 0x010fe40000004100 */
[----:B-----5:R-:W-:Y:S02]  /*2f60*/  HADD2.F32 R12, -RZ, R28.H0_H0 ;  /* 0x2000001cff0c7230 */ /* 0x020fe40000004100 */
[----:B------:R-:W-:-:S05]  /*2f70*/  HADD2.F32 R16, -RZ, R14.H0_H0 ;  /* 0x2000000eff107230 */ /* 0x000fca0000004100 */
[----:B------:R-:W-:-:S04]  /*2f80*/  FFMA.FTZ R8, R24, R16, R8 ;  /* 0x0000001018087223 */ /* 0x000fc80000010008 */
[----:B------:R-:W-:Y:S01]  /*2f90*/  FFMA.FTZ R8, R17, R12, R8 ;  /* 0x0000000c11087223 */ /* 0x000fe20000010008 */
[----:B------:R-:W-:Y:S06]  /*2fa0*/  @P2 BRA `(.L_x_1299) ;  /* 0xfffffffc00182947 */ /* 0x000fec000383ffff */
.L_x_1298:
[----:B------:R-:W-:Y:S05]  /*2fb0*/  BSYNC.RECONVERGENT B2 ;  /* 0x0000000000027941 */ /* 0x000fea0003800200 */
.L_x_1297:
[----:B------:R-:W-:-:S05]  /*2fc0*/  IMAD.IADD R18, R9, 0x1, -R6 ;  /* 0x0000000109127824 */ /* 0x000fca00078e0a06 */
        /* <DEDUP_REMOVED lines=24> */
[----:B------:R-:W-:Y:S01]  /*3150*/  IADD3 R25, PT, PT, R25, 0x4, RZ ;  /* 0x0000000419197810 */ /* 0x000fe20007ffe0ff */
[----:B--2---:R-:W-:-:S02]  /*3160*/  HADD2.F32 R19, -RZ, R19.H0_H0 ;  /* 0x20000013ff137230 */ /* 0x004fc40000004100 */
[----:B---3--:R-:W-:Y:S02]  /*3170*/  HADD2.F32 R14, -RZ, R14.H0_H0 ;  /* 0x2000000eff0e7230 */ /* 0x008fe40000004100 */
[----:B----4-:R-:W-:-:S03]  /*3180*/  HADD2.F32 R23, -RZ, R23.H0_H0 ;  /* 0x20000017ff177230 */ /* 0x010fc60000004100 */
[----:B------:R-:W-:Y:S01]  /*3190*/  FFMA.FTZ R14, R19, R14, R8 ;  /* 0x0000000e130e7223 */ /* 0x000fe20000010008 */
[----:B-----5:R-:W-:Y:S02]  /*31a0*/  HADD2.F32 R19, -RZ, R24.H0_H0 ;  /* 0x20000018ff137230 */ /* 0x020fe40000004100 */
[----:B------:R-:W-:Y:S02]  /*31b0*/  HADD2.F32 R8, -RZ, R26.H0_H0 ;  /* 0x2000001aff087230 */ /* 0x000fe40000004100 */
[----:B------:R-:W-:-:S05]  /*31c0*/  HADD2.F32 R15, -RZ, R12.H0_H0 ;  /* 0x2000000cff0f7230 */ /* 0x000fca0000004100 */
[----:B------:R-:W-:Y:S01]  /*31d0*/  FFMA.FTZ R14, R15, R23, R14 ;  /* 0x000000170f0e7223 */ /* 0x000fe2000001000e */
[----:B------:R-:W-:Y:S02]  /*31e0*/  HADD2.F32 R13, -RZ, R13.H0_H0 ;  /* 0x2000000dff0d7230 */ /* 0x000fe40000004100 */
[----:B------:R-:W-:Y:S02]  /*31f0*/  HADD2.F32 R12, -RZ, R28.H0_H0 ;  /* 0x2000001cff0c7230 */ /* 0x000fe40000004100 */
[----:B------:R-:W-:-:S04]  /*3200*/  FFMA.FTZ R8, R19, R8, R14 ;  /* 0x0000000813087223 */ /* 0x000fc8000001000e */
[----:B------:R-:W-:-:S07]  /*3210*/  FFMA.FTZ R8, R13, R12, R8 ;  /* 0x0000000c0d087223 */ /* 0x000fce0000010008 */
.L_x_1301:
[----:B------:R-:W-:Y:S05]  /*3220*/  BSYNC.RECONVERGENT B2 ;  /* 0x0000000000027941 */ /* 0x000fea0003800200 */
.L_x_1300:
        /* <DEDUP_REMOVED lines=9> */
[----:B0-----:R-:W-:-:S02]  /*32c0*/  @P2 IMAD R17, R25, R23, R20 ;  /* 0x0000001719112224 */ /* 0x001fc400078e0214 */
[----:B-1----:R-:W-:-:S05]  /*32d0*/  @P2 IMAD R19, R22, R16, R25 ;  /* 0x0000001016132224 */ /* 0x002fca00078e0219 */
[----:B------:R-:W0:Y:S01]  /*32e0*/  @P3 LDC R26, c[0x0][0x428] ;  /* 0x00010a00ff1a3b82 */ /* 0x000e220000000800 */
[----:B------:R-:W-:Y:S01]  /*32f0*/  @P2 IADD3 R25, PT, PT, R25, 0x2, RZ ;  /* 0x0000000219192810 */ /* 0x000fe20007ffe0ff */
[----:B--2---:R-:W-:-:S06]  /*3300*/  @P2 IMAD.WIDE R12, R17, 0x2, R12 ;  /* 0x00000002110c2825 */ /* 0x004fcc00078e020c */
[----:B------:R-:W1:Y:S01]  /*3310*/  @P3 LDC R24, c[0x0][0x440] ;  /* 0x00011000ff183b82 */ /* 0x000e620000000800 */
[----:B---3--:R-:W-:-:S07]  /*3320*/  @P2 IMAD.WIDE R14, R19, 0x2, R14 ;  /* 0x00000002130e2825 */ /* 0x008fce00078e020e */
[----:B------:R-:W2:Y:S08]  /*3330*/  @P3 LDC.64 R16, c[0x0][0x3d0] ;  /* 0x0000f400ff103b82 */ /* 0x000eb00000000a00 */
[----:B------:R-:W3:Y:S01]  /*3340*/  @P3 LDC.64 R18, c[0x0][0x380] ;  /* 0x0000e000ff123b82 */ /* 0x000ee20000000a00 */
[----:B0-----:R-:W-:Y:S02]  /*3350*/  @P3 IMAD R29, R22, R26, R25 ;  /* 0x0000001a161d3224 */ /* 0x001fe400078e0219 */
[----:B------:R-:W-:-:S04]  /*3360*/  @P2 IMAD.WIDE R22, R23, 0x2, R12 ;  /* 0x0000000217162825 */ /* 0x000fc800078e020c */
[----:B-1----:R-:W-:Y:S02]  /*3370*/  @P3 IMAD R27, R25, R24, R20 ;  /* 0x00000018191b3224 */ /* 0x002fe400078e0214 */
[----:B------:R-:W4:Y:S04]  /*3380*/  @P2 LDG.E.U16 R22, desc[UR12][R22.64] ;  /* 0x0000000c16162981 */ /* 0x000f28000c1e1500 */
[----:B------:R-:W5:Y:S04]  /*3390*/  @P2 LDG.E.U16 R20, desc[UR12][R12.64] ;  /* 0x0000000c0c142981 */ /* 0x000f68000c1e1500 */
[----:B------:R-:W4:Y:S01]  /*33a0*/  @P2 LDG.E.U16 R24, desc[UR12][R14.64] ;  /* 0x0000000c0e182981 */ /* 0x000f22000c1e1500 */
[----:B--2---:R-:W-:-:S03]  /*33b0*/  @P3 IMAD.WIDE R16, R29, 0x2, R16 ;  /* 0x000000021d103825 */ /* 0x004fc600078e0210 */
[----:B------:R-:W2:Y:S01]  /*33c0*/  @P2 LDG.E.U16 R25, desc[UR12][R14.64+0x2] ;  /* 0x0000020c0e192981 */ /* 0x000ea2000c1e1500 */
[----:B---3--:R-:W-:-:S03]  /*33d0*/  @P3 IMAD.WIDE R18, R27, 0x2, R18 ;  /* 0x000000021b123825 */ /* 0x008fc600078e0212 */
[----:B------:R-:W3:Y:S04]  /*33e0*/  @P3 LDG.E.U16 R16, desc[UR12][R16.64] ;  /* 0x0000000c10103981 */ /* 0x000ee8000c1e1500 */
[----:B------:R-:W3:Y:S01]  /*33f0*/  @P3 LDG.E.U16 R18, desc[UR12][R18.64] ;  /* 0x0000000c12123981 */ /* 0x000ee2000c1e1500 */
[----:B-----5:R-:W-:Y:S02]  /*3400*/  @P2 HADD2.F32 R20, -RZ, R20.H0_H0 ;  /* 0x20000014ff142230 */ /* 0x020fe40000004100 */
[----:B----4-:R-:W-:Y:S02]  /*3410*/  @P2 HADD2.F32 R27, -RZ, R24.H0_H0 ;  /* 0x20000018ff1b2230 */ /* 0x010fe40000004100 */
[----:B------:R-:W-:Y:S02]  /*3420*/  @P2 HADD2.F32 R24, -RZ, R22.H0_H0 ;  /* 0x20000016ff182230 */ /* 0x000fe40000004100 */
[----:B--2---:R-:W-:-:S02]  /*3430*/  @P2 HADD2.F32 R25, -RZ, R25.H0_H0 ;  /* 0x20000019ff192230 */ /* 0x004fc40000004100 */
[----:B------:R-:W-:Y:S01]  /*3440*/  @P2 FFMA.FTZ R20, R27, R20, R8 ;  /* 0x000000141b142223 */ /* 0x000fe20000010008 */
[----:B---3--:R-:W-:-:S03]  /*3450*/  @P3 HADD2.F32 R13, -RZ, R16.H0_H0 ;  /* 0x20000010ff0d3230 */ /* 0x008fc60000004100 */
[----:B------:R-:W-:Y:S01]  /*3460*/  @P2 FFMA.FTZ R8, R25, R24, R20 ;  /* 0x0000001819082223 */ /* 0x000fe20000010014 */
[----:B------:R-:W-:-:S05]  /*3470*/  @P3 HADD2.F32 R12, -RZ, R18.H0_H0 ;  /* 0x20000012ff0c3230 */ /* 0x000fca0000004100 */
[----:B------:R-:W-:-:S07]  /*3480*/  @P3 FFMA.FTZ R8, R13, R12, R8 ;  /* 0x0000000c0d083223 */ /* 0x000fce0000010008 */
.L_x_1296:
[----:B------:R-:W-:Y:S05]  /*3490*/  BSYNC.RECONVERGENT B0 ;  /* 0x0000000000007941 */ /* 0x000fea0003800200 */
.L_x_1295:
[----:B------:R-:W-:-:S05]  /*34a0*/  VIADD R2, R2, 0x1 ;  /* 0x0000000102027836 */ /* 0x000fca0000000000 */
[----:B------:R-:W-:-:S13]  /*34b0*/  ISETP.NE.AND P2, PT, R2, R7, PT ;  /* 0x000000070200720c */ /* 0x000fda0003f45270 */
[----:B------:R-:W-:Y:S05]  /*34c0*/  @P2 BRA `(.L_x_1302) ;  /* 0xfffffff400842947 */ /* 0x000fea000383ffff */
.L_x_1294:
[----:B------:R-:W-:Y:S05]  /*34d0*/  BSYNC.RECONVERGENT B1 ;  /* 0x0000000000017941 */ /* 0x000fea0003800200 */
.L_x_1293:
        /* <DEDUP_REMOVED lines=14> */
.L_x_1264:
        /* <DEDUP_REMOVED lines=8> */
[----:B0-----:R-:W-:-:S02]  /*3640*/  IABS R10, R13 ;  /* 0x0000000d000a7213 */ /* 0x001fc40000000000 */
[----:B-1----:R-:W-:-:S05]  /*3650*/  IADD3 R6, PT, PT, R2, 0xffffffe, RZ ;  /* 0x0ffffffe02067810 */ /* 0x002fca0007ffe0ff */
[----:B------:R0:W1:Y:S02]  /*3660*/  F2I.FTZ.U32.TRUNC.NTZ R7, R6 ;  /* 0x0000000600077305 */ /* 0x000064000021f000 */
[----:B0-----:R-:W-:Y:S02]  /*3670*/  HFMA2 R6, -RZ, RZ, 0, 0 ;  /* 0x00000000ff067431 */ /* 0x001fe400000001ff */
[----:B-1----:R-:W-:-:S04]  /*3680*/  IMAD.MOV R8, RZ, RZ, -R7 ;  /* 0x000000ffff087224 */ /* 0x002fc800078e0a07 */
        /* <DEDUP_REMOVED lines=12> */
[----:B------:R-:W-:-:S06]  /*3750*/  @P0 IADD3 R2, PT, PT, R2, 0x1, RZ ;  /* 0x0000000102020810 */ /* 0x000fcc0007ffe0ff */
[----:B------:R-:W-:Y:S01]  /*3760*/  @!P2 IMAD.MOV R2, RZ, RZ, -R2 ;  /* 0x000000ffff02a224 */ /* 0x000fe200078e0a02 */
[----:B------:R-:W-:-:S07]  /*3770*/  @!P1 LOP3.LUT R2, RZ, R4, RZ, 0x33, !PT ;  /* 0x00000004ff029212 */ /* 0x000fce00078e33ff */
.L_x_1322:
        /* <DEDUP_REMOVED lines=9> */
[----:B0-----:R-:W-:Y:S02]  /*3810*/  IADD3 R8, PT, PT, R4, 0xffffffe, RZ ;  /* 0x0ffffffe04087810 */ /* 0x001fe40007ffe0ff */
[----:B------:R-:W-:-:S04]  /*3820*/  IABS R4, R0 ;  /* 0x0000000000047213 */ /* 0x000fc80000000000 */
[----:B------:R0:W2:Y:S02]  /*3830*/  F2I.FTZ.U32.TRUNC.NTZ R9, R8 ;  /* 0x0000000800097305 */ /* 0x0000a4000021f000 */
[----:B0-----:R-:W-:Y:S02]  /*3840*/  MOV R8, RZ ;  /* 0x000000ff00087202 */ /* 0x001fe40000000f00 */
[----:B--2---:R-:W-:-:S05]  /*3850*/  IADD3 R6, PT, PT, RZ, -R9, RZ ;  /* 0x80000009ff067210 */ /* 0x004fca0007ffe0ff */
[----:B------:R-:W-:Y:S02]  /*3860*/  IMAD R13, R6, R11, RZ ;  /* 0x0000000b060d7224 */ /* 0x000fe400078e02ff */
[----:B------:R-:W-:Y:S02]  /*3870*/  IMAD.MOV.U32 R6, RZ, RZ, R10 ;  /* 0x000000ffff067224 */ /* 0x000fe400078e000a */
[----:B------:R-:W-:Y:S01]  /*3880*/  IMAD.HI.U32 R13, R9, R13, R8 ;  /* 0x0000000d090d7227 */ /* 0x000fe200078e0008 */
[----:B------:R-:W-:Y:S01]  /*3890*/  LOP3.LUT R8, R0, R15, RZ, 0x3c, !PT ;  /* 0x0000000f00087212 */ /* 0x000fe200078e3cff */
[----:B------:R-:W0:Y:S03]  /*38a0*/  I2F.RP R14, R6 ;  /* 0x00000006000e7306 */ /* 0x000e260000209400 */
[----:B------:R-:W-:Y:S01]  /*38b0*/  ISETP.GE.AND P2, PT, R8, RZ, PT ;  /* 0x000000ff0800720c */ /* 0x000fe20003f46270 */
[----:B------:R-:W-:-:S05]  /*38c0*/  IMAD.HI.U32 R10, R13, R4, RZ ;  /* 0x000000040d0a7227 */ /* 0x000fca00078e00ff */
[----:B------:R-:W-:-:S05]  /*38d0*/  IADD3 R9, PT, PT, -R10, RZ, RZ ;  /* 0x000000ff0a097210 */ /* 0x000fca0007ffe1ff */
[C---:B------:R-:W-:Y:S01]  /*38e0*/  IMAD R4, R11.reuse, R9, R4 ;  /* 0x000000090b047224 */ /* 0x040fe200078e0204 */
[----:B0-----:R-:W0:Y:S04]  /*38f0*/  MUFU.RCP R14, R14 ;  /* 0x0000000e000e7308 */ /* 0x001e280000001000 */
[----:B------:R-:W-:-:S13]  /*3900*/  ISETP.GT.U32.AND P1, PT, R11, R4, PT ;  /* 0x000000040b00720c */ /* 0x000fda0003f24070 */
[----:B------:R-:W-:Y:S01]  /*3910*/  @!P1 IMAD.IADD R4, R4, 0x1, -R11 ;  /* 0x0000000104049824 */ /* 0x000fe200078e0a0b */
[----:B0-----:R-:W-:Y:S02]  /*3920*/  IADD3 R12, PT, PT, R14, 0xffffffe, RZ ;  /* 0x0ffffffe0e0c7810 */ /* 0x001fe40007ffe0ff */
[----:B------:R-:W-:Y:S02]  /*3930*/  @!P1 IADD3 R10, PT, PT, R10, 0x1, RZ ;  /* 0x000000010a0a9810 */ /* 0x000fe40007ffe0ff */
[----:B------:R-:W-:Y:S01]  /*3940*/  ISETP.GE.U32.AND P0, PT, R4, R11, PT ;  /* 0x0000000b0400720c */ /* 0x000fe20003f06070 */
[----:B------:R0:W2:Y:S01]  /*3950*/  F2I.FTZ.U32.TRUNC.NTZ R13, R12 ;  /* 0x0000000c000d7305 */ /* 0x0000a2000021f000 */
[----:B------:R-:W4:Y:S01]  /*3960*/  LDC R4, c[0x0][0x410] ;  /* 0x00010400ff047b82 */ /* 0x000f220000000800 */
[----:B------:R-:W-:Y:S01]  /*3970*/  ISETP.NE.AND P1, PT, R15, RZ, PT ;  /* 0x000000ff0f00720c */ /* 0x000fe20003f25270 */
[----:B0-----:R-:W-:-:S09]  /*3980*/  IMAD.MOV.U32 R12, RZ, RZ, RZ ;  /* 0x000000ffff0c7224 */ /* 0x001fd200078e00ff */
[----:B------:R-:W-:Y:S01]  /*3990*/  @P0 VIADD R10, R10, 0x1 ;  /* 0x000000010a0a0836 */ /* 0x000fe20000000000 */
[----:B--2---:R-:W-:-:S04]  /*39a0*/  IADD3 R9, PT, PT, RZ, -R13, RZ ;  /* 0x8000000dff097210 */ /* 0x004fc80007ffe0ff */
[----:B------:R-:W-:Y:S02]  /*39b0*/  @!P2 IADD3 R10, PT, PT, -R10, RZ, RZ ;  /* 0x000000ff0a0aa210 */ /* 0x000fe40007ffe1ff */
[----:B------:R-:W-:Y:S01]  /*39c0*/  @!P1 LOP3.LUT R10, RZ, R15, RZ, 0x33, !PT ;  /* 0x0000000fff0a9212 */ /* 0x000fe200078e33ff */
[----:B------:R-:W-:-:S03]  /*39d0*/  IMAD R9, R9, R6, RZ ;  /* 0x0000000609097224 */ /* 0x000fc600078e02ff */
[----:B------:R-:W-:Y:S01]  /*39e0*/  IABS R11, R10 ;  /* 0x0000000a000b7213 */ /* 0x000fe20000000000 */
[----:B------:R-:W-:Y:S01]  /*39f0*/  IMAD.HI.U32 R12, R13, R9, R12 ;  /* 0x000000090d0c7227 */ /* 0x000fe200078e000c */
[----:B----4-:R-:W-:-:S04]  /*3a00*/  IABS R8, R4 ;  /* 0x0000000400087213 */ /* 0x010fc80000000000 */
[----:B------:R-:W0:Y:S01]  /*3a10*/  I2F.RP R14, R8 ;  /* 0x00000008000e7306 */ /* 0x000e220000209400 */
        /* <DEDUP_REMOVED lines=13> */
[----:B------:R-:W-:-:S02]  /*3af0*/  ISETP.GE.AND P2, PT, R6, RZ, PT ;  /* 0x000000ff0600720c */ /* 0x000fc40003f46270 */
[----:B--2---:R-:W-:-:S05]  /*3b00*/  MOV R12, RZ ;  /* 0x000000ff000c7202 */ /* 0x004fca0000000f00 */
[----:B------:R-:W-:Y:S01]  /*3b10*/  @P0 IADD3 R9, PT, PT, R9, 0x1, RZ ;  /* 0x0000000109090810 */ /* 0x000fe20007ffe0ff */
[----:B----4-:R-:W-:-:S05]  /*3b20*/  IMAD.MOV R11, RZ, RZ, -R13 ;  /* 0x000000ffff0b7224 */ /* 0x010fca00078e0a0d */
[----:B------:R-:W-:Y:S02]  /*3b30*/  @!P2 IADD3 R9, PT, PT, -R9, RZ, RZ ;  /* 0x000000ff0909a210 */ /* 0x000fe40007ffe1ff */
        /* <DEDUP_REMOVED lines=15> */
[----:B------:R-:W2:Y:S11]  /*3c30*/  LDC R13, c[0x0][0x414] ;  /* 0x00010500ff0d7b82 */ /* 0x000eb60000000800 */
[----:B------:R-:W-:-:S04]  /*3c40*/  @P0 IADD3 R11, PT, PT, R11, 0x1, RZ ;  /* 0x000000010b0b0810 */ /* 0x000fc80007ffe0ff */
[----:B------:R-:W-:Y:S02]  /*3c50*/  @!P2 IADD3 R11, PT, PT, -R11, RZ, RZ ;  /* 0x000000ff0b0ba210 */ /* 0x000fe40007ffe1ff */
[----:B------:R-:W-:-:S05]  /*3c60*/  @!P1 LOP3.LUT R11, RZ, R4, RZ, 0x33, !PT ;  /* 0x00000004ff0b9212 */ /* 0x000fca00078e33ff */
[----:B------:R-:W-:-:S04]  /*3c70*/  IMAD.MOV R6, RZ, RZ, -R11 ;  /* 0x000000ffff067224 */ /* 0x000fc800078e0a0b */
[----:B------:R-:W-:-:S04]  /*3c80*/  IMAD R4, R4, R6, R9 ;  /* 0x0000000604047224 */ /* 0x000fc800078e0209 */
[----:B---3--:R-:W-:-:S06]  /*3c90*/  IMAD.WIDE R24, R4, 0x2, R24 ;  /* 0x0000000204187825 */ /* 0x008fcc00078e0218 */
[----:B------:R3:W5:Y:S01]  /*3ca0*/  LDG.E.U16 R24, desc[UR12][R24.64] ;  /* 0x0000000c18187981 */ /* 0x000762000c1e1500 */
[----:B--2---:R-:W-:Y:S01]  /*3cb0*/  IABS R12, R13 ;  /* 0x0000000d000c7213 */ /* 0x004fe20000000000 */
[----:B------:R-:W-:Y:S01]  /*3cc0*/  BSSY.RECONVERGENT B0, `(.L_x_1304) ;  /* 0x0000028000007945 */ /* 0x000fe20003800200 */
[----:B------:R-:W-:Y:S02]  /*3cd0*/  IADD3 R6, PT, PT, -R9, RZ, RZ ;  /* 0x000000ff09067210 */ /* 0x000fe40007ffe1ff */
[----:B------:R-:W2:Y:S03]  /*3ce0*/  I2F.RP R8, R12 ;  /* 0x0000000c00087306 */ /* 0x000ea60000209400 */
[----:B------:R-:W-:Y:S01]  /*3cf0*/  IMAD R6, R7, R6, R10 ;  /* 0x0000000607067224 */ /* 0x000fe200078e020a */
[----:B------:R-:W-:-:S03]  /*3d00*/  MOV R7, RZ ;  /* 0x000000ff00077202 */ /* 0x000fc60000000f00 */
[----:B-1----:R-:W-:-:S05]  /*3d10*/  IMAD R22, R6, UR6, -R17 ;  /* 0x0000000606167c24 */ /* 0x002fca000f8e0a11 */
[----:B------:R-:W-:Y:S01]  /*3d20*/  ISETP.GT.AND P0, PT, R22, -0x1, PT ;  /* 0xffffffff1600780c */ /* 0x000fe20003f04270 */
[----:B--2---:R-:W1:Y:S02]  /*3d30*/  MUFU.RCP R8, R8 ;  /* 0x0000000800087308 */ /* 0x004e640000001000 */
[----:B-1----:R-:W-:-:S06]  /*3d40*/  IADD3 R16, PT, PT, R8, 0xffffffe, RZ ;  /* 0x0ffffffe08107810 */ /* 0x002fcc0007ffe0ff */
[----:B------:R-:W1:Y:S02]  /*3d50*/  F2I.FTZ.U32.TRUNC.NTZ R9, R16 ;  /* 0x0000001000097305 */ /* 0x000e64000021f000 */
[----:B-1----:R-:W-:Y:S02]  /*3d60*/  IMAD.MOV R17, RZ, RZ, -R9 ;  /* 0x000000ffff117224 */ /* 0x002fe400078e0a09 */
        /* <DEDUP_REMOVED lines=29> */
.L_x_1305:
[----:B------:R-:W-:Y:S05]  /*3f40*/  BSYNC.RECONVERGENT B0 ;  /* 0x0000000000007941 */ /* 0x000fea0003800200 */
.L_x_1304:
[----:B------:R-:W0:Y:S01]  /*3f50*/  LDCU UR6, c[0x0][0x42c] ;  /* 0x00008580ff0677ac */ /* 0x000e220008000800 */
[----:B------:R-:W-:Y:S01]  /*3f60*/  IADD3 R21, PT, PT, R22, UR4, RZ ;  /* 0x0000000416157c10 */ /* 0x000fe2000fffe0ff */
[----:B------:R-:W-:Y:S01]  /*3f70*/  IMAD R17, R17, R12, RZ ;  /* 0x0000000c11117224 */ /* 0x000fe200078e02ff */
[----:B------:R-:W-:Y:S01]  /*3f80*/  IABS R6, R4 ;  /* 0x0000000400067213 */ /* 0x000fe20000000000 */
[----:B------:R-:W-:Y:S01]  /*3f90*/  IMAD.MOV.U32 R8, RZ, RZ, RZ ;  /* 0x000000ffff087224 */ /* 0x000fe200078e00ff */
[----:B------:R-:W-:Y:S01]  /*3fa0*/  ISETP.GE.AND P0, PT, R21, -0x1, PT ;  /* 0xffffffff1500780c */ /* 0x000fe20003f06270 */
[----:B------:R-:W-:Y:S02]  /*3fb0*/  BSSY.RECONVERGENT B0, `(.L_x_1306) ;  /* 0x0000027000007945 */ /* 0x000fe40003800200 */
[----:B------:R-:W-:Y:S01]  /*3fc0*/  IMAD.HI.U32 R16, R9, R17, R8 ;  /* 0x0000001109107227 */ /* 0x000fe200078e0008 */
[----:B------:R-:W-:-:S05]  /*3fd0*/  MOV R17, R6 ;  /* 0x0000000600117202 */ /* 0x000fca0000000f00 */
[----:B------:R-:W-:Y:S01]  /*3fe0*/  IMAD.HI.U32 R16, R16, R17, RZ ;  /* 0x0000001110107227 */ /* 0x000fe200078e00ff */
[----:B0-----:R-:W-:-:S03]  /*3ff0*/  MOV R6, UR6 ;  /* 0x0000000600067c02 */ /* 0x001fc60008000f00 */
[----:B------:R-:W-:Y:S01]  /*4000*/  IMAD.MOV R18, RZ, RZ, -R16 ;  /* 0x000000ffff127224 */ /* 0x000fe200078e0a10 */
[----:B------:R-:W-:Y:S06]  /*4010*/  @!P0 BRA `(.L_x_1307) ;  /* 0x0000000000808947 */ /* 0x000fec0003800000 */
[----:B------:R-:W0:Y:S01]  /*4020*/  LDC R6, c[0x0][0x444] ;  /* 0x00011100ff067b82 */ /* 0x000e220000000800 */
[----:B------:R-:W-:Y:S01]  /*4030*/  IADD3 R21, PT, PT, R21, 0x1, RZ ;  /* 0x0000000115157810 */ /* 0x000fe20007ffe0ff */
[----:B------:R-:W1:Y:S03]  /*4040*/  LDCU UR6, c[0x0][0x42c] ;  /* 0x00008580ff0677ac */ /* 0x000e660008000800 */
[----:B------:R-:W-:Y:S02]  /*4050*/  IABS R20, R21 ;  /* 0x0000001500147213 */ /* 0x000fe40000000000 */
[----:B0-----:R-:W-:-:S04]  /*4060*/  IABS R19, R6 ;  /* 0x0000000600137213 */ /* 0x001fc80000000000 */
[----:B------:R-:W0:Y:S08]  /*4070*/  I2F.RP R23, R19 ;  /* 0x0000001300177306 */ /* 0x000e300000209400 */
[----:B0-----:R-:W0:Y:S02]  /*4080*/  MUFU.RCP R23, R23 ;  /* 0x0000001700177308 */ /* 0x001e240000001000 */
[----:B0-----:R-:W-:-:S06]  /*4090*/  IADD3 R25, PT, PT, R23, 0xffffffe, RZ ;  /* 0x0ffffffe17197810 */ /* 0x001fcc0007ffe0ff */
[----:B------:R-:W0:Y:S02]  /*40a0*/  F2I.FTZ.U32.TRUNC.NTZ R9, R25 ;  /* 0x0000001900097305 */ /* 0x000e24000021f000 */
[----:B0-----:R-:W-:-:S04]  /*40b0*/  IMAD.MOV R8, RZ, RZ, -R9 ;  /* 0x000000ffff087224 */ /* 0x001fc800078e0a09 */
[----:B------:R-:W-:Y:S02]  /*40c0*/  IMAD R27, R8, R19, RZ ;  /* 0x00000013081b7224 */ /* 0x000fe400078e02ff */
[----:B------:R-:W-:-:S05]  /*40d0*/  HFMA2 R8, -RZ, RZ, 0, 0 ;  /* 0x00000000ff087431 */ /* 0x000fca00000001ff */
[----:B------:R-:W-:-:S06]  /*40e0*/  IMAD.HI.U32 R27, R9, R27, R8 ;  /* 0x0000001b091b7227 */ /* 0x000fcc00078e0008 */
[----:B------:R-:W-:-:S04]  /*40f0*/  IMAD.HI.U32 R8, R27, R20, RZ ;  /* 0x000000141b087227 */ /* 0x000fc800078e00ff */
[----:B------:R-:W-:-:S04]  /*4100*/  IMAD.MOV R9, RZ, RZ, -R8 ;  /* 0x000000ffff097224 */ /* 0x000fc800078e0a08 */
[----:B------:R-:W-:Y:S01]  /*4110*/  IMAD R20, R19, R9, R20 ;  /* 0x0000000913147224 */ /* 0x000fe200078e0214 */
[----:B------:R-:W-:-:S04]  /*4120*/  LOP3.LUT R9, R21, R6, RZ, 0x3c, !PT ;  /* 0x0000000615097212 */ /* 0x000fc800078e3cff */
[----:B------:R-:W-:Y:S02]  /*4130*/  ISETP.GT.U32.AND P1, PT, R19, R20, PT ;  /* 0x000000141300720c */ /* 0x000fe40003f24070 */
[----:B------:R-:W-:-:S11]  /*4140*/  ISETP.GE.AND P2, PT, R9, RZ, PT ;  /* 0x000000ff0900720c */ /* 0x000fd60003f46270 */
[-C--:B------:R-:W-:Y:S02]  /*4150*/  @!P1 IADD3 R20, PT, PT, R20, -R19.reuse, RZ ;  /* 0x8000001314149210 */ /* 0x080fe40007ffe0ff */
[----:B------:R-:W-:Y:S02]  /*4160*/  @!P1 IADD3 R8, PT, PT, R8, 0x1, RZ ;  /* 0x0000000108089810 */ /* 0x000fe40007ffe0ff */
[----:B------:R-:W-:Y:S02]  /*4170*/  ISETP.GE.U32.AND P0, PT, R20, R19, PT ;  /* 0x000000131400720c */ /* 0x000fe40003f06070 */
[----:B------:R-:W-:-:S11]  /*4180*/  ISETP.NE.AND P1, PT, R6, RZ, PT ;  /* 0x000000ff0600720c */ /* 0x000fd60003f25270 */
[----:B------:R-:W-:-:S05]  /*4190*/  @P0 VIADD R8, R8, 0x1 ;  /* 0x0000000108080836 */ /* 0x000fca0000000000 */
        /* <DEDUP_REMOVED lines=8> */
.L_x_1307:
[----:B------:R-:W-:Y:S05]  /*4220*/  BSYNC.RECONVERGENT B0 ;  /* 0x0000000000007941 */ /* 0x000fea0003800200 */
.L_x_1306:
[----:B------:R-:W0:Y:S01]  /*4230*/  LDCU UR6, c[0x0][0x430] ;  /* 0x00008600ff0677ac */ /* 0x000e220008000800 */
[----:B------:R-:W-:Y:S01]  /*4240*/  IADD3 R10, PT, PT, -R10, RZ, RZ ;  /* 0x000000ff0a0a7210 */ /* 0x000fe20007ffe1ff */
[----:B------:R-:W-:Y:S01]  /*4250*/  IMAD R17, R12, R18, R17 ;  /* 0x000000120c117224 */ /* 0x000fe200078e0211 */
[----:B------:R-:W-:Y:S01]  /*4260*/  BSSY.RECONVERGENT B0, `(.L_x_1308) ;  /* 0x0000026000007945 */ /* 0x000fe20003800200 */
[----:B------:R-:W-:Y:S02]  /*4270*/  LOP3.LUT R19, R4, R13, RZ, 0x3c, !PT ;  /* 0x0000000d04137212 */ /* 0x000fe400078e3cff */
[----:B------:R-:W-:Y:S01]  /*4280*/  IMAD R15, R15, R10, R0 ;  /* 0x0000000a0f0f7224 */ /* 0x000fe200078e0200 */
[----:B------:R-:W-:Y:S02]  /*4290*/  ISETP.GT.U32.AND P0, PT, R12, R17, PT ;  /* 0x000000110c00720c */ /* 0x000fe40003f04070 */
[----:B------:R-:W-:Y:S01]  /*42a0*/  MOV R9, RZ ;  /* 0x000000ff00097202 */ /* 0x000fe20000000f00 */
[----:B0-----:R-:W-:-:S10]  /*42b0*/  IMAD R8, R15, UR6, -R14 ;  /* 0x000000060f087c24 */ /* 0x001fd4000f8e0a0e */
[----:B------:R-:W-:Y:S01]  /*42c0*/  @!P0 IMAD.IADD R17, R17, 0x1, -R12 ;  /* 0x0000000111118824 */ /* 0x000fe200078e0a0c */
[----:B------:R-:W-:-:S04]  /*42d0*/  ISETP.GT.AND P2, PT, R8, -0x1, PT ;  /* 0xffffffff0800780c */ /* 0x000fc80003f44270 */
[----:B------:R-:W-:-:S09]  /*42e0*/  ISETP.GE.U32.AND P1, PT, R17, R12, PT ;  /* 0x0000000c1100720c */ /* 0x000fd20003f26070 */
        /* <DEDUP_REMOVED lines=29> */
.L_x_1309:
[----:B------:R-:W-:Y:S05]  /*44c0*/  BSYNC.RECONVERGENT B0 ;  /* 0x0000000000007941 */ /* 0x000fea0003800200 */
.L_x_1308:
[----:B------:R-:W0:Y:S01]  /*44d0*/  LDCU UR6, c[0x0][0x428] ;  /* 0x00008500ff0677ac */ /* 0x000e220008000800 */
[----:B------:R-:W-:Y:S01]  /*44e0*/  @!P0 VIADD R16, R16, 0x1 ;  /* 0x0000000110108836 */ /* 0x000fe20000000000 */
[----:B------:R-:W-:Y:S01]  /*44f0*/  IADD3 R17, PT, PT, R8, UR5, RZ ;  /* 0x0000000508117c10 */ /* 0x000fe2000fffe0ff */
[----:B------:R-:W-:Y:S01]  /*4500*/  BSSY.RECONVERGENT B0, `(.L_x_1310) ;  /* 0x0000029000007945 */ /* 0x000fe20003800200 */
[----:B------:R-:W-:Y:S02]  /*4510*/  ISETP.GE.AND P2, PT, R19, RZ, PT ;  /* 0x000000ff1300720c */ /* 0x000fe40003f46270 */
[----:B------:R-:W-:Y:S02]  /*4520*/  @P1 IADD3 R16, PT, PT, R16, 0x1, RZ ;  /* 0x0000000110101810 */ /* 0x000fe40007ffe0ff */
[----:B------:R-:W-:Y:S02]  /*4530*/  ISETP.GE.AND P1, PT, R17, -0x1, PT ;  /* 0xffffffff1100780c */ /* 0x000fe40003f26270 */
[----:B------:R-:W-:-:S07]  /*4540*/  ISETP.NE.AND P0, PT, R13, RZ, PT ;  /* 0x000000ff0d00720c */ /* 0x000fce0003f05270 */
[----:B------:R-:W-:Y:S01]  /*4550*/  @!P2 IMAD.MOV R16, RZ, RZ, -R16 ;  /* 0x000000ffff10a224 */ /* 0x000fe200078e0a10 */
[----:B0-----:R-:W-:-:S03]  /*4560*/  MOV R10, UR6 ;  /* 0x00000006000a7c02 */ /* 0x001fc60008000f00 */
        /* <DEDUP_REMOVED lines=30> */
[----:B------:R-:W-:-:S05]  /*4750*/  IMAD R10, R10, R12, R17 ;  /* 0x0000000c0a0a7224 */ /* 0x000fca00078e0211 */
[----:B------:R-:W-:Y:S02]  /*4760*/  ISETP.NE.AND P1, PT, R10, RZ, PT ;  /* 0x000000ff0a00720c */ /* 0x000fe40003f25270 */
[----:B------:R-:W-:-:S11]  /*4770*/  IADD3 R10, PT, PT, R14, -0x1, RZ ;  /* 0xffffffff0e0a7810 */ /* 0x000fd60007ffe0ff */
[----:B------:R-:W-:-:S07]  /*4780*/  @!P1 IADD3 R10, PT, PT, R14, RZ, RZ ;  /* 0x000000ff0e0a9210 */ /* 0x000fce0007ffe0ff */
.L_x_1311:
[----:B------:R-:W-:Y:S05]  /*4790*/  BSYNC.RECONVERGENT B0 ;  /* 0x0000000000007941 */ /* 0x000fea0003800200 */
.L_x_1310:
[----:B------:R-:W-:Y:S01]  /*47a0*/  ISETP.GE.AND P1, PT, R7, R6, PT ;  /* 0x000000060700720c */ /* 0x000fe20003f26270 */
[----:B------:R-:W-:Y:S01]  /*47b0*/  BSSY.RECONVERGENT B1, `(.L_x_1312) ;  /* 0x00000a8000017945 */ /* 0x000fe20003800200 */
[----:B------:R-:W-:Y:S01]  /*47c0*/  @!P0 LOP3.LUT R16, RZ, R13, RZ, 0x33, !PT ;  /* 0x0000000dff108212 */ /* 0x000fe200078e33ff */
[----:B-----5:R-:W-:-:S04]  /*47d0*/  HADD2.F32 R24, -RZ, R24.H0_H0 ;  /* 0x20000018ff187230 */ /* 0x020fc80000004100 */
[----:B------:R-:W-:-:S06]  /*47e0*/  IMAD R13, R2, R11, R16 ;  /* 0x0000000b020d7224 */ /* 0x000fcc00078e0210 */
[----:B------:R-:W-:Y:S05]  /*47f0*/  @P1 BRA `(.L_x_1313) ;  /* 0x00000008008c1947 */ /* 0x000fea0003800000 */
[----:B------:R-:W0:Y:S01]  /*4800*/  LDCU UR6, c[0x0][0x41c] ;  /* 0x00008380ff0677ac */ /* 0x000e220008000800 */
[C---:B------:R-:W-:Y:S01]  /*4810*/  IMAD.IADD R11, R10.reuse, 0x1, -R9 ;  /* 0x000000010a0b7824 */ /* 0x040fe200078e0a09 */
[----:B------:R-:W-:-:S04]  /*4820*/  IADD3 R14, PT, PT, -R10, R9, RZ ;  /* 0x000000090a0e7210 */ /* 0x000fc80007ffe1ff */
[C---:B------:R-:W-:Y:S02]  /*4830*/  LOP3.LUT R12, R11.reuse, 0x7, RZ, 0xc0, !PT ;  /* 0x000000070b0c7812 */ /* 0x040fe400078ec0ff */
[----:B------:R-:W-:Y:S02]  /*4840*/  ISETP.GT.U32.AND P0, PT, R14, -0x8, PT ;  /* 0xfffffff80e00780c */ /* 0x000fe40003f04070 */
[----:B------:R-:W-:Y:S02]  /*4850*/  IADD3 R12, PT, PT, R12, -0x1, RZ ;  /* 0xffffffff0c0c7810 */ /* 0x000fe40007ffe0ff */
[----:B------:R-:W-:Y:S02]  /*4860*/  LOP3.LUT R23, R11, 0xfffffff8, RZ, 0xc0, !PT ;  /* 0xfffffff80b177812 */ /* 0x000fe400078ec0ff */
[----:B------:R-:W-:Y:S01]  /*4870*/  ISETP.GE.U32.AND P1, PT, R12, 0x3, PT ;  /* 0x000000030c00780c */ /* 0x000fe20003f26070 */
[----:B0-----:R-:W-:-:S12]  /*4880*/  IMAD R22, R13, UR6, R22 ;  /* 0x000000060d167c24 */ /* 0x001fd8000f8e0216 */
.L_x_1321:
        /* <DEDUP_REMOVED lines=14> */
[----:B------:R-:W-:Y:S02]  /*4970*/  MOV R20, RZ ;  /* 0x000000ff00147202 */ /* 0x000fe40000000f00 */
[----:B------:R-:W-:-:S07]  /*4980*/  MOV R16, R9 ;  /* 0x0000000900107202 */ /* 0x000fce0000000f00 */
.L_x_1318:
        /* <DEDUP_REMOVED lines=12> */
[----:B----4-:R-:W-:Y:S02]  /*4a50*/  HADD2.F32 R21, -RZ, R12.H0_H0 ;  /* 0x2000000cff157230 */ /* 0x010fe40000004100 */
[----:B-----5:R-:W-:-:S02]  /*4a60*/  HADD2.F32 R26, -RZ, R13.H0_H0 ;  /* 0x2000000dff1a7230 */ /* 0x020fc40000004100 */
[----:B------:R-:W-:-:S04]  /*4a70*/  IMAD.WIDE R12, R17, 0x2, R18 ;  /* 0x00000002110c7825 */ /* 0x000fc800078e0212 */
[----:B------:R-:W-:Y:S02]  /*4a80*/  FFMA.FTZ R24, R21, R26, R24 ;  /* 0x0000001a15187223 */ /* 0x000fe40000010018 */
[----:B------:R0:W4:Y:S02]  /*4a90*/  LDG.E.U16 R21, desc[UR12][R12.64] ;  /* 0x0000000c0c157981 */ /* 0x000124000c1e1500 */
[----:B0-----:R-:W-:-:S05]  /*4aa0*/  IMAD.WIDE R12, R17, 0x2, R12 ;  /* 0x00000002110c7825 */ /* 0x001fca00078e020c */
[----:B------:R-:W5:Y:S01]  /*4ab0*/  LDG.E.U16 R26, desc[UR12][R12.64] ;  /* 0x0000000c0c1a7981 */ /* 0x000f62000c1e1500 */
[----:B--2---:R-:W-:Y:S02]  /*4ac0*/  HADD2.F32 R29, -RZ, R29.H0_H0 ;  /* 0x2000001dff1d7230 */ /* 0x004fe40000004100 */
[----:B---3--:R-:W-:Y:S02]  /*4ad0*/  HADD2.F32 R19, -RZ, R28.H0_H0 ;  /* 0x2000001cff137230 */ /* 0x008fe40000004100 */
[----:B----4-:R-:W-:-:S05]  /*4ae0*/  HADD2.F32 R21, -RZ, R21.H0_H0 ;  /* 0x20000015ff157230 */ /* 0x010fca0000004100 */
[----:B------:R-:W-:Y:S01]  /*4af0*/  FFMA.FTZ R18, R29, R21, R24 ;  /* 0x000000151d127223 */ /* 0x000fe20000010018 */
[----:B------:R-:W-:Y:S01]  /*4b00*/  IMAD.WIDE R28, R17, 0x2, R12 ;  /* 0x00000002111c7825 */ /* 0x000fe200078e020c */
[----:B------:R-:W2:Y:S04]  /*4b10*/  LDG.E.U16 R21, desc[UR12][R14.64+0x6] ;  /* 0x0000060c0e157981 */ /* 0x000ea8000c1e1500 */
[----:B------:R-:W3:Y:S01]  /*4b20*/  LDG.E.U16 R13, desc[UR12][R14.64+0x8] ;  /* 0x0000080c0e0d7981 */ /* 0x000ee2000c1e1500 */
[----:B-----5:R-:W-:-:S05]  /*4b30*/  HADD2.F32 R26, -RZ, R26.H0_H0 ;  /* 0x2000001aff1a7230 */ /* 0x020fca0000004100 */
[----:B------:R-:W-:Y:S02]  /*4b40*/  FFMA.FTZ R18, R19, R26, R18 ;  /* 0x0000001a13127223 */ /* 0x000fe40000010012 */
[----:B------:R0:W4:Y:S04]  /*4b50*/  LDG.E.U16 R19, desc[UR12][R28.64] ;  /* 0x0000000c1c137981 */ /* 0x000128000c1e1500 */
[----:B------:R-:W5:Y:S01]  /*4b60*/  LDG.E.U16 R26, desc[UR12][R14.64+0xc] ;  /* 0x00000c0c0e1a7981 */ /* 0x000f62000c1e1500 */
[----:B0-----:R-:W-:-:S05]  /*4b70*/  IMAD.WIDE R28, R17, 0x2, R28 ;  /* 0x00000002111c7825 */ /* 0x001fca00078e021c */
[----:B------:R-:W5:Y:S01]  /*4b80*/  LDG.E.U16 R12, desc[UR12][R28.64] ;  /* 0x0000000c1c0c7981 */ /* 0x000f62000c1e1500 */
[----:B--2---:R-:W-:Y:S02]  /*4b90*/  HADD2.F32 R21, -RZ, R21.H0_H0 ;  /* 0x20000015ff157230 */ /* 0x004fe40000004100 */
[----:B---3--:R-:W-:Y:S02]  /*4ba0*/  HADD2.F32 R24, -RZ, R13.H0_H0 ;  /* 0x2000000dff187230 */ /* 0x008fe40000004100 */
[----:B----4-:R-:W-:-:S05]  /*4bb0*/  HADD2.F32 R19, -RZ, R19.H0_H0 ;  /* 0x20000013ff137230 */ /* 0x010fca0000004100 */
[----:B------:R-:W-:Y:S01]  /*4bc0*/  FFMA.FTZ R21, R21, R19, R18 ;  /* 0x0000001315157223 */ /* 0x000fe20000010012 */
[----:B------:R-:W-:-:S04]  /*4bd0*/  IMAD.WIDE R18, R17, 0x2, R28 ;  /* 0x0000000211127825 */ /* 0x000fc800078e021c */
[----:B-----5:R-:W-:-:S05]  /*4be0*/  HADD2.F32 R12, -RZ, R12.H0_H0 ;  /* 0x2000000cff0c7230 */ /* 0x020fca0000004100 */
        /* <DEDUP_REMOVED lines=9> */
[----:B------:R-:W-:Y:S01]  /*4c80*/  ISETP.NE.AND P2, PT, R20, R23, PT ;  /* 0x000000171400720c */ /* 0x000fe20003f45270 */
[----:B------:R-:W-:Y:S01]  /*4c90*/  HADD2.F32 R26, -RZ, R26.H0_H0 ;  /* 0x2000001aff1a7230 */ /* 0x000fe20000004100 */
[----:B------:R-:W-:Y:S01]  /*4ca0*/  IADD3 R16, PT, PT, R16, 0x8, RZ ;  /* 0x0000000810107810 */ /* 0x000fe20007ffe0ff */
[----:B--2---:R-:W-:Y:S02]  /*4cb0*/  HADD2.F32 R24, -RZ, R24.H0_H0 ;  /* 0x20000018ff187230 */ /* 0x004fe40000004100 */
[----:B----4-:R-:W-:Y:S02]  /*4cc0*/  HADD2.F32 R17, -RZ, R18.H0_H0 ;  /* 0x20000012ff117230 */ /* 0x010fe40000004100 */
[----:B---3--:R-:W-:-:S03]  /*4cd0*/  HADD2.F32 R18, -RZ, R12.H0_H0 ;  /* 0x2000000cff127230 */ /* 0x008fc60000004100 */
[----:B------:R-:W-:Y:S01]  /*4ce0*/  FFMA.FTZ R17, R17, R24, R21 ;  /* 0x0000001811117223 */ /* 0x000fe20000010015 */
[----:B-----5:R-:W-:Y:S02]  /*4cf0*/  HADD2.F32 R24, -RZ, R19.H0_H0 ;  /* 0x20000013ff187230 */ /* 0x020fe40000004100 */
[----:B------:R-:W-:Y:S02]  /*4d00*/  HADD2.F32 R14, -RZ, R28.H0_H0 ;  /* 0x2000001cff0e7230 */ /* 0x000fe40000004100 */
[----:B------:R-:W-:-:S04]  /*4d10*/  FFMA.FTZ R17, R26, R18, R17 ;  /* 0x000000121a117223 */ /* 0x000fc80000010011 */
[----:B------:R-:W-:Y:S01]  /*4d20*/  FFMA.FTZ R24, R24, R14, R17 ;  /* 0x0000000e18187223 */ /* 0x000fe20000010011 */
[----:B------:R-:W-:Y:S06]  /*4d30*/  @P2 BRA `(.L_x_1318) ;  /* 0xfffffffc00142947 */ /* 0x000fec000383ffff */
.L_x_1317:
[----:B------:R-:W-:Y:S05]  /*4d40*/  BSYNC.RECONVERGENT B2 ;  /* 0x0000000000027941 */ /* 0x000fea0003800200 */
.L_x_1316:
        /* <DEDUP_REMOVED lines=11> */
[----:B---3--:R-:W-:-:S05]  /*4e00*/  IMAD.WIDE R20, R21, 0x2, R12 ;  /* 0x0000000215147825 */ /* 0x008fca00078e020c */
[----:B------:R-:W3:Y:S01]  /*4e10*/  LDG.E.U16 R26, desc[UR12][R20.64] ;  /* 0x0000000c141a7981 */ /* 0x000ee2000c1e1500 */
[----:B------:R-:W-:-:S04]  /*4e20*/  IMAD.WIDE R12, R17, 0x2, R20 ;  /* 0x00000002110c7825 */ /* 0x000fc800078e0214 */
[----:B--2---:R-:W-:Y:S02]  /*4e30*/  HADD2.F32 R19, -RZ, R18.H0_H0 ;  /* 0x20000012ff137230 */ /* 0x004fe40000004100 */
[----:B---3--:R-:W-:-:S05]  /*4e40*/  HADD2.F32 R26, -RZ, R26.H0_H0 ;  /* 0x2000001aff1a7230 */ /* 0x008fca0000004100 */
        /* <DEDUP_REMOVED lines=9> */
[----:B------:R-:W-:Y:S01]  /*4ee0*/  IADD3 R16, PT, PT, R16, 0x4, RZ ;  /* 0x0000000410107810 */ /* 0x000fe20007ffe0ff */
[----:B--2---:R-:W-:-:S02]  /*4ef0*/  HADD2.F32 R20, -RZ, R12.H0_H0 ;  /* 0x2000000cff147230 */ /* 0x004fc40000004100 */
[----:B---3--:R-:W-:Y:S02]  /*4f00*/  HADD2.F32 R26, -RZ, R26.H0_H0 ;  /* 0x2000001aff1a7230 */ /* 0x008fe40000004100 */
[----:B-----5:R-:W-:Y:S02]  /*4f10*/  HADD2.F32 R21, -RZ, R13.H0_H0 ;  /* 0x2000000dff157230 */ /* 0x020fe40000004100 */
[----:B----4-:R-:W-:-:S03]  /*4f20*/  HADD2.F32 R13, -RZ, R18.H0_H0 ;  /* 0x20000012ff0d7230 */ /* 0x010fc60000004100 */
[----:B------:R-:W-:Y:S01]  /*4f30*/  FFMA.FTZ R20, R21, R20, R24 ;  /* 0x0000001415147223 */ /* 0x000fe20000010018 */
[----:B------:R-:W-:Y:S02]  /*4f40*/  HADD2.F32 R24, -RZ, R17.H0_H0 ;  /* 0x20000011ff187230 */ /* 0x000fe40000004100 */
[----:B------:R-:W-:Y:S02]  /*4f50*/  HADD2.F32 R12, -RZ, R28.H0_H0 ;  /* 0x2000001cff0c7230 */ /* 0x000fe40000004100 */
[----:B------:R-:W-:-:S04]  /*4f60*/  FFMA.FTZ R13, R13, R26, R20 ;  /* 0x0000001a0d0d7223 */ /* 0x000fc80000010014 */
[----:B------:R-:W-:-:S07]  /*4f70*/  FFMA.FTZ R24, R24, R12, R13 ;  /* 0x0000000c18187223 */ /* 0x000fce000001000d */
.L_x_1320:
[----:B------:R-:W-:Y:S05]  /*4f80*/  BSYNC.RECONVERGENT B2 ;  /* 0x0000000000027941 */ /* 0x000fea0003800200 */
.L_x_1319:
        /* <DEDUP_REMOVED lines=8> */
[----:B------:R-:W3:Y:S01]  /*5010*/  @P3 LDC R17, c[0x0][0x440] ;  /* 0x00011000ff113b82 */ /* 0x000ee20000000800 */
[----:B0-----:R-:W-:-:S07]  /*5020*/  @P2 IMAD R15, R16, R21, R25 ;  /* 0x00000015100f2224 */ /* 0x001fce00078e0219 */
[----:B------:R-:W0:Y:S01]  /*5030*/  @P3 LDC R14, c[0x0][0x428] ;  /* 0x00010a00ff0e3b82 */ /* 0x000e220000000800 */
[----:B-1----:R-:W-:Y:S02]  /*5040*/  @P2 IMAD R29, R27, R29, R16 ;  /* 0x0000001d1b1d2224 */ /* 0x002fe400078e0210 */
[----:B------:R-:W-:-:S05]  /*5050*/  @P2 VIADD R16, R16, 0x2 ;  /* 0x0000000210102836 */ /* 0x000fca0000000000 */
[----:B------:R-:W1:Y:S01]  /*5060*/  @P2 LDC.64 R18, c[0x0][0x3d0] ;  /* 0x0000f400ff122b82 */ /* 0x000e620000000a00 */
[----:B--2---:R-:W-:-:S05]  /*5070*/  @P2 IMAD.WIDE R12, R15, 0x2, R12 ;  /* 0x000000020f0c2825 */ /* 0x004fca00078e020c */
[----:B------:R-:W2:Y:S01]  /*5080*/  @P2 LDG.E.U16 R26, desc[UR12][R12.64] ;  /* 0x0000000c0c1a2981 */ /* 0x000ea2000c1e1500 */
[----:B---3--:R-:W-:Y:S02]  /*5090*/  @P3 IMAD R25, R16, R17, R25 ;  /* 0x0000001110193224 */ /* 0x008fe400078e0219 */
[----:B0-----:R-:W-:Y:S02]  /*50a0*/  @P3 IMAD R27, R27, R14, R16 ;  /* 0x0000000e1b1b3224 */ /* 0x001fe400078e0210 */
[----:B------:R-:W0:Y:S01]  /*50b0*/  @P3 LDC.64 R14, c[0x0][0x3d0] ;  /* 0x0000f400ff0e3b82 */ /* 0x000e220000000a00 */
[----:B-1----:R-:W-:-:S07]  /*50c0*/  @P2 IMAD.WIDE R18, R29, 0x2, R18 ;  /* 0x000000021d122825 */ /* 0x002fce00078e0212 */
[----:B------:R-:W1:Y:S01]  /*50d0*/  @P3 LDC.64 R16, c[0x0][0x380] ;  /* 0x0000e000ff103b82 */ /* 0x000e620000000a00 */
[----:B------:R-:W-:Y:S01]  /*50e0*/  @P2 IMAD.WIDE R20, R21, 0x2, R12 ;  /* 0x0000000215142825 */ /* 0x000fe200078e020c */
[----:B------:R-:W3:Y:S04]  /*50f0*/  @P2 LDG.E.U16 R28, desc[UR12][R18.64] ;  /* 0x0000000c121c2981 */ /* 0x000ee8000c1e1500 */
[----:B------:R-:W4:Y:S04]  /*5100*/  @P2 LDG.E.U16 R29, desc[UR12][R18.64+0x2] ;  /* 0x0000020c121d2981 */ /* 0x000f28000c1e1500 */
[----:B------:R-:W5:Y:S01]  /*5110*/  @P2 LDG.E.U16 R20, desc[UR12][R20.64] ;  /* 0x0000000c14142981 */ /* 0x000f62000c1e1500 */
[----:B0-----:R-:W-:-:S06]  /*5120*/  @P3 IMAD.WIDE R14, R27, 0x2, R14 ;  /* 0x000000021b0e3825 */ /* 0x001fcc00078e020e */
[----:B------:R-:W5:Y:S01]  /*5130*/  @P3 LDG.E.U16 R14, desc[UR12][R14.64] ;  /* 0x0000000c0e0e3981 */ /* 0x000f62000c1e1500 */
[----:B-1----:R-:W-:-:S06]  /*5140*/  @P3 IMAD.WIDE R16, R25, 0x2, R16 ;  /* 0x0000000219103825 */ /* 0x002fcc00078e0210 */
[----:B------:R-:W5:Y:S01]  /*5150*/  @P3 LDG.E.U16 R16, desc[UR12][R16.64] ;  /* 0x0000000c10103981 */ /* 0x000f62000c1e1500 */
[----:B--2---:R-:W-:Y:S02]  /*5160*/  @P2 HADD2.F32 R26, -RZ, R26.H0_H0 ;  /* 0x2000001aff1a2230 */ /* 0x004fe40000004100 */
[----:B---3--:R-:W-:Y:S02]  /*5170*/  @P2 HADD2.F32 R25, -RZ, R28.H0_H0 ;  /* 0x2000001cff192230 */ /* 0x008fe40000004100 */
[----:B----4-:R-:W-:-:S03]  /*5180*/  @P2 HADD2.F32 R28, -RZ, R29.H0_H0 ;  /* 0x2000001dff1c2230 */ /* 0x010fc60000004100 */
[----:B------:R-:W-:Y:S01]  /*5190*/  @P2 FFMA.FTZ R25, R25, R26, R24 ;  /* 0x0000001a19192223 */ /* 0x000fe20000010018 */
[----:B-----5:R-:W-:-:S05]  /*51a0*/  @P2 HADD2.F32 R27, -RZ, R20.H0_H0 ;  /* 0x20000014ff1b2230 */ /* 0x020fca0000004100 */
[----:B------:R-:W-:Y:S01]  /*51b0*/  @P2 FFMA.FTZ R24, R28, R27, R25 ;  /* 0x0000001b1c182223 */ /* 0x000fe20000010019 */
[----:B------:R-:W-:Y:S02]  /*51c0*/  @P3 HADD2.F32 R13, -RZ, R14.H0_H0 ;  /* 0x2000000eff0d3230 */ /* 0x000fe40000004100 */
[----:B------:R-:W-:-:S05]  /*51d0*/  @P3 HADD2.F32 R12, -RZ, R16.H0_H0 ;  /* 0x20000010ff0c3230 */ /* 0x000fca0000004100 */
[----:B------:R-:W-:-:S07]  /*51e0*/  @P3 FFMA.FTZ R24, R13, R12, R24 ;  /* 0x0000000c0d183223 */ /* 0x000fce0000010018 */
.L_x_1315:
[----:B------:R-:W-:Y:S05]  /*51f0*/  BSYNC.RECONVERGENT B0 ;  /* 0x0000000000007941 */ /* 0x000fea0003800200 */
.L_x_1314:
[----:B------:R-:W-:-:S04]  /*5200*/  IADD3 R7, PT, PT, R7, 0x1, RZ ;  /* 0x0000000107077810 */ /* 0x000fc80007ffe0ff */
[----:B------:R-:W-:-:S13]  /*5210*/  ISETP.NE.AND P2, PT, R7, R6, PT ;  /* 0x000000060700720c */ /* 0x000fda0003f45270 */
[----:B------:R-:W-:Y:S05]  /*5220*/  @P2 BRA `(.L_x_1321) ;  /* 0xfffffff400982947 */ /* 0x000fea000383ffff */
.L_x_1313:
[----:B------:R-:W-:Y:S05]  /*5230*/  BSYNC.RECONVERGENT B1 ;  /* 0x0000000000017941 */ /* 0x000fea0003800200 */
.L_x_1312:
        /* <DEDUP_REMOVED lines=14> */
.L_x_1303:
        /* <DEDUP_REMOVED lines=9> */
[----:B0-----:R-:W-:Y:S01]  /*53b0*/  HFMA2 R6, -RZ, RZ, 0, 0 ;  /* 0x00000000ff067431 */ /* 0x001fe200000001ff */
[----:B-1----:R-:W-:-:S05]  /*53c0*/  IADD3 R9, PT, PT, RZ, -R7, RZ ;  /* 0x80000007ff097210 */ /* 0x002fca0007ffe0ff */
        /* <DEDUP_REMOVED lines=10> */
[----:B------:R-:W-:-:S13]  /*5470*/  ISETP.GE.U32.AND P1, PT, R7, R2, PT ;  /* 0x000000020700720c */ /* 0x000fda0003f26070 */
[----:B------:R-:W-:-:S04]  /*5480*/  @P1 IADD3 R9, PT, PT, R9, 0x1, RZ ;  /* 0x0000000109091810 */ /* 0x000fc80007ffe0ff */
[----:B------:R-:W-:-:S05]  /*5490*/  MOV R2, R9 ;  /* 0x0000000900027202 */ /* 0x000fca0000000f00 */
[----:B------:R-:W-:Y:S01]  /*54a0*/  @!P2 IMAD.MOV R2, RZ, RZ, -R2 ;  /* 0x000000ffff02a224 */ /* 0x000fe200078e0a02 */
[----:B------:R-:W-:-:S07]  /*54b0*/  @!P0 LOP3.LUT R2, RZ, R4, RZ, 0x33, !PT ;  /* 0x00000004ff028212 */ /* 0x000fce00078e33ff */
.L_x_1341:
        /* <DEDUP_REMOVED lines=29> */
[----:B------:R-:W3:Y:S01]  /*5690*/  LDC R4, c[0x0][0x410] ;  /* 0x00010400ff047b82 */ /* 0x000ee20000000800 */
        /* <DEDUP_REMOVED lines=9> */
[----:B---3--:R-:W-:Y:S02]  /*5730*/  IABS R8, R4 ;  /* 0x0000000400087213 */ /* 0x008fe40000000000 */
[----:B------:R-:W-:Y:S02]  /*5740*/  MOV R9, R11 ;  /* 0x0000000b00097202 */ /* 0x000fe40000000f00 */
[----:B------:R-:W0:Y:S03]  /*5750*/  I2F.RP R13, R8 ;  /* 0x00000008000d7306 */ /* 0x000e260000209400 */
        /* <DEDUP_REMOVED lines=8> */
[----:B------:R-:W-:Y:S01]  /*57e0*/  ISETP.GE.U32.AND P0, PT, R9, R6, PT ;  /* 0x000000060900720c */ /* 0x000fe20003f06070 */
[----:B------:R-:W0:Y:S01]  /*57f0*/  LDC R13, c[0x0][0x414] ;  /* 0x00010500ff0d7b82 */ /* 0x000e220000000800 */
[----:B------:R-:W-:Y:S01]  /*5800*/  LOP3.LUT R6, R10, R7, RZ, 0x3c, !PT ;  /* 0x000000070a067212 */ /* 0x000fe200078e3cff */
[----:B------:R2:W3:Y:S01]  /*5810*/  F2I.FTZ.U32.TRUNC.NTZ R17, R16 ;  /* 0x0000001000117305 */ /* 0x0004e2000021f000 */
[----:B------:R-:W-:Y:S02]  /*5820*/  ISETP.NE.AND P1, PT, R7, RZ, PT ;  /* 0x000000ff0700720c */ /* 0x000fe40003f25270 */
[----:B------:R-:W-:Y:S01]  /*5830*/  ISETP.GE.AND P2, PT, R6, RZ, PT ;  /* 0x000000ff0600720c */ /* 0x000fe20003f46270 */
[----:B--2---:R-:W-:-:S06]  /*5840*/  IMAD.MOV.U32 R16, RZ, RZ, RZ ;  /* 0x000000ffff107224 */ /* 0x004fcc00078e00ff */
[----:B------:R-:W-:Y:S01]  /*5850*/  @P0 VIADD R19, R19, 0x1 ;  /* 0x0000000113130836 */ /* 0x000fe20000000000 */
[----:B---3--:R-:W-:-:S05]  /*5860*/  IADD3 R9, PT, PT, RZ, -R17, RZ ;  /* 0x80000011ff097210 */ /* 0x008fca0007ffe0ff */
[----:B------:R-:W-:Y:S02]  /*5870*/  @!P2 IADD3 R19, PT, PT, -R19, RZ, RZ ;  /* 0x000000ff1313a210 */ /* 0x000fe40007ffe1ff */
[----:B------:R-:W-:Y:S01]  /*5880*/  @!P1 LOP3.LUT R19, RZ, R7, RZ, 0x33, !PT ;  /* 0x00000007ff139212 */ /* 0x000fe200078e33ff */
[----:B------:R-:W-:Y:S01]  /*5890*/  IMAD R9, R9, R8, RZ ;  /* 0x0000000809097224 */ /* 0x000fe200078e02ff */
[----:B0-----:R-:W-:Y:S02]  /*58a0*/  IABS R12, R13 ;  /* 0x0000000d000c7213 */ /* 0x001fe40000000000 */
[----:B------:R-:W-:Y:S01]  /*58b0*/  IABS R6, R19 ;  /* 0x0000001300067213 */ /* 0x000fe20000000000 */
[----:B------:R-:W-:Y:S01]  /*58c0*/  IMAD.HI.U32 R16, R17, R9, R16 ;  /* 0x0000000911107227 */ /* 0x000fe200078e0010 */
[----:B------:R-:W0:Y:S01]  /*58d0*/  I2F.RP R14, R12 ;  /* 0x0000000c000e7306 */ /* 0x000e220000209400 */
[----:B------:R-:W1:Y:S01]  /*58e0*/  LDC R17, c[0x0][0x43c] ;  /* 0x00010f00ff117b82 */ /* 0x000e620000000800 */
[----:B------:R-:W-:-:S05]  /*58f0*/  MOV R9, R6 ;  /* 0x0000000600097202 */ /* 0x000fca0000000f00 */
[----:B------:R-:W-:-:S05]  /*5900*/  IMAD.HI.U32 R11, R16, R9, RZ ;  /* 0x00000009100b7227 */ /* 0x000fca00078e00ff */
[----:B------:R-:W-:Y:S01]  /*5910*/  IADD3 R6, PT, PT, -R11, RZ, RZ ;  /* 0x000000ff0b067210 */ /* 0x000fe20007ffe1ff */
[----:B0-----:R-:W0:Y:S04]  /*5920*/  MUFU.RCP R14, R14 ;  /* 0x0000000e000e7308 */ /* 0x001e280000001000 */
[----:B------:R-:W-:Y:S01]  /*5930*/  IMAD R9, R8, R6, R9 ;  /* 0x0000000608097224 */ /* 0x000fe200078e0209 */
[----:B------:R-:W-:-:S04]  /*5940*/  LOP3.LUT R6, R19, R4, RZ, 0x3c, !PT ;  /* 0x0000000413067212 */ /* 0x000fc800078e3cff */
[----:B------:R-:W-:Y:S02]  /*5950*/  ISETP.GT.U32.AND P1, PT, R8, R9, PT ;  /* 0x000000090800720c */ /* 0x000fe40003f24070 */
[----:B------:R-:W-:Y:S02]  /*5960*/  ISETP.GE.AND P2, PT, R6, RZ, PT ;  /* 0x000000ff0600720c */ /* 0x000fe40003f46270 */
[----:B------:R-:W-:-:S05]  /*5970*/  IADD3 R6, PT, PT, -R19, RZ, RZ ;  /* 0x000000ff13067210 */ /* 0x000fca0007ffe1ff */
[----:B------:R-:W-:Y:S01]  /*5980*/  IMAD R6, R7, R6, R10 ;  /* 0x0000000607067224 */ /* 0x000fe200078e020a */
[----:B------:R-:W-:-:S03]  /*5990*/  MOV R7, RZ ;  /* 0x000000ff00077202 */ /* 0x000fc60000000f00 */
[----:B------:R-:W-:Y:S01]  /*59a0*/  @!P1 IMAD.IADD R9, R9, 0x1, -R8 ;  /* 0x0000000109099824 */ /* 0x000fe200078e0a08 */
[----:B------:R-:W-:Y:S01]  /*59b0*/  @!P1 IADD3 R11, PT, PT, R11, 0x1, RZ ;  /* 0x000000010b0b9810 */ /* 0x000fe20007ffe0ff */
[----:B-1----:R-:W-:Y:S01]  /*59c0*/  IMAD R20, R6, UR6, -R17 ;  /* 0x0000000606147c24 */ /* 0x002fe2000f8e0a11 */
[----:B------:R-:W-:Y:S02]  /*59d0*/  ISETP.NE.AND P1, PT, R4, RZ, PT ;  /* 0x000000ff0400720c */ /* 0x000fe40003f25270 */
[----:B------:R-:W-:Y:S02]  /*59e0*/  ISETP.GE.U32.AND P0, PT, R9, R8, PT ;  /* 0x000000080900720c */ /* 0x000fe40003f06070 */
[----:B0-----:R-:W-:Y:S02]  /*59f0*/  IADD3 R9, PT, PT, R14, 0xffffffe, RZ ;  /* 0x0ffffffe0e097810 */ /* 0x001fe40007ffe0ff */
[----:B------:R-:W0:Y:S04]  /*5a00*/  LDC R14, c[0x0][0x438] ;  /* 0x00010e00ff0e7b82 */ /* 0x000e280000000800 */
[----:B------:R-:W1:Y:S05]  /*5a10*/  F2I.FTZ.U32.TRUNC.NTZ R9, R9 ;  /* 0x0000000900097305 */ /* 0x000e6a000021f000 */
[----:B------:R-:W-:Y:S01]  /*5a20*/  @P0 VIADD R11, R11, 0x1 ;  /* 0x000000010b0b0836 */ /* 0x000fe20000000000 */
[----:B------:R-:W-:-:S04]  /*5a30*/  ISETP.GT.AND P0, PT, R20, -0x1, PT ;  /* 0xffffffff1400780c */ /* 0x000fc80003f04270 */
[----:B------:R-:W-:Y:S02]  /*5a40*/  @!P2 IADD3 R11, PT, PT, -R11, RZ, RZ ;  /* 0x000000ff0b0ba210 */ /* 0x000fe40007ffe1ff */
[----:B------:R-:W-:Y:S02]  /*5a50*/  @!P1 LOP3.LUT R11, RZ, R4, RZ, 0x33, !PT ;  /* 0x00000004ff0b9212 */ /* 0x000fe400078e33ff */
[----:B-1----:R-:W-:-:S03]  /*5a60*/  IADD3 R17, PT, PT, RZ, -R9, RZ ;  /* 0x80000009ff117210 */ /* 0x002fc60007ffe0ff */
[----:B------:R-:W-:-:S04]  /*5a70*/  IMAD.MOV R6, RZ, RZ, -R11 ;  /* 0x000000ffff067224 */ /* 0x000fc800078e0a0b */
[----:B------:R-:W-:Y:S01]  /*5a80*/  IMAD R4, R4, R6, R19 ;  /* 0x0000000604047224 */ /* 0x000fe200078e0213 */
[----:B------:R-:W-:Y:S06]  /*5a90*/  @P0 BRA `(.L_x_1324) ;  /* 0x0000000000700947 */ /* 0x000fec0003800000 */
[----:B------:R-:W1:Y:S01]  /*5aa0*/  LDC R19, c[0x0][0x444] ;  /* 0x00011100ff137b82 */ /* 0x000e620000000800 */
[----:B------:R-:W-:Y:S01]  /*5ab0*/  HFMA2 R6, -RZ, RZ, 0, 0 ;  /* 0x00000000ff067431 */ /* 0x000fe200000001ff */
        /* <DEDUP_REMOVED lines=26> */
.L_x_1324:
[----:B------:R-:W-:Y:S05]  /*5c60*/  BSYNC.RECONVERGENT B0 ;  /* 0x0000000000007941 */ /* 0x000fea0003800200 */
.L_x_1323:
[----:B------:R-:W1:Y:S01]  /*5c70*/  LDCU UR6, c[0x0][0x42c] ;  /* 0x00008580ff0677ac */ /* 0x000e620008000800 */
[----:B------:R-:W-:Y:S01]  /*5c80*/  IADD3 R21, PT, PT, R20, UR4, RZ ;  /* 0x0000000414157c10 */ /* 0x000fe2000fffe0ff */
[----:B------:R-:W-:Y:S02]  /*5c90*/  HFMA2 R8, -RZ, RZ, 0, 0 ;  /* 0x00000000ff087431 */ /* 0x000fe400000001ff */
[----:B------:R-:W-:Y:S01]  /*5ca0*/  IMAD R17, R17, R12, RZ ;  /* 0x0000000c11117224 */ /* 0x000fe200078e02ff */
[----:B------:R-:W-:Y:S01]  /*5cb0*/  IABS R6, R4 ;  /* 0x0000000400067213 */ /* 0x000fe20000000000 */
[----:B------:R-:W-:Y:S01]  /*5cc0*/  BSSY.RECONVERGENT B0, `(.L_x_1325) ;  /* 0x0000028000007945 */ /* 0x000fe20003800200 */
[----:B------:R-:W-:Y:S01]  /*5cd0*/  ISETP.GE.AND P0, PT, R21, -0x1, PT ;  /* 0xffffffff1500780c */ /* 0x000fe20003f06270 */
[----:B------:R-:W-:-:S04]  /*5ce0*/  IMAD.HI.U32 R16, R9, R17, R8 ;  /* 0x0000001109107227 */ /* 0x000fc800078e0008 */
[----:B------:R-:W-:-:S04]  /*5cf0*/  IMAD.MOV.U32 R17, RZ, RZ, R6 ;  /* 0x000000ffff117224 */ /* 0x000fc800078e0006 */
[----:B------:R-:W-:Y:S01]  /*5d00*/  IMAD.HI.U32 R16, R16, R17, RZ ;  /* 0x0000001110107227 */ /* 0x000fe200078e00ff */
[----:B-1----:R-:W-:-:S04]  /*5d10*/  MOV R6, UR6 ;  /* 0x0000000600067c02 */ /* 0x002fc80008000f00 */
        /* <DEDUP_REMOVED lines=9> */
[----:B-1----:R-:W-:-:S06]  /*5db0*/  VIADD R24, R23, 0xffffffe ;  /* 0x0ffffffe17187836 */ /* 0x002fcc0000000000 */
[----:B------:R-:W1:Y:S02]  /*5dc0*/  F2I.FTZ.U32.TRUNC.NTZ R9, R24 ;  /* 0x0000001800097305 */ /* 0x000e64000021f000 */
[----:B-1----:R-:W-:-:S05]  /*5dd0*/  IADD3 R8, PT, PT, RZ, -R9, RZ ;  /* 0x80000009ff087210 */ /* 0x002fca0007ffe0ff */
        /* <DEDUP_REMOVED lines=13> */
[----:B------:R-:W-:-:S04]  /*5eb0*/  @P0 IADD3 R8, PT, PT, R8, 0x1, RZ ;  /* 0x0000000108080810 */ /* 0x000fc80007ffe0ff */
[----:B------:R-:W-:Y:S02]  /*5ec0*/  @!P2 IADD3 R8, PT, PT, -R8, RZ, RZ ;  /* 0x000000ff0808a210 */ /* 0x000fe40007ffe1ff */
[----:B------:R-:W-:-:S05]  /*5ed0*/  @!P1 LOP3.LUT R8, RZ, R6, RZ, 0x33, !PT ;  /* 0x00000006ff089212 */ /* 0x000fca00078e33ff */
[----:B------:R-:W-:Y:S01]  /*5ee0*/  IMAD.MOV R9, RZ, RZ, -R8 ;  /* 0x000000ffff097224 */ /* 0x000fe200078e0a08 */
[----:B--2---:R-:W-:-:S03]  /*5ef0*/  IADD3 R8, PT, PT, -R8, UR6, RZ ;  /* 0x0000000608087c10 */ /* 0x004fc6000fffe1ff */
[----:B------:R-:W-:-:S05]  /*5f00*/  IMAD R6, R6, R9, R21 ;  /* 0x0000000906067224 */ /* 0x000fca00078e0215 */
[----:B------:R-:W-:Y:S02]  /*5f10*/  ISETP.NE.AND P0, PT, R6, RZ, PT ;  /* 0x000000ff0600720c */ /* 0x000fe40003f05270 */
[----:B------:R-:W-:-:S11]  /*5f20*/  IADD3 R6, PT, PT, R8, -0x1, RZ ;  /* 0xffffffff08067810 */ /* 0x000fd60007ffe0ff */
[----:B------:R-:W-:-:S07]  /*5f30*/  @!P0 IADD3 R6, PT, PT, R8, RZ, RZ ;  /* 0x000000ff08068210 */ /* 0x000fce0007ffe0ff */
.L_x_1326:
[----:B------:R-:W-:Y:S05]  /*5f40*/  BSYNC.RECONVERGENT B0 ;  /* 0x0000000000007941 */ /* 0x000fea0003800200 */
.L_x_1325:
[----:B------:R-:W0:Y:S01]  /*5f50*/  LDCU UR6, c[0x0][0x430] ;  /* 0x00008600ff0677ac */ /* 0x000e220008000800 */
[----:B------:R-:W-:Y:S01]  /*5f60*/  IMAD.MOV R10, RZ, RZ, -R10 ;  /* 0x000000ffff0a7224 */ /* 0x000fe200078e0a0a */
[----:B------:R-:W-:Y:S01]  /*5f70*/  BSSY.RECONVERGENT B0, `(.L_x_1327) ;  /* 0x0000026000007945 */ /* 0x000fe20003800200 */
[----:B------:R-:W-:Y:S01]  /*5f80*/  IMAD R17, R12, R18, R17 ;  /* 0x000000120c117224 */ /* 0x000fe200078e0211 */
[----:B------:R-:W-:Y:S01]  /*5f90*/  LOP3.LUT R21, R4, R13, RZ, 0x3c, !PT ;  /* 0x0000000d04157212 */ /* 0x000fe200078e3cff */
[----:B------:R-:W-:Y:S01]  /*5fa0*/  IMAD R15, R15, R10, R0 ;  /* 0x0000000a0f0f7224 */ /* 0x000fe200078e0200 */
[----:B------:R-:W-:Y:S02]  /*5fb0*/  MOV R9, RZ ;  /* 0x000000ff00097202 */ /* 0x000fe40000000f00 */
[----:B------:R-:W-:Y:S01]  /*5fc0*/  ISETP.GT.U32.AND P0, PT, R12, R17, PT ;  /* 0x000000110c00720c */ /* 0x000fe20003f04070 */
[----:B0-----:R-:W-:-:S12]  /*5fd0*/  IMAD R8, R15, UR6, -R14 ;  /* 0x000000060f087c24 */ /* 0x001fd8000f8e0a0e */
[-C--:B------:R-:W-:Y:S02]  /*5fe0*/  @!P0 IADD3 R17, PT, PT, R17, -R12.reuse, RZ ;  /* 0x8000000c11118210 */ /* 0x080fe40007ffe0ff */
[----:B------:R-:W-:Y:S02]  /*5ff0*/  ISETP.GT.AND P2, PT, R8, -0x1, PT ;  /* 0xffffffff0800780c */ /* 0x000fe40003f44270 */
[----:B------:R-:W-:-:S11]  /*6000*/  ISETP.GE.U32.AND P1, PT, R17, R12, PT ;  /* 0x0000000c1100720c */ /* 0x000fd60003f26070 */
        /* <DEDUP_REMOVED lines=8> */
[----:B0-----:R-:W-:Y:S01]  /*6090*/  HFMA2 R14, -RZ, RZ, 0, 0 ;  /* 0x00000000ff0e7431 */ /* 0x001fe200000001ff */
[----:B-1----:R-:W-:-:S05]  /*60a0*/  IADD3 R10, PT, PT, RZ, -R15, RZ ;  /* 0x8000000fff0a7210 */ /* 0x002fca0007ffe0ff */
[----:B------:R-:W-:-:S04]  /*60b0*/  IMAD R19, R10, R17, RZ ;  /* 0x000000110a137224 */ /* 0x000fc800078e02ff */
[----:B------:R-:W-:-:S06]  /*60c0*/  IMAD.HI.U32 R19, R15, R19, R14 ;  /* 0x000000130f137227 */ /* 0x000fcc00078e000e */
        /* <DEDUP_REMOVED lines=16> */
.L_x_1328:
[----:B------:R-:W-:Y:S05]  /*61d0*/  BSYNC.RECONVERGENT B0 ;  /* 0x0000000000007941 */ /* 0x000fea0003800200 */
.L_x_1327:
        /* <DEDUP_REMOVED lines=44> */
.L_x_1330:
[----:B------:R-:W-:Y:S05]  /*64a0*/  BSYNC.RECONVERGENT B0 ;  /* 0x0000000000007941 */ /* 0x000fea0003800200 */
.L_x_1329:
[----:B------:R-:W-:Y:S01]  /*64b0*/  ISETP.GE.AND P1, PT, R7, R6, PT ;  /* 0x000000060700720c */ /* 0x000fe20003f26270 */
[----:B------:R-:W-:Y:S01]  /*64c0*/  BSSY.RECONVERGENT B1, `(.L_x_1331) ;  /* 0x00000ac000017945 */ /* 0x000fe20003800200 */
[----:B------:R-:W-:Y:S01]  /*64d0*/  @!P0 LOP3.LUT R16, RZ, R13, RZ, 0x33, !PT ;  /* 0x0000000dff108212 */ /* 0x000fe200078e33ff */
[----:B------:R-:W-:-:S04]  /*64e0*/  IMAD.MOV.U32 R23, RZ, RZ, RZ ;  /* 0x000000ffff177224 */ /* 0x000fc800078e00ff */
[----:B------:R-:W-:-:S06]  /*64f0*/  IMAD R13, R2, R11, R16 ;  /* 0x0000000b020d7224 */ /* 0x000fcc00078e0210 */
[----:B------:R-:W-:Y:S05]  /*6500*/  @P1 BRA `(.L_x_1332) ;  /* 0x00000008009c1947 */ /* 0x000fea0003800000 */
[----:B------:R-:W0:Y:S01]  /*6510*/  LDCU UR6, c[0x0][0x41c] ;  /* 0x00008380ff0677ac */ /* 0x000e220008000800 */
[CC--:B------:R-:W-:Y:S02]  /*6520*/  IADD3 R18, PT, PT, R10.reuse, -R9.reuse, RZ ;  /* 0x800000090a127210 */ /* 0x0c0fe40007ffe0ff */
[----:B------:R-:W-:Y:S02]  /*6530*/  IADD3 R12, PT, PT, -R10, R9, RZ ;  /* 0x000000090a0c7210 */ /* 0x000fe40007ffe1ff */
[----:B------:R-:W-:Y:S02]  /*6540*/  LOP3.LUT R11, R18, 0x7, RZ, 0xc0, !PT ;  /* 0x00000007120b7812 */ /* 0x000fe400078ec0ff */
[----:B------:R-:W-:Y:S02]  /*6550*/  ISETP.GT.U32.AND P0, PT, R12, -0x8, PT ;  /* 0xfffffff80c00780c */ /* 0x000fe40003f04070 */
[----:B------:R-:W-:Y:S01]  /*6560*/  MOV R23, RZ ;  /* 0x000000ff00177202 */ /* 0x000fe20000000f00 */
[----:B------:R-:W-:Y:S01]  /*6570*/  VIADD R11, R11, 0xffffffff ;  /* 0xffffffff0b0b7836 */ /* 0x000fe20000000000 */
[----:B------:R-:W-:-:S04]  /*6580*/  LOP3.LUT R19, R18, 0xfffffff8, RZ, 0xc0, !PT ;  /* 0xfffffff812137812 */ /* 0x000fc800078ec0ff */
[----:B------:R-:W-:Y:S01]  /*6590*/  ISETP.GE.U32.AND P1, PT, R11, 0x3, PT ;  /* 0x000000030b00780c */ /* 0x000fe20003f26070 */
[----:B0-----:R-:W-:-:S12]  /*65a0*/  IMAD R20, R13, UR6, R20 ;  /* 0x000000060d147c24 */ /* 0x001fd8000f8e0214 */
.L_x_1340:
        /* <DEDUP_REMOVED lines=16> */
.L_x_1337:
        /* <DEDUP_REMOVED lines=27> */
[----:B------:R-:W-:Y:S01]  /*6860*/  FFMA.FTZ R16, R17, R27, R16 ;  /* 0x0000001b11107223 */ /* 0x000fe20000010010 */
[----:B------:R-:W-:Y:S01]  /*6870*/  IMAD.WIDE R26, R25, 0x2, R28 ;  /* 0x00000002191a7825 */ /* 0x000fe200078e021c */
[----:B------:R-:W4:Y:S04]  /*6880*/  LDG.E.U16 R17, desc[UR12][R28.64] ;  /* 0x0000000c1c117981 */ /* 0x000f28000c1e1500 */
[----:B------:R-:W5:Y:S04]  /*6890*/  LDG.E.U16 R12, desc[UR12][R26.64] ;  /* 0x0000000c1a0c7981 */ /* 0x000f68000c1e1500 */
[----:B------:R-:W5:Y:S01]  /*68a0*/  LDG.E.U16 R29, desc[UR12][R14.64+0xc] ;  /* 0x00000c0c0e1d7981 */ /* 0x000f62000c1e1500 */
[----:B--2---:R-:W-:-:S02]  /*68b0*/  HADD2.F32 R23, -RZ, R23.H0_H0 ;  /* 0x20000017ff177230 */ /* 0x004fc40000004100 */
[----:B---3--:R-:W-:Y:S02]  /*68c0*/  HADD2.F32 R13, -RZ, R13.H0_H0 ;  /* 0x2000000dff0d7230 */ /* 0x008fe40000004100 */
[----:B----4-:R-:W-:Y:S02]  /*68d0*/  HADD2.F32 R17, -RZ, R17.H0_H0 ;  /* 0x20000011ff117230 */ /* 0x010fe40000004100 */
[----:B-----5:R-:W-:-:S03]  /*68e0*/  HADD2.F32 R12, -RZ, R12.H0_H0 ;  /* 0x2000000cff0c7230 */ /* 0x020fc60000004100 */
[----:B------:R-:W-:Y:S01]  /*68f0*/  FFMA.FTZ R23, R23, R17, R16 ;  /* 0x0000001117177223 */ /* 0x000fe20000010010 */
[----:B------:R-:W-:-:S04]  /*6900*/  IMAD.WIDE R16, R25, 0x2, R26 ;  /* 0x0000000219107825 */ /* 0x000fc800078e021a */
[----:B------:R-:W-:Y:S01]  /*6910*/  FFMA.FTZ R23, R13, R12, R23 ;  /* 0x0000000c0d177223 */ /* 0x000fe20000010017 */
[----:B------:R-:W2:Y:S01]  /*6920*/  LDG.E.U16 R28, desc[UR12][R16.64] ;  /* 0x0000000c101c7981 */ /* 0x000ea2000c1e1500 */
[----:B------:R-:W-:-:S04]  /*6930*/  IMAD.WIDE R12, R25, 0x2, R16 ;  /* 0x00000002190c7825 */ /* 0x000fc800078e0210 */
[----:B------:R-:W-:Y:S02]  /*6940*/  IMAD.WIDE R26, R25, 0x2, R12 ;  /* 0x00000002191a7825 */ /* 0x000fe400078e020c */
[----:B------:R-:W3:Y:S04]  /*6950*/  LDG.E.U16 R12, desc[UR12][R12.64] ;  /* 0x0000000c0c0c7981 */ /* 0x000ee8000c1e1500 */
[----:B------:R-:W4:Y:S04]  /*6960*/  LDG.E.U16 R16, desc[UR12][R14.64+0xa] ;  /* 0x00000a0c0e107981 */ /* 0x000f28000c1e1500 */
[----:B------:R-:W5:Y:S04]  /*6970*/  LDG.E.U16 R17, desc[UR12][R14.64+0xe] ;  /* 0x00000e0c0e117981 */ /* 0x000f68000c1e1500 */
[----:B------:R-:W5:Y:S01]  /*6980*/  LDG.E.U16 R26, desc[UR12][R26.64] ;  /* 0x0000000c1a1a7981 */ /* 0x000f62000c1e1500 */
[----:B------:R-:W-:-:S04]  /*6990*/  IADD3 R24, PT, PT, R24, 0x8, RZ ;  /* 0x0000000818187810 */ /* 0x000fc80007ffe0ff */
[----:B------:R-:W-:Y:S01]  /*69a0*/  ISETP.NE.AND P2, PT, R24, R19, PT ;  /* 0x000000131800720c */ /* 0x000fe20003f45270 */
[----:B------:R-:W-:Y:S02]  /*69b0*/  VIADD R22, R22, 0x8 ;  /* 0x0000000816167836 */ /* 0x000fe40000000000 */
[----:B--2---:R-:W-:Y:S02]  /*69c0*/  HADD2.F32 R28, -RZ, R28.H0_H0 ;  /* 0x2000001cff1c7230 */ /* 0x004fe40000004100 */
[----:B----4-:R-:W-:Y:S02]  /*69d0*/  HADD2.F32 R25, -RZ, R16.H0_H0 ;  /* 0x20000010ff197230 */ /* 0x010fe40000004100 */
[----:B------:R-:W-:Y:S02]  /*69e0*/  HADD2.F32 R16, -RZ, R29.H0_H0 ;  /* 0x2000001dff107230 */ /* 0x000fe40000004100 */
[----:B---3--:R-:W-:Y:S02]  /*69f0*/  HADD2.F32 R29, -RZ, R12.H0_H0 ;  /* 0x2000000cff1d7230 */ /* 0x008fe40000004100 */
[----:B------:R-:W-:Y:S01]  /*6a00*/  FFMA.FTZ R23, R25, R28, R23 ;  /* 0x0000001c19177223 */ /* 0x000fe20000010017 */
[----:B-----5:R-:W-:-:S02]  /*6a10*/  HADD2.F32 R14, -RZ, R17.H0_H0 ;  /* 0x20000011ff0e7230 */ /* 0x020fc40000004100 */
[----:B------:R-:W-:Y:S02]  /*6a20*/  HADD2.F32 R15, -RZ, R26.H0_H0 ;  /* 0x2000001aff0f7230 */ /* 0x000fe40000004100 */
[----:B------:R-:W-:-:S04]  /*6a30*/  FFMA.FTZ R23, R16, R29, R23 ;  /* 0x0000001d10177223 */ /* 0x000fc80000010017 */
[----:B------:R-:W-:Y:S01]  /*6a40*/  FFMA.FTZ R23, R14, R15, R23 ;  /* 0x0000000f0e177223 */ /* 0x000fe20000010017 */
[----:B------:R-:W-:Y:S06]  /*6a50*/  @P2 BRA `(.L_x_1337) ;  /* 0xfffffffc00142947 */ /* 0x000fec000383ffff */
.L_x_1336:
[----:B------:R-:W-:Y:S05]  /*6a60*/  BSYNC.RECONVERGENT B2 ;  /* 0x0000000000027941 */ /* 0x000fea0003800200 */
.L_x_1335:
        /* <DEDUP_REMOVED lines=16> */
[----:B--2---:R-:W-:Y:S02]  /*6b70*/  HADD2.F32 R16, -RZ, R16.H0_H0 ;  /* 0x20000010ff107230 */ /* 0x004fe40000004100 */
[----:B----4-:R-:W-:-:S05]  /*6b80*/  HADD2.F32 R17, -RZ, R17.H0_H0 ;  /* 0x20000011ff117230 */ /* 0x010fca0000004100 */
[----:B------:R-:W-:Y:S01]  /*6b90*/  FFMA.FTZ R23, R16, R17, R23 ;  /* 0x0000001110177223 */ /* 0x000fe20000010017 */
[C---:B------:R-:W-:Y:S02]  /*6ba0*/  IMAD.WIDE R16, R25.reuse, 0x2, R12 ;  /* 0x0000000219107825 */ /* 0x040fe400078e020c */
[----:B------:R-:W2:Y:S02]  /*6bb0*/  LDG.E.U16 R12, desc[UR12][R12.64] ;  /* 0x0000000c0c0c7981 */ /* 0x000ea4000c1e1500 */
[----:B------:R-:W-:Y:S02]  /*6bc0*/  IMAD.WIDE R24, R25, 0x2, R16 ;  /* 0x0000000219187825 */ /* 0x000fe400078e0210 */
[----:B------:R-:W4:Y:S04]  /*6bd0*/  LDG.E.U16 R28, desc[UR12][R16.64] ;  /* 0x0000000c101c7981 */ /* 0x000f28000c1e1500 */
[----:B------:R-:W4:Y:S04]  /*6be0*/  LDG.E.U16 R13, desc[UR12][R14.64+0x4] ;  /* 0x0000040c0e0d7981 */ /* 0x000f28000c1e1500 */
[----:B------:R-:W4:Y:S01]  /*6bf0*/  LDG.E.U16 R24, desc[UR12][R24.64] ;  /* 0x0000000c18187981 */ /* 0x000f22000c1e1500 */
[----:B---3--:R-:W-:-:S02]  /*6c00*/  HADD2.F32 R29, -RZ, R29.H0_H0 ;  /* 0x2000001dff1d7230 */ /* 0x008fc40000004100 */
[----:B-----5:R-:W-:Y:S01]  /*6c10*/  HADD2.F32 R26, -RZ, R26.H0_H0 ;  /* 0x2000001aff1a7230 */ /* 0x020fe20000004100 */
[----:B------:R-:W-:Y:S01]  /*6c20*/  IADD3 R22, PT, PT, R22, 0x4, RZ ;  /* 0x0000000416167810 */ /* 0x000fe20007ffe0ff */
[----:B--2---:R-:W-:Y:S02]  /*6c30*/  HADD2.F32 R27, -RZ, R12.H0_H0 ;  /* 0x2000000cff1b7230 */ /* 0x004fe40000004100 */
[----:B----4-:R-:W-:-:S03]  /*6c40*/  HADD2.F32 R28, -RZ, R28.H0_H0 ;  /* 0x2000001cff1c7230 */ /* 0x010fc60000004100 */
[----:B------:R-:W-:Y:S01]  /*6c50*/  FFMA.FTZ R23, R29, R27, R23 ;  /* 0x0000001b1d177223 */ /* 0x000fe20000010017 */
[----:B------:R-:W-:Y:S02]  /*6c60*/  HADD2.F32 R12, -RZ, R13.H0_H0 ;  /* 0x2000000dff0c7230 */ /* 0x000fe40000004100 */
[----:B------:R-:W-:-:S03]  /*6c70*/  HADD2.F32 R13, -RZ, R24.H0_H0 ;  /* 0x20000018ff0d7230 */ /* 0x000fc60000004100 */
[----:B------:R-:W-:-:S04]  /*6c80*/  FFMA.FTZ R23, R12, R28, R23 ;  /* 0x0000001c0c177223 */ /* 0x000fc80000010017 */
[----:B------:R-:W-:-:S07]  /*6c90*/  FFMA.FTZ R23, R26, R13, R23 ;  /* 0x0000000d1a177223 */ /* 0x000fce0000010017 */
.L_x_1339:
[----:B------:R-:W-:Y:S05]  /*6ca0*/  BSYNC.RECONVERGENT B2 ;  /* 0x0000000000027941 */ /* 0x000fea0003800200 */
.L_x_1338:
[----:B------:R-:W-:-:S04]  /*6cb0*/  LOP3.LUT R12, R18, 0x3, RZ, 0xc0, !PT ;  /* 0x00000003120c7812 */ /* 0x000fc800078ec0ff */
[----:B------:R-:W-:-:S04]  /*6cc0*/  VIMNMX.U32 R12, PT, PT, R12, 0x2, PT ;  /* 0x000000020c0c7848 */ /* 0x000fc80003fe0000 */
[----:B------:R-:W-:-:S04]  /*6cd0*/  SHF.L.U32 R14, R12, 0x2, RZ ;  /* 0x000000020c0e7819 */ /* 0x000fc800000006ff */
[----:B------:R-:W0:Y:S02]  /*6ce0*/  LDC R12, c[0x2][R14] ;  /* 0x008000000e0c7b82 */ /* 0x000e240000000800 */
[----:B0-----:R-:W-:-:S04]  /*6cf0*/  SHF.R.S32.HI R13, RZ, 0x1f, R12 ;  /* 0x0000001fff0d7819 */ /* 0x001fc8000001140c */
.L_x_1655:
[----:B------:R-:W-:Y:S05]  /*6d00*/  BRX R12 -0x6d10                                                                                                                                                                                                                                                              (*"BRANCH_TARGETS .L_x_1334,.L_x_1657,.L_x_1658"*) ;  /* 0xffffff900cbc7949 */ /* 0x000fea000383ffff */
.L_x_1658:
        /* <DEDUP_REMOVED lines=13> */
[----:B------:R-:W-:-:S02]  /*6de0*/  VIADD R22, R22, 0x2 ;  /* 0x0000000216167836 */ /* 0x000fc40000000000 */
[----:B--2---:R-:W-:Y:S02]  /*6df0*/  HADD2.F32 R24, -RZ, R24.H0_H0 ;  /* 0x20000018ff187230 */ /* 0x004fe40000004100 */
[----:B---3--:R-:W-:Y:S02]  /*6e00*/  HADD2.F32 R25, -RZ, R14.H0_H0 ;  /* 0x2000000eff197230 */ /* 0x008fe40000004100 */
[----:B----4-:R-:W-:-:S03]  /*6e10*/  HADD2.F32 R26, -RZ, R26.H0_H0 ;  /* 0x2000001aff1a7230 */ /* 0x010fc60000004100 */
[----:B------:R-:W-:Y:S01]  /*6e20*/  FFMA.FTZ R23, R24, R25, R23 ;  /* 0x0000001918177223 */ /* 0x000fe20000010017 */
[----:B-----5:R-:W-:-:S05]  /*6e30*/  HADD2.F32 R27, -RZ, R16.H0_H0 ;  /* 0x20000010ff1b7230 */ /* 0x020fca0000004100 */
[----:B------:R-:W-:-:S07]  /*6e40*/  FFMA.FTZ R23, R26, R27, R23 ;  /* 0x0000001b1a177223 */ /* 0x000fce0000010017 */
.L_x_1657:
        /* <DEDUP_REMOVED lines=12> */
[----:B--2---:R-:W-:Y:S02]  /*6f10*/  HADD2.F32 R16, -RZ, R14.H0_H0 ;  /* 0x2000000eff107230 */ /* 0x004fe40000004100 */
[----:B---3--:R-:W-:-:S05]  /*6f20*/  HADD2.F32 R11, -RZ, R12.H0_H0 ;  /* 0x2000000cff0b7230 */ /* 0x008fca0000004100 */
[----:B------:R-:W-:-:S07]  /*6f30*/  FFMA.FTZ R23, R16, R11, R23 ;  /* 0x0000000b10177223 */ /* 0x000fce0000010017 */
.L_x_1334:
[----:B------:R-:W-:Y:S05]  /*6f40*/  BSYNC.RECONVERGENT B0 ;  /* 0x0000000000007941 */ /* 0x000fea0003800200 */
.L_x_1333:
[----:B------:R-:W-:-:S04]  /*6f50*/  IADD3 R7, PT, PT, R7, 0x1, RZ ;  /* 0x0000000107077810 */ /* 0x000fc80007ffe0ff */
[----:B------:R-:W-:-:S13]  /*6f60*/  ISETP.NE.AND P2, PT, R7, R6, PT ;  /* 0x000000060700720c */ /* 0x000fda0003f45270 */
[----:B------:R-:W-:Y:S05]  /*6f70*/  @P2 BRA `(.L_x_1340) ;  /* 0xfffffff4008c2947 */ /* 0x000fea000383ffff */
.L_x_1332:
[----:B------:R-:W-:Y:S05]  /*6f80*/  BSYNC.RECONVERGENT B1 ;  /* 0x0000000000017941 */ /* 0x000fea0003800200 */
.L_x_1331:
        /* <DEDUP_REMOVED lines=14> */
.L_x_1342:
        /* <DEDUP_REMOVED lines=9> */
.L_x_1772:


//--------------------- .text._ZN2at6native51_GLOBAL__N__2c613397_18_DepthwiseConv2d_cu_9959487031conv_depthwise2d_forward_kernelILi1EN3c104HalfEiEEvNS_27GenericPackedTensorAccessorIKT0_Lm4ENS_16DefaultPtrTraitsEiEENS5_IS6_Lm4ES8_iEES9_NS5_IS7_Lm1ES8_iEEbT1_iiiiiiiiiiiiii --------------------------
	.section	.text._ZN2at6native51_GLOBAL__N__2c613397_18_DepthwiseConv2d_cu_9959487031conv_depthwise2d_forward_kernelILi1EN3c104HalfEiEEvNS_27GenericPackedTensorAccessorIKT0_Lm4ENS_16DefaultPtrTraitsEiEENS5_IS6_Lm4ES8_iEES9_NS5_IS7_Lm1ES8_iEEbT1_iiiiiiiiiiiiii,"ax",@progbits
	.align	128
.text._ZN2at6native51_GLOBAL__N__2c613397_18_DepthwiseConv2d_cu_9959487031conv_depthwise2d_forward_kernelILi1EN3c104HalfEiEEvNS_27GenericPackedTensorAccessorIKT0_Lm4ENS_16DefaultPtrTraitsEiEENS5_IS6_Lm4ES8_iEES9_NS5_IS7_Lm1ES8_iEEbT1_iiiiiiiiiiiiii:
        .type           _ZN2at6native51_GLOBAL__N__2c613397_18_DepthwiseConv2d_cu_9959487031conv_depthwise2d_forward_kernelILi1EN3c104HalfEiEEvNS_27GenericPackedTensorAccessorIKT0_Lm4ENS_16DefaultPtrTraitsEiEENS5_IS6_Lm4ES8_iEES9_NS5_IS7_Lm1ES8_iEEbT1_iiiiiiiiiiiiii,@function
        .size           _ZN2at6native51_GLOBAL__N__2c613397_18_DepthwiseConv2d_cu_9959487031conv_depthwise2d_forward_kernelILi1EN3c104HalfEiEEvNS_27GenericPackedTensorAccessorIKT0_Lm4ENS_16DefaultPtrTraitsEiEENS5_IS6_Lm4ES8_iEES9_NS5_IS7_Lm1ES8_iEEbT1_iiiiiiiiiiiiii,(.L_x_1773 - _ZN2at6native51_GLOBAL__N__2c613397_18_DepthwiseConv2d_cu_9959487031conv_depthwise2d_forward_kernelILi1EN3c104HalfEiEEvNS_27GenericPackedTensorAccessorIKT0_Lm4ENS_16DefaultPtrTraitsEiEENS5_IS6_Lm4ES8_iEES9_NS5_IS7_Lm1ES8_iEEbT1_iiiiiiiiiiiiii)
        .other          _ZN2at6native51_GLOBAL__N__2c613397_18_DepthwiseConv2d_cu_9959487031conv_depthwise2d_forward_kernelILi1EN3c104HalfEiEEvNS_27GenericPackedTensorAccessorIKT0_Lm4ENS_16DefaultPtrTraitsEiEENS5_IS6_Lm4ES8_iEES9_NS5_IS7_Lm1ES8_iEEbT1_iiiiiiiiiiiiii,@"STO_CUDA_ENTRY STV_DEFAULT"
_ZN2at6native51_GLOBAL__N__2c613397_18_DepthwiseConv2d_cu_9959487031conv_depthwise2d_forward_kernelILi1EN3c104HalfEiEEvNS_27GenericPackedTensorAccessorIKT0_Lm4ENS_16DefaultPtrTraitsEiEENS5_IS6_Lm4ES8_iEES9_NS5_IS7_Lm1ES8_iEEbT1_iiiiiiiiiiiiii:
        /* <DEDUP_REMOVED lines=59> */
.L_x_1346:
[----:B------:R-:W-:Y:S01]  /*03b0*/  MOV R2, R4 ;  /* 0x0000000400027202 */ /* 0x000fe20000000f00 */
[----:B------:R-:W-:Y:S01]  /*03c0*/  IMAD.MOV.U32 R4, RZ, RZ, R9 ;  /* 0x000000ffff047224 */ /* 0x000fe200078e0009 */
[----:B------:R-:W-:-:S07]  /*03d0*/  MOV R0, 0x3f0 ;  /* 0x000003f000007802 */ /* 0x000fce0000000f00 */
[----:B------:R-:W-:Y:S05]  /*03e0*/  CALL.REL.NOINC `($__internal_49_$__cuda_sm20_div_u64) ;  /* 0x0000006400c87944 */ /* 0x000fea0003c00000 */
[----:B------:R-:W-:Y:S02]  /*03f0*/  IMAD.MOV.U32 R12, RZ, RZ, R2 ;  /* 0x000000ffff0c7224 */ /* 0x000fe400078e0002 */
[----:B------:R-:W-:-:S07]  /*0400*/  IMAD.MOV.U32 R13, RZ, RZ, R9 ;  /* 0x000000ffff0d7224 */ /* 0x000fce00078e0009 */
.L_x_1347:
[----:B------:R-:W-:Y:S05]  /*0410*/  BSYNC.RECONVERGENT B0 ;  /* 0x0000000000007941 */ /* 0x000fea0003800200 */
.L_x_1345:
        /* <DEDUP_REMOVED lines=107> */
[----:B---3--:R-:W-:Y:S02]  /*0ad0*/  @P1 HADD2.F32 R11, -RZ, R12.H0_H0 ;  /* 0x2000000cff0b1230 */ /* 0x008fe40000004100 */
[----:B----4-:R-:W-:-:S05]  /*0ae0*/  @P1 HADD2.F32 R0, -RZ, R0.H0_H0 ;  /* 0x20000000ff001230 */ /* 0x010fca0000004100 */
[----:B------:R-:W-:Y:S01]  /*0af0*/  @P1 FFMA.FTZ R2, R0, R11, RZ ;  /* 0x0000000b00021223 */ /* 0x000fe200000100ff */
[----:B--2---:R-:W-:-:S04]  /*0b00*/  LEA R14, P1, R10, UR10, 0x1 ;  /* 0x0000000a0a0e7c11 */ /* 0x004fc8000f8208ff */
[----:B------:R-:W-:Y:S02]  /*0b10*/  F2FP.F16.F32.PACK_AB R2, RZ, R2 ;  /* 0x00000002ff02723e */ /* 0x000fe400000000ff */
[----:B------:R-:W-:-:S05]  /*0b20*/  LEA.HI.X R15, R10, UR11, R7, 0x1, P1 ;  /* 0x0000000b0a0f7c11 */ /* 0x000fca00088f0c07 */
[----:B------:R0:W-:Y:S01]  /*0b30*/  STG.E.U16 desc[UR8][R14.64], R2 ;  /* 0x000000020e007986 */ /* 0x0001e2000c101508 */
[----:B------:R-:W-:Y:S02]  /*0b40*/  IMAD.MOV.U32 R7, RZ, RZ, R6 ;  /* 0x000000ffff077224 */ /* 0x000fe400078e0006 */
[----:B------:R-:W-:-:S07]  /*0b50*/  IMAD.MOV.U32 R10, RZ, RZ, R5 ;  /* 0x000000ffff0a7224 */ /* 0x000fce00078e0005 */
.L_x_1349:
[----:B------:R-:W-:Y:S05]  /*0b60*/  BSYNC.RECONVERGENT B0 ;  /* 0x0000000000007941 */ /* 0x000fea0003800200 */
.L_x_1348:
[----:B------:R-:W-:Y:S05]  /*0b70*/  @!P0 EXIT ;  /* 0x000000000000894d */ /* 0x000fea0003800000 */
[----:B------:R-:W1:Y:S01]  /*0b80*/  LDC R0, c[0x0][0x420] ;  /* 0x00010800ff007b82 */ /* 0x000e620000000800 */
[----:B------:R-:W-:Y:S01]  /*0b90*/  IMAD.MOV.U32 R16, RZ, RZ, RZ ;  /* 0x000000ffff107224 */ /* 0x000fe200078e00ff */
[----:B------:R-:W2:Y:S01]  /*0ba0*/  LDCU UR4, c[0x0][0x40c] ;  /* 0x00008180ff0477ac */ /* 0x000ea20008000800 */
[----:B------:R-:W3:Y:S01]  /*0bb0*/  LDCU.64 UR10, c[0x0][0x418] ;  /* 0x00008300ff0a77ac */ /* 0x000ee20008000a00 */
[----:B------:R-:W4:Y:S01]  /*0bc0*/  LDCU.64 UR12, c[0x0][0x3a8] ;  /* 0x00007500ff0c77ac */ /* 0x000f220008000a00 */
[----:B-1----:R-:W-:-:S04]  /*0bd0*/  IABS R12, R0 ;  /* 0x00000000000c7213 */ /* 0x002fc80000000000 */
[----:B------:R-:W1:Y:S08]  /*0be0*/  I2F.RP R0, R12 ;  /* 0x0000000c00007306 */ /* 0x000e700000209400 */
[----:B-1----:R-:W1:Y:S02]  /*0bf0*/  MUFU.RCP R0, R0 ;  /* 0x0000000000007308 */ /* 0x002e640000001000 */
[----:B-1----:R-:W-:-:S06]  /*0c00*/  IADD3 R17, PT, PT, R0, 0xffffffe, RZ ;  /* 0x0ffffffe00117810 */ /* 0x002fcc0007ffe0ff */
[----:B------:R-:W1:Y:S02]  /*0c10*/  F2I.FTZ.U32.TRUNC.NTZ R17, R17 ;  /* 0x0000001100117305 */ /* 0x000e64000021f000 */
[----:B-1----:R-:W-:-:S04]  /*0c20*/  IMAD.MOV R5, RZ, RZ, -R17 ;  /* 0x000000ffff057224 */ /* 0x002fc800078e0a11 */
[----:B------:R-:W-:-:S04]  /*0c30*/  IMAD R5, R5, R12, RZ ;  /* 0x0000000c05057224 */ /* 0x000fc800078e02ff */
[----:B--234-:R-:W-:-:S07]  /*0c40*/  IMAD.HI.U32 R16, R17, R5, R16 ;  /* 0x0000000511107227 */ /* 0x01cfce00078e0010 */
.L_x_1350:
        /* <DEDUP_REMOVED lines=18> */
[----:B------:R-:W-:Y:S01]  /*0d70*/  @!P1 IADD3 R5, PT, PT, R5, -R11, RZ ;  /* 0x8000000b05059210 */ /* 0x000fe20007ffe0ff */
[----:B------:R-:W-:-:S03]  /*0d80*/  @!P1 VIADD R16, R16, 0x1 ;  /* 0x0000000110109836 */ /* 0x000fc60000000000 */
[----:B------:R-:W-:Y:S01]  /*0d90*/  ISETP.GE.U32.AND P0, PT, R5, R12, PT ;  /* 0x0000000c0500720c */ /* 0x000fe20003f06070 */
[----:B0-----:R-:W-:Y:S01]  /*0da0*/  VIADD R4, R6, 0xffffffe ;  /* 0x0ffffffe06047836 */ /* 0x001fe20000000000 */
[----:B------:R-:W-:-:S03]  /*0db0*/  LOP3.LUT R6, RZ, R21, RZ, 0x33, !PT ;  /* 0x00000015ff067212 */ /* 0x000fc600078e33ff */
[----:B------:R0:W1:Y:S08]  /*0dc0*/  F2I.FTZ.U32.TRUNC.NTZ R5, R4 ;  /* 0x0000000400057305 */ /* 0x000070000021f000 */
[----:B------:R-:W-:Y:S02]  /*0dd0*/  @P0 VIADD R16, R16, 0x1 ;  /* 0x0000000110100836 */ /* 0x000fe40000000000 */
[----:B0-----:R-:W-:-:S02]  /*0de0*/  IMAD.MOV.U32 R4, RZ, RZ, RZ ;  /* 0x000000ffff047224 */ /* 0x001fc400078e00ff */
[----:B------:R-:W-:Y:S01]  /*0df0*/  @!P3 IMAD.MOV R16, RZ, RZ, -R16 ;  /* 0x000000ffff10b224 */ /* 0x000fe200078e0a10 */
[----:B-1----:R-:W-:-:S04]  /*0e00*/  IADD3 R9, PT, PT, RZ, -R5, RZ ;  /* 0x80000005ff097210 */ /* 0x002fc80007ffe0ff */
[----:B------:R-:W-:Y:S01]  /*0e10*/  SEL R15, R6, R16, !P2 ;  /* 0x00000010060f7207 */ /* 0x000fe20005000000 */
        /* <DEDUP_REMOVED lines=8> */
[----:B------:R-:W-:-:S05]  /*0ea0*/  IMAD R5, R18, R8, R5 ;  /* 0x0000000812057224 */ /* 0x000fca00078e0205 */
[----:B------:R-:W-:Y:S01]  /*0eb0*/  ISETP.GT.U32.AND P1, PT, R18, R5, PT ;  /* 0x000000051200720c */ /* 0x000fe20003f24070 */
[----:B0-----:R-:W-:-:S12]  /*0ec0*/  VIADD R12, R9, 0xffffffe ;  /* 0x0ffffffe090c7836 */ /* 0x001fd80000000000 */
[----:B------:R-:W-:Y:S01]  /*0ed0*/  @!P1 IMAD.IADD R5, R5, 0x1, -R18 ;  /* 0x0000000105059824 */ /* 0x000fe200078e0a12 */
[----:B------:R-:W0:Y:S01]  /*0ee0*/  LDC.64 R8, c[0x0][0x438] ;  /* 0x00010e00ff087b82 */ /* 0x000e220000000a00 */
[----:B------:R1:W2:Y:S01]  /*0ef0*/  F2I.FTZ.U32.TRUNC.NTZ R13, R12 ;  /* 0x0000000c000d7305 */ /* 0x0002a2000021f000 */
[----:B------:R-:W-:Y:S02]  /*0f00*/  @!P1 VIADD R4, R4, 0x1 ;  /* 0x0000000104049836 */ /* 0x000fe40000000000 */
[----:B------:R-:W-:Y:S02]  /*0f10*/  ISETP.GE.U32.AND P0, PT, R5, R18, PT ;  /* 0x000000120500720c */ /* 0x000fe40003f06070 */
[----:B------:R-:W-:-:S04]  /*0f20*/  LOP3.LUT R5, R15, R20, RZ, 0x3c, !PT ;  /* 0x000000140f057212 */ /* 0x000fc800078e3cff */
[----:B------:R-:W-:Y:S01]  /*0f30*/  ISETP.GE.AND P3, PT, R5, RZ, PT ;  /* 0x000000ff0500720c */ /* 0x000fe20003f66270 */
[----:B-1----:R-:W-:Y:S02]  /*0f40*/  IMAD.MOV.U32 R12, RZ, RZ, RZ ;  /* 0x000000ffff0c7224 */ /* 0x002fe400078e00ff */
[----:B--2---:R-:W-:-:S04]  /*0f50*/  IMAD.MOV R14, RZ, RZ, -R13 ;  /* 0x000000ffff0e7224 */ /* 0x004fc800078e0a0d */
[----:B------:R-:W-:Y:S01]  /*0f60*/  @P0 IADD3 R4, PT, PT, R4, 0x1, RZ ;  /* 0x0000000104040810 */ /* 0x000fe20007ffe0ff */
[----:B------:R-:W-:-:S05]  /*0f70*/  IMAD R23, R14, R19, RZ ;  /* 0x000000130e177224 */ /* 0x000fca00078e02ff */
[----:B------:R-:W-:Y:S02]  /*0f80*/  @!P3 IMAD.MOV R4, RZ, RZ, -R4 ;  /* 0x000000ffff04b224 */ /* 0x000fe400078e0a04 */
[----:B------:R-:W-:-:S03]  /*0f90*/  IMAD.HI.U32 R23, R13, R23, R12 ;  /* 0x000000170d177227 */ /* 0x000fc600078e000c */
[----:B------:R-:W-:Y:S01]  /*0fa0*/  SEL R16, R22, R4, !P5 ;  /* 0x0000000416107207 */ /* 0x000fe20006800000 */
[----:B------:R-:W-:Y:S01]  /*0fb0*/  IMAD.MOV R13, RZ, RZ, -R15 ;  /* 0x000000ffff0d7224 */ /* 0x000fe200078e0a0f */
[----:B------:R-:W0:Y:S02]  /*0fc0*/  LDC.64 R4, c[0x0][0x430] ;  /* 0x00010c00ff047b82 */ /* 0x000e240000000a00 */
[----:B------:R-:W-:Y:S01]  /*0fd0*/  IABS R24, R16 ;  /* 0x0000001000187213 */ /* 0x000fe20000000000 */
[----:B------:R-:W-:Y:S01]  /*0fe0*/  IMAD R13, R21, R13, R10 ;  /* 0x0000000d150d7224 */ /* 0x000fe200078e020a */
[C---:B------:R-:W-:Y:S02]  /*0ff0*/  IADD3 R14, PT, PT, -R16.reuse, RZ, RZ ;  /* 0x000000ff100e7210 */ /* 0x040fe40007ffe1ff */
[----:B------:R-:W-:Y:S01]  /*1000*/  ISETP.GE.AND P4, PT, R16, RZ, PT ;  /* 0x000000ff1000720c */ /* 0x000fe20003f86270 */
[----:B------:R-:W-:-:S04]  /*1010*/  IMAD.HI.U32 R12, R23, R24, RZ ;  /* 0x00000018170c7227 */ /* 0x000fc800078e00ff */
[----:B------:R-:W-:Y:S02]  /*1020*/  IMAD.MOV R12, RZ, RZ, -R12 ;  /* 0x000000ffff0c7224 */ /* 0x000fe400078e0a0c */
[----:B------:R-:W-:Y:S02]  /*1030*/  IMAD R14, R20, R14, R15 ;  /* 0x0000000e140e7224 */ /* 0x000fe400078e020f */
[----:B------:R-:W-:-:S05]  /*1040*/  IMAD R24, R19, R12, R24 ;  /* 0x0000000c13187224 */ /* 0x000fca00078e0218 */
[----:B------:R-:W-:Y:S01]  /*1050*/  ISETP.GT.U32.AND P3, PT, R19, R24, PT ;  /* 0x000000181300720c */ /* 0x000fe20003f64070 */
[----:B0-----:R-:W-:Y:S02]  /*1060*/  IMAD R17, R13, R4, -R8 ;  /* 0x000000040d117224 */ /* 0x001fe400078e0a08 */
[----:B------:R-:W-:-:S03]  /*1070*/  IMAD R25, R14, R5, -R9 ;  /* 0x000000050e197224 */ /* 0x000fc600078e0a09 */
[----:B------:R-:W-:Y:S02]  /*1080*/  ISETP.GE.AND P1, PT, R17, UR10, PT ;  /* 0x0000000a11007c0c */ /* 0x000fe4000bf26270 */
[----:B------:R-:W-:Y:S02]  /*1090*/  ISETP.GE.AND P0, PT, R25, UR11, PT ;  /* 0x0000000b19007c0c */ /* 0x000fe4000bf06270 */
[----:B------:R-:W-:-:S03]  /*10a0*/  ISETP.GT.AND P1, PT, R17, -0x1, !P1 ;  /* 0xffffffff1100780c */ /* 0x000fc60004f24270 */
[----:B------:R-:W-:Y:S01]  /*10b0*/  @!P3 IMAD.IADD R24, R24, 0x1, -R19 ;  /* 0x000000011818b824 */ /* 0x000fe200078e0a13 */
[----:B------:R-:W-:Y:S02]  /*10c0*/  ISETP.GT.AND P0, PT, R25, -0x1, !P0 ;  /* 0xffffffff1900780c */ /* 0x000fe40004704270 */
[----:B------:R-:W-:Y:S02]  /*10d0*/  ISETP.NE.AND P3, PT, R2, RZ, PT ;  /* 0x000000ff0200720c */ /* 0x000fe40003f65270 */
[----:B------:R-:W-:Y:S02]  /*10e0*/  PLOP3.LUT P0, PT, P0, P1, PT, 0x80, 0x8 ;  /* 0x000000000008781c */ /* 0x000fe40000703070 */
[----:B------:R-:W-:Y:S02]  /*10f0*/  ISETP.GT.U32.AND P1, PT, R19, R24, PT ;  /* 0x000000181300720c */ /* 0x000fe40003f24070 */
[----:B------:R-:W-:-:S09]  /*1100*/  LOP3.LUT R2, RZ, R2, RZ, 0x33, !PT ;  /* 0x00000002ff027212 */ /* 0x000fd200078e33ff */
[----:B------:R-:W0:Y:S01]  /*1110*/  @P0 LDC.64 R14, c[0x0][0x380] ;  /* 0x0000e000ff0e0b82 */ /* 0x000e220000000a00 */
[----:B------:R-:W-:Y:S01]  /*1120*/  @P0 IMAD R16, R16, UR11, R25 ;  /* 0x0000000b10100c24 */ /* 0x000fe2000f8e0219 */
[----:B------:R-:W-:-:S03]  /*1130*/  @!P1 IADD3 R24, PT, PT, R24, -R19, RZ ;  /* 0x8000001318189210 */ /* 0x000fc60007ffe0ff */
        /* <DEDUP_REMOVED lines=11> */
[----:B----4-:R-:W-:-:S06]  /*11f0*/  VIADD R26, R25, 0xffffffe ;  /* 0x0ffffffe191a7836 */ /* 0x010fcc0000000000 */
[----:B------:R-:W4:Y:S01]  /*1200*/  F2I.FTZ.U32.TRUNC.NTZ R17, R26 ;  /* 0x0000001a00117305 */ /* 0x000f22000021f000 */
[----:B------:R-:W-:Y:S01]  /*1210*/  IADD3 R24, P4, PT, R3, R10, RZ ;  /* 0x0000000a03187210 */ /* 0x000fe20007f9e0ff */
[----:B----4-:R-:W-:-:S04]  /*1220*/  IMAD.MOV R16, RZ, RZ, -R17 ;  /* 0x000000ffff107224 */ /* 0x010fc800078e0a11 */
[----:B------:R-:W-:Y:S01]  /*1230*/  IMAD R27, R16, R11, RZ ;  /* 0x0000000b101b7224 */ /* 0x000fe200078e02ff */
[----:B------:R-:W-:-:S05]  /*1240*/  MOV R16, RZ ;  /* 0x000000ff00107202 */ /* 0x000fca0000000f00 */
[----:B------:R-:W-:Y:S01]  /*1250*/  IMAD.HI.U32 R16, R17, R27, R16 ;  /* 0x0000001b11107227 */ /* 0x000fe200078e0010 */
[----:B------:R-:W-:-:S05]  /*1260*/  IABS R17, R24 ;  /* 0x0000001800117213 */ /* 0x000fca0000000000 */
[----:B0-----:R-:W-:-:S04]  /*1270*/  IMAD.HI.U32 R15, R16, R17, RZ ;  /* 0x00000011100f7227 */ /* 0x001fc800078e00ff */
[----:B-1----:R-:W-:-:S04]  /*1280*/  IMAD.MOV R12, RZ, RZ, -R15 ;  /* 0x000000ffff0c7224 */ /* 0x002fc800078e0a0f */
[----:B------:R-:W-:Y:S02]  /*1290*/  IMAD R17, R11, R12, R17 ;  /* 0x0000000c0b117224 */ /* 0x000fe400078e0211 */
[----:B------:R-:W-:-:S05]  /*12a0*/  IMAD.MOV.U32 R12, RZ, RZ, R11 ;  /* 0x000000ffff0c7224 */ /* 0x000fca00078e000b */
[----:B------:R-:W-:-:S13]  /*12b0*/  ISETP.GT.U32.AND P6, PT, R12, R17, PT ;  /* 0x000000110c00720c */ /* 0x000fda0003fc4070 */
[----:B------:R-:W-:Y:S01]  /*12c0*/  @!P6 IMAD.IADD R17, R17, 0x1, -R11 ;  /* 0x000000011111e824 */ /* 0x000fe200078e0a0b */
[----:B------:R-:W-:-:S04]  /*12d0*/  LOP3.LUT R11, R24, R21, RZ, 0x3c, !PT ;  /* 0x00000015180b7212 */ /* 0x000fc800078e3cff */
[----:B------:R-:W-:Y:S02]  /*12e0*/  ISETP.GE.U32.AND P1, PT, R17, R12, PT ;  /* 0x0000000c1100720c */ /* 0x000fe40003f26070 */
[----:B------:R-:W-:Y:S02]  /*12f0*/  @!P6 IADD3 R15, PT, PT, R15, 0x1, RZ ;  /* 0x000000010f0fe810 */ /* 0x000fe40007ffe0ff */
[----:B------:R-:W-:-:S09]  /*1300*/  ISETP.GE.AND P6, PT, R11, RZ, PT ;  /* 0x000000ff0b00720c */ /* 0x000fd20003fc6270 */
[----:B------:R-:W-:-:S04]  /*1310*/  @P1 VIADD R15, R15, 0x1 ;  /* 0x000000010f0f1836 */ /* 0x000fc80000000000 */
[----:B------:R-:W-:-:S05]  /*1320*/  @!P6 IMAD.MOV R15, RZ, RZ, -R15 ;  /* 0x000000ffff0fe224 */ /* 0x000fca00078e0a0f */
[----:B------:R-:W-:-:S04]  /*1330*/  SEL R11, R6, R15, !P2 ;  /* 0x0000000f060b7207 */ /* 0x000fc80005000000 */
[----:B------:R-:W-:-:S05]  /*1340*/  IABS R15, R11 ;  /* 0x0000000b000f7213 */ /* 0x000fca0000000000 */
[----:B------:R-:W-:-:S04]  /*1350*/  IMAD.HI.U32 R0, R0, R15, RZ ;  /* 0x0000000f00007227 */ /* 0x000fc800078e00ff */
[----:B------:R-:W-:-:S04]  /*1360*/  IMAD.MOV R6, RZ, RZ, -R0 ;  /* 0x000000ffff067224 */ /* 0x000fc800078e0a00 */
[----:B------:R-:W-:-:S05]  /*1370*/  IMAD R15, R18, R6, R15 ;  /* 0x00000006120f7224 */ /* 0x000fca00078e020f */
[----:B------:R-:W-:Y:S02]  /*1380*/  ISETP.GT.U32.AND P2, PT, R18, R15, PT ;  /* 0x0000000f1200720c */ /* 0x000fe40003f44070 */
[----:B------:R-:W-:-:S11]  /*1390*/  LOP3.LUT R6, R11, R20, RZ, 0x3c, !PT ;  /* 0x000000140b067212 */ /* 0x000fd600078e3cff */
[----:B------:R-:W-:-:S04]  /*13a0*/  @!P2 IADD3 R15, PT, PT, R15, -R18, RZ ;  /* 0x800000120f0fa210 */ /* 0x000fc80007ffe0ff */
[----:B------:R-:W-:Y:S02]  /*13b0*/  ISETP.GE.U32.AND P1, PT, R15, R18, PT ;  /* 0x000000120f00720c */ /* 0x000fe40003f26070 */
[----:B------:R-:W-:Y:S01]  /*13c0*/  ISETP.GE.AND P6, PT, R6, RZ, PT ;  /* 0x000000ff0600720c */ /* 0x000fe20003fc6270 */
[----:B------:R-:W-:-:S10]  /*13d0*/  @!P2 VIADD R0, R0, 0x1 ;  /* 0x000000010000a836 */ /* 0x000fd40000000000 */
[----:B------:R-:W-:-:S04]  /*13e0*/  @P1 VIADD R0, R0, 0x1 ;  /* 0x0000000100001836 */ /* 0x000fc80000000000 */
[----:B------:R-:W-:-:S05]  /*13f0*/  @!P6 IMAD.MOV R0, RZ, RZ, -R0 ;  /* 0x000000ffff00e224 */ /* 0x000fca00078e0a00 */
[----:B------:R-:W-:-:S04]  /*1400*/  SEL R22, R22, R0, !P5 ;  /* 0x0000000016167207 */ /* 0x000fc80006800000 */
[----:B------:R-:W-:Y:S02]  /*1410*/  IABS R18, R22 ;  /* 0x0000001600127213 */ /* 0x000fe40000000000 */
[----:B------:R-:W-:-:S03]  /*1420*/  IADD3 R0, PT, PT, -R11, RZ, RZ ;  /* 0x000000ff0b007210 */ /* 0x000fc60007ffe1ff */
[----:B------:R-:W-:-:S04]  /*1430*/  IMAD.HI.U32 R23, R23, R18, RZ ;  /* 0x0000001217177227 */ /* 0x000fc800078e00ff */
[----:B------:R-:W-:Y:S02]  /*1440*/  IMAD.MOV R23, RZ, RZ, -R23 ;  /* 0x000000ffff177224 */ /* 0x000fe400078e0a17 */
[----:B------:R-:W-:Y:S02]  /*1450*/  IMAD R21, R21, R0, R24 ;  /* 0x0000000015157224 */ /* 0x000fe400078e0218 */
[----:B------:R-:W-:Y:S02]  /*1460*/  IMAD.MOV R6, RZ, RZ, -R22 ;  /* 0x000000ffff067224 */ /* 0x000fe400078e0a16 */
        /* <DEDUP_REMOVED lines=14> */
[----:B------:R-:W-:-:S06]  /*1550*/  @!P2 IADD3 R0, PT, PT, R0, -R19, RZ ;  /* 0x800000130000a210 */ /* 0x000fcc0007ffe0ff */
[----:B------:R-:W1:Y:S01]  /*1560*/  @P1 LDC.64 R8, c[0x0][0x3d0] ;  /* 0x0000f400ff081b82 */ /* 0x000e620000000a00 */
[----:B------:R-:W-:-:S04]  /*1570*/  IMAD.MOV.U32 R17, RZ, RZ, R0 ;  /* 0x000000ffff117224 */ /* 0x000fc800078e0000 */
[----:B------:R-:W-:Y:S02]  /*1580*/  @!P5 IMAD.MOV R17, RZ, RZ, -R17 ;  /* 0x000000ffff11d224 */ /* 0x000fe400078e0a11 */
[----:B------:R-:W-:-:S03]  /*1590*/  IMAD.MOV.U32 R11, RZ, RZ, RZ ;  /* 0x000000ffff0b7224 */ /* 0x000fc600078e00ff */
[----:B------:R-:W-:-:S05]  /*15a0*/  SEL R17, R2, R17, !P3 ;  /* 0x0000001102117207 */ /* 0x000fca0005800000 */
[----:B------:R-:W-:-:S04]  /*15b0*/  @P1 IMAD R17, R17, UR5, RZ ;  /* 0x0000000511111c24 */ /* 0x000fc8000f8e02ff */
[----:B-1----:R-:W-:-:S04]  /*15c0*/  @P1 IMAD.WIDE R8, R17, 0x2, R8 ;  /* 0x0000000211081825 */ /* 0x002fc800078e0208 */
[----:B--2---:R-:W-:Y:S02]  /*15d0*/  @P0 HADD2.F32 R15, -RZ, R14.H0_H0 ;  /* 0x2000000eff0f0230 */ /* 0x004fe40000004100 */
[----:B---3--:R-:W-:Y:S02]  /*15e0*/  @P0 HADD2.F32 R0, -RZ, R13.H0_H0 ;  /* 0x2000000dff000230 */ /* 0x008fe40000004100 */
[----:B------:R-:W-:-:S03]  /*15f0*/  @P1 IMAD R13, R22, UR11, R21 ;  /* 0x0000000b160d1c24 */ /* 0x000fc6000f8e0215 */
[----:B------:R-:W-:Y:S01]  /*1600*/  @P0 FFMA.FTZ R11, R0, R15, RZ ;  /* 0x0000000f000b0223 */ /* 0x000fe200000100ff */
[----:B------:R-:W-:Y:S01]  /*1610*/  LEA R14, P0, R10, UR12, 0x1 ;  /* 0x0000000c0a0e7c11 */ /* 0x000fe2000f8008ff */
[----:B------:R-:W-:-:S03]  /*1620*/  @P1 IMAD R13, R13, UR10, R6 ;  /* 0x0000000a0d0d1c24 */ /* 0x000fc6000f8e0206 */
[----:B------:R-:W-:Y:S01]  /*1630*/  F2FP.F16.F32.PACK_AB R11, RZ, R11 ;  /* 0x0000000bff0b723e */ /* 0x000fe200000000ff */
[----:B0-----:R-:W-:Y:S01]  /*1640*/  @P1 IMAD.WIDE R4, R13, 0x2, R4 ;  /* 0x000000020d041825 */ /* 0x001fe200078e0204 */
[----:B------:R-:W-:Y:S02]  /*1650*/  LEA.HI.X R15, R10, UR13, R7, 0x1, P0 ;  /* 0x0000000d0a0f7c11 */ /* 0x000fe400080f0c07 */
[----:B------:R-:W-:-:S05]  /*1660*/  PRMT R6, R11, 0x7610, R6 ;  /* 0x000076100b067816 */ /* 0x000fca0000000006 */
[----:B------:R1:W-:Y:S04]  /*1670*/  STG.E.U16 desc[UR8][R14.64], R6 ;  /* 0x000000060e007986 */ /* 0x0003e8000c101508 */
[----:B------:R-:W2:Y:S04]  /*1680*/  @P1 LDG.E.U16 R4, desc[UR8][R4.64] ;  /* 0x0000000804041981 */ /* 0x000ea8000c1e1500 */
[----:B------:R-:W3:Y:S01]  /*1690*/  @P1 LDG.E.U16 R0, desc[UR8][R8.64] ;  /* 0x0000000808001981 */ /* 0x000ee2000c1e1500 */
[----:B------:R-:W-:Y:S01]  /*16a0*/  HFMA2 R2, -RZ, RZ, 0, 0 ;  /* 0x00000000ff027431 */ /* 0x000fe200000001ff */
[----:B------:R-:W-:Y:S01]  /*16b0*/  LEA R18, P0, R3, R14, 0x1 ;  /* 0x0000000e03127211 */ /* 0x000fe200078008ff */
[----:B------:R-:W-:-:S03]  /*16c0*/  IMAD.X R7, RZ, RZ, R7, P4 ;  /* 0x000000ffff077224 */ /* 0x000fc600020e0607 */
[C---:B------:R-:W-:Y:S02]  /*16d0*/  LEA.HI.X R19, R3.reuse, R15, RZ, 0x1, P0 ;  /* 0x0000000f03137211 */ /* 0x040fe400000f0cff */
[----:B------:R-:W-:-:S05]  /*16e0*/  IADD3 R10, P0, PT, R3, R24, RZ ;  /* 0x00000018030a7210 */ /* 0x000fca0007f1e0ff */
[----:B------:R-:W-:Y:S01]  /*16f0*/  IMAD.X R7, RZ, RZ, R7, P0 ;  /* 0x000000ffff077224 */ /* 0x000fe200000e0607 */
[----:B------:R-:W-:-:S04]  /*1700*/  ISETP.GE.U32.AND P0, PT, R10, UR4, PT ;  /* 0x000000040a007c0c */ /* 0x000fc8000bf06070 */
[----:B------:R-:W-:Y:S01]  /*1710*/  ISETP.GE.AND.EX P0, PT, R7, UR7, PT, P0 ;  /* 0x0000000707007c0c */ /* 0x000fe2000bf06300 */
[----:B--2---:R-:W-:Y:S02]  /*1720*/  @P1 HADD2.F32 R11, -RZ, R4.H0_H0 ;  /* 0x20000004ff0b1230 */ /* 0x004fe40000004100 */
[----:B---3--:R-:W-:-:S05]  /*1730*/  @P1 HADD2.F32 R0, -RZ, R0.H0_H0 ;  /* 0x20000000ff001230 */ /* 0x008fca0000004100 */
[----:B------:R-:W-:-:S05]  /*1740*/  @P1 FFMA.FTZ R2, R0, R11, RZ ;  /* 0x0000000b00021223 */ /* 0x000fca00000100ff */
[----:B------:R-:W-:-:S05]  /*1750*/  F2FP.F16.F32.PACK_AB R2, RZ, R2 ;  /* 0x00000002ff02723e */ /* 0x000fca00000000ff */
[----:B------:R1:W-:Y:S01]  /*1760*/  STG.E.U16 desc[UR8][R18.64], R2 ;  /* 0x0000000212007986 */ /* 0x0003e2000c101508 */
[----:B------:R-:W-:Y:S05]  /*1770*/  @!P0 BRA `(.L_x_1350) ;  /* 0xfffffff400348947 */ /* 0x000fea000383ffff */
[----:B------:R-:W-:Y:S05]  /*1780*/  EXIT ;  /* 0x000000000000794d */ /* 0x000fea0003800000 */
.L_x_1344:
        /* <DEDUP_REMOVED lines=34> */
.L_x_1352:
[----:B------:R-:W-:-:S07]  /*19b0*/  MOV R0, 0x19d0 ;  /* 0x000019d000007802 */ /* 0x000fce0000000f00 */
[----:B------:R-:W-:Y:S05]  /*19c0*/  CALL.REL.NOINC `($__internal_49_$__cuda_sm20_div_u64) ;  /* 0x0000005000507944 */ /* 0x000fea0003c00000 */
[----:B------:R-:W-:Y:S01]  /*19d0*/  MOV R12, R2 ;  /* 0x00000002000c7202 */ /* 0x000fe20000000f00 */
[----:B------:R-:W-:-:S07]  /*19e0*/  IMAD.MOV.U32 R13, RZ, RZ, R9 ;  /* 0x000000ffff0d7224 */ /* 0x000fce00078e0009 */
.L_x_1353:
[----:B------:R-:W-:Y:S05]  /*19f0*/  BSYNC.RECONVERGENT B0 ;  /* 0x0000000000007941 */ /* 0x000fea0003800200 */
.L_x_1351:
        /* <DEDUP_REMOVED lines=21> */
[----:B0-----:R-:W-:Y:S01]  /*1b50*/  IMAD.MOV.U32 R12, RZ, RZ, RZ ;  /* 0x000000ffff0c7224 */ /* 0x001fe200078e00ff */
[----:B--2---:R-:W-:-:S05]  /*1b60*/  IADD3 R9, PT, PT, RZ, -R13, RZ ;  /* 0x8000000dff097210 */ /* 0x004fca0007ffe0ff */
[----:B------:R-:W-:-:S04]  /*1b70*/  IMAD R9, R9, R0, RZ ;  /* 0x0000000009097224 */ /* 0x000fc800078e02ff */
[----:B------:R-:W-:Y:S01]  /*1b80*/  IMAD.HI.U32 R9, R13, R9, R12 ;  /* 0x000000090d097227 */ /* 0x000fe200078e000c */
[----:B------:R-:W-:-:S04]  /*1b90*/  IADD3 R12, PT, PT, R14, 0xffffffe, RZ ;  /* 0x0ffffffe0e0c7810 */ /* 0x000fc80007ffe0ff */
[----:B------:R0:W2:Y:S01]  /*1ba0*/  F2I.FTZ.U32.TRUNC.NTZ R13, R12 ;  /* 0x0000000c000d7305 */ /* 0x0000a2000021f000 */
[----:B------:R-:W-:-:S04]  /*1bb0*/  IMAD.HI.U32 R17, R9, R2, RZ ;  /* 0x0000000209117227 */ /* 0x000fc800078e00ff */
[----:B------:R-:W-:-:S04]  /*1bc0*/  IMAD.MOV R9, RZ, RZ, -R17 ;  /* 0x000000ffff097224 */ /* 0x000fc800078e0a11 */
        /* <DEDUP_REMOVED lines=16> */
[----:B------:R-:W-:-:S06]  /*1cd0*/  @P2 VIADD R17, R17, 0x1 ;  /* 0x0000000111112836 */ /* 0x000fcc0000000000 */
[----:B------:R-:W-:Y:S02]  /*1ce0*/  @!P3 IADD3 R17, PT, PT, -R17, RZ, RZ ;  /* 0x000000ff1111b210 */ /* 0x000fe40007ffe1ff */
[----:B------:R-:W-:-:S04]  /*1cf0*/  @!P1 LOP3.LUT R17, RZ, R11, RZ, 0x33, !PT ;  /* 0x0000000bff119212 */ /* 0x000fc800078e33ff */
[----:B------:R-:W-:Y:S01]  /*1d00*/  IABS R14, R17 ;  /* 0x00000011000e7213 */ /* 0x000fe20000000000 */
[----:B0-----:R-:W0:Y:S04]  /*1d10*/  MUFU.RCP R13, R13 ;  /* 0x0000000d000d7308 */ /* 0x001e280000001000 */
[----:B------:R-:W-:Y:S02]  /*1d20*/  IMAD.MOV.U32 R9, RZ, RZ, R14 ;  /* 0x000000ffff097224 */ /* 0x000fe400078e000e */
[----:B------:R-:W2:Y:S02]  /*1d30*/  LDC.64 R14, c[0x0][0x430] ;  /* 0x00010c00ff0e7b82 */ /* 0x000ea40000000a00 */
[----:B------:R-:W-:-:S04]  /*1d40*/  IMAD.HI.U32 R16, R12, R9, RZ ;  /* 0x000000090c107227 */ /* 0x000fc800078e00ff */
[----:B------:R-:W-:-:S04]  /*1d50*/  IMAD.MOV R12, RZ, RZ, -R16 ;  /* 0x000000ffff0c7224 */ /* 0x000fc800078e0a10 */
[----:B------:R-:W-:Y:S02]  /*1d60*/  IMAD R9, R8, R12, R9 ;  /* 0x0000000c08097224 */ /* 0x000fe400078e0209 */
[----:B0-----:R-:W-:-:S03]  /*1d70*/  VIADD R12, R13, 0xffffffe ;  /* 0x0ffffffe0d0c7836 */ /* 0x001fc60000000000 */
[----:B------:R-:W-:-:S13]  /*1d80*/  ISETP.GT.U32.AND P2, PT, R8, R9, PT ;  /* 0x000000090800720c */ /* 0x000fda0003f44070 */
[-C--:B------:R-:W-:Y:S01]  /*1d90*/  @!P2 IADD3 R9, PT, PT, R9, -R8.reuse, RZ ;  /* 0x800000080909a210 */ /* 0x080fe20007ffe0ff */
[----:B------:R-:W-:Y:S01]  /*1da0*/  @!P2 VIADD R16, R16, 0x1 ;  /* 0x000000011010a836 */ /* 0x000fe20000000000 */
[----:B------:R-:W-:Y:S02]  /*1db0*/  ISETP.NE.AND P2, PT, R4, RZ, PT ;  /* 0x000000ff0400720c */ /* 0x000fe40003f45270 */
[----:B------:R-:W-:Y:S02]  /*1dc0*/  ISETP.GE.U32.AND P1, PT, R9, R8, PT ;  /* 0x000000080900720c */ /* 0x000fe40003f26070 */
[----:B------:R-:W-:Y:S01]  /*1dd0*/  LOP3.LUT R8, R17, R4, RZ, 0x3c, !PT ;  /* 0x0000000411087212 */ /* 0x000fe200078e3cff */
[----:B------:R0:W3:Y:S03]  /*1de0*/  F2I.FTZ.U32.TRUNC.NTZ R9, R12 ;  /* 0x0000000c00097305 */ /* 0x0000e6000021f000 */
[----:B------:R-:W-:Y:S01]  /*1df0*/  ISETP.GE.AND P3, PT, R8, RZ, PT ;  /* 0x000000ff0800720c */ /* 0x000fe20003f66270 */
[----:B------:R-:W-:Y:S01]  /*1e00*/  IMAD.MOV.U32 R8, RZ, RZ, RZ ;  /* 0x000000ffff087224 */ /* 0x000fe200078e00ff */
[----:B0-----:R-:W2:Y:S05]  /*1e10*/  LDC.64 R12, c[0x0][0x438] ;  /* 0x00010e00ff0c7b82 */ /* 0x001eaa0000000a00 */
[----:B------:R-:W-:Y:S01]  /*1e20*/  @P1 VIADD R16, R16, 0x1 ;  /* 0x0000000110101836 */ /* 0x000fe20000000000 */
[----:B---3--:R-:W-:-:S05]  /*1e30*/  IADD3 R19, PT, PT, RZ, -R9, RZ ;  /* 0x80000009ff137210 */ /* 0x008fca0007ffe0ff */
[----:B------:R-:W-:Y:S01]  /*1e40*/  @!P3 IMAD.MOV R16, RZ, RZ, -R16 ;  /* 0x000000ffff10b224 */ /* 0x000fe200078e0a10 */
[----:B------:R-:W-:Y:S01]  /*1e50*/  @!P2 LOP3.LUT R16, RZ, R4, RZ, 0x33, !PT ;  /* 0x00000004ff10a212 */ /* 0x000fe200078e33ff */
[----:B------:R-:W-:-:S03]  /*1e60*/  IMAD R19, R19, R0, RZ ;  /* 0x0000000013137224 */ /* 0x000fc600078e02ff */
[----:B------:R-:W-:Y:S01]  /*1e70*/  IABS R18, R16 ;  /* 0x0000001000127213 */ /* 0x000fe20000000000 */
[----:B------:R-:W-:Y:S01]  /*1e80*/  IMAD.HI.U32 R8, R9, R19, R8 ;  /* 0x0000001309087227 */ /* 0x000fe200078e0008 */
[----:B------:R-:W-:-:S03]  /*1e90*/  IADD3 R9, PT, PT, -R17, RZ, RZ ;  /* 0x000000ff11097210 */ /* 0x000fc60007ffe1ff */
[----:B------:R-:W-:Y:S02]  /*1ea0*/  IMAD.MOV.U32 R19, RZ, RZ, R18 ;  /* 0x000000ffff137224 */ /* 0x000fe400078e0012 */
[----:B------:R-:W-:Y:S02]  /*1eb0*/  IMAD.MOV R18, RZ, RZ, -R16 ;  /* 0x000000ffff127224 */ /* 0x000fe400078e0a10 */
[----:B------:R-:W-:-:S04]  /*1ec0*/  IMAD.HI.U32 R8, R8, R19, RZ ;  /* 0x0000001308087227 */ /* 0x000fc800078e00ff */
[----:B------:R-:W-:Y:S02]  /*1ed0*/  IMAD.MOV R8, RZ, RZ, -R8 ;  /* 0x000000ffff087224 */ /* 0x000fe400078e0a08 */
[----:B------:R-:W-:Y:S02]  /*1ee0*/  IMAD R9, R11, R9, R10 ;  /* 0x000000090b097224 */ /* 0x000fe400078e020a */
[----:B------:R-:W-:Y:S02]  /*1ef0*/  IMAD R11, R0, R8, R19 ;  /* 0x00000008000b7224 */ /* 0x000fe400078e0213 */
[----:B------:R-:W-:Y:S02]  /*1f00*/  IMAD R18, R4, R18, R17 ;  /* 0x0000001204127224 */ /* 0x000fe400078e0211 */
[----:B--2---:R-:W-:Y:S01]  /*1f10*/  IMAD R21, R9, R14, -R12 ;  /* 0x0000000e09157224 */ /* 0x004fe200078e0a0c */
[----:B------:R-:W-:Y:S01]  /*1f20*/  ISETP.GT.U32.AND P3, PT, R0, R11, PT ;  /* 0x0000000b0000720c */ /* 0x000fe20003f64070 */
[----:B------:R-:W-:-:S02]  /*1f30*/  IMAD R17, R18, R15, -R13 ;  /* 0x0000000f12117224 */ /* 0x000fc400078e0a0d */
[----:B------:R-:W0:Y:S01]  /*1f40*/  LDC.64 R12, c[0x0][0x3f8] ;  /* 0x0000fe00ff0c7b82 */ /* 0x000e220000000a00 */
[----:B-1----:R-:W-:Y:S02]  /*1f50*/  ISETP.GE.AND P2, PT, R21, UR10, PT ;  /* 0x0000000a15007c0c */ /* 0x002fe4000bf46270 */
[----:B------:R-:W-:Y:S02]  /*1f60*/  ISETP.GE.AND P1, PT, R17, UR11, PT ;  /* 0x0000000b11007c0c */ /* 0x000fe4000bf26270 */
[----:B------:R-:W-:Y:S02]  /*1f70*/  ISETP.GT.AND P2, PT, R21, -0x1, !P2 ;  /* 0xffffffff1500780c */ /* 0x000fe40005744270 */
[----:B------:R-:W-:-:S03]  /*1f80*/  ISETP.GT.AND P1, PT, R17, -0x1, !P1 ;  /* 0xffffffff1100780c */ /* 0x000fc60004f24270 */
[----:B------:R-:W-:Y:S01]  /*1f90*/  @!P3 IMAD.IADD R11, R11, 0x1, -R0 ;  /* 0x000000010b0bb824 */ /* 0x000fe200078e0a00 */
[----:B------:R-:W-:Y:S02]  /*1fa0*/  PLOP3.LUT P1, PT, P1, P2, PT, 0x80, 0x8 ;  /* 0x000000000008781c */ /* 0x000fe40000f25070 */
[----:B------:R-:W-:Y:S02]  /*1fb0*/  ISETP.GE.AND P3, PT, R16, RZ, PT ;  /* 0x000000ff1000720c */ /* 0x000fe40003f66270 */
[----:B------:R-:W-:-:S09]  /*1fc0*/  ISETP.GT.U32.AND P2, PT, R0, R11, PT ;  /* 0x0000000b0000720c */ /* 0x000fd20003f44070 */
[----:B------:R-:W1:Y:S01]  /*1fd0*/  @P1 LDC.64 R14, c[0x0][0x380] ;  /* 0x0000e000ff0e1b82 */ /* 0x000e620000000a00 */
[----:B------:R-:W-:-:S03]  /*1fe0*/  @P1 IMAD R16, R16, UR11, R17 ;  /* 0x0000000b10101c24 */ /* 0x000fc6000f8e0211 */
[----:B------:R-:W-:-:S04]  /*1ff0*/  @!P2 IADD3 R11, PT, PT, R11, -R0, RZ ;  /* 0x800000000b0ba210 */ /* 0x000fc80007ffe0ff */
[----:B------:R-:W2:Y:S01]  /*2000*/  @P1 LDC.64 R8, c[0x0][0x3d0] ;  /* 0x0000f400ff081b82 */ /* 0x000ea20000000a00 */
[----:B------:R-:W-:Y:S02]  /*2010*/  IMAD.MOV.U32 R19, RZ, RZ, R11 ;  /* 0x000000ffff137224 */ /* 0x000fe400078e000b */
[----:B------:R-:W-:Y:S01]  /*2020*/  @P1 IMAD R11, R16, UR10, R21 ;  /* 0x0000000a100b1c24 */ /* 0x000fe2000f8e0215 */
[----:B------:R-:W3:Y:S01]  /*2030*/  LDCU.64 UR10, c[0x0][0x3a8] ;  /* 0x00007500ff0a77ac */ /* 0x000ee20008000a00 */
[----:B------:R-:W-:Y:S01]  /*2040*/  @!P3 IMAD.MOV R19, RZ, RZ, -R19 ;  /* 0x000000ffff13b224 */ /* 0x000fe200078e0a13 */
[----:B------:R-:W-:-:S05]  /*2050*/  @!P4 LOP3.LUT R19, RZ, R2, RZ, 0x33, !PT ;  /* 0x00000002ff13c212 */ /* 0x000fca00078e33ff */
[C---:B------:R-:W-:Y:S02]  /*2060*/  @P1 IMAD R17, R19.reuse, UR5, RZ ;  /* 0x0000000513111c24 */ /* 0x040fe4000f8e02ff */
[----:B0-----:R-:W-:-:S04]  /*2070*/  IMAD.WIDE R12, R19, 0x2, R12 ;  /* 0x00000002130c7825 */ /* 0x001fc800078e020c */
[----:B-1----:R-:W-:Y:S02]  /*2080*/  @P1 IMAD.WIDE R14, R11, 0x2, R14 ;  /* 0x000000020b0e1825 */ /* 0x002fe400078e020e */
[----:B------:R-:W4:Y:S04]  /*2090*/  LDG.E.U16 R12, desc[UR8][R12.64] ;  /* 0x000000080c0c7981 */ /* 0x000f28000c1e1500 */
[----:B------:R-:W5:Y:S01]  /*20a0*/  @P1 LDG.E.U16 R14, desc[UR8][R14.64] ;  /* 0x000000080e0e1981 */ /* 0x000f62000c1e1500 */
[----:B--2---:R-:W-:-:S06]  /*20b0*/  @P1 IMAD.WIDE R8, R17, 0x2, R8 ;  /* 0x0000000211081825 */ /* 0x004fcc00078e0208 */
[----:B------:R-:W2:Y:S01]  /*20c0*/  @P1 LDG.E.U16 R8, desc[UR8][R8.64] ;  /* 0x0000000808081981 */ /* 0x000ea2000c1e1500 */
[----:B----4-:R-:W-:Y:S02]  /*20d0*/  HADD2.F32 R0, -RZ, R12.H0_H0 ;  /* 0x2000000cff007230 */ /* 0x010fe40000004100 */
[----:B-----5:R-:W-:Y:S02]  /*20e0*/  @P1 HADD2.F32 R2, -RZ, R14.H0_H0 ;  /* 0x2000000eff021230 */ /* 0x020fe40000004100 */
[----:B--2---:R-:W-:-:S05]  /*20f0*/  @P1 HADD2.F32 R11, -RZ, R8.H0_H0 ;  /* 0x20000008ff0b1230 */ /* 0x004fca0000004100 */
[----:B------:R-:W-:Y:S01]  /*2100*/  @P1 FFMA.FTZ R0, R11, R2, R0 ;  /* 0x000000020b001223 */ /* 0x000fe20000010000 */
[----:B---3--:R-:W-:-:S04]  /*2110*/  LEA R16, P1, R10, UR10, 0x1 ;  /* 0x0000000a0a107c11 */ /* 0x008fc8000f8208ff */
[----:B------:R-:W-:Y:S02]  /*2120*/  F2FP.F16.F32.PACK_AB R0, RZ, R0 ;  /* 0x00000000ff00723e */ /* 0x000fe400000000ff */
[----:B------:R-:W-:-:S05]  /*2130*/  LEA.HI.X R17, R10, UR11, R7, 0x1, P1 ;  /* 0x0000000b0a117c11 */ /* 0x000fca00088f0c07 */
[----:B------:R0:W-:Y:S01]  /*2140*/  STG.E.U16 desc[UR8][R16.64], R0 ;  /* 0x0000000010007986 */ /* 0x0001e2000c101508 */
[----:B------:R-:W-:Y:S01]  /*2150*/  IMAD.MOV.U32 R7, RZ, RZ, R6 ;  /* 0x000000ffff077224 */ /* 0x000fe200078e0006 */
[----:B------:R-:W-:-:S07]  /*2160*/  MOV R10, R5 ;  /* 0x00000005000a7202 */ /* 0x000fce0000000f00 */
.L_x_1355:
[----:B------:R-:W-:Y:S05]  /*2170*/  BSYNC.RECONVERGENT B0 ;  /* 0x0000000000007941 */ /* 0x000fea0003800200 */
.L_x_1354:
        /* <DEDUP_REMOVED lines=13> */
[----:B-123--:R-:W-:-:S07]  /*2250*/  IMAD.HI.U32 R2, R9, R5, R8 ;  /* 0x0000000509027227 */ /* 0x00efce00078e0008 */
.L_x_1356:
[----:B------:R-:W0:Y:S01]  /*2260*/  LDC R25, c[0x0][0x424] ;  /* 0x00010900ff197b82 */ /* 0x000e220000000800 */
[----:B------:R-:W-:-:S05]  /*2270*/  IABS R5, R10 ;  /* 0x0000000a00057213 */ /* 0x000fca0000000000 */
[----:B------:R-:W-:Y:S02]  /*2280*/  IMAD.HI.U32 R2, R2, R5, RZ ;  /* 0x0000000502027227 */ /* 0x000fe400078e00ff */
[----:B------:R-:W1:Y:S03]  /*2290*/  LDC R23, c[0x0][0x420] ;  /* 0x00010800ff177b82 */ /* 0x000e660000000800 */
[----:B------:R-:W-:-:S05]  /*22a0*/  IADD3 R0, PT, PT, -R2, RZ, RZ ;  /* 0x000000ff02007210 */ /* 0x000fca0007ffe1ff */
        /* <DEDUP_REMOVED lines=13> */
[----:B------:R-:W-:Y:S01]  /*2380*/  @!P1 IMAD.IADD R5, R5, 0x1, -R13 ;  /* 0x0000000105059824 */ /* 0x000fe200078e0a0d */
[----:B------:R-:W-:-:S04]  /*2390*/  @!P1 IADD3 R2, PT, PT, R2, 0x1, RZ ;  /* 0x0000000102029810 */ /* 0x000fc80007ffe0ff */
[----:B------:R-:W-:Y:S01]  /*23a0*/  ISETP.GE.U32.AND P0, PT, R5, R4, PT ;  /* 0x000000040500720c */ /* 0x000fe20003f06070 */
[----:B0-----:R-:W-:Y:S01]  /*23b0*/  VIADD R16, R6, 0xffffffe ;  /* 0x0ffffffe06107836 */ /* 0x001fe20000000000 */
[----:B--2---:R-:W-:-:S03]  /*23c0*/  IABS R5, R11 ;  /* 0x0000000b00057213 */ /* 0x004fc60000000000 */
[----:B------:R0:W2:Y:S01]  /*23d0*/  F2I.FTZ.U32.TRUNC.NTZ R17, R16 ;  /* 0x0000001000117305 */ /* 0x0000a2000021f000 */
[----:B-1----:R-:W-:-:S07]  /*23e0*/  VIADD R8, R14, 0xffffffe ;  /* 0x0ffffffe0e087836 */ /* 0x002fce0000000000 */
[----:B------:R-:W-:Y:S01]  /*23f0*/  @P0 VIADD R2, R2, 0x1 ;  /* 0x0000000102020836 */ /* 0x000fe20000000000 */
[----:B------:R1:W3:Y:S01]  /*2400*/  F2I.FTZ.U32.TRUNC.NTZ R9, R8 ;  /* 0x0000000800097305 */ /* 0x0002e2000021f000 */
[----:B------:R-:W-:Y:S01]  /*2410*/  ISETP.NE.AND P0, PT, R23, RZ, PT ;  /* 0x000000ff1700720c */ /* 0x000fe20003f05270 */
[----:B0-----:R-:W-:Y:S02]  /*2420*/  IMAD.MOV.U32 R16, RZ, RZ, RZ ;  /* 0x000000ffff107224 */ /* 0x001fe400078e00ff */
[----:B------:R-:W-:Y:S02]  /*2430*/  @!P2 IMAD.MOV R2, RZ, RZ, -R2 ;  /* 0x000000ffff02a224 */ /* 0x000fe400078e0a02 */
[----:B--2---:R-:W-:Y:S02]  /*2440*/  IMAD.MOV R19, RZ, RZ, -R17 ;  /* 0x000000ffff137224 */ /* 0x004fe400078e0a11 */
[----:B------:R-:W0:Y:S01]  /*2450*/  I2F.RP R18, R5 ;  /* 0x0000000500127306 */ /* 0x000e220000209400 */
[----:B------:R-:W-:Y:S01]  /*2460*/  SEL R14, R15, R2, !P0 ;  /* 0x000000020f0e7207 */ /* 0x000fe20004000000 */
[----:B-1----:R-:W-:-:S02]  /*2470*/  IMAD.MOV.U32 R8, RZ, RZ, RZ ;  /* 0x000000ffff087224 */ /* 0x002fc400078e00ff */
[----:B------:R-:W-:Y:S01]  /*2480*/  IMAD R19, R19, R12, RZ ;  /* 0x0000000c13137224 */ /* 0x000fe200078e02ff */
[----:B------:R-:W-:Y:S02]  /*2490*/  IABS R0, R14 ;  /* 0x0000000e00007213 */ /* 0x000fe40000000000 */
[----:B---3--:R-:W-:Y:S01]  /*24a0*/  IADD3 R2, PT, PT, RZ, -R9, RZ ;  /* 0x80000009ff027210 */ /* 0x008fe20007ffe0ff */
        /* <DEDUP_REMOVED lines=8> */
[----:B------:R-:W-:Y:S02]  /*2530*/  IADD3 R4, PT, PT, -R16, RZ, RZ ;  /* 0x000000ff10047210 */ /* 0x000fe40007ffe1ff */
[----:B------:R-:W-:-:S03]  /*2540*/  LOP3.LUT R8, R14, R25, RZ, 0x3c, !PT ;  /* 0x000000190e087212 */ /* 0x000fc600078e3cff */
[----:B------:R-:W-:Y:S01]  /*2550*/  IMAD.HI.U32 R17, R2, R21, RZ ;  /* 0x0000001502117227 */ /* 0x000fe200078e00ff */
[----:B------:R-:W-:Y:S02]  /*2560*/  ISETP.GE.AND P4, PT, R8, RZ, PT ;  /* 0x000000ff0800720c */ /* 0x000fe40003f86270 */
[----:B------:R-:W-:Y:S01]  /*2570*/  LOP3.LUT R8, R0, R23, RZ, 0x3c, !PT ;  /* 0x0000001700087212 */ /* 0x000fe200078e3cff */
[----:B------:R-:W-:Y:S02]  /*2580*/  IMAD R19, R12, R4, R19 ;  /* 0x000000040c137224 */ /* 0x000fe400078e0213 */
[----:B------:R-:W-:Y:S01]  /*2590*/  IMAD.MOV R4, RZ, RZ, -R17 ;  /* 0x000000ffff047224 */ /* 0x000fe200078e0a11 */
[----:B------:R-:W-:Y:S01]  /*25a0*/  ISETP.GE.AND P6, PT, R8, RZ, PT ;  /* 0x000000ff0800720c */ /* 0x000fe20003fc6270 */
[----:B0-----:R-:W-:Y:S01]  /*25b0*/  VIADD R9, R18, 0xffffffe ;  /* 0x0ffffffe12097836 */ /* 0x001fe20000000000 */
[----:B------:R-:W-:Y:S01]  /*25c0*/  ISETP.GT.U32.AND P5, PT, R12, R19, PT ;  /* 0x000000130c00720c */ /* 0x000fe20003fa4070 */
[----:B------:R-:W-:-:S02]  /*25d0*/  IMAD R21, R13, R4, R21 ;  /* 0x000000040d157224 */ /* 0x000fc400078e0215 */
[----:B------:R-:W-:Y:S02]  /*25e0*/  IMAD.MOV.U32 R4, RZ, RZ, R13 ;  /* 0x000000ffff047224 */ /* 0x000fe400078e000d */
[----:B------:R-:W0:Y:S03]  /*25f0*/  F2I.FTZ.U32.TRUNC.NTZ R9, R9 ;  /* 0x0000000900097305 */ /* 0x000e26000021f000 */
[----:B------:R-:W-:-:S05]  /*2600*/  ISETP.GT.U32.AND P1, PT, R4, R21, PT ;  /* 0x000000150400720c */ /* 0x000fca0003f24070 */
[----:B------:R-:W-:Y:S01]  /*2610*/  @!P5 IADD3 R19, PT, PT, R19, -R12, RZ ;  /* 0x8000000c1313d210 */ /* 0x000fe20007ffe0ff */
[----:B------:R-:W-:-:S03]  /*2620*/  @!P5 VIADD R16, R16, 0x1 ;  /* 0x000000011010d836 */ /* 0x000fc60000000000 */
[----:B------:R-:W-:Y:S02]  /*2630*/  ISETP.GE.U32.AND P2, PT, R19, R12, PT ;  /* 0x0000000c1300720c */ /* 0x000fe40003f46070 */
[----:B0-----:R-:W-:Y:S02]  /*2640*/  IADD3 R8, PT, PT, RZ, -R9, RZ ;  /* 0x80000009ff087210 */ /* 0x001fe40007ffe0ff */
[----:B------:R-:W-:Y:S02]  /*2650*/  @!P1 IMAD.IADD R21, R21, 0x1, -R13 ;  /* 0x0000000115159824 */ /* 0x000fe400078e0a0d */
[----:B------:R-:W-:Y:S02]  /*2660*/  @!P1 VIADD R17, R17, 0x1 ;  /* 0x0000000111119836 */ /* 0x000fe40000000000 */
[----:B------:R-:W-:Y:S01]  /*2670*/  IMAD R19, R8, R5, RZ ;  /* 0x0000000508137224 */ /* 0x000fe200078e02ff */
[----:B------:R-:W-:Y:S01]  /*2680*/  ISETP.GE.U32.AND P5, PT, R21, R4, PT ;  /* 0x000000041500720c */ /* 0x000fe20003fa6070 */
[----:B------:R-:W-:-:S03]  /*2690*/  HFMA2 R8, -RZ, RZ, 0, 0 ;  /* 0x00000000ff087431 */ /* 0x000fc600000001ff */
[----:B------:R-:W-:Y:S01]  /*26a0*/  @P2 VIADD R16, R16, 0x1 ;  /* 0x0000000110102836 */ /* 0x000fe20000000000 */
[----:B------:R-:W-:Y:S01]  /*26b0*/  ISETP.NE.AND P2, PT, R25, RZ, PT ;  /* 0x000000ff1900720c */ /* 0x000fe20003f45270 */
[----:B------:R-:W-:Y:S02]  /*26c0*/  IMAD.HI.U32 R9, R9, R19, R8 ;  /* 0x0000001309097227 */ /* 0x000fe400078e0008 */
[----:B------:R-:W0:Y:S02]  /*26d0*/  LDC.64 R18, c[0x0][0x430] ;  /* 0x00010c00ff127b82 */ /* 0x000e240000000a00 */
[----:B------:R-:W-:-:S03]  /*26e0*/  @!P4 IMAD.MOV R16, RZ, RZ, -R16 ;  /* 0x000000ffff10c224 */ /* 0x000fc600078e0a10 */
[----:B------:R-:W-:Y:S02]  /*26f0*/  @P5 VIADD R17, R17, 0x1 ;  /* 0x0000000111115836 */ /* 0x000fe40000000000 */
[----:B------:R-:W-:Y:S02]  /*2700*/  SEL R13, R22, R16, !P2 ;  /* 0x00000010160d7207 */ /* 0x000fe40005000000 */
[----:B------:R-:W-:Y:S02]  /*2710*/  IMAD.MOV.U32 R20, RZ, RZ, R17 ;  /* 0x000000ffff147224 */ /* 0x000fe400078e0011 */
[----:B------:R-:W0:Y:S01]  /*2720*/  LDC.64 R16, c[0x0][0x438] ;  /* 0x00010e00ff107b82 */ /* 0x000e220000000a00 */
[----:B------:R-:W-:Y:S01]  /*2730*/  IABS R24, R13 ;  /* 0x0000000d00187213 */ /* 0x000fe20000000000 */
[----:B------:R-:W-:Y:S01]  /*2740*/  @!P6 IMAD.MOV R20, RZ, RZ, -R20 ;  /* 0x000000ffff14e224 */ /* 0x000fe200078e0a14 */
[----:B------:R-:W-:-:S04]  /*2750*/  ISETP.GE.AND P6, PT, R13, RZ, PT ;  /* 0x000000ff0d00720c */ /* 0x000fc80003fc6270 */
[----:B------:R-:W-:Y:S01]  /*2760*/  SEL R8, R15, R20, !P0 ;  /* 0x000000140f087207 */ /* 0x000fe20004000000 */
[----:B------:R-:W-:-:S03]  /*2770*/  IMAD.HI.U32 R15, R9, R24, RZ ;  /* 0x00000018090f7227 */ /* 0x000fc600078e00ff */
[----:B------:R-:W-:Y:S01]  /*2780*/  IABS R21, R8 ;  /* 0x0000000800157213 */ /* 0x000fe20000000000 */
[----:B------:R-:W-:-:S03]  /*2790*/  IMAD.MOV R20, RZ, RZ, -R15 ;  /* 0x000000ffff147224 */ /* 0x000fc600078e0a0f */
[----:B------:R-:W-:Y:S01]  /*27a0*/  MOV R15, R21 ;  /* 0x00000015000f7202 */ /* 0x000fe20000000f00 */
[C---:B------:R-:W-:Y:S02]  /*27b0*/  IMAD R24, R5.reuse, R20, R24 ;  /* 0x0000001405187224 */ /* 0x040fe400078e0218 */
[----:B------:R-:W-:Y:S02]  /*27c0*/  IMAD.MOV R20, RZ, RZ, -R14 ;  /* 0x000000ffff147224 */ /* 0x000fe400078e0a0e */
[----:B------:R-:W-:Y:S01]  /*27d0*/  IMAD.MOV R21, RZ, RZ, -R13 ;  /* 0x000000ffff157224 */ /* 0x000fe200078e0a0d */
[----:B------:R-:W-:Y:S01]  /*27e0*/  ISETP.GT.U32.AND P4, PT, R5, R24, PT ;  /* 0x000000180500720c */ /* 0x000fe20003f84070 */
[----:B------:R-:W-:-:S04]  /*27f0*/  IMAD.HI.U32 R6, R6, R15, RZ ;  /* 0x0000000f06067227 */ /* 0x000fc800078e00ff */
[----:B------:R-:W-:Y:S02]  /*2800*/  IMAD R27, R23, R20, R10 ;  /* 0x00000014171b7224 */ /* 0x000fe400078e020a */
[----:B------:R-:W-:Y:S02]  /*2810*/  IMAD R26, R25, R21, R14 ;  /* 0x00000015191a7224 */ /* 0x000fe400078e020e */
[----:B------:R-:W-:Y:S02]  /*2820*/  IMAD.MOV R20, RZ, RZ, -R6 ;  /* 0x000000ffff147224 */ /* 0x000fe400078e0a06 */
[----:B0-----:R-:W-:Y:S02]  /*2830*/  IMAD R14, R27, R18, -R16 ;  /* 0x000000121b0e7224 */ /* 0x001fe400078e0a10 */
[----:B------:R-:W-:Y:S01]  /*2840*/  IMAD R26, R26, R19, -R17 ;  /* 0x000000131a1a7224 */ /* 0x000fe200078e0a11 */
[----:B------:R-:W-:Y:S01]  /*2850*/  @!P4 IADD3 R24, PT, PT, R24, -R5, RZ ;  /* 0x800000051818c210 */ /* 0x000fe20007ffe0ff */
[----:B------:R-:W-:Y:S01]  /*2860*/  IMAD R15, R12, R20, R15 ;  /* 0x000000140c0f7224 */ /* 0x000fe200078e020f */
[----:B------:R-:W-:-:S02]  /*2870*/  ISETP.GE.AND P1, PT, R14, UR10, PT ;  /* 0x0000000a0e007c0c */ /* 0x000fc4000bf26270 */
[----:B------:R-:W-:Y:S02]  /*2880*/  ISETP.GE.AND P0, PT, R26, UR11, PT ;  /* 0x0000000b1a007c0c */ /* 0x000fe4000bf06270 */
        /* <DEDUP_REMOVED lines=11> */
[----:B------:R-:W-:Y:S01]  /*2940*/  LOP3.LUT R11, RZ, R11, RZ, 0x33, !PT ;  /* 0x0000000bff0b7212 */ /* 0x000fe200078e33ff */
[----:B------:R-:W-:Y:S02]  /*2950*/  @!P6 IMAD.MOV R24, RZ, RZ, -R24 ;  /* 0x000000ffff18e224 */ /* 0x000fe400078e0a18 */
        /* <DEDUP_REMOVED lines=12> */
[----:B------:R-:W-:Y:S02]  /*2a20*/  ISETP.GE.AND P6, PT, R28, RZ, PT ;  /* 0x000000ff1c00720c */ /* 0x000fe40003fc6270 */
[----:B------:R-:W-:-:S05]  /*2a30*/  @!P5 IADD3 R6, PT, PT, R6, 0x1, RZ ;  /* 0x000000010606d810 */ /* 0x000fca0007ffe0ff */
[----:B------:R-:W-:-:S06]  /*2a40*/  @P1 VIADD R6, R6, 0x1 ;  /* 0x0000000106061836 */ /* 0x000fcc0000000000 */
[----:B------:R-:W-:-:S05]  /*2a50*/  @!P6 IMAD.MOV R6, RZ, RZ, -R6 ;  /* 0x000000ffff06e224 */ /* 0x000fca00078e0a06 */
[----:B------:R-:W-:-:S04]  /*2a60*/  SEL R22, R22, R6, !P2 ;  /* 0x0000000616167207 */ /* 0x000fc80005000000 */
[----:B------:R-:W-:-:S05]  /*2a70*/  IABS R28, R22 ;  /* 0x00000016001c7213 */ /* 0x000fca0000000000 */
[----:B------:R-:W-:-:S04]  /*2a80*/  IMAD.HI.U32 R9, R9, R28, RZ ;  /* 0x0000001c09097227 */ /* 0x000fc800078e00ff */
[----:B------:R-:W-:Y:S01]  /*2a90*/  IMAD.MOV R6, RZ, RZ, -R8 ;  /* 0x000000ffff067224 */ /* 0x000fe200078e0a08 */
[----:B0-----:R-:W-:Y:S01]  /*2aa0*/  IADD3 R12, PT, PT, -R9, RZ, RZ ;  /* 0x000000ff090c7210 */ /* 0x001fe20007ffe1ff */
[----:B------:R-:W-:Y:S02]  /*2ab0*/  IMAD.MOV R9, RZ, RZ, -R22 ;  /* 0x000000ffff097224 */ /* 0x000fe400078e0a16 */
[----:B------:R-:W-:Y:S02]  /*2ac0*/  IMAD R23, R23, R6, R0 ;  /* 0x0000000617177224 */ /* 0x000fe400078e0200 */
[----:B------:R-:W-:Y:S02]  /*2ad0*/  IMAD R6, R5, R12, R28 ;  /* 0x0000000c05067224 */ /* 0x000fe400078e021c */
[----:B------:R-:W-:Y:S02]  /*2ae0*/  IMAD R8, R25, R9, R8 ;  /* 0x0000000919087224 */ /* 0x000fe400078e0208 */
[----:B------:R-:W-:Y:S01]  /*2af0*/  IMAD R18, R23, R18, -R16 ;  /* 0x0000001217127224 */ /* 0x000fe200078e0a10 */
[----:B------:R-:W-:Y:S01]  /*2b00*/  ISETP.GT.U32.AND P5, PT, R5, R6, PT ;  /* 0x000000060500720c */ /* 0x000fe20003fa4070 */
[----:B------:R-:W-:-:S03]  /*2b10*/  IMAD R17, R8, R19, -R17 ;  /* 0x0000001308117224 */ /* 0x000fc600078e0a11 */
[C---:B------:R-:W-:Y:S02]  /*2b20*/  ISETP.GE.AND P2, PT, R18.reuse, UR10, PT ;  /* 0x0000000a12007c0c */ /* 0x040fe4000bf46270 */
[C---:B------:R-:W-:Y:S02]  /*2b30*/  ISETP.GE.AND P1, PT, R17.reuse, UR11, PT ;  /* 0x0000000b11007c0c */ /* 0x040fe4000bf26270 */
[----:B------:R-:W-:Y:S02]  /*2b40*/  ISETP.GT.AND P2, PT, R18, -0x1, !P2 ;  /* 0xffffffff1200780c */ /* 0x000fe40005744270 */
[----:B------:R-:W-:-:S03]  /*2b50*/  ISETP.GT.AND P1, PT, R17, -0x1, !P1 ;  /* 0xffffffff1100780c */ /* 0x000fc60004f24270 */
[----:B------:R-:W-:Y:S01]  /*2b60*/  @!P5 IMAD.IADD R6, R6, 0x1, -R5 ;  /* 0x000000010606d824 */ /* 0x000fe200078e0a05 */
[----:B------:R-:W-:-:S04]  /*2b70*/  PLOP3.LUT P1, PT, P1, P2, PT, 0x80, 0x8 ;  /* 0x000000000008781c */ /* 0x000fc80000f25070 */
[----:B------:R-:W-:Y:S02]  /*2b80*/  ISETP.GT.U32.AND P2, PT, R5, R6, PT ;  /* 0x000000060500720c */ /* 0x000fe40003f44070 */
[----:B------:R-:W-:-:S07]  /*2b90*/  ISETP.GE.AND P5, PT, R22, RZ, PT ;  /* 0x000000ff1600720c */ /* 0x000fce0003fa6270 */
[----:B------:R-:W0:Y:S08]  /*2ba0*/  @P1 LDC.64 R12, c[0x0][0x380] ;  /* 0x0000e000ff0c1b82 */ /* 0x000e300000000a00 */
[----:B------:R-:W1:Y:S01]  /*2bb0*/  @P1 LDC.64 R8, c[0x0][0x3d0] ;  /* 0x0000f400ff081b82 */ /* 0x000e620000000a00 */
[----:B------:R-:W-:-:S05]  /*2bc0*/  @!P2 IMAD.IADD R6, R6, 0x1, -R5 ;  /* 0x000000010606a824 */ /* 0x000fca00078e0a05 */
[----:B------:R-:W-:-:S04]  /*2bd0*/  @!P5 IADD3 R6, PT, PT, -R6, RZ, RZ ;  /* 0x000000ff0606d210 */ /* 0x000fc80007ffe1ff */
[----:B------:R-:W-:-:S05]  /*2be0*/  SEL R19, R11, R6, !P4 ;  /* 0x000000060b137207 */ /* 0x000fca0006000000 */
[C---:B------:R-:W-:Y:S02]  /*2bf0*/  @P1 IMAD R11, R19.reuse, UR5, RZ ;  /* 0x00000005130b1c24 */ /* 0x040fe4000f8e02ff */
[----:B------:R-:W-:-:S04]  /*2c00*/  IMAD.WIDE R14, R19, 0x2, R14 ;  /* 0x00000002130e7825 */ /* 0x000fc800078e020e */
[----:B-1----:R-:W-:-:S04]  /*2c10*/  @P1 IMAD.WIDE R8, R11, 0x2, R8 ;  /* 0x000000020b081825 */ /* 0x002fc800078e0208 */
[----:B---3--:R-:W-:Y:S02]  /*2c20*/  @P0 HADD2.F32 R20, -RZ, R20.H0_H0 ;  /* 0x20000014ff140230 */ /* 0x008fe40000004100 */
[----:B----4-:R-:W-:Y:S02]  /*2c30*/  @P0 HADD2.F32 R5, -RZ, R24.H0_H0 ;  /* 0x20000018ff050230 */ /* 0x010fe40000004100 */
[----:B--2---:R-:W-:-:S05]  /*2c40*/  HADD2.F32 R26, -RZ, R26.H0_H0 ;  /* 0x2000001aff1a7230 */ /* 0x004fca0000004100 */
[----:B------:R-:W-:Y:S01]  /*2c50*/  @P0 FFMA.FTZ R26, R5, R20, R26 ;  /* 0x00000014051a0223 */ /* 0x000fe2000001001a */
[----:B------:R-:W-:Y:S01]  /*2c60*/  @P1 IMAD R5, R22, UR11, R17 ;  /* 0x0000000b16051c24 */ /* 0x000fe2000f8e0211 */
[----:B------:R-:W-:-:S03]  /*2c70*/  LEA R16, P0, R10, UR12, 0x1 ;  /* 0x0000000c0a107c11 */ /* 0x000fc6000f8008ff */
[----:B------:R-:W-:Y:S01]  /*2c80*/  @P1 IMAD R5, R5, UR10, R18 ;  /* 0x0000000a05051c24 */ /* 0x000fe2000f8e0212 */
[----:B------:R-:W-:Y:S02]  /*2c90*/  F2FP.F16.F32.PACK_AB R26, RZ, R26 ;  /* 0x0000001aff1a723e */ /* 0x000fe400000000ff */
[----:B------:R-:W-:Y:S01]  /*2ca0*/  LEA.HI.X R17, R10, UR13, R7, 0x1, P0 ;  /* 0x0000000d0a117c11 */ /* 0x000fe200080f0c07 */
[----:B0-----:R-:W-:-:S04]  /*2cb0*/  @P1 IMAD.WIDE R12, R5, 0x2, R12 ;  /* 0x00000002050c1825 */ /* 0x001fc800078e020c */
[----:B------:R0:W-:Y:S04]  /*2cc0*/  STG.E.U16 desc[UR8][R16.64], R26 ;  /* 0x0000001a10007986 */ /* 0x0001e8000c101508 */
[----:B------:R-:W2:Y:S04]  /*2cd0*/  @P1 LDG.E.U16 R12, desc[UR8][R12.64] ;  /* 0x000000080c0c1981 */ /* 0x000ea8000c1e1500 */
[----:B------:R-:W3:Y:S04]  /*2ce0*/  LDG.E.U16 R14, desc[UR8][R14.64] ;  /* 0x000000080e0e7981 */ /* 0x000ee8000c1e1500 */
[----:B------:R-:W4:Y:S01]  /*2cf0*/  @P1 LDG.E.U16 R8, desc[UR8][R8.64] ;  /* 0x0000000808081981 */ /* 0x000f22000c1e1500 */
[----:B------:R-:W-:Y:S01]  /*2d00*/  LEA R18, P0, R3, R16, 0x1 ;  /* 0x0000001003127211 */ /* 0x000fe200078008ff */
[----:B------:R-:W-:-:S03]  /*2d10*/  IMAD.X R7, RZ, RZ, R7, P3 ;  /* 0x000000ffff077224 */ /* 0x000fc600018e0607 */
[----:B------:R-:W-:Y:S01]  /*2d20*/  LEA.HI.X R19, R3, R17, RZ, 0x1, P0 ;  /* 0x0000001103137211 */ /* 0x000fe200000f0cff */
[----:B--2---:R-:W-:Y:S02]  /*2d30*/  @P1 HADD2.F32 R10, -RZ, R12.H0_H0 ;  /* 0x2000000cff0a1230 */ /* 0x004fe40000004100 */
[----:B---3--:R-:W-:Y:S02]  /*2d40*/  HADD2.F32 R5, -RZ, R14.H0_H0 ;  /* 0x2000000eff057230 */ /* 0x008fe40000004100 */
[----:B----4-:R-:W-:-:S05]  /*2d50*/  @P1 HADD2.F32 R6, -RZ, R8.H0_H0 ;  /* 0x20000008ff061230 */ /* 0x010fca0000004100 */
[----:B------:R-:W-:Y:S01]  /*2d60*/  @P1 FFMA.FTZ R5, R6, R10, R5 ;  /* 0x0000000a06051223 */ /* 0x000fe20000010005 */
[----:B------:R-:W-:-:S04]  /*2d70*/  IADD3 R10, P0, PT, R3, R0, RZ ;  /* 0x00000000030a7210 */ /* 0x000fc80007f1e0ff */
[----:B------:R-:W-:Y:S01]  /*2d80*/  F2FP.F16.F32.PACK_AB R5, RZ, R5 ;  /* 0x00000005ff05723e */ /* 0x000fe200000000ff */
[----:B------:R-:W-:Y:S01]  /*2d90*/  IMAD.X R7, RZ, RZ, R7, P0 ;  /* 0x000000ffff077224 */ /* 0x000fe200000e0607 */
[----:B------:R-:W-:-:S03]  /*2da0*/  ISETP.GE.U32.AND P0, PT, R10, UR4, PT ;  /* 0x000000040a007c0c */ /* 0x000fc6000bf06070 */
[----:B------:R0:W-:Y:S01]  /*2db0*/  STG.E.U16 desc[UR8][R18.64], R5 ;  /* 0x0000000512007986 */ /* 0x0001e2000c101508 */
[----:B------:R-:W-:-:S13]  /*2dc0*/  ISETP.GE.AND.EX P0, PT, R7, UR7, PT, P0 ;  /* 0x0000000707007c0c */ /* 0x000fda000bf06300 */
[----:B0-----:R-:W-:Y:S05]  /*2dd0*/  @!P0 BRA `(.L_x_1356) ;  /* 0xfffffff400208947 */ /* 0x001fea000383ffff */
[----:B------:R-:W-:Y:S05]  /*2de0*/  EXIT ;  /* 0x000000000000794d */ /* 0x000fea0003800000 */
.L_x_1343:
        /* <DEDUP_REMOVED lines=38> */
.L_x_1359:
[----:B------:R-:W-:-:S07]  /*3050*/  MOV R0, 0x3070 ;  /* 0x0000307000007802 */ /* 0x000fce0000000f00 */
[----:B------:R-:W-:Y:S05]  /*3060*/  CALL.REL.NOINC `($__internal_49_$__cuda_sm20_div_u64) ;  /* 0x0000003800a87944 */ /* 0x000fea0003c00000 */
[----:B------:R-:W-:Y:S01]  /*3070*/  MOV R12, R2 ;  /* 0x00000002000c7202 */ /* 0x000fe20000000f00 */
[----:B------:R-:W-:-:S07]  /*3080*/  IMAD.MOV.U32 R13, RZ, RZ, R9 ;  /* 0x000000ffff0d7224 */ /* 0x000fce00078e0009 */
.L_x_1360:
[----:B------:R-:W-:Y:S05]  /*3090*/  BSYNC.RECONVERGENT B0 ;  /* 0x0000000000007941 */ /* 0x000fea0003800200 */
.L_x_1358:
        /* <DEDUP_REMOVED lines=19> */
[----:B-1----:R-:W-:Y:S01]  /*31d0*/  IMAD.MOV.U32 R8, RZ, RZ, RZ ;  /* 0x000000ffff087224 */ /* 0x002fe200078e00ff */
[----:B--2---:R-:W-:-:S05]  /*31e0*/  IADD3 R15, PT, PT, RZ, -R9, RZ ;  /* 0x80000009ff0f7210 */ /* 0x004fca0007ffe0ff */
[----:B------:R-:W-:-:S04]  /*31f0*/  IMAD R15, R15, R12, RZ ;  /* 0x0000000c0f0f7224 */ /* 0x000fc800078e02ff */
[----:B------:R-:W-:-:S04]  /*3200*/  IMAD.HI.U32 R15, R9, R15, R8 ;  /* 0x0000000f090f7227 */ /* 0x000fc800078e0008 */
[----:B------:R-:W-:Y:S02]  /*3210*/  IMAD.MOV.U32 R9, RZ, RZ, R14 ;  /* 0x000000ffff097224 */ /* 0x000fe400078e000e */
[----:B0-----:R-:W-:Y:S02]  /*3220*/  VIADD R14, R13, 0xffffffe ;  /* 0x0ffffffe0d0e7836 */ /* 0x001fe40000000000 */
[----:B------:R-:W-:-:S04]  /*3230*/  IMAD.HI.U32 R16, R15, R9, RZ ;  /* 0x000000090f107227 */ /* 0x000fc800078e00ff */
[----:B------:R-:W-:-:S04]  /*3240*/  IMAD.MOV R8, RZ, RZ, -R16 ;  /* 0x000000ffff087224 */ /* 0x000fc800078e0a10 */
[----:B------:R-:W-:Y:S01]  /*3250*/  IMAD R9, R12, R8, R9 ;  /* 0x000000080c097224 */ /* 0x000fe200078e0209 */
[----:B------:R-:W-:-:S04]  /*3260*/  LOP3.LUT R8, R10, R17, RZ, 0x3c, !PT ;  /* 0x000000110a087212 */ /* 0x000fc800078e3cff */
[----:B------:R-:W-:Y:S02]  /*3270*/  ISETP.GT.U32.AND P0, PT, R12, R9, PT ;  /* 0x000000090c00720c */ /* 0x000fe40003f04070 */
[----:B------:R-:W-:Y:S01]  /*3280*/  ISETP.GE.AND P2, PT, R8, RZ, PT ;  /* 0x000000ff0800720c */ /* 0x000fe20003f46270 */
[----:B------:R-:W-:-:S10]  /*3290*/  IMAD.MOV.U32 R8, RZ, RZ, RZ ;  /* 0x000000ffff087224 */ /* 0x000fd400078e00ff */
[-C--:B------:R-:W-:Y:S01]  /*32a0*/  @!P0 IADD3 R9, PT, PT, R9, -R12.reuse, RZ ;  /* 0x8000000c09098210 */ /* 0x080fe20007ffe0ff */
[----:B------:R-:W-:Y:S01]  /*32b0*/  @!P0 VIADD R16, R16, 0x1 ;  /* 0x0000000110108836 */ /* 0x000fe20000000000 */
[----:B------:R-:W-:Y:S02]  /*32c0*/  ISETP.NE.AND P0, PT, R17, RZ, PT ;  /* 0x000000ff1100720c */ /* 0x000fe40003f05270 */
[----:B------:R-:W-:Y:S02]  /*32d0*/  ISETP.GE.U32.AND P1, PT, R9, R12, PT ;  /* 0x0000000c0900720c */ /* 0x000fe40003f26070 */
[----:B------:R0:W1:Y:S02]  /*32e0*/  F2I.FTZ.U32.TRUNC.NTZ R9, R14 ;  /* 0x0000000e00097305 */ /* 0x000064000021f000 */
[----:B0-----:R-:W0:Y:S09]  /*32f0*/  LDC.64 R14, c[0x0][0x438] ;  /* 0x00010e00ff0e7b82 */ /* 0x001e320000000a00 */
[----:B------:R-:W-:Y:S01]  /*3300*/  @P1 VIADD R16, R16, 0x1 ;  /* 0x0000000110101836 */ /* 0x000fe20000000000 */
[----:B-1----:R-:W-:-:S03]  /*3310*/  IADD3 R13, PT, PT, RZ, -R9, RZ ;  /* 0x80000009ff0d7210 */ /* 0x002fc60007ffe0ff */
[----:B------:R-:W-:Y:S01]  /*3320*/  @!P2 IMAD.MOV R16, RZ, RZ, -R16 ;  /* 0x000000ffff10a224 */ /* 0x000fe200078e0a10 */
[----:B------:R-:W-:Y:S01]  /*3330*/  @!P0 LOP3.LUT R16, RZ, R17, RZ, 0x33, !PT ;  /* 0x00000011ff108212 */ /* 0x000fe200078e33ff */
[----:B------:R-:W-:-:S03]  /*3340*/  IMAD R13, R13, R0, RZ ;  /* 0x000000000d0d7224 */ /* 0x000fc600078e02ff */
[----:B------:R-:W-:Y:S01]  /*3350*/  IABS R12, R16 ;  /* 0x00000010000c7213 */ /* 0x000fe20000000000 */
[----:B------:R-:W-:Y:S02]  /*3360*/  IMAD.MOV R18, RZ, RZ, -R16 ;  /* 0x000000ffff127224 */ /* 0x000fe400078e0a10 */
[----:B------:R-:W-:-:S04]  /*3370*/  IMAD.HI.U32 R8, R9, R13, R8 ;  /* 0x0000000d09087227 */ /* 0x000fc800078e0008 */
[----:B------:R-:W-:Y:S02]  /*3380*/  IMAD.MOV.U32 R9, RZ, RZ, R12 ;  /* 0x000000ffff097224 */ /* 0x000fe400078e000c */
[----:B------:R-:W-:Y:S02]  /*3390*/  IMAD R17, R17, R18, R10 ;  /* 0x0000001211117224 */ /* 0x000fe400078e020a */
        /* <DEDUP_REMOVED lines=12> */
[----:B------:R-:W-:Y:S02]  /*3460*/  MOV R0, R8 ;  /* 0x0000000800007202 */ /* 0x000fe40000000f00 */
[----:B------:R-:W1:Y:S03]  /*3470*/  LDC.64 R8, c[0x0][0x418] ;  /* 0x00010600ff087b82 */ /* 0x000e660000000a00 */
[----:B------:R-:W-:Y:S01]  /*3480*/  @!P2 IMAD.MOV R0, RZ, RZ, -R0 ;  /* 0x000000ffff00a224 */ /* 0x000fe200078e0a00 */
[----:B------:R-:W-:-:S05]  /*3490*/  @!P1 LOP3.LUT R0, RZ, R11, RZ, 0x33, !PT ;  /* 0x0000000bff009212 */ /* 0x000fca00078e33ff */
[----:B------:R-:W-:-:S04]  /*34a0*/  IMAD.MOV R19, RZ, RZ, -R0 ;  /* 0x000000ffff137224 */ /* 0x000fc800078e0a00 */
[----:B------:R-:W-:Y:S02]  /*34b0*/  IMAD R16, R11, R19, R16 ;  /* 0x000000130b107224 */ /* 0x000fe400078e0210 */
[----:B0-----:R-:W-:Y:S02]  /*34c0*/  IMAD R11, R17, R12, -R14 ;  /* 0x0000000c110b7224 */ /* 0x001fe400078e0a0e */
[----:B------:R-:W-:Y:S02]  /*34d0*/  HFMA2 R17, -RZ, RZ, 0, 0 ;  /* 0x00000000ff117431 */ /* 0x000fe400000001ff */
[----:B------:R-:W-:Y:S01]  /*34e0*/  IMAD R16, R16, R13, -R15 ;  /* 0x0000000d10107224 */ /* 0x000fe200078e0a0f */
[----:B-1----:R-:W-:-:S04]  /*34f0*/  ISETP.GE.AND P1, PT, R11, R8, PT ;  /* 0x000000080b00720c */ /* 0x002fc80003f26270 */
[C---:B------:R-:W-:Y:S02]  /*3500*/  ISETP.GE.AND P0, PT, R16.reuse, R9, PT ;  /* 0x000000091000720c */ /* 0x040fe40003f06270 */
[----:B------:R-:W-:Y:S02]  /*3510*/  ISETP.GT.AND P1, PT, R11, -0x1, !P1 ;  /* 0xffffffff0b00780c */ /* 0x000fe40004f24270 */
        /* <DEDUP_REMOVED lines=9> */
[----:B0-----:R-:W-:-:S06]  /*35b0*/  VIADD R12, R18, 0xffffffe ;  /* 0x0ffffffe120c7836 */ /* 0x001fcc0000000000 */
[----:B------:R0:W2:Y:S02]  /*35c0*/  F2I.FTZ.U32.TRUNC.NTZ R13, R12 ;  /* 0x0000000c000d7305 */ /* 0x0000a4000021f000 */
[----:B0-----:R-:W-:Y:S02]  /*35d0*/  IMAD.MOV.U32 R12, RZ, RZ, RZ ;  /* 0x000000ffff0c7224 */ /* 0x001fe400078e00ff */
[----:B--2---:R-:W-:-:S04]  /*35e0*/  IMAD.MOV R19, RZ, RZ, -R13 ;  /* 0x000000ffff137224 */ /* 0x004fc800078e0a0d */
[----:B------:R-:W-:-:S04]  /*35f0*/  IMAD R19, R19, R14, RZ ;  /* 0x0000000e13137224 */ /* 0x000fc800078e02ff */
[----:B------:R-:W-:Y:S01]  /*3600*/  IMAD.HI.U32 R20, R13, R19, R12 ;  /* 0x000000130d147227 */ /* 0x000fe200078e000c */
[----:B------:R-:W-:Y:S02]  /*3610*/  MOV R13, R21 ;  /* 0x00000015000d7202 */ /* 0x000fe40000000f00 */
[----:B-1----:R-:W-:-:S03]  /*3620*/  IABS R19, R17 ;  /* 0x0000001100137213 */ /* 0x002fc60000000000 */
        /* <DEDUP_REMOVED lines=12> */
[----:B0-----:R-:W-:-:S04]  /*36f0*/  VIADD R12, R20, 0xffffffe ;  /* 0x0ffffffe140c7836 */ /* 0x001fc80000000000 */
[----:B------:R0:W1:Y:S08]  /*3700*/  F2I.FTZ.U32.TRUNC.NTZ R13, R12 ;  /* 0x0000000c000d7305 */ /* 0x000070000021f000 */
[----:B------:R-:W-:-:S04]  /*3710*/  @P0 VIADD R18, R18, 0x1 ;  /* 0x0000000112120836 */ /* 0x000fc80000000000 */
[----:B------:R-:W-:Y:S01]  /*3720*/  @!P2 IMAD.MOV R18, RZ, RZ, -R18 ;  /* 0x000000ffff12a224 */ /* 0x000fe200078e0a12 */
[----:B------:R-:W-:Y:S01]  /*3730*/  @!P1 LOP3.LUT R18, RZ, R15, RZ, 0x33, !PT ;  /* 0x0000000fff129212 */ /* 0x000fe200078e33ff */
[----:B0-----:R-:W-:Y:S01]  /*3740*/  IMAD.MOV.U32 R12, RZ, RZ, RZ ;  /* 0x000000ffff0c7224 */ /* 0x001fe200078e00ff */
[----:B-1----:R-:W-:-:S03]  /*3750*/  IADD3 R22, PT, PT, RZ, -R13, RZ ;  /* 0x8000000dff167210 */ /* 0x002fc60007ffe0ff */
        /* <DEDUP_REMOVED lines=8> */
[----:B------:R-:W-:Y:S01]  /*37e0*/  IMAD.HI.U32 R20, R13, R22, RZ ;  /* 0x000000160d147227 */ /* 0x000fe200078e00ff */
[----:B------:R-:W-:-:S03]  /*37f0*/  IADD3 R12, PT, PT, -R21, RZ, RZ ;  /* 0x000000ff150c7210 */ /* 0x000fc60007ffe1ff */
        /* <DEDUP_REMOVED lines=15> */
[----:B------:R-:W-:Y:S02]  /*38f0*/  @P0 IADD3 R21, PT, PT, R21, 0x1, RZ ;  /* 0x0000000115150810 */ /* 0x000fe40007ffe0ff */
[----:B------:R-:W-:Y:S01]  /*3900*/  @P1 VIADD R20, R20, 0x1 ;  /* 0x0000000114141836 */ /* 0x000fe20000000000 */
[----:B------:R-:W-:Y:S02]  /*3910*/  ISETP.NE.AND P0, PT, R17, RZ, PT ;  /* 0x000000ff1100720c */ /* 0x000fe40003f05270 */
[----:B------:R-:W-:Y:S01]  /*3920*/  @!P3 IADD3 R21, PT, PT, -R21, RZ, RZ ;  /* 0x000000ff1515b210 */ /* 0x000fe20007ffe1ff */
        /* <DEDUP_REMOVED lines=13> */
[----:B--2---:R-:W-:Y:S02]  /*3a00*/  HADD2.F32 R0, -RZ, R0.H0_H0 ;  /* 0x20000000ff007230 */ /* 0x004fe40000004100 */
[----:B---3--:R-:W-:-:S05]  /*3a10*/  HADD2.F32 R17, -RZ, R12.H0_H0 ;  /* 0x2000000cff117230 */ /* 0x008fca0000004100 */
[----:B------:R-:W-:-:S07]  /*3a20*/  FFMA.FTZ R17, R0, R17, RZ ;  /* 0x0000001100117223 */ /* 0x000fce00000100ff */
.L_x_1364:
[----:B------:R-:W-:Y:S05]  /*3a30*/  BSYNC.RECONVERGENT B1 ;  /* 0x0000000000017941 */ /* 0x000fea0003800200 */
.L_x_1363:
[----:B------:R-:W0:Y:S01]  /*3a40*/  LDCU.64 UR10, c[0x0][0x3a8] ;  /* 0x00007500ff0a77ac */ /* 0x000e220008000a00 */
[----:B------:R-:W-:Y:S02]  /*3a50*/  F2FP.F16.F32.PACK_AB R17, RZ, R17 ;  /* 0x00000011ff11723e */ /* 0x000fe400000000ff */
[----:B0-----:R-:W-:-:S04]  /*3a60*/  LEA R8, P0, R10, UR10, 0x1 ;  /* 0x0000000a0a087c11 */ /* 0x001fc8000f8008ff */
[----:B------:R-:W-:Y:S01]  /*3a70*/  LEA.HI.X R9, R10, UR11, R7, 0x1, P0 ;  /* 0x0000000b0a097c11 */ /* 0x000fe200080f0c07 */
[----:B------:R-:W-:Y:S01]  /*3a80*/  IMAD.MOV.U32 R10, RZ, RZ, R5 ;  /* 0x000000ffff0a7224 */ /* 0x000fe200078e0005 */
[----:B------:R-:W-:-:S03]  /*3a90*/  MOV R7, R6 ;  /* 0x0000000600077202 */ /* 0x000fc60000000f00 */
[----:B------:R0:W-:Y:S04]  /*3aa0*/  STG.E.U16 desc[UR8][R8.64], R17 ;  /* 0x0000001108007986 */ /* 0x0001e8000c101508 */
.L_x_1362:
[----:B------:R-:W-:Y:S05]  /*3ab0*/  BSYNC.RECONVERGENT B0 ;  /* 0x0000000000007941 */ /* 0x000fea0003800200 */
.L_x_1361:
        /* <DEDUP_REMOVED lines=13> */
[----:B0-----:R-:W-:Y:S01]  /*3b90*/  VIADD R8, R2, 0xffffffe ;  /* 0x0ffffffe02087836 */ /* 0x001fe20000000000 */
[----:B------:R-:W-:-:S02]  /*3ba0*/  IABS R2, R4 ;  /* 0x0000000400027213 */ /* 0x000fc40000000000 */
[----:B------:R-:W-:-:S04]  /*3bb0*/  LOP3.LUT R4, R4, R5, RZ, 0x3c, !PT ;  /* 0x0000000504047212 */ /* 0x000fc800078e3cff */
[----:B------:R0:W4:Y:S01]  /*3bc0*/  F2I.FTZ.U32.TRUNC.NTZ R9, R8 ;  /* 0x0000000800097305 */ /* 0x000122000021f000 */
[----:B------:R-:W-:Y:S01]  /*3bd0*/  ISETP.GE.AND P2, PT, R4, RZ, PT ;  /* 0x000000ff0400720c */ /* 0x000fe20003f46270 */
[----:B-1----:R-:W-:Y:S02]  /*3be0*/  VIADD R12, R6, 0xffffffe ;  /* 0x0ffffffe060c7836 */ /* 0x002fe40000000000 */
[----:B0-----:R-:W-:Y:S02]  /*3bf0*/  HFMA2 R8, -RZ, RZ, 0, 0 ;  /* 0x00000000ff087431 */ /* 0x001fe400000001ff */
        /* <DEDUP_REMOVED lines=9> */
[-C--:B------:R-:W-:Y:S01]  /*3c90*/  @!P0 IADD3 R9, PT, PT, R9, -R0.reuse, RZ ;  /* 0x8000000009098210 */ /* 0x080fe20007ffe0ff */
        /* <DEDUP_REMOVED lines=9> */
.L_x_1369:
[----:B------:R-:W0:Y:S01]  /*3d30*/  LDC R9, c[0x0][0x420] ;  /* 0x00010800ff097b82 */ /* 0x000e220000000800 */
[----:B------:R-:W-:Y:S01]  /*3d40*/  IABS R17, R10 ;  /* 0x0000000a00117213 */ /* 0x000fe20000000000 */
[----:B------:R-:W-:Y:S04]  /*3d50*/  BSSY.RECONVERGENT B0, `(.L_x_1365) ;  /* 0x00000a1000007945 */ /* 0x000fe80003800200 */
[----:B------:R-:W-:Y:S02]  /*3d60*/  IMAD.HI.U32 R15, R6, R17, RZ ;  /* 0x00000011060f7227 */ /* 0x000fe400078e00ff */
[----:B------:R-:W1:Y:S02]  /*3d70*/  LDC R5, c[0x0][0x424] ;  /* 0x00010900ff057b82 */ /* 0x000e640000000800 */
[----:B------:R-:W-:Y:S01]  /*3d80*/  IMAD.MOV R14, RZ, RZ, -R15 ;  /* 0x000000ffff0e7224 */ /* 0x000fe200078e0a0f */
[----:B0-----:R-:W-:-:S02]  /*3d90*/  IABS R0, R9 ;  /* 0x0000000900007213 */ /* 0x001fc40000000000 */
        /* <DEDUP_REMOVED lines=14> */
[----:B------:R-:W-:Y:S01]  /*3e80*/  IMAD.MOV.U32 R11, RZ, RZ, R0 ;  /* 0x000000ffff0b7224 */ /* 0x000fe200078e0000 */
[----:B-1----:R-:W-:Y:S02]  /*3e90*/  MOV R12, RZ ;  /* 0x000000ff000c7202 */ /* 0x002fe40000000f00 */
[----:B0-----:R-:W-:Y:S02]  /*3ea0*/  IADD3 R13, PT, PT, R4, 0xffffffe, RZ ;  /* 0x0ffffffe040d7810 */ /* 0x001fe40007ffe0ff */
[----:B------:R-:W-:Y:S02]  /*3eb0*/  IADD3 R4, P2, PT, R3, R10, RZ ;  /* 0x0000000a03047210 */ /* 0x000fe40007f5e0ff */
[----:B------:R-:W-:Y:S02]  /*3ec0*/  @P0 IADD3 R15, PT, PT, R15, 0x1, RZ ;  /* 0x000000010f0f0810 */ /* 0x000fe40007ffe0ff */
[----:B------:R-:W0:Y:S01]  /*3ed0*/  F2I.FTZ.U32.TRUNC.NTZ R13, R13 ;  /* 0x0000000d000d7305 */ /* 0x000e22000021f000 */
[----:B------:R-:W-:-:S02]  /*3ee0*/  IABS R18, R4 ;  /* 0x0000000400127213 */ /* 0x000fc40000000000 */
[----:B------:R-:W-:Y:S01]  /*3ef0*/  @!P3 IADD3 R15, PT, PT, -R15, RZ, RZ ;  /* 0x000000ff0f0fb210 */ /* 0x000fe20007ffe1ff */
[----:B0-----:R-:W-:-:S04]  /*3f00*/  IMAD.MOV R17, RZ, RZ, -R13 ;  /* 0x000000ffff117224 */ /* 0x001fc800078e0a0d */
[----:B------:R-:W-:-:S04]  /*3f10*/  IMAD R17, R17, R0, RZ ;  /* 0x0000000011117224 */ /* 0x000fc800078e02ff */
[----:B------:R-:W-:Y:S01]  /*3f20*/  IMAD.HI.U32 R6, R13, R17, R12 ;  /* 0x000000110d067227 */ /* 0x000fe200078e000c */
[----:B------:R-:W-:-:S03]  /*3f30*/  IADD3 R12, PT, PT, R16, 0xffffffe, RZ ;  /* 0x0ffffffe100c7810 */ /* 0x000fc60007ffe0ff */
[----:B------:R-:W-:Y:S01]  /*3f40*/  IMAD.MOV.U32 R17, RZ, RZ, R18 ;  /* 0x000000ffff117224 */ /* 0x000fe200078e0012 */
[----:B------:R0:W1:Y:S03]  /*3f50*/  F2I.FTZ.U32.TRUNC.NTZ R13, R12 ;  /* 0x0000000c000d7305 */ /* 0x000066000021f000 */
[----:B------:R-:W-:-:S04]  /*3f60*/  IMAD.HI.U32 R14, R6, R17, RZ ;  /* 0x00000011060e7227 */ /* 0x000fc800078e00ff */
[----:B------:R-:W-:Y:S02]  /*3f70*/  IMAD.MOV R16, RZ, RZ, -R14 ;  /* 0x000000ffff107224 */ /* 0x000fe400078e0a0e */
[----:B0-----:R-:W-:Y:S02]  /*3f80*/  IMAD.MOV.U32 R12, RZ, RZ, RZ ;  /* 0x000000ffff0c7224 */ /* 0x001fe400078e00ff */
[----:B------:R-:W-:Y:S01]  /*3f90*/  IMAD R16, R0, R16, R17 ;  /* 0x0000001000107224 */ /* 0x000fe200078e0211 */
[----:B------:R-:W-:Y:S01]  /*3fa0*/  LOP3.LUT R17, RZ, R9, RZ, 0x33, !PT ;  /* 0x00000009ff117212 */ /* 0x000fe200078e33ff */
[----:B-1----:R-:W-:-:S03]  /*3fb0*/  IMAD.MOV R19, RZ, RZ, -R13 ;  /* 0x000000ffff137224 */ /* 0x002fc600078e0a0d */
[----:B------:R-:W-:Y:S02]  /*3fc0*/  ISETP.GT.U32.AND P1, PT, R11, R16, PT ;  /* 0x000000100b00720c */ /* 0x000fe40003f24070 */
[----:B------:R-:W-:Y:S01]  /*3fd0*/  SEL R18, R17, R15, !P4 ;  /* 0x0000000f11127207 */ /* 0x000fe20006000000 */
[----:B------:R-:W-:-:S03]  /*3fe0*/  IMAD R15, R19, R2, RZ ;  /* 0x00000002130f7224 */ /* 0x000fc600078e02ff */
[----:B------:R-:W-:Y:S01]  /*3ff0*/  IABS R19, R18 ;  /* 0x0000001200137213 */ /* 0x000fe20000000000 */
[----:B------:R-:W-:-:S03]  /*4000*/  IMAD.HI.U32 R12, R13, R15, R12 ;  /* 0x0000000f0d0c7227 */ /* 0x000fc600078e000c */
[----:B------:R-:W-:Y:S01]  /*4010*/  MOV R13, R19 ;  /* 0x00000013000d7202 */ /* 0x000fe20000000f00 */
[----:B------:R-:W-:Y:S02]  /*4020*/  IMAD.MOV R22, RZ, RZ, -R18 ;  /* 0x000000ffff167224 */ /* 0x000fe400078e0a12 */
[----:B------:R-:W-:Y:S01]  /*4030*/  @!P1 IMAD.IADD R16, R16, 0x1, -R0 ;  /* 0x0000000110109824 */ /* 0x000fe200078e0a00 */
[----:B------:R-:W-:Y:S01]  /*4040*/  LOP3.LUT R0, R4, R9, RZ, 0x3c, !PT ;  /* 0x0000000904007212 */ /* 0x000fe200078e3cff */
[----:B------:R-:W-:Y:S02]  /*4050*/  @!P1 VIADD R14, R14, 0x1 ;  /* 0x000000010e0e9836 */ /* 0x000fe40000000000 */
[----:B------:R-:W-:Y:S01]  /*4060*/  IMAD R25, R9, R22, R10 ;  /* 0x0000001609197224 */ /* 0x000fe200078e020a */
[----:B------:R-:W-:Y:S01]  /*4070*/  ISETP.GE.U32.AND P0, PT, R16, R11, PT ;  /* 0x0000000b1000720c */ /* 0x000fe20003f06070 */
[----:B------:R-:W-:Y:S01]  /*4080*/  IMAD.HI.U32 R16, R12, R13, RZ ;  /* 0x0000000d0c107227 */ /* 0x000fe200078e00ff */
[----:B------:R-:W-:-:S03]  /*4090*/  ISETP.GE.AND P3, PT, R0, RZ, PT ;  /* 0x000000ff0000720c */ /* 0x000fc60003f66270 */
[----:B------:R-:W-:-:S04]  /*40a0*/  IMAD.MOV R0, RZ, RZ, -R16 ;  /* 0x000000ffff007224 */ /* 0x000fc800078e0a10 */
[----:B------:R-:W-:-:S04]  /*40b0*/  IMAD R13, R2, R0, R13 ;  /* 0x00000000020d7224 */ /* 0x000fc800078e020d */
[----:B------:R-:W-:Y:S02]  /*40c0*/  @P0 IADD3 R14, PT, PT, R14, 0x1, RZ ;  /* 0x000000010e0e0810 */ /* 0x000fe40007ffe0ff */
[----:B------:R-:W-:-:S03]  /*40d0*/  ISETP.GT.U32.AND P1, PT, R2, R13, PT ;  /* 0x0000000d0200720c */ /* 0x000fc60003f24070 */
[----:B------:R-:W-:-:S05]  /*40e0*/  @!P3 IMAD.MOV R14, RZ, RZ, -R14 ;  /* 0x000000ffff0eb224 */ /* 0x000fca00078e0a0e */
[----:B------:R-:W-:Y:S02]  /*40f0*/  SEL R0, R17, R14, !P4 ;  /* 0x0000000e11007207 */ /* 0x000fe40006000000 */
[----:B------:R-:W0:Y:S01]  /*4100*/  LDC.64 R14, c[0x0][0x438] ;  /* 0x00010e00ff0e7b82 */ /* 0x000e220000000a00 */
[----:B------:R-:W-:Y:S02]  /*4110*/  ISETP.NE.AND P4, PT, R5, RZ, PT ;  /* 0x000000ff0500720c */ /* 0x000fe40003f85270 */
[----:B------:R-:W-:Y:S01]  /*4120*/  @!P1 IMAD.IADD R13, R13, 0x1, -R2 ;  /* 0x000000010d0d9824 */ /* 0x000fe200078e0a02 */
[----:B------:R-:W-:Y:S01]  /*4130*/  IABS R23, R0 ;  /* 0x0000000000177213 */ /* 0x000fe20000000000 */
[----:B------:R-:W-:-:S03]  /*4140*/  @!P1 VIADD R16, R16, 0x1 ;  /* 0x0000000110109836 */ /* 0x000fc60000000000 */
[----:B------:R-:W-:Y:S01]  /*4150*/  ISETP.GE.U32.AND P0, PT, R13, R2, PT ;  /* 0x000000020d00720c */ /* 0x000fe20003f06070 */
[----:B------:R-:W-:Y:S01]  /*4160*/  IMAD.HI.U32 R19, R12, R23, RZ ;  /* 0x000000170c137227 */ /* 0x000fe200078e00ff */
[----:B------:R-:W-:-:S04]  /*4170*/  LOP3.LUT R13, R18, R5, RZ, 0x3c, !PT ;  /* 0x00000005120d7212 */ /* 0x000fc800078e3cff */
[----:B------:R-:W-:Y:S02]  /*4180*/  ISETP.GE.AND P3, PT, R13, RZ, PT ;  /* 0x000000ff0d00720c */ /* 0x000fe40003f66270 */
[----:B------:R-:W-:-:S05]  /*4190*/  IADD3 R12, PT, PT, -R19, RZ, RZ ;  /* 0x000000ff130c7210 */ /* 0x000fca0007ffe1ff */
[----:B------:R-:W-:Y:S02]  /*41a0*/  @P0 VIADD R16, R16, 0x1 ;  /* 0x0000000110100836 */ /* 0x000fe40000000000 */
[C---:B------:R-:W-:Y:S02]  /*41b0*/  IMAD R23, R2.reuse, R12, R23 ;  /* 0x0000000c02177224 */ /* 0x040fe400078e0217 */
[----:B------:R-:W0:Y:S01]  /*41c0*/  LDC.64 R12, c[0x0][0x430] ;  /* 0x00010c00ff0c7b82 */ /* 0x000e220000000a00 */
[----:B------:R-:W-:Y:S02]  /*41d0*/  MOV R20, R16 ;  /* 0x0000001000147202 */ /* 0x000fe40000000f00 */
[----:B------:R-:W-:-:S03]  /*41e0*/  ISETP.GT.U32.AND P0, PT, R2, R23, PT ;  /* 0x000000170200720c */ /* 0x000fc60003f04070 */
[----:B------:R-:W-:Y:S02]  /*41f0*/  @!P3 IMAD.MOV R20, RZ, RZ, -R20 ;  /* 0x000000ffff14b224 */ /* 0x000fe400078e0a14 */
[----:B------:R-:W1:Y:S03]  /*4200*/  LDC.64 R16, c[0x0][0x418] ;  /* 0x00010600ff107b82 */ /* 0x000e660000000a00 */
[----:B------:R-:W-:-:S04]  /*4210*/  SEL R20, R21, R20, !P4 ;  /* 0x0000001415147207 */ /* 0x000fc80006000000 */
[----:B------:R-:W-:Y:S01]  /*4220*/  IADD3 R24, PT, PT, -R20, RZ, RZ ;  /* 0x000000ff14187210 */ /* 0x000fe20007ffe1ff */
[----:B------:R-:W-:Y:S02]  /*4230*/  @!P0 IMAD.IADD R23, R23, 0x1, -R2 ;  /* 0x0000000117178824 */ /* 0x000fe400078e0a02 */
[----:B------:R-:W-:Y:S02]  /*4240*/  @!P0 VIADD R19, R19, 0x1 ;  /* 0x0000000113138836 */ /* 0x000fe40000000000 */
[----:B------:R-:W-:Y:S01]  /*4250*/  IMAD R22, R5, R24, R18 ;  /* 0x0000001805167224 */ /* 0x000fe200078e0212 */
[----:B------:R-:W-:Y:S01]  /*4260*/  ISETP.GE.U32.AND P5, PT, R23, R2, PT ;  /* 0x000000021700720c */ /* 0x000fe20003fa6070 */
[----:B------:R-:W-:Y:S01]  /*4270*/  IMAD.MOV.U32 R24, RZ, RZ, RZ ;  /* 0x000000ffff187224 */ /* 0x000fe200078e00ff */
[----:B------:R-:W-:Y:S01]  /*4280*/  LOP3.LUT R2, R0, R5, RZ, 0x3c, !PT ;  /* 0x0000000500027212 */ /* 0x000fe200078e3cff */
[----:B0-----:R-:W-:Y:S02]  /*4290*/  IMAD R23, R25, R12, -R14 ;  /* 0x0000000c19177224 */ /* 0x001fe400078e0a0e */
[----:B------:R-:W-:Y:S01]  /*42a0*/  IMAD R22, R22, R13, -R15 ;  /* 0x0000000d16167224 */ /* 0x000fe200078e0a0f */
[----:B------:R-:W-:-:S02]  /*42b0*/  ISETP.GE.AND P3, PT, R2, RZ, PT ;  /* 0x000000ff0200720c */ /* 0x000fc40003f66270 */
[C---:B-1----:R-:W-:Y:S02]  /*42c0*/  ISETP.GE.AND P1, PT, R23.reuse, R16, PT ;  /* 0x000000101700720c */ /* 0x042fe40003f26270 */
[C---:B------:R-:W-:Y:S02]  /*42d0*/  ISETP.GE.AND P0, PT, R22.reuse, R17, PT ;  /* 0x000000111600720c */ /* 0x040fe40003f06270 */
[----:B------:R-:W-:Y:S02]  /*42e0*/  ISETP.GT.AND P1, PT, R23, -0x1, !P1 ;  /* 0xffffffff1700780c */ /* 0x000fe40004f24270 */
[----:B------:R-:W-:Y:S02]  /*42f0*/  ISETP.GT.AND P0, PT, R22, -0x1, !P0 ;  /* 0xffffffff1600780c */ /* 0x000fe40004704270 */
[----:B------:R-:W-:Y:S02]  /*4300*/  @P5 IADD3 R19, PT, PT, R19, 0x1, RZ ;  /* 0x0000000113135810 */ /* 0x000fe40007ffe0ff */
[----:B------:R-:W-:-:S03]  /*4310*/  PLOP3.LUT P0, PT, P0, P1, PT, 0x80, 0x8 ;  /* 0x000000000008781c */ /* 0x000fc60000703070 */
[----:B------:R-:W-:-:S05]  /*4320*/  @!P3 IMAD.MOV R19, RZ, RZ, -R19 ;  /* 0x000000ffff13b224 */ /* 0x000fca00078e0a13 */
[----:B------:R-:W-:-:S05]  /*4330*/  SEL R2, R21, R19, !P4 ;  /* 0x0000001315027207 */ /* 0x000fca0006000000 */
        /* <DEDUP_REMOVED lines=23> */
[----:B0-----:R-:W-:-:S04]  /*44b0*/  IABS R26, R24 ;  /* 0x00000018001a7213 */ /* 0x001fc80000000000 */
[----:B------:R-:W0:Y:S07]  /*44c0*/  I2F.RP R27, R26 ;  /* 0x0000001a001b7306 */ /* 0x000e2e0000209400 */
[----:B------:R-:W-:-:S05]  /*44d0*/  @P0 IADD3 R18, PT, PT, R18, 0x1, RZ ;  /* 0x0000000112120810 */ /* 0x000fca0007ffe0ff */
[----:B------:R-:W-:Y:S01]  /*44e0*/  IMAD.MOV.U32 R25, RZ, RZ, R18 ;  /* 0x000000ffff197224 */ /* 0x000fe200078e0012 */
[----:B------:R-:W-:Y:S01]  /*44f0*/  MOV R18, RZ ;  /* 0x000000ff00127202 */ /* 0x000fe20000000f00 */
[----:B0-----:R-:W0:Y:S03]  /*4500*/  MUFU.RCP R27, R27 ;  /* 0x0000001b001b7308 */ /* 0x001e260000001000 */
[----:B------:R-:W-:Y:S02]  /*4510*/  @!P3 IADD3 R25, PT, PT, -R25, RZ, RZ ;  /* 0x000000ff1919b210 */ /* 0x000fe40007ffe1ff */
        /* <DEDUP_REMOVED lines=18> */
[C---:B------:R-:W-:Y:S01]  /*4640*/  LOP3.LUT R19, R27.reuse, R24, RZ, 0x3c, !PT ;  /* 0x000000181b137212 */ /* 0x040fe200078e3cff */
[----:B------:R-:W-:-:S03]  /*4650*/  IMAD R27, R27, UR5, RZ ;  /* 0x000000051b1b7c24 */ /* 0x000fc6000f8e02ff */
[----:B------:R-:W-:Y:S01]  /*4660*/  ISETP.GE.AND P3, PT, R19, RZ, PT ;  /* 0x000000ff1300720c */ /* 0x000fe20003f66270 */
[----:B0-----:R-:W-:-:S06]  /*4670*/  IMAD.WIDE R20, R27, 0x2, R20 ;  /* 0x000000021b147825 */ /* 0x001fcc00078e0214 */
[----:B------:R-:W-:Y:S01]  /*4680*/  @P0 VIADD R18, R18, 0x1 ;  /* 0x0000000112120836 */ /* 0x000fe20000000000 */
[----:B------:R-:W2:Y:S03]  /*4690*/  LDG.E.U16 R20, desc[UR8][R20.64] ;  /* 0x0000000814147981 */ /* 0x000ea6000c1e1500 */
[----:B------:R-:W-:Y:S02]  /*46a0*/  IMAD.MOV.U32 R26, RZ, RZ, R18 ;  /* 0x000000ffff1a7224 */ /* 0x000fe400078e0012 */
[----:B------:R-:W0:Y:S03]  /*46b0*/  LDC.64 R18, c[0x0][0x380] ;  /* 0x0000e000ff127b82 */ /* 0x000e260000000a00 */
[----:B------:R-:W-:Y:S02]  /*46c0*/  @!P3 IADD3 R26, PT, PT, -R26, RZ, RZ ;  /* 0x000000ff1a1ab210 */ /* 0x000fe40007ffe1ff */
[----:B------:R-:W-:-:S05]  /*46d0*/  @!P1 LOP3.LUT R26, RZ, R24, RZ, 0x33, !PT ;  /* 0x00000018ff1a9212 */ /* 0x000fca00078e33ff */
[----:B------:R-:W-:-:S04]  /*46e0*/  IMAD R25, R8, R25, R26 ;  /* 0x0000001908197224 */ /* 0x000fc800078e021a */
[----:B------:R-:W-:-:S04]  /*46f0*/  IMAD R25, R25, R17, R22 ;  /* 0x0000001119197224 */ /* 0x000fc800078e0216 */
[----:B------:R-:W-:-:S04]  /*4700*/  IMAD R25, R25, R16, R23 ;  /* 0x0000001019197224 */ /* 0x000fc800078e0217 */
[----:B0-----:R-:W-:-:S06]  /*4710*/  IMAD.WIDE R18, R25, 0x2, R18 ;  /* 0x0000000219127825 */ /* 0x001fcc00078e0212 */
[----:B------:R-:W3:Y:S01]  /*4720*/  LDG.E.U16 R18, desc[UR8][R18.64] ;  /* 0x0000000812127981 */ /* 0x000ee2000c1e1500 */
[----:B--2---:R-:W-:Y:S02]  /*4730*/  HADD2.F32 R22, -RZ, R20.H0_H0 ;  /* 0x20000014ff167230 */ /* 0x004fe40000004100 */
[----:B---3--:R-:W-:-:S05]  /*4740*/  HADD2.F32 R23, -RZ, R18.H0_H0 ;  /* 0x20000012ff177230 */ /* 0x008fca0000004100 */
[----:B------:R-:W-:-:S07]  /*4750*/  FFMA.FTZ R24, R22, R23, RZ ;  /* 0x0000001716187223 */ /* 0x000fce00000100ff */
.L_x_1366:
[----:B------:R-:W-:Y:S05]  /*4760*/  BSYNC.RECONVERGENT B0 ;  /* 0x0000000000007941 */ /* 0x000fea0003800200 */
.L_x_1365:
[----:B------:R-:W-:Y:S01]  /*4770*/  IMAD.MOV R19, RZ, RZ, -R0 ;  /* 0x000000ffff137224 */ /* 0x000fe200078e0a00 */
[C---:B------:R-:W-:Y:S01]  /*4780*/  LEA R18, P0, R10.reuse, UR10, 0x1 ;  /* 0x0000000a0a127c11 */ /* 0x040fe2000f8008ff */
[----:B------:R-:W-:Y:S01]  /*4790*/  IMAD.MOV R20, RZ, RZ, -R2 ;  /* 0x000000ffff147224 */ /* 0x000fe200078e0a02 */
[----:B------:R-:W-:Y:S01]  /*47a0*/  F2FP.F16.F32.PACK_AB R24, RZ, R24 ;  /* 0x00000018ff18723e */ /* 0x000fe200000000ff */
[----:B------:R-:W-:Y:S01]  /*47b0*/  IMAD R9, R9, R19, R4 ;  /* 0x0000001309097224 */ /* 0x000fe200078e0204 */
[----:B------:R-:W-:Y:S01]  /*47c0*/  LEA.HI.X R19, R10, UR11, R7, 0x1, P0 ;  /* 0x0000000b0a137c11 */ /* 0x000fe200080f0c07 */
[----:B------:R-:W-:Y:S01]  /*47d0*/  IMAD R0, R5, R20, R0 ;  /* 0x0000001405007224 */ /* 0x000fe200078e0200 */
[----:B------:R-:W-:Y:S01]  /*47e0*/  BSSY.RECONVERGENT B0, `(.L_x_1367) ;  /* 0x000004e000007945 */ /* 0x000fe20003800200 */
[----:B------:R-:W-:Y:S02]  /*47f0*/  IMAD R5, R9, R12, -R14 ;  /* 0x0000000c09057224 */ /* 0x000fe400078e0a0e */
[----:B------:R-:W-:-:S02]  /*4800*/  HFMA2 R9, -RZ, RZ, 0, 0 ;  /* 0x00000000ff097431 */ /* 0x000fc400000001ff */
[----:B------:R-:W-:Y:S01]  /*4810*/  IMAD R0, R0, R13, -R15 ;  /* 0x0000000d00007224 */ /* 0x000fe200078e0a0f */
[----:B------:R0:W-:Y:S01]  /*4820*/  STG.E.U16 desc[UR8][R18.64], R24 ;  /* 0x0000001812007986 */ /* 0x0001e2000c101508 */
[----:B------:R-:W-:Y:S01]  /*4830*/  IMAD.X R7, RZ, RZ, R7, P2 ;  /* 0x000000ffff077224 */ /* 0x000fe200010e0607 */
[C---:B------:R-:W-:Y:S02]  /*4840*/  ISETP.GE.AND P1, PT, R5.reuse, R16, PT ;  /* 0x000000100500720c */ /* 0x040fe40003f26270 */
        /* <DEDUP_REMOVED lines=14> */
[----:B0-----:R-:W-:Y:S01]  /*4930*/  IMAD.MOV.U32 R12, RZ, RZ, RZ ;  /* 0x000000ffff0c7224 */ /* 0x001fe200078e00ff */
[----:B-1----:R-:W-:-:S05]  /*4940*/  IADD3 R21, PT, PT, RZ, -R13, RZ ;  /* 0x8000000dff157210 */ /* 0x002fca0007ffe0ff */
[----:B------:R-:W-:-:S04]  /*4950*/  IMAD R21, R21, R14, RZ ;  /* 0x0000000e15157224 */ /* 0x000fc800078e02ff */
[----:B------:R-:W-:-:S04]  /*4960*/  IMAD.HI.U32 R20, R13, R21, R12 ;  /* 0x000000150d147227 */ /* 0x000fc800078e000c */
        /* <DEDUP_REMOVED lines=17> */
[----:B------:R-:W-:-:S05]  /*4a80*/  @!P1 LOP3.LUT R21, RZ, R15, RZ, 0x33, !PT ;  /* 0x0000000fff159212 */ /* 0x000fca00078e33ff */
[----:B------:R-:W-:Y:S01]  /*4a90*/  IMAD.MOV R12, RZ, RZ, -R21 ;  /* 0x000000ffff0c7224 */ /* 0x000fe200078e0a15 */
[----:B0-----:R-:W-:-:S03]  /*4aa0*/  IADD3 R23, PT, PT, RZ, -R13, RZ ;  /* 0x8000000dff177210 */ /* 0x001fc60007ffe0ff */
[----:B------:R-:W-:Y:S02]  /*4ab0*/  IMAD R2, R15, R12, R2 ;  /* 0x0000000c0f027224 */ /* 0x000fe400078e0202 */
[----:B------:R-:W-:Y:S02]  /*4ac0*/  IMAD R15, R23, R10, RZ ;  /* 0x0000000a170f7224 */ /* 0x000fe400078e02ff */
[----:B------:R-:W-:Y:S01]  /*4ad0*/  IMAD.MOV.U32 R12, RZ, RZ, RZ ;  /* 0x000000ffff0c7224 */ /* 0x000fe200078e00ff */
[----:B------:R-:W-:-:S03]  /*4ae0*/  IABS R14, R2 ;  /* 0x00000002000e7213 */ /* 0x000fc60000000000 */
[----:B------:R-:W-:Y:S01]  /*4af0*/  IMAD.HI.U32 R12, R13, R15, R12 ;  /* 0x0000000f0d0c7227 */ /* 0x000fe200078e000c */
[----:B------:R-:W-:-:S05]  /*4b00*/  MOV R13, R14 ;  /* 0x0000000e000d7202 */ /* 0x000fca0000000f00 */
        /* <DEDUP_REMOVED lines=8> */
[----:B------:R-:W-:Y:S01]  /*4b90*/  LOP3.LUT R10, R2, R9, RZ, 0x3c, !PT ;  /* 0x00000009020a7212 */ /* 0x000fe200078e3cff */
[----:B------:R-:W0:Y:S03]  /*4ba0*/  LDC.64 R12, c[0x0][0x3d0] ;  /* 0x0000f400ff0c7b82 */ /* 0x000e260000000a00 */
[----:B------:R-:W-:-:S07]  /*4bb0*/  ISETP.GE.AND P2, PT, R10, RZ, PT ;  /* 0x000000ff0a00720c */ /* 0x000fce0003f46270 */
[----:B------:R-:W-:-:S04]  /*4bc0*/  @P0 VIADD R14, R14, 0x1 ;  /* 0x000000010e0e0836 */ /* 0x000fc80000000000 */
[----:B------:R-:W-:Y:S02]  /*4bd0*/  IMAD.MOV.U32 R10, RZ, RZ, R14 ;  /* 0x000000ffff0a7224 */ /* 0x000fe400078e000e */
[----:B------:R-:W1:Y:S03]  /*4be0*/  LDC.64 R14, c[0x0][0x380] ;  /* 0x0000e000ff0e7b82 */ /* 0x000e660000000a00 */
[----:B------:R-:W-:Y:S02]  /*4bf0*/  @!P2 IADD3 R10, PT, PT, -R10, RZ, RZ ;  /* 0x000000ff0a0aa210 */ /* 0x000fe40007ffe1ff */
        /* <DEDUP_REMOVED lines=9> */
[----:B--2---:R-:W-:Y:S02]  /*4c90*/  HADD2.F32 R0, -RZ, R0.H0_H0 ;  /* 0x20000000ff007230 */ /* 0x004fe40000004100 */
[----:B---3--:R-:W-:-:S05]  /*4ca0*/  HADD2.F32 R9, -RZ, R14.H0_H0 ;  /* 0x2000000eff097230 */ /* 0x008fca0000004100 */
[----:B------:R-:W-:-:S07]  /*4cb0*/  FFMA.FTZ R9, R0, R9, RZ ;  /* 0x0000000900097223 */ /* 0x000fce00000100ff */
.L_x_1368:
[----:B------:R-:W-:Y:S05]  /*4cc0*/  BSYNC.RECONVERGENT B0 ;  /* 0x0000000000007941 */ /* 0x000fea0003800200 */
.L_x_1367:
[C---:B------:R-:W-:Y:S02]  /*4cd0*/  LEA R12, P0, R3.reuse, R18, 0x1 ;  /* 0x00000012030c7211 */ /* 0x040fe400078008ff */
[----:B------:R-:W-:Y:S02]  /*4ce0*/  F2FP.F16.F32.PACK_AB R9, RZ, R9 ;  /* 0x00000009ff09723e */ /* 0x000fe400000000ff */
        /* <DEDUP_REMOVED lines=8> */
.L_x_1357:
        /* <DEDUP_REMOVED lines=34> */
.L_x_1371:
[----:B------:R-:W-:-:S07]  /*4f90*/  MOV R0, 0x4fb0 ;  /* 0x00004fb000007802 */ /* 0x000fce0000000f00 */
[----:B------:R-:W-:Y:S05]  /*4fa0*/  CALL.REL.NOINC `($__internal_49_$__cuda_sm20_div_u64) ;  /* 0x0000001800d87944 */ /* 0x000fea0003c00000 */
[----:B------:R-:W-:Y:S01]  /*4fb0*/  IMAD.MOV.U32 R12, RZ, RZ, R2 ;  /* 0x000000ffff0c7224 */ /* 0x000fe200078e0002 */
[----:B------:R-:W-:-:S07]  /*4fc0*/  MOV R13, R9 ;  /* 0x00000009000d7202 */ /* 0x000fce0000000f00 */
.L_x_1372:
[----:B------:R-:W-:Y:S05]  /*4fd0*/  BSYNC.RECONVERGENT B0 ;  /* 0x0000000000007941 */ /* 0x000fea0003800200 */
.L_x_1370:
        /* <DEDUP_REMOVED lines=151> */
[----:B---3--:R-:W-:Y:S02]  /*5950*/  HADD2.F32 R0, -RZ, R8.H0_H0 ;  /* 0x20000008ff007230 */ /* 0x008fe40000004100 */
[----:B--2---:R-:W-:Y:S02]  /*5960*/  @P1 HADD2.F32 R11, -RZ, R12.H0_H0 ;  /* 0x2000000cff0b1230 */ /* 0x004fe40000004100 */
[----:B----4-:R-:W-:-:S05]  /*5970*/  @P1 HADD2.F32 R2, -RZ, R14.H0_H0 ;  /* 0x2000000eff021230 */ /* 0x010fca0000004100 */
[----:B------:R-:W-:Y:S01]  /*5980*/  @P1 FFMA.FTZ R0, R11, R2, R0 ;  /* 0x000000020b001223 */ /* 0x000fe20000010000 */
[----:B0-----:R-:W-:-:S04]  /*5990*/  LEA R16, P1, R10, UR10, 0x1 ;  /* 0x0000000a0a107c11 */ /* 0x001fc8000f8208ff */
[----:B------:R-:W-:Y:S02]  /*59a0*/  F2FP.F16.F32.PACK_AB R0, RZ, R0 ;  /* 0x00000000ff00723e */ /* 0x000fe400000000ff */
[----:B------:R-:W-:-:S05]  /*59b0*/  LEA.HI.X R17, R10, UR11, R7, 0x1, P1 ;  /* 0x0000000b0a117c11 */ /* 0x000fca00088f0c07 */
[----:B------:R0:W-:Y:S01]  /*59c0*/  STG.E.U16 desc[UR8][R16.64], R0 ;  /* 0x0000000010007986 */ /* 0x0001e2000c101508 */
[----:B------:R-:W-:Y:S01]  /*59d0*/  MOV R7, R6 ;  /* 0x0000000600077202 */ /* 0x000fe20000000f00 */
[----:B------:R-:W-:-:S07]  /*59e0*/  IMAD.MOV.U32 R10, RZ, RZ, R5 ;  /* 0x000000ffff0a7224 */ /* 0x000fce00078e0005 */
.L_x_1374:
[----:B------:R-:W-:Y:S05]  /*59f0*/  BSYNC.RECONVERGENT B0 ;  /* 0x0000000000007941 */ /* 0x000fea0003800200 */
.L_x_1373:
        /* <DEDUP_REMOVED lines=38> */
.L_x_1375:
        /* <DEDUP_REMOVED lines=188> */
[----:B------:R-:W-:Y:S02]  /*6820*/  ISETP.GE.AND P2, PT, R28, UR11, PT ;  /* 0x0000000b1c007c0c */ /* 0x000fe4000bf46270 */
[----:B------:R-:W-:-:S05]  /*6830*/  ISETP.GT.AND P1, PT, R25, -0x1, !P1 ;  /* 0xffffffff1900780c */ /* 0x000fca0004f24270 */
[----:B------:R-:W-:Y:S01]  /*6840*/  @!P6 IMAD.IADD R12, R12, 0x1, -R11 ;  /* 0x000000010c0ce824 */ /* 0x000fe200078e0a0b */
[----:B------:R-:W-:Y:S02]  /*6850*/  ISETP.GT.AND P2, PT, R28, -0x1, !P2 ;  /* 0xffffffff1c00780c */ /* 0x000fe40005744270 */
[----:B------:R-:W-:Y:S02]  /*6860*/  LOP3.LUT R26, R9, R26, RZ, 0x3c, !PT ;  /* 0x0000001a091a7212 */ /* 0x000fe400078e3cff */
[----:B------:R-:W-:Y:S02]  /*6870*/  ISETP.GE.U32.AND P5, PT, R12, R11, PT ;  /* 0x0000000b0c00720c */ /* 0x000fe40003fa6070 */
[----:B------:R-:W-:Y:S02]  /*6880*/  PLOP3.LUT P1, PT, P2, P1, PT, 0x80, 0x8 ;  /* 0x000000000008781c */ /* 0x000fe40001723070 */
[----:B------:R-:W-:Y:S01]  /*6890*/  ISETP.GE.AND P2, PT, R26, RZ, PT ;  /* 0x000000ff1a00720c */ /* 0x000fe20003f46270 */
[----:B------:R-:W-:-:S08]  /*68a0*/  @!P6 VIADD R24, R24, 0x1 ;  /* 0x000000011818e836 */ /* 0x000fd00000000000 */
[----:B------:R-:W-:Y:S02]  /*68b0*/  @P5 IADD3 R24, PT, PT, R24, 0x1, RZ ;  /* 0x0000000118185810 */ /* 0x000fe40007ffe0ff */
[----:B------:R-:W0:Y:S03]  /*68c0*/  @P1 LDC.64 R14, c[0x0][0x3d0] ;  /* 0x0000f400ff0e1b82 */ /* 0x000e260000000a00 */
[----:B------:R-:W-:-:S05]  /*68d0*/  @!P2 IMAD.MOV R24, RZ, RZ, -R24 ;  /* 0x000000ffff18a224 */ /* 0x000fca00078e0a18 */
[----:B------:R-:W5:Y:S01]  /*68e0*/  @P1 LDC.64 R12, c[0x0][0x380] ;  /* 0x0000e000ff0c1b82 */ /* 0x000f620000000a00 */
[----:B------:R-:W-:-:S05]  /*68f0*/  SEL R8, R8, R24, !P4 ;  /* 0x0000001808087207 */ /* 0x000fca0006000000 */
[----:B-1----:R-:W-:-:S04]  /*6900*/  IMAD R19, R5, R6, R8 ;  /* 0x0000000605137224 */ /* 0x002fc800078e0208 */
[----:B------:R-:W-:-:S04]  /*6910*/  @P1 IMAD R28, R19, UR11, R28 ;  /* 0x0000000b131c1c24 */ /* 0x000fc8000f8e021c */
[----:B------:R-:W-:Y:S02]  /*6920*/  @P1 IMAD R25, R28, UR10, R25 ;  /* 0x0000000a1c191c24 */ /* 0x000fe4000f8e0219 */
[----:B------:R-:W-:-:S04]  /*6930*/  IMAD.WIDE R16, R9, 0x2, R16 ;  /* 0x0000000209107825 */ /* 0x000fc800078e0210 */
[----:B-----5:R-:W-:-:S04]  /*6940*/  @P1 IMAD.WIDE R12, R25, 0x2, R12 ;  /* 0x00000002190c1825 */ /* 0x020fc800078e020c */
[----:B--2---:R-:W-:Y:S02]  /*6950*/  HADD2.F32 R20, -RZ, R20.H0_H0 ;  /* 0x20000014ff147230 */ /* 0x004fe40000004100 */
[----:B---3--:R-:W-:Y:S02]  /*6960*/  @P0 HADD2.F32 R11, -RZ, R18.H0_H0 ;  /* 0x20000012ff0b0230 */ /* 0x008fe40000004100 */
[----:B----4-:R-:W-:-:S05]  /*6970*/  @P0 HADD2.F32 R22, -RZ, R22.H0_H0 ;  /* 0x20000016ff160230 */ /* 0x010fca0000004100 */
[----:B------:R-:W-:Y:S01]  /*6980*/  @P0 FFMA.FTZ R20, R11, R22, R20 ;  /* 0x000000160b140223 */ /* 0x000fe20000010014 */
[----:B------:R-:W-:Y:S01]  /*6990*/  LEA R18, P0, R10, UR12, 0x1 ;  /* 0x0000000c0a127c11 */ /* 0x000fe2000f8008ff */
[----:B------:R-:W-:-:S03]  /*69a0*/  IMAD R11, R9, UR5, RZ ;  /* 0x00000005090b7c24 */ /* 0x000fc6000f8e02ff */
[----:B------:R-:W-:Y:S01]  /*69b0*/  F2FP.F16.F32.PACK_AB R20, RZ, R20 ;  /* 0x00000014ff14723e */ /* 0x000fe200000000ff */
[----:B0-----:R-:W-:Y:S01]  /*69c0*/  @P1 IMAD.WIDE R14, R11, 0x2, R14 ;  /* 0x000000020b0e1825 */ /* 0x001fe200078e020e */
[----:B------:R-:W-:-:S05]  /*69d0*/  LEA.HI.X R19, R10, UR13, R7, 0x1, P0 ;  /* 0x0000000d0a137c11 */ /* 0x000fca00080f0c07 */
[----:B------:R0:W-:Y:S04]  /*69e0*/  STG.E.U16 desc[UR8][R18.64], R20 ;  /* 0x0000001412007986 */ /* 0x0001e8000c101508 */
[----:B------:R-:W2:Y:S04]  /*69f0*/  LDG.E.U16 R16, desc[UR8][R16.64] ;  /* 0x0000000810107981 */ /* 0x000ea8000c1e1500 */
[----:B------:R-:W3:Y:S04]  /*6a00*/  @P1 LDG.E.U16 R14, desc[UR8][R14.64] ;  /* 0x000000080e0e1981 */ /* 0x000ee8000c1e1500 */
[----:B------:R-:W4:Y:S01]  /*6a10*/  @P1 LDG.E.U16 R12, desc[UR8][R12.64] ;  /* 0x000000080c0c1981 */ /* 0x000f22000c1e1500 */
[----:B------:R-:W-:-:S02]  /*6a20*/  IMAD.X R7, RZ, RZ, R7, P3 ;  /* 0x000000ffff077224 */ /* 0x000fc400018e0607 */
[----:B--2---:R-:W-:Y:S02]  /*6a30*/  HADD2.F32 R6, -RZ, R16.H0_H0 ;  /* 0x20000010ff067230 */ /* 0x004fe40000004100 */
[----:B---3--:R-:W-:Y:S02]  /*6a40*/  @P1 HADD2.F32 R9, -RZ, R14.H0_H0 ;  /* 0x2000000eff091230 */ /* 0x008fe40000004100 */
[----:B----4-:R-:W-:-:S05]  /*6a50*/  @P1 HADD2.F32 R8, -RZ, R12.H0_H0 ;  /* 0x2000000cff081230 */ /* 0x010fca0000004100 */
[----:B------:R-:W-:Y:S01]  /*6a60*/  @P1 FFMA.FTZ R6, R9, R8, R6 ;  /* 0x0000000809061223 */ /* 0x000fe20000010006 */
[----:B------:R-:W-:-:S04]  /*6a70*/  LEA R8, P0, R3, R18, 0x1 ;  /* 0x0000001203087211 */ /* 0x000fc800078008ff */
[----:B------:R-:W-:Y:S02]  /*6a80*/  F2FP.F16.F32.PACK_AB R6, RZ, R6 ;  /* 0x00000006ff06723e */ /* 0x000fe400000000ff */
        /* <DEDUP_REMOVED lines=8> */
        .weak           $__internal_49_$__cuda_sm20_div_u64
        .type           $__internal_49_$__cuda_sm20_div_u64,@function
        .size           $__internal_49_$__cuda_sm20_div_u64,(.L_x_1773 - $__internal_49_$__cuda_sm20_div_u64)
$__internal_49_$__cuda_sm20_div_u64:
        /* <DEDUP_REMOVED lines=72> */
[----:B------:R-:W-:Y:S06]  /*6f90*/  RET.REL.NODEC R12 `(_ZN2at6native51_GLOBAL__N__2c613397_18_DepthwiseConv2d_cu_9959487031conv_depthwise2d_forward_kernelILi1EN3c104HalfEiEEvNS_27GenericPackedTensorAccessorIKT0_Lm4ENS_16DefaultPtrTraitsEiEENS5_IS6_Lm4ES8_iEES9_NS5_IS7_Lm1ES8_iEEbT1_iiiiiiiiiiiiii) ;  /* 0xffffff900c187950 */ /* 0x000fec0003c3ffff */
.L_x_1376:
        /* <DEDUP_REMOVED lines=14> */
.L_x_1773:


//--------------------- .text._ZN2at6native51_GLOBAL__N__2c613397_18_DepthwiseConv2d_cu_9959487031conv_depthwise2d_forward_kernelILi3EN3c104HalfEiEEvNS_27GenericPackedTensorAccessorIKT0_Lm4ENS_16DefaultPtrTraitsEiEENS5_IS6_Lm4ES8_iEES9_NS5_IS7_Lm1ES8_iEEbT1_iiiiiiiiiiiiii --------------------------
	.section	.text._ZN2at6native51_GLOBAL__N__2c613397_18_DepthwiseConv2d_cu_9959487031conv_depthwise2d_forward_kernelILi3EN3c104HalfEiEEvNS_27GenericPackedTensorAccessorIKT0_Lm4ENS_16DefaultPtrTraitsEiEENS5_IS6_Lm4ES8_iEES9_NS5_IS7_Lm1ES8_iEEbT1_iiiiiiiiiiiiii,"ax",@progbits
	.align	128
.text._ZN2at6native51_GLOBAL__N__2c613397_18_DepthwiseConv2d_cu_9959487031conv_depthwise2d_forward_kernelILi3EN3c104HalfEiEEvNS_27GenericPackedTensorAccessorIKT0_Lm4ENS_16DefaultPtrTraitsEiEENS5_IS6_Lm4ES8_iEES9_NS5_IS7_Lm1ES8_iEEbT1_iiiiiiiiiiiiii:
        .type           _ZN2at6native51_GLOBAL__N__2c613397_18_DepthwiseConv2d_cu_9959487031conv_depthwise2d_forward_kernelILi3EN3c104HalfEiEEvNS_27GenericPackedTensorAccessorIKT0_Lm4ENS_16DefaultPtrTraitsEiEENS5_IS6_Lm4ES8_iEES9_NS5_IS7_Lm1ES8_iEEbT1_iiiiiiiiiiiiii,@function
        .size           _ZN2at6native51_GLOBAL__N__2c613397_18_DepthwiseConv2d_cu_9959487031conv_depthwise2d_forward_kernelILi3EN3c104HalfEiEEvNS_27GenericPackedTensorAccessorIKT0_Lm4ENS_16DefaultPtrTraitsEiEENS5_IS6_Lm4ES8_iEES9_NS5_IS7_Lm1ES8_iEEbT1_iiiiiiiiiiiiii,(.L_x_1775 - _ZN2at6native51_GLOBAL__N__2c613397_18_DepthwiseConv2d_cu_9959487031conv_depthwise2d_forward_kernelILi3EN3c104HalfEiEEvNS_27GenericPackedTensorAccessorIKT0_Lm4ENS_16DefaultPtrTraitsEiEENS5_IS6_Lm4ES8_iEES9_NS5_IS7_Lm1ES8_iEEbT1_iiiiiiiiiiiiii)
        .other          _ZN2at6native51_GLOBAL__N__2c613397_18_DepthwiseConv2d_cu_9959487031conv_depthwise2d_forward_kernelILi3EN3c104HalfEiEEvNS_27GenericPackedTensorAccessorIKT0_Lm4ENS_16DefaultPtrTraitsEiEENS5_IS6_Lm4ES8_iEES9_NS5_IS7_Lm1ES8_iEEbT1_iiiiiiiiiiiiii,@"STO_CUDA_ENTRY STV_DEFAULT"
_ZN2at6native51_GLOBAL__N__2c613397_18_DepthwiseConv2d_cu_9959487031conv_depthwise2d_forward_kernelILi3EN3c104HalfEiEEvNS_27GenericPackedTensorAccessorIKT0_Lm4ENS_16DefaultPtrTraitsEiEENS5_IS6_Lm4ES8_iEES9_NS5_IS7_Lm1ES8_iEEbT1_iiiiiiiiiiiiii:
        /* <DEDUP_REMOVED lines=44> */
.L_x_1379:
[----:B------:R-:W-:Y:S01]  /*02c0*/  IABS R16, R7 ;  /* 0x0000000700107213 */ /* 0x000fe20000000000 */
[----:B------:R-:W0:Y:S01]  /*02d0*/  LDC.64 R20, c[0x0][0x430] ;  /* 0x00010c00ff147b82 */ /* 0x000e220000000a00 */
[----:B------:R-:W-:Y:S02]  /*02e0*/  IABS R15, R11 ;  /* 0x0000000b000f7213 */ /* 0x000fe40000000000 */
[----:B------:R-:W1:Y:S01]  /*02f0*/  I2F.RP R17, R16 ;  /* 0x0000001000117306 */ /* 0x000e620000209400 */
[----:B------:R-:W-:Y:S02]  /*0300*/  IABS R14, R6 ;  /* 0x00000006000e7213 */ /* 0x000fe40000000000 */
[----:B------:R-:W-:-:S04]  /*0310*/  IMAD.HI.U32 R18, R0, R15, RZ ;  /* 0x0000000f00127227 */ /* 0x000fc800078e00ff */
[----:B------:R-:W-:-:S04]  /*0320*/  IMAD.MOV R10, RZ, RZ, -R18 ;  /* 0x000000ffff0a7224 */ /* 0x000fc800078e0a12 */
[----:B------:R-:W-:Y:S01]  /*0330*/  IMAD R15, R14, R10, R15 ;  /* 0x0000000a0e0f7224 */ /* 0x000fe200078e020f */
[----:B------:R-:W-:Y:S01]  /*0340*/  LOP3.LUT R10, R11, R6, RZ, 0x3c, !PT ;  /* 0x000000060b0a7212 */ /* 0x000fe200078e3cff */
[----:B-1----:R-:W1:Y:S03]  /*0350*/  MUFU.RCP R17, R17 ;  /* 0x0000001100117308 */ /* 0x002e660000001000 */
[----:B------:R-:W-:Y:S02]  /*0360*/  ISETP.GT.U32.AND P1, PT, R2, R15, PT ;  /* 0x0000000f0200720c */ /* 0x000fe40003f24070 */
[----:B------:R-:W-:Y:S02]  /*0370*/  ISETP.GE.AND P2, PT, R10, RZ, PT ;  /* 0x000000ff0a00720c */ /* 0x000fe40003f46270 */
[----:B------:R-:W-:-:S09]  /*0380*/  IABS R10, R5 ;  /* 0x00000005000a7213 */ /* 0x000fd20000000000 */
[----:B------:R-:W-:Y:S02]  /*0390*/  @!P1 IADD3 R15, PT, PT, R15, -R14, RZ ;  /* 0x8000000e0f0f9210 */ /* 0x000fe40007ffe0ff */
[----:B------:R-:W-:Y:S01]  /*03a0*/  @!P1 IADD3 R18, PT, PT, R18, 0x1, RZ ;  /* 0x0000000112129810 */ /* 0x000fe20007ffe0ff */
[----:B-1----:R-:W-:Y:S01]  /*03b0*/  VIADD R14, R17, 0xffffffe ;  /* 0x0ffffffe110e7836 */ /* 0x002fe20000000000 */
[----:B------:R-:W-:Y:S02]  /*03c0*/  ISETP.GE.U32.AND P0, PT, R15, R2, PT ;  /* 0x000000020f00720c */ /* 0x000fe40003f06070 */
[----:B------:R-:W-:Y:S01]  /*03d0*/  ISETP.NE.AND P1, PT, R6, RZ, PT ;  /* 0x000000ff0600720c */ /* 0x000fe20003f25270 */
[----:B------:R1:W2:Y:S02]  /*03e0*/  F2I.FTZ.U32.TRUNC.NTZ R15, R14 ;  /* 0x0000000e000f7305 */ /* 0x0002a4000021f000 */
[----:B-1----:R-:W-:-:S08]  /*03f0*/  HFMA2 R14, -RZ, RZ, 0, 0 ;  /* 0x00000000ff0e7431 */ /* 0x002fd000000001ff */
[----:B------:R-:W-:-:S04]  /*0400*/  @P0 VIADD R18, R18, 0x1 ;  /* 0x0000000112120836 */ /* 0x000fc80000000000 */
[----:B------:R-:W-:Y:S01]  /*0410*/  @!P2 IMAD.MOV R18, RZ, RZ, -R18 ;  /* 0x000000ffff12a224 */ /* 0x000fe200078e0a12 */
[----:B--2---:R-:W-:Y:S02]  /*0420*/  IADD3 R17, PT, PT, RZ, -R15, RZ ;  /* 0x8000000fff117210 */ /* 0x004fe40007ffe0ff */
        /* <DEDUP_REMOVED lines=13> */
[----:B------:R-:W-:Y:S02]  /*0500*/  @!P1 IMAD.IADD R15, R15, 0x1, -R16 ;  /* 0x000000010f0f9824 */ /* 0x000fe400078e0a10 */
[----:B------:R-:W-:Y:S01]  /*0510*/  @!P1 VIADD R22, R22, 0x1 ;  /* 0x0000000116169836 */ /* 0x000fe20000000000 */
[----:B-1----:R-:W-:Y:S02]  /*0520*/  IADD3 R17, PT, PT, R19, 0xffffffe, RZ ;  /* 0x0ffffffe13117810 */ /* 0x002fe40007ffe0ff */
[----:B------:R-:W-:Y:S01]  /*0530*/  ISETP.GE.U32.AND P0, PT, R15, R16, PT ;  /* 0x000000100f00720c */ /* 0x000fe20003f06070 */
[----:B------:R-:W-:Y:S01]  /*0540*/  IMAD.MOV.U32 R16, RZ, RZ, RZ ;  /* 0x000000ffff107224 */ /* 0x000fe200078e00ff */
[----:B------:R-:W-:Y:S01]  /*0550*/  ISETP.NE.AND P1, PT, R7, RZ, PT ;  /* 0x000000ff0700720c */ /* 0x000fe20003f25270 */
[----:B------:R-:W0:Y:S01]  /*0560*/  LDC.64 R14, c[0x0][0x438] ;  /* 0x00010e00ff0e7b82 */ /* 0x000e220000000a00 */
[----:B------:R-:W1:Y:S09]  /*0570*/  F2I.FTZ.U32.TRUNC.NTZ R17, R17 ;  /* 0x0000001100117305 */ /* 0x000e72000021f000 */
[----:B------:R-:W-:-:S04]  /*0580*/  @P0 IADD3 R22, PT, PT, R22, 0x1, RZ ;  /* 0x0000000116160810 */ /* 0x000fc80007ffe0ff */
[----:B------:R-:W-:Y:S01]  /*0590*/  @!P2 IADD3 R22, PT, PT, -R22, RZ, RZ ;  /* 0x000000ff1616a210 */ /* 0x000fe20007ffe1ff */
[----:B-1----:R-:W-:Y:S01]  /*05a0*/  IMAD.MOV R19, RZ, RZ, -R17 ;  /* 0x000000ffff137224 */ /* 0x002fe200078e0a11 */
[----:B------:R-:W-:-:S03]  /*05b0*/  @!P1 LOP3.LUT R22, RZ, R7, RZ, 0x33, !PT ;  /* 0x00000007ff169212 */ /* 0x000fc600078e33ff */
[----:B------:R-:W-:Y:S01]  /*05c0*/  IMAD R19, R19, R10, RZ ;  /* 0x0000000a13137224 */ /* 0x000fe200078e02ff */
[----:B------:R-:W-:Y:S02]  /*05d0*/  IABS R23, R22 ;  /* 0x0000001600177213 */ /* 0x000fe40000000000 */
[C---:B------:R-:W-:Y:S01]  /*05e0*/  ISETP.GE.AND P5, PT, R22.reuse, RZ, PT ;  /* 0x000000ff1600720c */ /* 0x040fe20003fa6270 */
[----:B------:R-:W-:Y:S01]  /*05f0*/  IMAD.HI.U32 R16, R17, R19, R16 ;  /* 0x0000001311107227 */ /* 0x000fe200078e0010 */
[----:B------:R-:W-:-:S03]  /*0600*/  IADD3 R19, PT, PT, -R22, RZ, RZ ;  /* 0x000000ff16137210 */ /* 0x000fc60007ffe1ff */
[----:B------:R-:W-:Y:S02]  /*0610*/  IMAD.MOV R17, RZ, RZ, -R18 ;  /* 0x000000ffff117224 */ /* 0x000fe400078e0a12 */
[----:B------:R-:W-:-:S04]  /*0620*/  IMAD.HI.U32 R16, R16, R23, RZ ;  /* 0x0000001710107227 */ /* 0x000fc800078e00ff */
[----:B------:R-:W-:Y:S01]  /*0630*/  IMAD R18, R7, R19, R18 ;  /* 0x0000001307127224 */ /* 0x000fe200078e0212 */
[----:B------:R-:W-:Y:S01]  /*0640*/  IADD3 R16, PT, PT, -R16, RZ, RZ ;  /* 0x000000ff10107210 */ /* 0x000fe20007ffe1ff */
[----:B------:R-:W-:Y:S02]  /*0650*/  IMAD R17, R6, R17, R11 ;  /* 0x0000001106117224 */ /* 0x000fe400078e020b */
[----:B0-----:R-:W-:Y:S02]  /*0660*/  IMAD R21, R18, R21, -R15 ;  /* 0x0000001512157224 */ /* 0x001fe400078e0a0f */
[----:B------:R-:W-:Y:S02]  /*0670*/  IMAD R19, R10, R16, R23 ;  /* 0x000000100a137224 */ /* 0x000fe400078e0217 */
[----:B------:R-:W-:Y:S01]  /*0680*/  IMAD R29, R17, R20, -R14 ;  /* 0x00000014111d7224 */ /* 0x000fe200078e0a0e */
[----:B------:R-:W-:Y:S01]  /*0690*/  ISETP.GE.AND P4, PT, R21, UR11, PT ;  /* 0x0000000b15007c0c */ /* 0x000fe2000bf86270 */
[----:B------:R-:W-:Y:S01]  /*06a0*/  IMAD R20, R22, UR11, R21 ;  /* 0x0000000b16147c24 */ /* 0x000fe2000f8e0215 */
[----:B------:R-:W-:-:S02]  /*06b0*/  ISETP.GT.U32.AND P0, PT, R10, R19, PT ;  /* 0x000000130a00720c */ /* 0x000fc40003f04070 */
[----:B------:R-:W-:Y:S02]  /*06c0*/  ISETP.GE.AND P2, PT, R29, UR10, PT ;  /* 0x0000000a1d007c0c */ /* 0x000fe4000bf46270 */
[----:B------:R-:W-:Y:S02]  /*06d0*/  ISETP.GT.AND P4, PT, R21, -0x1, !P4 ;  /* 0xffffffff1500780c */ /* 0x000fe40006784270 */
[C---:B------:R-:W-:Y:S02]  /*06e0*/  ISETP.GT.AND P2, PT, R29.reuse, -0x1, !P2 ;  /* 0xffffffff1d00780c */ /* 0x040fe40005744270 */
[----:B------:R-:W-:Y:S02]  /*06f0*/  IADD3 R25, PT, PT, R29, UR5, RZ ;  /* 0x000000051d197c10 */ /* 0x000fe4000fffe0ff */
[----:B------:R-:W-:-:S03]  /*0700*/  PLOP3.LUT P3, PT, P4, P2, PT, 0x80, 0x8 ;  /* 0x000000000008781c */ /* 0x000fc60002765070 */
[----:B------:R-:W-:Y:S01]  /*0710*/  @!P0 IMAD.IADD R19, R19, 0x1, -R10 ;  /* 0x0000000113138824 */ /* 0x000fe200078e0a0a */
[----:B------:R-:W-:-:S04]  /*0720*/  ISETP.NE.AND P0, PT, R5, RZ, PT ;  /* 0x000000ff0500720c */ /* 0x000fc80003f05270 */
[----:B------:R-:W-:-:S05]  /*0730*/  ISETP.GT.U32.AND P1, PT, R10, R19, PT ;  /* 0x000000130a00720c */ /* 0x000fca0003f24070 */
[----:B------:R-:W0:Y:S01]  /*0740*/  @P3 LDC.64 R16, c[0x0][0x380] ;  /* 0x0000e000ff103b82 */ /* 0x000e220000000a00 */
[----:B------:R-:W-:-:S07]  /*0750*/  @P3 IMAD R23, R20, UR10, R29 ;  /* 0x0000000a14173c24 */ /* 0x000fce000f8e021d */
[----:B------:R-:W-:Y:S02]  /*0760*/  @!P1 IADD3 R19, PT, PT, R19, -R10, RZ ;  /* 0x8000000a13139210 */ /* 0x000fe40007ffe0ff */
[----:B------:R-:W-:-:S03]  /*0770*/  ISETP.GE.AND P1, PT, R25, UR10, PT ;  /* 0x0000000a19007c0c */ /* 0x000fc6000bf26270 */
[----:B------:R-:W-:Y:S01]  /*0780*/  @!P5 IMAD.MOV R19, RZ, RZ, -R19 ;  /* 0x000000ffff13d224 */ /* 0x000fe200078e0a13 */
[----:B------:R-:W-:-:S05]  /*0790*/  @!P0 LOP3.LUT R19, RZ, R5, RZ, 0x33, !PT ;  /* 0x00000005ff138212 */ /* 0x000fca00078e33ff */
[C---:B------:R-:W-:Y:S02]  /*07a0*/  IMAD R15, R19.reuse, UR4, RZ ;  /* 0x00000004130f7c24 */ /* 0x040fe4000f8e02ff */
[----:B------:R-:W-:-:S04]  /*07b0*/  IMAD.WIDE R18, R19, 0x2, R12 ;  /* 0x0000000213127825 */ /* 0x000fc800078e020c */
[----:B0-----:R-:W-:Y:S01]  /*07c0*/  @P3 IMAD.WIDE R16, R23, 0x2, R16 ;  /* 0x0000000217103825 */ /* 0x001fe200078e0210 */
[----:B------:R-:W-:Y:S01]  /*07d0*/  ISETP.GT.AND P1, PT, R25, -0x1, !P1 ;  /* 0xffffffff1900780c */ /* 0x000fe20004f24270 */
[----:B------:R0:W2:Y:S02]  /*07e0*/  LDG.E.U16 R18, desc[UR8][R18.64] ;  /* 0x0000000812127981 */ /* 0x0000a4000c1e1500 */
[----:B------:R-:W-:Y:S02]  /*07f0*/  IMAD.WIDE R14, R15, 0x2, R8 ;  /* 0x000000020f0e7825 */ /* 0x000fe400078e0208 */
[----:B------:R-:W3:Y:S01]  /*0800*/  @P3 LDG.E.U16 R16, desc[UR8][R16.64] ;  /* 0x0000000810103981 */ /* 0x000ee2000c1e1500 */
[----:B------:R-:W-:-:S03]  /*0810*/  PLOP3.LUT P6, PT, P4, P1, PT, 0x80, 0x8 ;  /* 0x000000000008781c */ /* 0x000fc600027c3070 */
[----:B------:R-:W4:Y:S10]  /*0820*/  @P3 LDG.E.U16 R26, desc[UR8][R14.64] ;  /* 0x000000080e1a3981 */ /* 0x000f34000c1e1500 */
[----:B------:R-:W1:Y:S01]  /*0830*/  @P6 LDC.64 R22, c[0x0][0x380] ;  /* 0x0000e000ff166b82 */ /* 0x000e620000000a00 */
[----:B------:R-:W-:Y:S01]  /*0840*/  @P6 IMAD R27, R20, UR10, R25 ;  /* 0x0000000a141b6c24 */ /* 0x000fe2000f8e0219 */
[----:B------:R-:W5:Y:S03]  /*0850*/  @P6 LDG.E.U16 R24, desc[UR8][R14.64+0x2] ;  /* 0x000002080e186981 */ /* 0x000f66000c1e1500 */
[----:B-1----:R-:W-:-:S06]  /*0860*/  @P6 IMAD.WIDE R22, R27, 0x2, R22 ;  /* 0x000000021b166825 */ /* 0x002fcc00078e0216 */
[----:B------:R-:W5:Y:S01]  /*0870*/  @P6 LDG.E.U16 R22, desc[UR8][R22.64] ;  /* 0x0000000816166981 */ /* 0x000f62000c1e1500 */
[----:B------:R-:W-:-:S05]  /*0880*/  VIADD R27, R25, UR5 ;  /* 0x00000005191b7c36 */ /* 0x000fca0008000000 */
[----:B------:R-:W-:-:S04]  /*0890*/  ISETP.GE.AND P0, PT, R27, UR10, PT ;  /* 0x0000000a1b007c0c */ /* 0x000fc8000bf06270 */
[----:B------:R-:W-:-:S04]  /*08a0*/  ISETP.GT.AND P0, PT, R27, -0x1, !P0 ;  /* 0xffffffff1b00780c */ /* 0x000fc80004704270 */
[----:B------:R-:W-:Y:S02]  /*08b0*/  PLOP3.LUT P4, PT, P4, P0, PT, 0x80, 0x8 ;  /* 0x000000000008781c */ /* 0x000fe40002781070 */
[----:B------:R-:W-:-:S11]  /*08c0*/  IADD3 R21, PT, PT, R21, UR6, RZ ;  /* 0x0000000615157c10 */ /* 0x000fd6000fffe0ff */
[C---:B0-----:R-:W-:Y:S01]  /*08d0*/  @P4 IMAD R19, R20.reuse, UR10, R27 ;  /* 0x0000000a14134c24 */ /* 0x041fe2000f8e021b */
[----:B------:R-:W5:Y:S01]  /*08e0*/  @P4 LDG.E.U16 R23, desc[UR8][R14.64+0x4] ;  /* 0x000004080e174981 */ /* 0x000f62000c1e1500 */
[----:B------:R-:W-:Y:S02]  /*08f0*/  VIADD R20, R20, UR6 ;  /* 0x0000000614147c36 */ /* 0x000fe40008000000 */
[----:B--2---:R-:W-:Y:S02]  /*0900*/  HADD2.F32 R10, -RZ, R18.H0_H0 ;  /* 0x20000012ff0a7230 */ /* 0x004fe40000004100 */
[----:B---3--:R-:W-:Y:S02]  /*0910*/  @P3 HADD2.F32 R16, -RZ, R16.H0_H0 ;  /* 0x20000010ff103230 */ /* 0x008fe40000004100 */
[----:B----4-:R-:W-:-:S05]  /*0920*/  @P3 HADD2.F32 R17, -RZ, R26.H0_H0 ;  /* 0x2000001aff113230 */ /* 0x010fca0000004100 */
        /* <DEDUP_REMOVED lines=8> */
[----:B-----5:R-:W-:Y:S02]  /*09b0*/  @P6 HADD2.F32 R24, -RZ, R24.H0_H0 ;  /* 0x20000018ff186230 */ /* 0x020fe40000004100 */
[----:B------:R-:W-:-:S05]  /*09c0*/  @P6 HADD2.F32 R22, -RZ, R22.H0_H0 ;  /* 0x20000016ff166230 */ /* 0x000fca0000004100 */
[----:B------:R-:W-:Y:S01]  /*09d0*/  @P6 FFMA.FTZ R10, R24, R22, R10 ;  /* 0x00000016180a6223 */ /* 0x000fe2000001000a */
[----:B------:R-:W-:Y:S01]  /*09e0*/  @P5 IMAD R22, R20, UR10, R29 ;  /* 0x0000000a14165c24 */ /* 0x000fe2000f8e021d */
[----:B------:R-:W3:Y:S03]  /*09f0*/  @P5 LDG.E.U16 R24, desc[UR8][R14.64+0x6] ;  /* 0x000006080e185981 */ /* 0x000ee6000c1e1500 */
[----:B0-----:R-:W-:-:S06]  /*0a00*/  @P5 IMAD.WIDE R18, R22, 0x2, R18 ;  /* 0x0000000216125825 */ /* 0x001fcc00078e0212 */
[----:B------:R3:W4:Y:S01]  /*0a10*/  @P5 LDG.E.U16 R18, desc[UR8][R18.64] ;  /* 0x0000000812125981 */ /* 0x000722000c1e1500 */
[----:B------:R-:W-:Y:S02]  /*0a20*/  PLOP3.LUT P6, PT, P3, P1, PT, 0x80, 0x8 ;  /* 0x000000000008781c */ /* 0x000fe40001fc3070 */
[----:B------:R-:W-:Y:S01]  /*0a30*/  PLOP3.LUT P3, PT, P3, P0, PT, 0x80, 0x8 ;  /* 0x000000000008781c */ /* 0x000fe20001f61070 */
[----:B------:R-:W-:Y:S01]  /*0a40*/  @P4 HADD2.F32 R23, -RZ, R23.H0_H0 ;  /* 0x20000017ff174230 */ /* 0x000fe20000004100 */
[----:B------:R-:W-:-:S09]  /*0a50*/  IADD3 R21, PT, PT, R21, UR6, RZ ;  /* 0x0000000615157c10 */ /* 0x000fd2000fffe0ff */
[----:B------:R-:W5:Y:S01]  /*0a60*/  @P6 LDG.E.U16 R26, desc[UR8][R14.64+0x8] ;  /* 0x000008080e1a6981 */ /* 0x000f62000c1e1500 */
[----:B--2---:R-:W-:-:S05]  /*0a70*/  @P4 HADD2.F32 R16, -RZ, R16.H0_H0 ;  /* 0x20000010ff104230 */ /* 0x004fca0000004100 */
[----:B------:R-:W-:Y:S02]  /*0a80*/  @P4 FFMA.FTZ R10, R23, R16, R10 ;  /* 0x00000010170a4223 */ /* 0x000fe4000001000a */
[----:B------:R-:W0:Y:S01]  /*0a90*/  @P6 LDC.64 R16, c[0x0][0x380] ;  /* 0x0000e000ff106b82 */ /* 0x000e220000000a00 */
[----:B------:R-:W-:Y:S01]  /*0aa0*/  ISETP.GE.AND P4, PT, R21, UR11, PT ;  /* 0x0000000b15007c0c */ /* 0x000fe2000bf86270 */
[----:B---3--:R-:W-:-:S03]  /*0ab0*/  @P5 HADD2.F32 R19, -RZ, R24.H0_H0 ;  /* 0x20000018ff135230 */ /* 0x008fc60000004100 */
[----:B------:R-:W-:-:S03]  /*0ac0*/  ISETP.GT.AND P4, PT, R21, -0x1, !P4 ;  /* 0xffffffff1500780c */ /* 0x000fc60006784270 */
[----:B------:R-:W1:Y:S01]  /*0ad0*/  @P3 LDC.64 R22, c[0x0][0x380] ;  /* 0x0000e000ff163b82 */ /* 0x000e620000000a00 */
[----:B------:R-:W-:Y:S02]  /*0ae0*/  PLOP3.LUT P2, PT, P4, P2, PT, 0x80, 0x8 ;  /* 0x000000000008781c */ /* 0x000fe40002745070 */
[----:B------:R-:W-:Y:S02]  /*0af0*/  PLOP3.LUT P1, PT, P4, P1, PT, 0x80, 0x8 ;  /* 0x000000000008781c */ /* 0x000fe40002723070 */
[----:B------:R-:W-:Y:S01]  /*0b00*/  PLOP3.LUT P0, PT, P4, P0, PT, 0x80, 0x8 ;  /* 0x000000000008781c */ /* 0x000fe20002701070 */
[----:B----4-:R-:W-:-:S05]  /*0b10*/  @P5 HADD2.F32 R18, -RZ, R18.H0_H0 ;  /* 0x20000012ff125230 */ /* 0x010fca0000004100 */
[----:B------:R-:W-:Y:S01]  /*0b20*/  @P5 FFMA.FTZ R10, R19, R18, R10 ;  /* 0x00000012130a5223 */ /* 0x000fe2000001000a */
[----:B------:R-:W-:-:S06]  /*0b30*/  @P6 IMAD R19, R20, UR10, R25 ;  /* 0x0000000a14136c24 */ /* 0x000fcc000f8e0219 */
        /* <DEDUP_REMOVED lines=22> */
[----:B-----5:R-:W-:Y:S02]  /*0ca0*/  @P6 HADD2.F32 R29, -RZ, R26.H0_H0 ;  /* 0x2000001aff1d6230 */ /* 0x020fe40000004100 */
[----:B---3--:R-:W-:-:S05]  /*0cb0*/  @P6 HADD2.F32 R24, -RZ, R24.H0_H0 ;  /* 0x20000018ff186230 */ /* 0x008fca0000004100 */
[----:B------:R-:W-:Y:S01]  /*0cc0*/  @P6 FFMA.FTZ R10, R29, R24, R10 ;  /* 0x000000181d0a6223 */ /* 0x000fe2000001000a */
[----:B--2---:R-:W-:Y:S02]  /*0cd0*/  @P0 HADD2.F32 R15, -RZ, R28.H0_H0 ;  /* 0x2000001cff0f0230 */ /* 0x004fe40000004100 */
[----:B------:R-:W-:Y:S02]  /*0ce0*/  @P3 HADD2.F32 R22, -RZ, R22.H0_H0 ;  /* 0x20000016ff163230 */ /* 0x000fe40000004100 */
[----:B----4-:R-:W-:Y:S02]  /*0cf0*/  @P1 HADD2.F32 R23, -RZ, R23.H0_H0 ;  /* 0x20000017ff171230 */ /* 0x010fe40000004100 */
[----:B------:R-:W-:Y:S02]  /*0d00*/  @P2 HADD2.F32 R20, -RZ, R20.H0_H0 ;  /* 0x20000014ff142230 */ /* 0x000fe40000004100 */
[----:B------:R-:W-:-:S05]  /*0d10*/  @P3 HADD2.F32 R25, -RZ, R25.H0_H0 ;  /* 0x20000019ff193230 */ /* 0x000fca0000004100 */
[----:B------:R-:W-:Y:S01]  /*0d20*/  @P3 FFMA.FTZ R10, R25, R22, R10 ;  /* 0x00000016190a3223 */ /* 0x000fe2000001000a */
[----:B------:R-:W-:Y:S02]  /*0d30*/  @P2 HADD2.F32 R27, -RZ, R27.H0_H0 ;  /* 0x2000001bff1b2230 */ /* 0x000fe40000004100 */
[----:B------:R-:W-:-:S03]  /*0d40*/  @P1 HADD2.F32 R16, -RZ, R16.H0_H0 ;  /* 0x20000010ff101230 */ /* 0x000fc60000004100 */
[----:B------:R-:W-:Y:S01]  /*0d50*/  @P2 FFMA.FTZ R10, R27, R20, R10 ;  /* 0x000000141b0a2223 */ /* 0x000fe2000001000a */
[----:B------:R-:W-:-:S03]  /*0d60*/  @P0 HADD2.F32 R18, -RZ, R18.H0_H0 ;  /* 0x20000012ff120230 */ /* 0x000fc60000004100 */
[----:B------:R-:W-:-:S04]  /*0d70*/  @P1 FFMA.FTZ R10, R23, R16, R10 ;  /* 0x00000010170a1223 */ /* 0x000fc8000001000a */
[----:B------:R-:W-:Y:S01]  /*0d80*/  @P0 FFMA.FTZ R10, R15, R18, R10 ;  /* 0x000000120f0a0223 */ /* 0x000fe2000001000a */
[----:B------:R-:W-:-:S04]  /*0d90*/  LEA R14, P0, R11, UR12, 0x1 ;  /* 0x0000000c0b0e7c11 */ /* 0x000fc8000f8008ff */
[----:B------:R-:W-:Y:S02]  /*0da0*/  F2FP.F16.F32.PACK_AB R10, RZ, R10 ;  /* 0x0000000aff0a723e */ /* 0x000fe400000000ff */
        /* <DEDUP_REMOVED lines=8> */
.L_x_1378:
        /* <DEDUP_REMOVED lines=19> */
.L_x_1380:
[----:B------:R-:W-:Y:S02]  /*0f60*/  IABS R14, R7 ;  /* 0x00000007000e7213 */ /* 0x000fe40000000000 */
[----:B------:R-:W-:Y:S02]  /*0f70*/  IABS R13, R11 ;  /* 0x0000000b000d7213 */ /* 0x000fe40000000000 */
[----:B------:R-:W0:Y:S01]  /*0f80*/  I2F.RP R15, R14 ;  /* 0x0000000e000f7306 */ /* 0x000e220000209400 */
[----:B------:R-:W-:Y:S02]  /*0f90*/  IABS R16, R6 ;  /* 0x0000000600107213 */ /* 0x000fe40000000000 */
[----:B------:R-:W-:-:S05]  /*0fa0*/  IMAD.HI.U32 R10, R0, R13, RZ ;  /* 0x0000000d000a7227 */ /* 0x000fca00078e00ff */
[----:B------:R-:W-:-:S05]  /*0fb0*/  IADD3 R12, PT, PT, -R10, RZ, RZ ;  /* 0x000000ff0a0c7210 */ /* 0x000fca0007ffe1ff */
[----:B------:R-:W-:Y:S01]  /*0fc0*/  IMAD R13, R16, R12, R13 ;  /* 0x0000000c100d7224 */ /* 0x000fe200078e020d */
[----:B------:R-:W-:Y:S01]  /*0fd0*/  LOP3.LUT R12, R11, R6, RZ, 0x3c, !PT ;  /* 0x000000060b0c7212 */ /* 0x000fe200078e3cff */
[----:B0-----:R-:W0:Y:S03]  /*0fe0*/  MUFU.RCP R15, R15 ;  /* 0x0000000f000f7308 */ /* 0x001e260000001000 */
[----:B------:R-:W-:Y:S02]  /*0ff0*/  ISETP.GT.U32.AND P1, PT, R2, R13, PT ;  /* 0x0000000d0200720c */ /* 0x000fe40003f24070 */
[----:B------:R-:W-:Y:S01]  /*1000*/  ISETP.GE.AND P2, PT, R12, RZ, PT ;  /* 0x000000ff0c00720c */ /* 0x000fe20003f46270 */
[----:B------:R-:W-:-:S10]  /*1010*/  IMAD.MOV.U32 R12, RZ, RZ, RZ ;  /* 0x000000ffff0c7224 */ /* 0x000fd400078e00ff */
[----:B------:R-:W-:Y:S01]  /*1020*/  @!P1 IMAD.IADD R13, R13, 0x1, -R16 ;  /* 0x000000010d0d9824 */ /* 0x000fe200078e0a10 */
[----:B0-----:R-:W-:Y:S01]  /*1030*/  IADD3 R16, PT, PT, R15, 0xffffffe, RZ ;  /* 0x0ffffffe0f107810 */ /* 0x001fe20007ffe0ff */
[----:B------:R-:W-:Y:S01]  /*1040*/  @!P1 VIADD R10, R10, 0x1 ;  /* 0x000000010a0a9836 */ /* 0x000fe20000000000 */
[----:B------:R-:W-:Y:S02]  /*1050*/  ISETP.NE.AND P1, PT, R6, RZ, PT ;  /* 0x000000ff0600720c */ /* 0x000fe40003f25270 */
[----:B------:R-:W-:Y:S02]  /*1060*/  ISETP.GE.U32.AND P0, PT, R13, R2, PT ;  /* 0x000000020d00720c */ /* 0x000fe40003f06070 */
[----:B------:R0:W1:Y:S02]  /*1070*/  F2I.FTZ.U32.TRUNC.NTZ R13, R16 ;  /* 0x00000010000d7305 */ /* 0x000064000021f000 */
[----:B0-----:R-:W-:-:S09]  /*1080*/  IABS R16, R5 ;  /* 0x0000000500107213 */ /* 0x001fd20000000000 */
[----:B------:R-:W-:Y:S01]  /*1090*/  @P0 IADD3 R10, PT, PT, R10, 0x1, RZ ;  /* 0x000000010a0a0810 */ /* 0x000fe20007ffe0ff */
[----:B-1----:R-:W-:-:S03]  /*10a0*/  IMAD.MOV R15, RZ, RZ, -R13 ;  /* 0x000000ffff0f7224 */ /* 0x002fc600078e0a0d */
[----:B------:R-:W-:Y:S02]  /*10b0*/  @!P2 IADD3 R10, PT, PT, -R10, RZ, RZ ;  /* 0x000000ff0a0aa210 */ /* 0x000fe40007ffe1ff */
[----:B------:R-:W-:Y:S01]  /*10c0*/  @!P1 LOP3.LUT R10, RZ, R6, RZ, 0x33, !PT ;  /* 0x00000006ff0a9212 */ /* 0x000fe200078e33ff */
[----:B------:R-:W-:-:S03]  /*10d0*/  IMAD R15, R15, R14, RZ ;  /* 0x0000000e0f0f7224 */ /* 0x000fc600078e02ff */
[----:B------:R-:W-:Y:S01]  /*10e0*/  IABS R17, R10 ;  /* 0x0000000a00117213 */ /* 0x000fe20000000000 */
[----:B------:R-:W-:Y:S01]  /*10f0*/  IMAD.HI.U32 R12, R13, R15, R12 ;  /* 0x0000000f0d0c7227 */ /* 0x000fe200078e000c */
[----:B------:R-:W-:Y:S01]  /*1100*/  IADD3 R18, PT, PT, -R10, RZ, RZ ;  /* 0x000000ff0a127210 */ /* 0x000fe20007ffe1ff */
[----:B------:R-:W0:Y:S01]  /*1110*/  I2F.RP R15, R16 ;  /* 0x00000010000f7306 */ /* 0x000e220000209400 */
[----:B------:R-:W-:-:S03]  /*1120*/  MOV R13, R17 ;  /* 0x00000011000d7202 */ /* 0x000fc60000000f00 */
[----:B------:R-:W-:Y:S02]  /*1130*/  IMAD R27, R6, R18, R11 ;  /* 0x00000012061b7224 */ /* 0x000fe400078e020b */
[----:B------:R-:W-:-:S04]  /*1140*/  IMAD.HI.U32 R21, R12, R13, RZ ;  /* 0x0000000d0c157227 */ /* 0x000fc800078e00ff */
[----:B------:R-:W-:-:S04]  /*1150*/  IMAD.MOV R12, RZ, RZ, -R21 ;  /* 0x000000ffff0c7224 */ /* 0x000fc800078e0a15 */
[----:B------:R-:W-:Y:S01]  /*1160*/  IMAD R13, R14, R12, R13 ;  /* 0x0000000c0e0d7224 */ /* 0x000fe200078e020d */
[----:B0-----:R-:W0:Y:S01]  /*1170*/  MUFU.RCP R15, R15 ;  /* 0x0000000f000f7308 */ /* 0x001e220000001000 */
[----:B------:R-:W-:-:S03]  /*1180*/  LOP3.LUT R12, R10, R7, RZ, 0x3c, !PT ;  /* 0x000000070a0c7212 */ /* 0x000fc600078e3cff */
[----:B------:R-:W-:Y:S02]  /*1190*/  ISETP.GT.U32.AND P1, PT, R14, R13, PT ;  /* 0x0000000d0e00720c */ /* 0x000fe40003f24070 */
[----:B------:R-:W-:Y:S01]  /*11a0*/  ISETP.GE.AND P2, PT, R12, RZ, PT ;  /* 0x000000ff0c00720c */ /* 0x000fe20003f46270 */
[----:B------:R-:W-:-:S10]  /*11b0*/  HFMA2 R12, -RZ, RZ, 0, 0 ;  /* 0x00000000ff0c7431 */ /* 0x000fd400000001ff */
[-C--:B------:R-:W-:Y:S01]  /*11c0*/  @!P1 IADD3 R13, PT, PT, R13, -R14.reuse, RZ ;  /* 0x8000000e0d0d9210 */ /* 0x080fe20007ffe0ff */
[----:B0-----:R-:W-:Y:S01]  /*11d0*/  VIADD R17, R15, 0xffffffe ;  /* 0x0ffffffe0f117836 */ /* 0x001fe20000000000 */
[----:B------:R-:W-:Y:S02]  /*11e0*/  @!P1 IADD3 R21, PT, PT, R21, 0x1, RZ ;  /* 0x0000000115159810 */ /* 0x000fe40007ffe0ff */
        /* <DEDUP_REMOVED lines=14> */
[----:B------:R-:W-:-:S04]  /*12d0*/  IMAD.MOV R17, RZ, RZ, -R17 ;  /* 0x000000ffff117224 */ /* 0x000fc800078e0a11 */
[----:B------:R-:W-:Y:S02]  /*12e0*/  IMAD R17, R16, R17, R19 ;  /* 0x0000001110117224 */ /* 0x000fe400078e0213 */
[----:B------:R-:W-:-:S03]  /*12f0*/  IMAD.MOV R19, RZ, RZ, -R21 ;  /* 0x000000ffff137224 */ /* 0x000fc600078e0a15 */
[----:B------:R-:W-:Y:S01]  /*1300*/  ISETP.GT.U32.AND P0, PT, R16, R17, PT ;  /* 0x000000111000720c */ /* 0x000fe20003f04070 */
[----:B------:R-:W-:-:S12]  /*1310*/  IMAD R10, R7, R19, R10 ;  /* 0x00000013070a7224 */ /* 0x000fd800078e020a */
[----:B------:R-:W-:Y:S01]  /*1320*/  @!P0 IADD3 R17, PT, PT, R17, -R16, RZ ;  /* 0x8000001011118210 */ /* 0x000fe20007ffe0ff */
[----:B0-----:R-:W-:Y:S02]  /*1330*/  IMAD R27, R27, R12, -R14 ;  /* 0x0000000c1b1b7224 */ /* 0x001fe400078e0a0e */
[----:B------:R-:W-:Y:S01]  /*1340*/  IMAD R10, R10, R13, -R15 ;  /* 0x0000000d0a0a7224 */ /* 0x000fe200078e0a0f */
[----:B------:R-:W-:Y:S01]  /*1350*/  ISETP.GT.U32.AND P0, PT, R16, R17, PT ;  /* 0x000000111000720c */ /* 0x000fe20003f04070 */
[C---:B------:R-:W-:Y:S01]  /*1360*/  VIADD R23, R27.reuse, UR5 ;  /* 0x000000051b177c36 */ /* 0x040fe20008000000 */
[----:B------:R-:W-:Y:S01]  /*1370*/  ISETP.GE.AND P3, PT, R27, UR10, PT ;  /* 0x0000000a1b007c0c */ /* 0x000fe2000bf66270 */
[----:B------:R-:W-:Y:S01]  /*1380*/  IMAD R20, R21, UR11, R10 ;  /* 0x0000000b15147c24 */ /* 0x000fe2000f8e020a */
[----:B------:R-:W-:Y:S01]  /*1390*/  ISETP.GE.AND P4, PT, R10, UR11, PT ;  /* 0x0000000b0a007c0c */ /* 0x000fe2000bf86270 */
[----:B------:R-:W-:Y:S01]  /*13a0*/  VIADD R25, R23, UR5 ;  /* 0x0000000517197c36 */ /* 0x000fe20008000000 */
[----:B------:R-:W-:-:S02]  /*13b0*/  ISETP.GT.AND P3, PT, R27, -0x1, !P3 ;  /* 0xffffffff1b00780c */ /* 0x000fc40005f64270 */
[----:B------:R-:W-:Y:S02]  /*13c0*/  ISETP.GT.AND P4, PT, R10, -0x1, !P4 ;  /* 0xffffffff0a00780c */ /* 0x000fe40006784270 */
[C---:B------:R-:W-:Y:S02]  /*13d0*/  ISETP.GE.AND P1, PT, R23.reuse, UR10, PT ;  /* 0x0000000a17007c0c */ /* 0x040fe4000bf26270 */
[----:B------:R-:W-:Y:S02]  /*13e0*/  PLOP3.LUT P5, PT, P4, P3, PT, 0x80, 0x8 ;  /* 0x000000000008781c */ /* 0x000fe400027a7070 */
[----:B------:R-:W-:Y:S02]  /*13f0*/  ISETP.GT.AND P1, PT, R23, -0x1, !P1 ;  /* 0xffffffff1700780c */ /* 0x000fe40004f24270 */
[----:B------:R-:W-:Y:S02]  /*1400*/  @!P0 IADD3 R17, PT, PT, R17, -R16, RZ ;  /* 0x8000001011118210 */ /* 0x000fe40007ffe0ff */
[----:B------:R-:W-:-:S02]  /*1410*/  PLOP3.LUT P6, PT, P4, P1, PT, 0x80, 0x8 ;  /* 0x000000000008781c */ /* 0x000fc400027c3070 */
[----:B------:R-:W-:Y:S02]  /*1420*/  MOV R12, R17 ;  /* 0x00000011000c7202 */ /* 0x000fe40000000f00 */
[----:B------:R-:W-:-:S03]  /*1430*/  ISETP.GE.AND P0, PT, R25, UR10, PT ;  /* 0x0000000a19007c0c */ /* 0x000fc6000bf06270 */
[----:B------:R-:W0:Y:S01]  /*1440*/  @P5 LDC.64 R18, c[0x0][0x380] ;  /* 0x0000e000ff125b82 */ /* 0x000e220000000a00 */
[----:B------:R-:W-:Y:S01]  /*1450*/  @!P2 IMAD.MOV R12, RZ, RZ, -R12 ;  /* 0x000000ffff0ca224 */ /* 0x000fe200078e0a0c */
[----:B------:R-:W-:Y:S01]  /*1460*/  ISETP.NE.AND P2, PT, R5, RZ, PT ;  /* 0x000000ff0500720c */ /* 0x000fe20003f45270 */
[C---:B------:R-:W-:Y:S01]  /*1470*/  @P5 IMAD R21, R20.reuse, UR10, R27 ;  /* 0x0000000a14155c24 */ /* 0x040fe2000f8e021b */
[----:B------:R-:W-:Y:S02]  /*1480*/  ISETP.GT.AND P0, PT, R25, -0x1, !P0 ;  /* 0xffffffff1900780c */ /* 0x000fe40004704270 */
[----:B------:R-:W-:Y:S02]  /*1490*/  @P6 IMAD R29, R20, UR10, R23 ;  /* 0x0000000a141d6c24 */ /* 0x000fe4000f8e0217 */
[----:B------:R-:W1:Y:S01]  /*14a0*/  @P6 LDC.64 R16, c[0x0][0x380] ;  /* 0x0000e000ff106b82 */ /* 0x000e620000000a00 */
[----:B------:R-:W-:-:S06]  /*14b0*/  PLOP3.LUT P4, PT, P4, P0, PT, 0x80, 0x8 ;  /* 0x000000000008781c */ /* 0x000fcc0002781070 */
[----:B------:R-:W-:-:S05]  /*14c0*/  @!P2 LOP3.LUT R12, RZ, R5, RZ, 0x33, !PT ;  /* 0x00000005ff0ca212 */ /* 0x000fca00078e33ff */
[----:B------:R-:W-:Y:S02]  /*14d0*/  IMAD R13, R12, UR4, RZ ;  /* 0x000000040c0d7c24 */ /* 0x000fe4000f8e02ff */
[----:B------:R-:W2:Y:S01]  /*14e0*/  @P4 LDC.64 R14, c[0x0][0x380] ;  /* 0x0000e000ff0e4b82 */ /* 0x000ea20000000a00 */
        /* <DEDUP_REMOVED lines=13> */
[----:B------:R-:W-:-:S03]  /*15c0*/  HFMA2 R10, -RZ, RZ, 0, 0 ;  /* 0x00000000ff0a7431 */ /* 0x000fc600000001ff */
[C---:B------:R-:W-:Y:S01]  /*15d0*/  ISETP.GT.AND P2, PT, R26.reuse, -0x1, !P2 ;  /* 0xffffffff1a00780c */ /* 0x040fe20005744270 */
[----:B------:R-:W-:Y:S01]  /*15e0*/  VIADD R26, R26, UR6 ;  /* 0x000000061a1a7c36 */ /* 0x000fe20008000000 */
[----:B------:R-:W-:Y:S01]  /*15f0*/  IADD3 R20, PT, PT, R20, UR6, RZ ;  /* 0x0000000614147c10 */ /* 0x000fe2000fffe0ff */
[----:B---3--:R-:W-:Y:S02]  /*1600*/  @P5 HADD2.F32 R19, -RZ, R18.H0_H0 ;  /* 0x20000012ff135230 */ /* 0x008fe40000004100 */
[----:B----4-:R-:W-:Y:S02]  /*1610*/  @P5 HADD2.F32 R18, -RZ, R21.H0_H0 ;  /* 0x20000015ff125230 */ /* 0x010fe40000004100 */
[----:B-----5:R-:W-:-:S03]  /*1620*/  @P6 HADD2.F32 R16, -RZ, R16.H0_H0 ;  /* 0x20000010ff106230 */ /* 0x020fc60000004100 */
[----:B------:R-:W-:Y:S01]  /*1630*/  @P5 FFMA.FTZ R10, R18, R19, RZ ;  /* 0x00000013120a5223 */ /* 0x000fe200000100ff */
[----:B------:R-:W-:Y:S01]  /*1640*/  PLOP3.LUT P5, PT, P2, P3, PT, 0x80, 0x8 ;  /* 0x000000000008781c */ /* 0x000fe200017a7070 */
[----:B------:R-:W-:-:S05]  /*1650*/  @P6 HADD2.F32 R17, -RZ, R22.H0_H0 ;  /* 0x20000016ff116230 */ /* 0x000fca0000004100 */
[----:B------:R-:W-:Y:S01]  /*1660*/  @P6 FFMA.FTZ R10, R17, R16, R10 ;  /* 0x00000010110a6223 */ /* 0x000fe2000001000a */
[----:B------:R-:W-:Y:S02]  /*1670*/  PLOP3.LUT P6, PT, P2, P1, PT, 0x80, 0x8 ;  /* 0x000000000008781c */ /* 0x000fe400017c3070 */
[----:B------:R-:W-:-:S04]  /*1680*/  PLOP3.LUT P2, PT, P2, P0, PT, 0x80, 0x8 ;  /* 0x000000000008781c */ /* 0x000fc80001741070 */
[----:B------:R-:W0:Y:S01]  /*1690*/  @P5 LDC.64 R16, c[0x0][0x380] ;  /* 0x0000e000ff105b82 */ /* 0x000e220000000a00 */
[----:B--2---:R-:W-:Y:S02]  /*16a0*/  @P4 HADD2.F32 R14, -RZ, R14.H0_H0 ;  /* 0x2000000eff0e4230 */ /* 0x004fe40000004100 */
[----:B------:R-:W-:-:S05]  /*16b0*/  @P4 HADD2.F32 R15, -RZ, R24.H0_H0 ;  /* 0x20000018ff0f4230 */ /* 0x000fca0000004100 */
[----:B------:R-:W1:Y:S01]  /*16c0*/  @P6 LDC.64 R28, c[0x0][0x380] ;  /* 0x0000e000ff1c6b82 */ /* 0x000e620000000a00 */
[----:B------:R-:W-:Y:S01]  /*16d0*/  @P4 FFMA.FTZ R10, R15, R14, R10 ;  /* 0x0000000e0f0a4223 */ /* 0x000fe2000001000a */
[----:B------:R-:W-:-:S04]  /*16e0*/  ISETP.GE.AND P4, PT, R26, UR11, PT ;  /* 0x0000000b1a007c0c */ /* 0x000fc8000bf86270 */
[----:B------:R-:W-:Y:S02]  /*16f0*/  ISETP.GT.AND P4, PT, R26, -0x1, !P4 ;  /* 0xffffffff1a00780c */ /* 0x000fe40006784270 */
[----:B------:R-:W2:Y:S02]  /*1700*/  @P2 LDC.64 R18, c[0x0][0x380] ;  /* 0x0000e000ff122b82 */ /* 0x000ea40000000a00 */
[----:B------:R-:W-:Y:S02]  /*1710*/  PLOP3.LUT P3, PT, P4, P3, PT, 0x80, 0x8 ;  /* 0x000000000008781c */ /* 0x000fe40002767070 */
[----:B------:R-:W-:Y:S02]  /*1720*/  PLOP3.LUT P1, PT, P4, P1, PT, 0x80, 0x8 ;  /* 0x000000000008781c */ /* 0x000fe40002723070 */
[----:B------:R-:W-:Y:S01]  /*1730*/  PLOP3.LUT P0, PT, P4, P0, PT, 0x80, 0x8 ;  /* 0x000000000008781c */ /* 0x000fe20002701070 */
[C---:B------:R-:W-:Y:S01]  /*1740*/  @P5 IMAD R15, R20.reuse, UR10, R27 ;  /* 0x0000000a140f5c24 */ /* 0x040fe2000f8e021b */
[----:B------:R-:W-:-:S03]  /*1750*/  IADD3 R14, PT, PT, R20, UR6, RZ ;  /* 0x00000006140e7c10 */ /* 0x000fc6000fffe0ff */
        /* <DEDUP_REMOVED lines=18> */
[----:B------:R-:W2:Y:S02]  /*1880*/  @P6 LDG.E.U16 R25, desc[UR8][R12.64+0x8] ;  /* 0x000008080c196981 */ /* 0x000ea4000c1e1500 */
[----:B------:R-:W-:Y:S02]  /*1890*/  @P1 IMAD.WIDE R20, R23, 0x2, R20 ;  /* 0x0000000217141825 */ /* 0x000fe400078e0214 */
[----:B------:R-:W2:Y:S04]  /*18a0*/  @P2 LDG.E.U16 R16, desc[UR8][R12.64+0xa] ;  /* 0x00000a080c102981 */ /* 0x000ea8000c1e1500 */
[----:B------:R0:W2:Y:S04]  /*18b0*/  @P3 LDG.E.U16 R14, desc[UR8][R14.64] ;  /* 0x000000080e0e3981 */ /* 0x0000a8000c1e1500 */
[----:B------:R-:W2:Y:S04]  /*18c0*/  @P3 LDG.E.U16 R17, desc[UR8][R12.64+0xc] ;  /* 0x00000c080c113981 */ /* 0x000ea8000c1e1500 */
[----:B------:R-:W2:Y:S04]  /*18d0*/  @P1 LDG.E.U16 R20, desc[UR8][R20.64] ;  /* 0x0000000814141981 */ /* 0x000ea8000c1e1500 */
[----:B------:R-:W2:Y:S04]  /*18e0*/  @P1 LDG.E.U16 R23, desc[UR8][R12.64+0xe] ;  /* 0x00000e080c171981 */ /* 0x000ea8000c1e1500 */
[----:B------:R-:W2:Y:S01]  /*18f0*/  @P0 LDG.E.U16 R26, desc[UR8][R26.64] ;  /* 0x000000081a1a0981 */ /* 0x000ea2000c1e1500 */
[----:B---3--:R-:W-:-:S02]  /*1900*/  @P5 HADD2.F32 R22, -RZ, R22.H0_H0 ;  /* 0x20000016ff165230 */ /* 0x008fc40000004100 */
[----:B----4-:R-:W-:Y:S02]  /*1910*/  @P6 HADD2.F32 R24, -RZ, R24.H0_H0 ;  /* 0x20000018ff186230 */ /* 0x010fe40000004100 */
[----:B-----5:R-:W-:Y:S02]  /*1920*/  @P2 HADD2.F32 R18, -RZ, R18.H0_H0 ;  /* 0x20000012ff122230 */ /* 0x020fe40000004100 */
[----:B--2---:R-:W-:-:S05]  /*1930*/  @P5 HADD2.F32 R19, -RZ, R19.H0_H0 ;  /* 0x20000013ff135230 */ /* 0x004fca0000004100 */
[----:B------:R-:W-:Y:S01]  /*1940*/  @P5 FFMA.FTZ R10, R19, R22, R10 ;  /* 0x00000016130a5223 */ /* 0x000fe2000001000a */
[----:B------:R-:W-:Y:S02]  /*1950*/  @P6 HADD2.F32 R25, -RZ, R25.H0_H0 ;  /* 0x20000019ff196230 */ /* 0x000fe40000004100 */
[----:B0-----:R-:W-:-:S03]  /*1960*/  @P2 HADD2.F32 R15, -RZ, R16.H0_H0 ;  /* 0x20000010ff0f2230 */ /* 0x001fc60000004100 */
[----:B------:R-:W-:Y:S01]  /*1970*/  @P6 FFMA.FTZ R10, R25, R24, R10 ;  /* 0x00000018190a6223 */ /* 0x000fe2000001000a */
[----:B------:R-:W-:-:S03]  /*1980*/  @P3 HADD2.F32 R14, -RZ, R14.H0_H0 ;  /* 0x2000000eff0e3230 */ /* 0x000fc60000004100 */
[----:B------:R-:W-:Y:S01]  /*1990*/  @P2 FFMA.FTZ R10, R15, R18, R10 ;  /* 0x000000120f0a2223 */ /* 0x000fe2000001000a */
[----:B------:R-:W-:Y:S02]  /*19a0*/  @P3 HADD2.F32 R17, -RZ, R17.H0_H0 ;  /* 0x20000011ff113230 */ /* 0x000fe40000004100 */
[----:B------:R-:W-:-:S03]  /*19b0*/  @P1 HADD2.F32 R20, -RZ, R20.H0_H0 ;  /* 0x20000014ff141230 */ /* 0x000fc60000004100 */
[----:B------:R-:W-:Y:S01]  /*19c0*/  @P3 FFMA.FTZ R10, R17, R14, R10 ;  /* 0x0000000e110a3223 */ /* 0x000fe2000001000a */
[----:B------:R-:W-:Y:S02]  /*19d0*/  @P1 HADD2.F32 R23, -RZ, R23.H0_H0 ;  /* 0x20000017ff171230 */ /* 0x000fe40000004100 */
[----:B------:R-:W-:Y:S02]  /*19e0*/  @P0 HADD2.F32 R13, -RZ, R28.H0_H0 ;  /* 0x2000001cff0d0230 */ /* 0x000fe40000004100 */
[----:B------:R-:W-:Y:S02]  /*19f0*/  @P0 HADD2.F32 R26, -RZ, R26.H0_H0 ;  /* 0x2000001aff1a0230 */ /* 0x000fe40000004100 */
[----:B------:R-:W-:-:S04]  /*1a00*/  @P1 FFMA.FTZ R10, R23, R20, R10 ;  /* 0x00000014170a1223 */ /* 0x000fc8000001000a */
[----:B------:R-:W-:Y:S01]  /*1a10*/  @P0 FFMA.FTZ R10, R13, R26, R10 ;  /* 0x0000001a0d0a0223 */ /* 0x000fe2000001000a */
[----:B------:R-:W-:-:S04]  /*1a20*/  LEA R12, P0, R11, UR12, 0x1 ;  /* 0x0000000c0b0c7c11 */ /* 0x000fc8000f8008ff */
[----:B------:R-:W-:Y:S02]  /*1a30*/  LEA.HI.X R13, R11, UR13, R3, 0x1, P0 ;  /* 0x0000000d0b0d7c11 */ /* 0x000fe400080f0c03 */
[----:B------:R-:W-:Y:S02]  /*1a40*/  F2FP.F16.F32.PACK_AB R10, RZ, R10 ;  /* 0x0000000aff0a723e */ /* 0x000fe400000000ff */
[----:B------:R-:W-:-:S03]  /*1a50*/  IADD3 R11, P0, PT, R4, R11, RZ ;  /* 0x0000000b040b7210 */ /* 0x000fc60007f1e0ff */
[----:B------:R0:W-:Y:S02]  /*1a60*/  STG.E.U16 desc[UR8][R12.64], R10 ;  /* 0x0000000a0c007986 */ /* 0x0001e4000c101508 */
[----:B------:R-:W-:Y:S01]  /*1a70*/  IMAD.X R3, RZ, RZ, R3, P0 ;  /* 0x000000ffff037224 */ /* 0x000fe200000e0603 */
[----:B------:R-:W-:-:S04]  /*1a80*/  ISETP.GE.U32.AND P0, PT, R11, UR14, PT ;  /* 0x0000000e0b007c0c */ /* 0x000fc8000bf06070 */
[----:B------:R-:W-:-:S13]  /*1a90*/  ISETP.GE.AND.EX P0, PT, R3, UR7, PT, P0 ;  /* 0x0000000703007c0c */ /* 0x000fda000bf06300 */
[----:B0-----:R-:W-:Y:S05]  /*1aa0*/  @!P0 BRA `(.L_x_1380) ;  /* 0xfffffff4002c8947 */ /* 0x001fea000383ffff */
[----:B------:R-:W-:Y:S05]  /*1ab0*/  EXIT ;  /* 0x000000000000794d */ /* 0x000fea0003800000 */
.L_x_1377:
        /* <DEDUP_REMOVED lines=17> */
[----:B0-----:R-:W-:Y:S01]  /*1bd0*/  HFMA2 R6, -RZ, RZ, 0, 0 ;  /* 0x00000000ff067431 */ /* 0x001fe200000001ff */
[----:B--2---:R-:W-:-:S05]  /*1be0*/  IADD3 R5, PT, PT, RZ, -R7, RZ ;  /* 0x80000007ff057210 */ /* 0x004fca0007ffe0ff */
[----:B------:R-:W-:Y:S01]  /*1bf0*/  IMAD.MOV.U32 R2, RZ, RZ, R5 ;  /* 0x000000ffff027224 */ /* 0x000fe200078e0005 */
[----:B------:R-:W-:-:S03]  /*1c00*/  MOV R5, R8 ;  /* 0x0000000800057202 */ /* 0x000fc60000000f00 */
        /* <DEDUP_REMOVED lines=16> */
[-C--:B------:R-:W-:Y:S01]  /*1d10*/  @!P1 IADD3 R0, PT, PT, R0, -R9.reuse, RZ ;  /* 0x8000000900009210 */ /* 0x080fe20007ffe0ff */
[----:B------:R-:W-:Y:S01]  /*1d20*/  @!P1 VIADD R10, R10, 0x1 ;  /* 0x000000010a0a9836 */ /* 0x000fe20000000000 */
[----:B------:R-:W-:Y:S02]  /*1d30*/  ISETP.NE.AND P1, PT, R16, RZ, PT ;  /* 0x000000ff1000720c */ /* 0x000fe40003f25270 */
[----:B------:R-:W-:Y:S01]  /*1d40*/  ISETP.GE.U32.AND P0, PT, R0, R9, PT ;  /* 0x000000090000720c */ /* 0x000fe20003f06070 */
[----:B------:R-:W0:Y:S01]  /*1d50*/  F2I.FTZ.U32.TRUNC.NTZ R17, R17 ;  /* 0x0000001100117305 */ /* 0x000e22000021f000 */
[----:B------:R-:W1:Y:S08]  /*1d60*/  LDC R8, c[0x0][0x424] ;  /* 0x00010900ff087b82 */ /* 0x000e700000000800 */
[----:B------:R-:W1:Y:S03]  /*1d70*/  LDC R9, c[0x0][0x414] ;  /* 0x00010500ff097b82 */ /* 0x000e660000000800 */
[----:B------:R-:W-:-:S02]  /*1d80*/  @P0 IADD3 R10, PT, PT, R10, 0x1, RZ ;  /* 0x000000010a0a0810 */ /* 0x000fc40007ffe0ff */
[----:B0-----:R-:W-:-:S03]  /*1d90*/  IADD3 R0, PT, PT, RZ, -R17, RZ ;  /* 0x80000011ff007210 */ /* 0x001fc60007ffe0ff */
[----:B------:R-:W-:Y:S01]  /*1da0*/  @!P2 IMAD.MOV R10, RZ, RZ, -R10 ;  /* 0x000000ffff0aa224 */ /* 0x000fe200078e0a0a */
[----:B------:R-:W-:Y:S02]  /*1db0*/  @!P1 LOP3.LUT R10, RZ, R16, RZ, 0x33, !PT ;  /* 0x00000010ff0a9212 */ /* 0x000fe400078e33ff */
[----:B------:R-:W-:Y:S01]  /*1dc0*/  MOV R16, RZ ;  /* 0x000000ff00107202 */ /* 0x000fe20000000f00 */
[----:B------:R-:W-:-:S04]  /*1dd0*/  IMAD R19, R0, R5, RZ ;  /* 0x0000000500137224 */ /* 0x000fc800078e02ff */
[----:B--234-:R-:W-:-:S07]  /*1de0*/  IMAD.HI.U32 R2, R17, R19, R16 ;  /* 0x0000001311027227 */ /* 0x01cfce00078e0010 */
.L_x_1382:
[----:B-1----:R-:W-:Y:S02]  /*1df0*/  IABS R0, R8 ;  /* 0x0000000800007213 */ /* 0x002fe40000000000 */
[----:B------:R-:W-:Y:S02]  /*1e00*/  IABS R17, R11 ;  /* 0x0000000b00117213 */ /* 0x000fe40000000000 */
[----:B------:R-:W0:Y:S01]  /*1e10*/  I2F.RP R18, R0 ;  /* 0x0000000000127306 */ /* 0x000e220000209400 */
[----:B------:R-:W-:Y:S02]  /*1e20*/  IABS R19, R6 ;  /* 0x0000000600137213 */ /* 0x000fe40000000000 */
[----:B------:R-:W-:Y:S01]  /*1e30*/  IMAD.HI.U32 R23, R2, R17, RZ ;  /* 0x0000001102177227 */ /* 0x000fe200078e00ff */
[----:B------:R-:W-:-:S04]  /*1e40*/  ISETP.NE.AND P6, PT, R9, RZ, PT ;  /* 0x000000ff0900720c */ /* 0x000fc80003fc5270 */
[----:B------:R-:W-:-:S05]  /*1e50*/  IADD3 R16, PT, PT, -R23, RZ, RZ ;  /* 0x000000ff17107210 */ /* 0x000fca0007ffe1ff */
[----:B------:R-:W-:Y:S01]  /*1e60*/  IMAD R16, R19, R16, R17 ;  /* 0x0000001013107224 */ /* 0x000fe200078e0211 */
        /* <DEDUP_REMOVED lines=9> */
[----:B------:R-:W-:Y:S01]  /*1f00*/  ISETP.GE.AND P2, PT, R16, RZ, PT ;  /* 0x000000ff1000720c */ /* 0x000fe20003f46270 */
[----:B------:R-:W-:Y:S01]  /*1f10*/  IMAD.MOV.U32 R16, RZ, RZ, RZ ;  /* 0x000000ffff107224 */ /* 0x000fe200078e00ff */
[----:B------:R-:W-:-:S04]  /*1f20*/  IABS R18, R7 ;  /* 0x0000000700127213 */ /* 0x000fc80000000000 */
[----:B------:R-:W-:Y:S01]  /*1f30*/  @P0 VIADD R23, R23, 0x1 ;  /* 0x0000000117170836 */ /* 0x000fe20000000000 */
[----:B0-----:R-:W-:-:S06]  /*1f40*/  IADD3 R19, PT, PT, RZ, -R17, RZ ;  /* 0x80000011ff137210 */ /* 0x001fcc0007ffe0ff */
[----:B------:R-:W-:Y:S02]  /*1f50*/  @!P2 IADD3 R23, PT, PT, -R23, RZ, RZ ;  /* 0x000000ff1717a210 */ /* 0x000fe40007ffe1ff */
[----:B------:R-:W-:Y:S01]  /*1f60*/  @!P1 LOP3.LUT R23, RZ, R6, RZ, 0x33, !PT ;  /* 0x00000006ff179212 */ /* 0x000fe200078e33ff */
[----:B------:R-:W-:-:S03]  /*1f70*/  IMAD R19, R19, R0, RZ ;  /* 0x0000000013137224 */ /* 0x000fc600078e02ff */
[----:B------:R-:W-:Y:S01]  /*1f80*/  IABS R20, R23 ;  /* 0x0000001700147213 */ /* 0x000fe20000000000 */
[----:B------:R-:W-:Y:S02]  /*1f90*/  IMAD.HI.U32 R16, R17, R19, R16 ;  /* 0x0000001311107227 */ /* 0x000fe400078e0010 */
[----:B------:R-:W0:Y:S01]  /*1fa0*/  I2F.RP R19, R18 ;  /* 0x0000001200137306 */ /* 0x000e220000209400 */
[----:B------:R-:W-:-:S05]  /*1fb0*/  MOV R17, R20 ;  /* 0x0000001400117202 */ /* 0x000fca0000000f00 */
[----:B------:R-:W-:-:S05]  /*1fc0*/  IMAD.HI.U32 R20, R16, R17, RZ ;  /* 0x0000001110147227 */ /* 0x000fca00078e00ff */
[----:B------:R-:W-:Y:S01]  /*1fd0*/  IADD3 R16, PT, PT, -R20, RZ, RZ ;  /* 0x000000ff14107210 */ /* 0x000fe20007ffe1ff */
[----:B0-----:R-:W0:Y:S04]  /*1fe0*/  MUFU.RCP R19, R19 ;  /* 0x0000001300137308 */ /* 0x001e280000001000 */
[----:B------:R-:W-:-:S05]  /*1ff0*/  IMAD R17, R0, R16, R17 ;  /* 0x0000001000117224 */ /* 0x000fca00078e0211 */
[----:B------:R-:W-:Y:S02]  /*2000*/  ISETP.GT.U32.AND P1, PT, R0, R17, PT ;  /* 0x000000110000720c */ /* 0x000fe40003f24070 */
[----:B0-----:R-:W-:-:S11]  /*2010*/  IADD3 R16, PT, PT, R19, 0xffffffe, RZ ;  /* 0x0ffffffe13107810 */ /* 0x001fd60007ffe0ff */
[----:B------:R-:W-:Y:S01]  /*2020*/  @!P1 IMAD.IADD R17, R17, 0x1, -R0 ;  /* 0x0000000111119824 */ /* 0x000fe200078e0a00 */
[----:B------:R-:W-:Y:S02]  /*2030*/  @!P1 IADD3 R20, PT, PT, R20, 0x1, RZ ;  /* 0x0000000114149810 */ /* 0x000fe40007ffe0ff */
[----:B------:R-:W-:Y:S02]  /*2040*/  ISETP.NE.AND P1, PT, R8, RZ, PT ;  /* 0x000000ff0800720c */ /* 0x000fe40003f25270 */
[----:B------:R-:W-:Y:S02]  /*2050*/  ISETP.GE.U32.AND P0, PT, R17, R0, PT ;  /* 0x000000001100720c */ /* 0x000fe40003f06070 */
[----:B------:R-:W-:Y:S01]  /*2060*/  LOP3.LUT R0, R23, R8, RZ, 0x3c, !PT ;  /* 0x0000000817007212 */ /* 0x000fe200078e3cff */
[----:B------:R0:W1:Y:S03]  /*2070*/  F2I.FTZ.U32.TRUNC.NTZ R17, R16 ;  /* 0x0000001000117305 */ /* 0x000066000021f000 */
[----:B------:R-:W-:Y:S01]  /*2080*/  ISETP.GE.AND P2, PT, R0, RZ, PT ;  /* 0x000000ff0000720c */ /* 0x000fe20003f46270 */
[----:B0-----:R-:W-:-:S06]  /*2090*/  IMAD.MOV.U32 R16, RZ, RZ, RZ ;  /* 0x000000ffff107224 */ /* 0x001fcc00078e00ff */
[----:B------:R-:W-:Y:S01]  /*20a0*/  @P0 VIADD R20, R20, 0x1 ;  /* 0x0000000114140836 */ /* 0x000fe20000000000 */
[----:B-1----:R-:W-:-:S05]  /*20b0*/  IADD3 R19, PT, PT, RZ, -R17, RZ ;  /* 0x80000011ff137210 */ /* 0x002fca0007ffe0ff */
        /* <DEDUP_REMOVED lines=14> */
[----:B------:R-:W-:Y:S02]  /*21a0*/  ISETP.GE.AND P2, PT, R16, RZ, PT ;  /* 0x000000ff1000720c */ /* 0x000fe40003f46270 */
[----:B------:R-:W-:-:S09]  /*21b0*/  MOV R16, RZ ;  /* 0x000000ff00107202 */ /* 0x000fd20000000f00 */
[----:B------:R-:W-:Y:S01]  /*21c0*/  @!P1 IMAD.IADD R17, R17, 0x1, -R18 ;  /* 0x0000000111119824 */ /* 0x000fe200078e0a12 */
[----:B------:R-:W-:Y:S02]  /*21d0*/  @!P1 IADD3 R21, PT, PT, R21, 0x1, RZ ;  /* 0x0000000115159810 */ /* 0x000fe40007ffe0ff */
[----:B------:R-:W-:Y:S02]  /*21e0*/  ISETP.NE.AND P1, PT, R7, RZ, PT ;  /* 0x000000ff0700720c */ /* 0x000fe40003f25270 */
[----:B------:R-:W-:Y:S02]  /*21f0*/  ISETP.GE.U32.AND P0, PT, R17, R18, PT ;  /* 0x000000121100720c */ /* 0x000fe40003f06070 */
[----:B0-----:R-:W-:-:S06]  /*2200*/  IADD3 R17, PT, PT, R19, 0xffffffe, RZ ;  /* 0x0ffffffe13117810 */ /* 0x001fcc0007ffe0ff */
[----:B------:R-:W0:Y:S05]  /*2210*/  F2I.FTZ.U32.TRUNC.NTZ R17, R17 ;  /* 0x0000001100117305 */ /* 0x000e2a000021f000 */
[----:B------:R-:W-:-:S05]  /*2220*/  @P0 VIADD R21, R21, 0x1 ;  /* 0x0000000115150836 */ /* 0x000fca0000000000 */
[----:B------:R-:W-:Y:S02]  /*2230*/  @!P2 IADD3 R21, PT, PT, -R21, RZ, RZ ;  /* 0x000000ff1515a210 */ /* 0x000fe40007ffe1ff */
[----:B------:R-:W-:Y:S02]  /*2240*/  @!P1 LOP3.LUT R21, RZ, R7, RZ, 0x33, !PT ;  /* 0x00000007ff159212 */ /* 0x000fe400078e33ff */
[----:B0-----:R-:W-:-:S03]  /*2250*/  IADD3 R19, PT, PT, RZ, -R17, RZ ;  /* 0x80000011ff137210 */ /* 0x001fc60007ffe0ff */
[----:B------:R-:W-:Y:S02]  /*2260*/  IMAD.MOV R26, RZ, RZ, -R21 ;  /* 0x000000ffff1a7224 */ /* 0x000fe400078e0a15 */
[----:B------:R-:W-:Y:S02]  /*2270*/  IMAD R19, R19, R0, RZ ;  /* 0x0000000013137224 */ /* 0x000fe400078e02ff */
[----:B------:R-:W-:Y:S02]  /*2280*/  IMAD R26, R7, R26, R20 ;  /* 0x0000001a071a7224 */ /* 0x000fe400078e0214 */
[----:B------:R-:W-:Y:S02]  /*2290*/  IMAD.HI.U32 R22, R17, R19, R16 ;  /* 0x0000001311167227 */ /* 0x000fe400078e0010 */
[----:B------:R-:W0:Y:S01]  /*22a0*/  LDC.64 R16, c[0x0][0x430] ;  /* 0x00010c00ff107b82 */ /* 0x000e220000000a00 */
[----:B------:R-:W-:Y:S01]  /*22b0*/  IABS R25, R26 ;  /* 0x0000001a00197213 */ /* 0x000fe20000000000 */
[----:B------:R-:W-:-:S04]  /*22c0*/  IMAD.MOV R20, RZ, RZ, -R20 ;  /* 0x000000ffff147224 */ /* 0x000fc800078e0a14 */
[----:B------:R-:W-:Y:S02]  /*22d0*/  IMAD.HI.U32 R22, R22, R25, RZ ;  /* 0x0000001916167227 */ /* 0x000fe400078e00ff */
[----:B------:R-:W0:Y:S02]  /*22e0*/  LDC.64 R18, c[0x0][0x438] ;  /* 0x00010e00ff127b82 */ /* 0x000e240000000a00 */
[----:B------:R-:W-:Y:S01]  /*22f0*/  IMAD R20, R8, R20, R23 ;  /* 0x0000001408147224 */ /* 0x000fe200078e0217 */
[----:B------:R-:W-:Y:S02]  /*2300*/  IADD3 R24, PT, PT, -R22, RZ, RZ ;  /* 0x000000ff16187210 */ /* 0x000fe40007ffe1ff */
[----:B------:R-:W-:-:S03]  /*2310*/  IADD3 R23, PT, PT, -R23, RZ, RZ ;  /* 0x000000ff17177210 */ /* 0x000fc60007ffe1ff */
[----:B------:R-:W-:Y:S02]  /*2320*/  IMAD R25, R0, R24, R25 ;  /* 0x0000001800197224 */ /* 0x000fe400078e0219 */
[----:B------:R-:W-:-:S03]  /*2330*/  IMAD R23, R6, R23, R11 ;  /* 0x0000001706177224 */ /* 0x000fc600078e020b */
[----:B------:R-:W-:Y:S01]  /*2340*/  ISETP.GT.U32.AND P0, PT, R0, R25, PT ;  /* 0x000000190000720c */ /* 0x000fe20003f04070 */
[----:B0-----:R-:W-:Y:S02]  /*2350*/  IMAD R23, R23, R16, -R18 ;  /* 0x0000001017177224 */ /* 0x001fe400078e0a12 */
[----:B------:R-:W-:-:S10]  /*2360*/  IMAD R20, R20, R17, -R19 ;  /* 0x0000001114147224 */ /* 0x000fd400078e0a13 */
[-C--:B------:R-:W-:Y:S01]  /*2370*/  @!P0 IADD3 R25, PT, PT, R25, -R0.reuse, RZ ;  /* 0x8000000019198210 */ /* 0x080fe20007ffe0ff */
[----:B------:R-:W-:Y:S01]  /*2380*/  @!P0 VIADD R22, R22, 0x1 ;  /* 0x0000000116168836 */ /* 0x000fe20000000000 */
[C---:B------:R-:W-:Y:S02]  /*2390*/  ISETP.GE.AND P2, PT, R23.reuse, UR10, PT ;  /* 0x0000000a17007c0c */ /* 0x040fe4000bf46270 */
[C---:B------:R-:W-:Y:S02]  /*23a0*/  ISETP.GE.AND P3, PT, R20.reuse, UR11, PT ;  /* 0x0000000b14007c0c */ /* 0x040fe4000bf66270 */
[----:B------:R-:W-:Y:S02]  /*23b0*/  ISETP.GT.AND P2, PT, R23, -0x1, !P2 ;  /* 0xffffffff1700780c */ /* 0x000fe40005744270 */
[----:B------:R-:W-:Y:S02]  /*23c0*/  ISETP.GT.AND P3, PT, R20, -0x1, !P3 ;  /* 0xffffffff1400780c */ /* 0x000fe40005f64270 */
[----:B------:R-:W-:-:S02]  /*23d0*/  ISETP.GE.U32.AND P1, PT, R25, R0, PT ;  /* 0x000000001900720c */ /* 0x000fc40003f26070 */
[----:B------:R-:W-:Y:S02]  /*23e0*/  PLOP3.LUT P4, PT, P3, P2, PT, 0x80, 0x8 ;  /* 0x000000000008781c */ /* 0x000fe40001f85070 */
[----:B------:R-:W-:Y:S02]  /*23f0*/  LOP3.LUT R0, R26, R9, RZ, 0x3c, !PT ;  /* 0x000000091a007212 */ /* 0x000fe400078e3cff */
[----:B------:R-:W-:Y:S02]  /*2400*/  IADD3 R25, PT, PT, R23, UR5, RZ ;  /* 0x0000000517197c10 */ /* 0x000fe4000fffe0ff */
[----:B------:R-:W-:Y:S02]  /*2410*/  ISETP.GE.AND P5, PT, R0, RZ, PT ;  /* 0x000000ff0000720c */ /* 0x000fe40003fa6270 */
[----:B------:R-:W-:-:S03]  /*2420*/  ISETP.GE.AND P0, PT, R25, UR10, PT ;  /* 0x0000000a19007c0c */ /* 0x000fc6000bf06270 */
[----:B------:R-:W-:Y:S02]  /*2430*/  @P1 IADD3 R22, PT, PT, R22, 0x1, RZ ;  /* 0x0000000116161810 */ /* 0x000fe40007ffe0ff */
[----:B------:R-:W0:Y:S01]  /*2440*/  @P4 LDC.64 R16, c[0x0][0x380] ;  /* 0x0000e000ff104b82 */ /* 0x000e220000000a00 */
[----:B------:R-:W-:-:S05]  /*2450*/  ISETP.GT.AND P0, PT, R25, -0x1, !P0 ;  /* 0xffffffff1900780c */ /* 0x000fca0004704270 */
        /* <DEDUP_REMOVED lines=22> */
[----:B--2---:R-:W-:Y:S02]  /*25c0*/  @P4 HADD2.F32 R24, -RZ, R24.H0_H0 ;  /* 0x20000018ff184230 */ /* 0x004fe40000004100 */
[----:B---3--:R-:W-:Y:S02]  /*25d0*/  HADD2.F32 R0, -RZ, R27.H0_H0 ;  /* 0x2000001bff007230 */ /* 0x008fe40000004100 */
[----:B----4-:R-:W-:-:S05]  /*25e0*/  @P4 HADD2.F32 R19, -RZ, R26.H0_H0 ;  /* 0x2000001aff134230 */ /* 0x010fca0000004100 */
[----:B------:R-:W-:-:S03]  /*25f0*/  @P4 FFMA.FTZ R0, R19, R24, R0 ;  /* 0x0000001813004223 */ /* 0x000fc60000010000 */
[----:B------:R-:W0:Y:S01]  /*2600*/  @P3 LDC.64 R18, c[0x0][0x380] ;  /* 0x0000e000ff123b82 */ /* 0x000e220000000a00 */
[----:B------:R-:W2:Y:S01]  /*2610*/  @P3 LDG.E.U16 R24, desc[UR8][R16.64+0x4] ;  /* 0x0000040810183981 */ /* 0x000ea2000c1e1500 */
[----:B-----5:R-:W-:Y:S02]  /*2620*/  @P5 HADD2.F32 R29, -RZ, R29.H0_H0 ;  /* 0x2000001dff1d5230 */ /* 0x020fe40000004100 */
[----:B------:R-:W-:-:S05]  /*2630*/  @P5 HADD2.F32 R27, -RZ, R28.H0_H0 ;  /* 0x2000001cff1b5230 */ /* 0x000fca0000004100 */
        /* <DEDUP_REMOVED lines=11> */
[----:B--2---:R-:W-:Y:S02]  /*26f0*/  @P3 HADD2.F32 R29, -RZ, R24.H0_H0 ;  /* 0x20000018ff1d3230 */ /* 0x004fe40000004100 */
[----:B---3--:R-:W-:Y:S02]  /*2700*/  @P3 HADD2.F32 R24, -RZ, R26.H0_H0 ;  /* 0x2000001aff183230 */ /* 0x008fe40000004100 */
[----:B-1----:R-:W-:-:S04]  /*2710*/  @P6 IMAD.WIDE R26, R27, 0x2, R18 ;  /* 0x000000021b1a6825 */ /* 0x002fc800078e0212 */
[----:B------:R-:W-:Y:S02]  /*2720*/  @P3 FFMA.FTZ R0, R29, R24, R0 ;  /* 0x000000181d003223 */ /* 0x000fe40000010000 */
[----:B------:R-:W2:Y:S04]  /*2730*/  @P6 LDG.E.U16 R24, desc[UR8][R16.64+0x6] ;  /* 0x0000060810186981 */ /* 0x000ea8000c1e1500 */
[----:B------:R-:W3:Y:S01]  /*2740*/  @P6 LDG.E.U16 R26, desc[UR8][R26.64] ;  /* 0x000000081a1a6981 */ /* 0x000ee2000c1e1500 */
[----:B------:R-:W-:-:S13]  /*2750*/  PLOP3.LUT P5, PT, P4, P0, PT, 0x80, 0x8 ;  /* 0x000000000008781c */ /* 0x000fda00027a1070 */
[----:B------:R-:W0:Y:S01]  /*2760*/  @P5 LDC.64 R18, c[0x0][0x380] ;  /* 0x0000e000ff125b82 */ /* 0x000e220000000a00 */
[----:B--2---:R-:W-:Y:S02]  /*2770*/  @P6 HADD2.F32 R29, -RZ, R24.H0_H0 ;  /* 0x20000018ff1d6230 */ /* 0x004fe40000004100 */
[----:B---3--:R-:W-:-:S05]  /*2780*/  @P6 HADD2.F32 R24, -RZ, R26.H0_H0 ;  /* 0x2000001aff186230 */ /* 0x008fca0000004100 */
        /* <DEDUP_REMOVED lines=14> */
[----:B--2---:R-:W-:Y:S02]  /*2870*/  @P5 HADD2.F32 R27, -RZ, R24.H0_H0 ;  /* 0x20000018ff1b5230 */ /* 0x004fe40000004100 */
[----:B---3--:R-:W-:-:S05]  /*2880*/  @P5 HADD2.F32 R20, -RZ, R18.H0_H0 ;  /* 0x20000012ff145230 */ /* 0x008fca0000004100 */
[----:B------:R-:W-:Y:S02]  /*2890*/  @P5 FFMA.FTZ R0, R27, R20, R0 ;  /* 0x000000141b005223 */ /* 0x000fe40000010000 */
[----:B------:R-:W1:Y:S01]  /*28a0*/  @P4 LDC.64 R26, c[0x0][0x380] ;  /* 0x0000e000ff1a4b82 */ /* 0x000e620000000a00 */
[----:B------:R-:W-:Y:S02]  /*28b0*/  IADD3 R20, PT, PT, R22, UR6, RZ ;  /* 0x0000000616147c10 */ /* 0x000fe4000fffe0ff */
        /* <DEDUP_REMOVED lines=17> */
[----:B--2---:R-:W-:Y:S02]  /*29d0*/  @P4 HADD2.F32 R25, -RZ, R22.H0_H0 ;  /* 0x20000016ff194230 */ /* 0x004fe40000004100 */
[----:B---3--:R-:W-:-:S05]  /*29e0*/  @P4 HADD2.F32 R27, -RZ, R27.H0_H0 ;  /* 0x2000001bff1b4230 */ /* 0x008fca0000004100 */
[----:B------:R-:W-:Y:S01]  /*29f0*/  @P4 FFMA.FTZ R0, R25, R27, R0 ;  /* 0x0000001b19004223 */ /* 0x000fe20000010000 */
[----:B----4-:R-:W-:Y:S02]  /*2a00*/  @P0 HADD2.F32 R17, -RZ, R26.H0_H0 ;  /* 0x2000001aff110230 */ /* 0x010fe40000004100 */
[----:B-----5:R-:W-:Y:S02]  /*2a10*/  @P2 HADD2.F32 R23, -RZ, R23.H0_H0 ;  /* 0x20000017ff172230 */ /* 0x020fe40000004100 */
[----:B------:R-:W-:-:S05]  /*2a20*/  @P2 HADD2.F32 R24, -RZ, R24.H0_H0 ;  /* 0x20000018ff182230 */ /* 0x000fca0000004100 */
[----:B------:R-:W-:Y:S01]  /*2a30*/  @P2 FFMA.FTZ R0, R23, R24, R0 ;  /* 0x0000001817002223 */ /* 0x000fe20000010000 */
[----:B------:R-:W-:Y:S02]  /*2a40*/  @P1 HADD2.F32 R23, -RZ, R28.H0_H0 ;  /* 0x2000001cff171230 */ /* 0x000fe40000004100 */
[----:B------:R-:W-:Y:S02]  /*2a50*/  @P0 HADD2.F32 R16, -RZ, R20.H0_H0 ;  /* 0x20000014ff100230 */ /* 0x000fe40000004100 */
[----:B------:R-:W-:-:S03]  /*2a60*/  @P1 HADD2.F32 R20, -RZ, R18.H0_H0 ;  /* 0x20000012ff141230 */ /* 0x000fc60000004100 */
[----:B------:R-:W-:Y:S01]  /*2a70*/  @P0 FFMA.FTZ R0, R17, R16, R0 ;  /* 0x0000001011000223 */ /* 0x000fe20000010000 */
[----:B------:R-:W-:-:S03]  /*2a80*/  LEA R16, P0, R11, UR12, 0x1 ;  /* 0x0000000c0b107c11 */ /* 0x000fc6000f8008ff */
[----:B------:R-:W-:Y:S01]  /*2a90*/  @P1 FFMA.FTZ R0, R23, R20, R0 ;  /* 0x0000001417001223 */ /* 0x000fe20000010000 */
[----:B------:R-:W-:Y:S02]  /*2aa0*/  LEA.HI.X R17, R11, UR13, R3, 0x1, P0 ;  /* 0x0000000d0b117c11 */ /* 0x000fe400080f0c03 */
[----:B------:R-:W-:Y:S02]  /*2ab0*/  IADD3 R11, P0, PT, R4, R11, RZ ;  /* 0x0000000b040b7210 */ /* 0x000fe40007f1e0ff */
[----:B------:R-:W-:-:S03]  /*2ac0*/  F2FP.F16.F32.PACK_AB R0, RZ, R0 ;  /* 0x00000000ff00723e */ /* 0x000fc600000000ff */
[----:B------:R-:W-:Y:S01]  /*2ad0*/  IMAD.X R3, RZ, RZ, R3, P0 ;  /* 0x000000ffff037224 */ /* 0x000fe200000e0603 */
[----:B------:R-:W-:Y:S01]  /*2ae0*/  ISETP.GE.U32.AND P0, PT, R11, UR14, PT ;  /* 0x0000000e0b007c0c */ /* 0x000fe2000bf06070 */
[----:B------:R0:W-:Y:S03]  /*2af0*/  STG.E.U16 desc[UR8][R16.64], R0 ;  /* 0x0000000010007986 */ /* 0x0001e6000c101508 */
[----:B------:R-:W-:-:S13]  /*2b00*/  ISETP.GE.AND.EX P0, PT, R3, UR7, PT, P0 ;  /* 0x0000000703007c0c */ /* 0x000fda000bf06300 */
[----:B0-----:R-:W-:Y:S05]  /*2b10*/  @!P0 BRA `(.L_x_1382) ;  /* 0xfffffff000b48947 */ /* 0x001fea000383ffff */
[----:B------:R-:W-:Y:S05]  /*2b20*/  EXIT ;  /* 0x000000000000794d */ /* 0x000fea0003800000 */
.L_x_1381:
        /* <DEDUP_REMOVED lines=13> */
[----:B--2---:R-:W-:Y:S02]  /*2c00*/  IADD3 R6, PT, PT, R5, 0xffffffe, RZ ;  /* 0x0ffffffe05067810 */ /* 0x004fe40007ffe0ff */
[----:B----4-:R-:W-:-:S05]  /*2c10*/  IABS R5, R13 ;  /* 0x0000000d00057213 */ /* 0x010fca0000000000 */
[----:B------:R2:W4:Y:S01]  /*2c20*/  F2I.FTZ.U32.TRUNC.NTZ R7, R6 ;  /* 0x0000000600077305 */ /* 0x000522000021f000 */
[----:B------:R-:W-:-:S04]  /*2c30*/  LOP3.LUT R13, R13, R16, RZ, 0x3c, !PT ;  /* 0x000000100d0d7212 */ /* 0x000fc800078e3cff */
[----:B------:R-:W-:Y:S02]  /*2c40*/  ISETP.GE.AND P2, PT, R13, RZ, PT ;  /* 0x000000ff0d00720c */ /* 0x000fe40003f46270 */
[----:B------:R-:W1:Y:S01]  /*2c50*/  LDC.64 R12, c[0x0][0x3d0] ;  /* 0x0000f400ff0c7b82 */ /* 0x000e620000000a00 */
[----:B0-----:R-:W0:Y:S01]  /*2c60*/  MUFU.RCP R10, R10 ;  /* 0x0000000a000a7308 */ /* 0x001e220000001000 */
[----:B--2---:R-:W-:Y:S01]  /*2c70*/  IMAD.MOV.U32 R6, RZ, RZ, RZ ;  /* 0x000000ffff067224 */ /* 0x004fe200078e00ff */
[----:B----4-:R-:W-:-:S05]  /*2c80*/  IADD3 R9, PT, PT, RZ, -R7, RZ ;  /* 0x80000007ff097210 */ /* 0x010fca0007ffe0ff */
[----:B------:R-:W-:-:S04]  /*2c90*/  IMAD R9, R9, R0, RZ ;  /* 0x0000000009097224 */ /* 0x000fc800078e02ff */
[----:B------:R-:W-:Y:S01]  /*2ca0*/  IMAD.HI.U32 R9, R7, R9, R6 ;  /* 0x0000000907097227 */ /* 0x000fe200078e0006 */
[----:B0-----:R-:W-:Y:S01]  /*2cb0*/  IADD3 R14, PT, PT, R10, 0xffffffe, RZ ;  /* 0x0ffffffe0a0e7810 */ /* 0x001fe20007ffe0ff */
[----:B------:R-:W0:Y:S04]  /*2cc0*/  LDC R7, c[0x0][0x424] ;  /* 0x00010900ff077b82 */ /* 0x000e280000000800 */
[----:B------:R-:W-:Y:S01]  /*2cd0*/  IMAD.HI.U32 R8, R9, R5, RZ ;  /* 0x0000000509087227 */ /* 0x000fe200078e00ff */
[----:B------:R2:W4:Y:S04]  /*2ce0*/  F2I.FTZ.U32.TRUNC.NTZ R15, R14 ;  /* 0x0000000e000f7305 */ /* 0x000528000021f000 */
[----:B------:R-:W-:-:S05]  /*2cf0*/  IADD3 R6, PT, PT, -R8, RZ, RZ ;  /* 0x000000ff08067210 */ /* 0x000fca0007ffe1ff */
[C---:B------:R-:W-:Y:S02]  /*2d00*/  IMAD R5, R0.reuse, R6, R5 ;  /* 0x0000000600057224 */ /* 0x040fe400078e0205 */
[----:B--2---:R-:W-:Y:S01]  /*2d10*/  HFMA2 R14, -RZ, RZ, 0, 0 ;  /* 0x00000000ff0e7431 */ /* 0x004fe200000001ff */
[----:B------:R-:W2:Y:S02]  /*2d20*/  LDC R6, c[0x0][0x420] ;  /* 0x00010800ff067b82 */ /* 0x000ea40000000800 */
[----:B------:R-:W-:Y:S01]  /*2d30*/  ISETP.GT.U32.AND P0, PT, R0, R5, PT ;  /* 0x000000050000720c */ /* 0x000fe20003f04070 */
[----:B----4-:R-:W-:-:S04]  /*2d40*/  IMAD.MOV R9, RZ, RZ, -R15 ;  /* 0x000000ffff097224 */ /* 0x010fc800078e0a0f */
[----:B------:R-:W-:-:S04]  /*2d50*/  IMAD R9, R9, R2, RZ ;  /* 0x0000000209097224 */ /* 0x000fc800078e02ff */
[----:B------:R-:W-:-:S04]  /*2d60*/  IMAD.HI.U32 R10, R15, R9, R14 ;  /* 0x000000090f0a7227 */ /* 0x000fc800078e000e */
[----:B------:R-:W-:Y:S01]  /*2d70*/  @!P0 IMAD.IADD R5, R5, 0x1, -R0 ;  /* 0x0000000105058824 */ /* 0x000fe200078e0a00 */
[----:B------:R-:W-:-:S04]  /*2d80*/  @!P0 IADD3 R8, PT, PT, R8, 0x1, RZ ;  /* 0x0000000108088810 */ /* 0x000fc80007ffe0ff */
[----:B------:R-:W-:Y:S02]  /*2d90*/  ISETP.GE.U32.AND P1, PT, R5, R0, PT ;  /* 0x000000000500720c */ /* 0x000fe40003f26070 */
[----:B------:R-:W4:Y:S01]  /*2da0*/  LDC R5, c[0x0][0x410] ;  /* 0x00010400ff057b82 */ /* 0x000f220000000800 */
[----:B-1----:R-:W-:-:S04]  /*2db0*/  LEA R0, P0, R11, UR10, 0x1 ;  /* 0x0000000a0b007c11 */ /* 0x002fc8000f8008ff */
[----:B------:R-:W-:-:S06]  /*2dc0*/  LEA.HI.X R9, R11, UR11, R3, 0x1, P0 ;  /* 0x0000000b0b097c11 */ /* 0x000fcc00080f0c03 */
[----:B------:R-:W-:-:S04]  /*2dd0*/  @P1 IADD3 R8, PT, PT, R8, 0x1, RZ ;  /* 0x0000000108081810 */ /* 0x000fc80007ffe0ff */
[----:B------:R-:W-:Y:S02]  /*2de0*/  @!P2 IADD3 R8, PT, PT, -R8, RZ, RZ ;  /* 0x000000ff0808a210 */ /* 0x000fe40007ffe1ff */
[----:B0--3--:R-:W-:-:S07]  /*2df0*/  @!P3 LOP3.LUT R8, RZ, R16, RZ, 0x33, !PT ;  /* 0x00000010ff08b212 */ /* 0x009fce00078e33ff */
.L_x_1383:
[----:B------:R-:W-:Y:S01]  /*2e00*/  IABS R17, R7 ;  /* 0x0000000700117213 */ /* 0x000fe20000000000 */
[----:B------:R-:W0:Y:S01]  /*2e10*/  LDC R21, c[0x0][0x414] ;  /* 0x00010500ff157b82 */ /* 0x000e220000000800 */
[----:B------:R-:W-:Y:S02]  /*2e20*/  IABS R15, R11 ;  /* 0x0000000b000f7213 */ /* 0x000fe40000000000 */
[----:B------:R-:W1:Y:S01]  /*2e30*/  I2F.RP R19, R17 ;  /* 0x0000001100137306 */ /* 0x000e620000209400 */
[----:B--2---:R-:W-:Y:S02]  /*2e40*/  IABS R16, R6 ;  /* 0x0000000600107213 */ /* 0x004fe40000000000 */
[----:B------:R-:W-:Y:S01]  /*2e50*/  IMAD.HI.U32 R18, R10, R15, RZ ;  /* 0x0000000f0a127227 */ /* 0x000fe200078e00ff */
[----:B------:R-:W-:-:S03]  /*2e60*/  IADD3 R25, PT, PT, -R6, RZ, RZ ;  /* 0x000000ff06197210 */ /* 0x000fc60007ffe1ff */
[----:B------:R-:W-:-:S04]  /*2e70*/  IMAD.MOV R14, RZ, RZ, -R18 ;  /* 0x000000ffff0e7224 */ /* 0x000fc800078e0a12 */
[----:B------:R-:W-:Y:S01]  /*2e80*/  IMAD R15, R16, R14, R15 ;  /* 0x0000000e100f7224 */ /* 0x000fe200078e020f */
[----:B------:R-:W-:Y:S01]  /*2e90*/  LOP3.LUT R14, R11, R6, RZ, 0x3c, !PT ;  /* 0x000000060b0e7212 */ /* 0x000fe200078e3cff */
[----:B-1----:R-:W1:Y:S03]  /*2ea0*/  MUFU.RCP R19, R19 ;  /* 0x0000001300137308 */ /* 0x002e660000001000 */
[----:B------:R-:W-:Y:S02]  /*2eb0*/  ISETP.GT.U32.AND P1, PT, R2, R15, PT ;  /* 0x0000000f0200720c */ /* 0x000fe40003f24070 */
[----:B------:R-:W-:Y:S02]  /*2ec0*/  ISETP.GE.AND P2, PT, R14, RZ, PT ;  /* 0x000000ff0e00720c */ /* 0x000fe40003f46270 */
[----:B0-----:R-:W-:-:S09]  /*2ed0*/  ISETP.NE.AND P5, PT, R21, RZ, PT ;  /* 0x000000ff1500720c */ /* 0x001fd20003fa5270 */
[----:B------:R-:W-:Y:S01]  /*2ee0*/  @!P1 IADD3 R15, PT, PT, R15, -R16, RZ ;  /* 0x800000100f0f9210 */ /* 0x000fe20007ffe0ff */
[----:B------:R-:W-:Y:S01]  /*2ef0*/  @!P1 VIADD R18, R18, 0x1 ;  /* 0x0000000112129836 */ /* 0x000fe20000000000 */
[----:B------:R-:W-:Y:S02]  /*2f00*/  ISETP.NE.AND P1, PT, R6, RZ, PT ;  /* 0x000000ff0600720c */ /* 0x000fe40003f25270 */
[----:B-1----:R-:W-:Y:S02]  /*2f10*/  IADD3 R16, PT, PT, R19, 0xffffffe, RZ ;  /* 0x0ffffffe13107810 */ /* 0x002fe40007ffe0ff */
[----:B------:R-:W-:Y:S02]  /*2f20*/  ISETP.GE.U32.AND P0, PT, R15, R2, PT ;  /* 0x000000020f00720c */ /* 0x000fe40003f06070 */
[----:B------:R4:W0:Y:S02]  /*2f30*/  F2I.FTZ.U32.TRUNC.NTZ R15, R16 ;  /* 0x00000010000f7305 */ /* 0x000824000021f000 */
[----:B----4-:R-:W-:-:S09]  /*2f40*/  IABS R16, R5 ;  /* 0x0000000500107213 */ /* 0x010fd20000000000 */
[----:B------:R-:W-:Y:S01]  /*2f50*/  @P0 IADD3 R18, PT, PT, R18, 0x1, RZ ;  /* 0x0000000112120810 */ /* 0x000fe20007ffe0ff */
[----:B------:R-:W1:Y:S01]  /*2f60*/  I2F.RP R22, R16 ;  /* 0x0000001000167306 */ /* 0x000e620000209400 */
[----:B0-----:R-:W-:-:S03]  /*2f70*/  IADD3 R14, PT, PT, RZ, -R15, RZ ;  /* 0x8000000fff0e7210 */ /* 0x001fc60007ffe0ff */
[----:B------:R-:W-:Y:S01]  /*2f80*/  @!P2 IMAD.MOV R18, RZ, RZ, -R18 ;  /* 0x000000ffff12a224 */ /* 0x000fe200078e0a12 */
[----:B------:R-:W-:Y:S01]  /*2f90*/  @!P1 LOP3.LUT R18, RZ, R6, RZ, 0x33, !PT ;  /* 0x00000006ff129212 */ /* 0x000fe200078e33ff */
[----:B------:R-:W-:Y:S01]  /*2fa0*/  IMAD R19, R14, R17, RZ ;  /* 0x000000110e137224 */ /* 0x000fe200078e02ff */
[----:B------:R-:W-:Y:S02]  /*2fb0*/  MOV R14, RZ ;  /* 0x000000ff000e7202 */ /* 0x000fe40000000f00 */
[----:B------:R-:W-:-:S03]  /*2fc0*/  IABS R20, R18 ;  /* 0x0000001200147213 */ /* 0x000fc60000000000 */
[----:B------:R-:W-:Y:S01]  /*2fd0*/  IMAD.HI.U32 R19, R15, R19, R14 ;  /* 0x000000130f137227 */ /* 0x000fe200078e000e */
[----:B------:R-:W-:Y:S01]  /*2fe0*/  MOV R14, R20 ;  /* 0x00000014000e7202 */ /* 0x000fe20000000f00 */
[----:B-1----:R-:W0:Y:S04]  /*2ff0*/  MUFU.RCP R22, R22 ;  /* 0x0000001600167308 */ /* 0x002e280000001000 */
[----:B------:R-:W-:-:S04]  /*3000*/  IMAD.HI.U32 R20, R19, R14, RZ ;  /* 0x0000000e13147227 */ /* 0x000fc800078e00ff */
[----:B------:R-:W-:-:S04]  /*3010*/  IMAD.MOV R15, RZ, RZ, -R20 ;  /* 0x000000ffff0f7224 */ /* 0x000fc800078e0a14 */
[----:B------:R-:W-:-:S05]  /*3020*/  IMAD R14, R17, R15, R14 ;  /* 0x0000000f110e7224 */ /* 0x000fca00078e020e */
[----:B------:R-:W-:Y:S02]  /*3030*/  ISETP.GT.U32.AND P1, PT, R17, R14, PT ;  /* 0x0000000e1100720c */ /* 0x000fe40003f24070 */
[----:B0-----:R-:W-:-:S06]  /*3040*/  IADD3 R15, PT, PT, R22, 0xffffffe, RZ ;  /* 0x0ffffffe160f7810 */ /* 0x001fcc0007ffe0ff */
[----:B------:R-:W0:Y:S05]  /*3050*/  F2I.FTZ.U32.TRUNC.NTZ R15, R15 ;  /* 0x0000000f000f7305 */ /* 0x000e2a000021f000 */
[-C--:B------:R-:W-:Y:S01]  /*3060*/  @!P1 IADD3 R14, PT, PT, R14, -R17.reuse, RZ ;  /* 0x800000110e0e9210 */ /* 0x080fe20007ffe0ff */
[----:B------:R-:W-:Y:S01]  /*3070*/  @!P1 VIADD R20, R20, 0x1 ;  /* 0x0000000114149836 */ /* 0x000fe20000000000 */
[----:B------:R-:W-:Y:S02]  /*3080*/  ISETP.NE.AND P1, PT, R7, RZ, PT ;  /* 0x000000ff0700720c */ /* 0x000fe40003f25270 */
[----:B------:R-:W-:Y:S02]  /*3090*/  ISETP.GE.U32.AND P0, PT, R14, R17, PT ;  /* 0x000000110e00720c */ /* 0x000fe40003f06070 */
[----:B------:R-:W-:-:S04]  /*30a0*/  LOP3.LUT R14, R18, R7, RZ, 0x3c, !PT ;  /* 0x00000007120e7212 */ /* 0x000fc800078e3cff */
[----:B------:R-:W-:Y:S02]  /*30b0*/  ISETP.GE.AND P2, PT, R14, RZ, PT ;  /* 0x000000ff0e00720c */ /* 0x000fe40003f46270 */
[----:B0-----:R-:W-:Y:S02]  /*30c0*/  IADD3 R17, PT, PT, RZ, -R15, RZ ;  /* 0x8000000fff117210 */ /* 0x001fe40007ffe0ff */
[----:B------:R-:W-:-:S03]  /*30d0*/  MOV R14, RZ ;  /* 0x000000ff000e7202 */ /* 0x000fc60000000f00 */
[----:B------:R-:W-:Y:S01]  /*30e0*/  @P0 IADD3 R20, PT, PT, R20, 0x1, RZ ;  /* 0x0000000114140810 */ /* 0x000fe20007ffe0ff */
[----:B------:R-:W-:-:S04]  /*30f0*/  IMAD R17, R17, R16, RZ ;  /* 0x0000001011117224 */ /* 0x000fc800078e02ff */
[----:B------:R-:W-:-:S04]  /*3100*/  IMAD.HI.U32 R14, R15, R17, R14 ;  /* 0x000000110f0e7227 */ /* 0x000fc800078e000e */
[----:B------:R-:W-:Y:S01]  /*3110*/  @!P2 IMAD.MOV R20, RZ, RZ, -R20 ;  /* 0x000000ffff14a224 */ /* 0x000fe200078e0a14 */
[----:B------:R-:W-:-:S04]  /*3120*/  @!P1 LOP3.LUT R20, RZ, R7, RZ, 0x33, !PT ;  /* 0x00000007ff149212 */ /* 0x000fc800078e33ff */
[----:B------:R-:W-:-:S04]  /*3130*/  IABS R19, R20 ;  /* 0x0000001400137213 */ /* 0x000fc80000000000 */
        /* <DEDUP_REMOVED lines=9> */
[----:B0-----:R-:W0:Y:S10]  /*31d0*/  MUFU.RCP R17, R17 ;  /* 0x0000001100117308 */ /* 0x001e340000001000 */
[----:B------:R-:W-:Y:S01]  /*31e0*/  @!P1 IADD3 R15, PT, PT, R15, -R16, RZ ;  /* 0x800000100f0f9210 */ /* 0x000fe20007ffe0ff */
[----:B------:R-:W-:Y:S01]  /*31f0*/  @!P1 VIADD R23, R23, 0x1 ;  /* 0x0000000117179836 */ /* 0x000fe20000000000 */
[----:B------:R-:W-:-:S02]  /*3200*/  ISETP.NE.AND P1, PT, R5, RZ, PT ;  /* 0x000000ff0500720c */ /* 0x000fc40003f25270 */
[----:B------:R-:W-:Y:S02]  /*3210*/  ISETP.GE.U32.AND P0, PT, R15, R16, PT ;  /* 0x000000100f00720c */ /* 0x000fe40003f06070 */
[----:B0-----:R-:W-:-:S06]  /*3220*/  IADD3 R15, PT, PT, R17, 0xffffffe, RZ ;  /* 0x0ffffffe110f7810 */ /* 0x001fcc0007ffe0ff */
[----:B------:R-:W0:Y:S05]  /*3230*/  F2I.FTZ.U32.TRUNC.NTZ R15, R15 ;  /* 0x0000000f000f7305 */ /* 0x000e2a000021f000 */
[----:B------:R-:W-:-:S04]  /*3240*/  @P0 IADD3 R23, PT, PT, R23, 0x1, RZ ;  /* 0x0000000117170810 */ /* 0x000fc80007ffe0ff */
[----:B------:R-:W-:Y:S02]  /*3250*/  @!P2 IADD3 R23, PT, PT, -R23, RZ, RZ ;  /* 0x000000ff1717a210 */ /* 0x000fe40007ffe1ff */
[----:B------:R-:W-:-:S04]  /*3260*/  @!P1 LOP3.LUT R23, RZ, R5, RZ, 0x33, !PT ;  /* 0x00000005ff179212 */ /* 0x000fc800078e33ff */
[----:B------:R-:W-:Y:S01]  /*3270*/  IADD3 R26, PT, PT, -R23, RZ, RZ ;  /* 0x000000ff171a7210 */ /* 0x000fe20007ffe1ff */
[----:B0-----:R-:W-:-:S04]  /*3280*/  IMAD.MOV R14, RZ, RZ, -R15 ;  /* 0x000000ffff0e7224 */ /* 0x001fc800078e0a0f */
[----:B------:R-:W-:Y:S01]  /*3290*/  IMAD R26, R5, R26, R20 ;  /* 0x0000001a051a7224 */ /* 0x000fe200078e0214 */
[----:B------:R-:W-:Y:S01]  /*32a0*/  IADD3 R20, PT, PT, -R20, RZ, RZ ;  /* 0x000000ff14147210 */ /* 0x000fe20007ffe1ff */
[----:B------:R-:W-:Y:S01]  /*32b0*/  IMAD R17, R14, R19, RZ ;  /* 0x000000130e117224 */ /* 0x000fe200078e02ff */
[----:B------:R-:W-:Y:S02]  /*32c0*/  MOV R14, RZ ;  /* 0x000000ff000e7202 */ /* 0x000fe40000000f00 */
[----:B------:R-:W-:Y:S01]  /*32d0*/  IABS R28, R26 ;  /* 0x0000001a001c7213 */ /* 0x000fe20000000000 */
[----:B------:R-:W-:Y:S02]  /*32e0*/  IMAD R20, R7, R20, R18 ;  /* 0x0000001407147224 */ /* 0x000fe400078e0212 */
[----:B------:R-:W-:Y:S02]  /*32f0*/  IMAD.HI.U32 R17, R15, R17, R14 ;  /* 0x000000110f117227 */ /* 0x000fe400078e000e */
[----:B------:R-:W0:Y:S04]  /*3300*/  LDC.64 R14, c[0x0][0x430] ;  /* 0x00010c00ff0e7b82 */ /* 0x000e280000000a00 */
[----:B------:R-:W-:-:S04]  /*3310*/  IMAD.HI.U32 R24, R17, R28, RZ ;  /* 0x0000001c11187227 */ /* 0x000fc800078e00ff */
[----:B------:R-:W0:Y:S01]  /*3320*/  LDC.64 R16, c[0x0][0x438] ;  /* 0x00010e00ff107b82 */ /* 0x000e220000000a00 */
[----:B------:R-:W-:-:S04]  /*3330*/  IMAD.MOV R22, RZ, RZ, -R24 ;  /* 0x000000ffff167224 */ /* 0x000fc800078e0a18 */
[----:B------:R-:W-:Y:S02]  /*3340*/  IMAD R28, R19, R22, R28 ;  /* 0x00000016131c7224 */ /* 0x000fe400078e021c */
[----:B------:R-:W-:-:S03]  /*3350*/  IMAD R22, R18, R25, RZ ;  /* 0x0000001912167224 */ /* 0x000fc600078e02ff */
[----:B------:R-:W-:Y:S01]  /*3360*/  ISETP.GT.U32.AND P1, PT, R19, R28, PT ;  /* 0x0000001c1300720c */ /* 0x000fe20003f24070 */
[----:B------:R-:W-:-:S12]  /*3370*/  IMAD.IADD R25, R22, 0x1, R11 ;  /* 0x0000000116197824 */ /* 0x000fd800078e020b */
[----:B------:R-:W-:Y:S01]  /*3380*/  @!P1 IADD3 R28, PT, PT, R28, -R19, RZ ;  /* 0x800000131c1c9210 */ /* 0x000fe20007ffe0ff */
        /* <DEDUP_REMOVED lines=13> */
[----:B------:R-:W-:Y:S02]  /*3460*/  @!P1 IADD3 R24, PT, PT, R24, 0x1, RZ ;  /* 0x0000000118189810 */ /* 0x000fe40007ffe0ff */
[----:B------:R-:W-:Y:S02]  /*3470*/  ISETP.GE.AND P1, PT, R29, UR12, PT ;  /* 0x0000000c1d007c0c */ /* 0x000fe4000bf26270 */
[----:B------:R-:W-:-:S02]  /*3480*/  @P0 IADD3 R24, PT, PT, R24, 0x1, RZ ;  /* 0x0000000118180810 */ /* 0x000fc40007ffe0ff */
[----:B------:R-:W-:-:S03]  /*3490*/  ISETP.GT.AND P1, PT, R29, -0x1, !P1 ;  /* 0xffffffff1d00780c */ /* 0x000fc60004f24270 */
[----:B------:R-:W-:Y:S02]  /*34a0*/  @!P6 IADD3 R24, PT, PT, -R24, RZ, RZ ;  /* 0x000000ff1818e210 */ /* 0x000fe40007ffe1ff */
[----:B------:R-:W0:Y:S01]  /*34b0*/  @P4 LDC.64 R18, c[0x0][0x380] ;  /* 0x0000e000ff124b82 */ /* 0x000e220000000a00 */
[----:B------:R-:W-:Y:S02]  /*34c0*/  @!P5 LOP3.LUT R24, RZ, R21, RZ, 0x33, !PT ;  /* 0x00000015ff18d212 */ /* 0x000fe400078e33ff */
        /* <DEDUP_REMOVED lines=12> */
[----:B------:R-:W-:Y:S01]  /*3590*/  VIADD R27, R29, UR5 ;  /* 0x000000051d1b7c36 */ /* 0x000fe20008000000 */
[----:B0-----:R-:W-:-:S04]  /*35a0*/  IADD3 R19, PT, PT, R20, UR6, RZ ;  /* 0x0000000614137c10 */ /* 0x001fc8000fffe0ff */
[----:B------:R-:W-:-:S04]  /*35b0*/  ISETP.GE.AND P0, PT, R27, UR12, PT ;  /* 0x0000000c1b007c0c */ /* 0x000fc8000bf06270 */
[----:B------:R-:W-:-:S04]  /*35c0*/  ISETP.GT.AND P0, PT, R27, -0x1, !P0 ;  /* 0xffffffff1b00780c */ /* 0x000fc80004704270 */
[----:B------:R-:W-:Y:S01]  /*35d0*/  PLOP3.LUT P3, PT, P3, P0, PT, 0x80, 0x8 ;  /* 0x000000000008781c */ /* 0x000fe20001f61070 */
[----:B--2---:R-:W-:Y:S02]  /*35e0*/  @P4 HADD2.F32 R21, -RZ, R21.H0_H0 ;  /* 0x20000015ff154230 */ /* 0x004fe40000004100 */
[----:B---3--:R-:W-:Y:S01]  /*35f0*/  @P4 HADD2.F32 R26, -RZ, R18.H0_H0 ;  /* 0x20000012ff1a4230 */ /* 0x008fe20000004100 */
[----:B------:R-:W-:-:S04]  /*3600*/  MOV R18, RZ ;  /* 0x000000ff00127202 */ /* 0x000fc80000000f00 */
[----:B------:R-:W-:Y:S01]  /*3610*/  @P4 FFMA.FTZ R18, R21, R26, RZ ;  /* 0x0000001a15124223 */ /* 0x000fe200000100ff */
[----:B------:R-:W-:-:S04]  /*3620*/  ISETP.GE.AND P4, PT, R19, UR13, PT ;  /* 0x0000000d13007c0c */ /* 0x000fc8000bf86270 */
[----:B------:R-:W0:Y:S01]  /*3630*/  @P3 LDC.64 R20, c[0x0][0x380] ;  /* 0x0000e000ff143b82 */ /* 0x000e220000000a00 */
[----:B------:R-:W-:Y:S01]  /*3640*/  ISETP.GT.AND P4, PT, R19, -0x1, !P4 ;  /* 0xffffffff1300780c */ /* 0x000fe20006784270 */
[----:B----4-:R-:W-:-:S03]  /*3650*/  @P6 HADD2.F32 R23, -RZ, R23.H0_H0 ;  /* 0x20000017ff176230 */ /* 0x010fc60000004100 */
[----:B------:R-:W-:Y:S01]  /*3660*/  PLOP3.LUT P5, PT, P4, P2, PT, 0x80, 0x8 ;  /* 0x000000000008781c */ /* 0x000fe200027a5070 */
[----:B-----5:R-:W-:-:S05]  /*3670*/  @P6 HADD2.F32 R16, -RZ, R16.H0_H0 ;  /* 0x20000010ff106230 */ /* 0x020fca0000004100 */
[----:B------:R-:W-:Y:S01]  /*3680*/  @P6 FFMA.FTZ R18, R23, R16, R18 ;  /* 0x0000001017126223 */ /* 0x000fe20000010012 */
[----:B------:R-:W-:-:S06]  /*3690*/  @P3 IMAD R23, R24, UR12, R27 ;  /* 0x0000000c18173c24 */ /* 0x000fcc000f8e021b */
        /* <DEDUP_REMOVED lines=12> */
[----:B0-----:R-:W-:Y:S02]  /*3760*/  @P6 IMAD R21, R26, UR12, R29 ;  /* 0x0000000c1a156c24 */ /* 0x001fe4000f8e021d */
[----:B---3--:R-:W-:Y:S02]  /*3770*/  @P3 HADD2.F32 R23, -RZ, R23.H0_H0 ;  /* 0x20000017ff173230 */ /* 0x008fe40000004100 */
[----:B----4-:R-:W-:-:S05]  /*3780*/  @P3 HADD2.F32 R24, -RZ, R20.H0_H0 ;  /* 0x20000014ff183230 */ /* 0x010fca0000004100 */
[----:B------:R-:W-:Y:S01]  /*3790*/  @P3 FFMA.FTZ R18, R23, R24, R18 ;  /* 0x0000001817123223 */ /* 0x000fe20000010012 */
[C---:B------:R-:W-:Y:S01]  /*37a0*/  ISETP.GE.AND P3, PT, R19.reuse, UR13, PT ;  /* 0x0000000d13007c0c */ /* 0x040fe2000bf66270 */
[----:B------:R-:W0:Y:S03]  /*37b0*/  @P6 LDC.64 R24, c[0x0][0x380] ;  /* 0x0000e000ff186b82 */ /* 0x000e260000000a00 */
[----:B------:R-:W-:-:S04]  /*37c0*/  ISETP.GT.AND P3, PT, R19, -0x1, !P3 ;  /* 0xffffffff1300780c */ /* 0x000fc80005f64270 */
[----:B------:R-:W-:Y:S02]  /*37d0*/  PLOP3.LUT P2, PT, P3, P2, PT, 0x80, 0x8 ;  /* 0x000000000008781c */ /* 0x000fe40001f45070 */
[----:B------:R-:W-:Y:S02]  /*37e0*/  PLOP3.LUT P1, PT, P3, P1, PT, 0x80, 0x8 ;  /* 0x000000000008781c */ /* 0x000fe40001f23070 */
[----:B------:R-:W-:Y:S01]  /*37f0*/  PLOP3.LUT P0, PT, P3, P0, PT, 0x80, 0x8 ;  /* 0x000000000008781c */ /* 0x000fe20001f01070 */
[----:B--2---:R-:W-:Y:S01]  /*3800*/  @P5 HADD2.F32 R17, -RZ, R28.H0_H0 ;  /* 0x2000001cff115230 */ /* 0x004fe20000004100 */
[C---:B------:R-:W-:Y:S01]  /*3810*/  IADD3 R20, PT, PT, R26.reuse, UR6, RZ ;  /* 0x000000061a147c10 */ /* 0x040fe2000fffe0ff */
[----:B-----5:R-:W-:Y:S02]  /*3820*/  @P5 HADD2.F32 R16, -RZ, R16.H0_H0 ;  /* 0x20000010ff105230 */ /* 0x020fe40000004100 */
[----:B------:R-:W-:-:S03]  /*3830*/  @P4 IMAD R19, R26, UR12, R27 ;  /* 0x0000000c1a134c24 */ /* 0x000fc6000f8e021b */
[----:B------:R-:W-:Y:S01]  /*3840*/  @P5 FFMA.FTZ R18, R17, R16, R18 ;  /* 0x0000001011125223 */ /* 0x000fe20000010012 */
        /* <DEDUP_REMOVED lines=22> */
[----:B0-----:R-:W-:Y:S02]  /*39b0*/  IMAD.MOV.U32 R14, RZ, RZ, R0 ;  /* 0x000000ffff0e7224 */ /* 0x001fe400078e0000 */
[----:B---3--:R-:W-:Y:S02]  /*39c0*/  @P0 HADD2.F32 R15, -RZ, R28.H0_H0 ;  /* 0x2000001cff0f0230 */ /* 0x008fe40000004100 */
[----:B----4-:R-:W-:Y:S02]  /*39d0*/  @P6 HADD2.F32 R19, -RZ, R19.H0_H0 ;  /* 0x20000013ff136230 */ /* 0x010fe40000004100 */
[----:B-----5:R-:W-:Y:S02]  /*39e0*/  @P4 HADD2.F32 R22, -RZ, R22.H0_H0 ;  /* 0x20000016ff164230 */ /* 0x020fe40000004100 */
[----:B--2---:R-:W-:-:S05]  /*39f0*/  @P6 HADD2.F32 R24, -RZ, R24.H0_H0 ;  /* 0x20000018ff186230 */ /* 0x004fca0000004100 */
[----:B------:R-:W-:Y:S01]  /*3a00*/  @P6 FFMA.FTZ R18, R24, R19, R18 ;  /* 0x0000001318126223 */ /* 0x000fe20000010012 */
[----:B------:R-:W-:Y:S02]  /*3a10*/  @P4 HADD2.F32 R25, -RZ, R25.H0_H0 ;  /* 0x20000019ff194230 */ /* 0x000fe40000004100 */
[----:B------:R-:W-:Y:S02]  /*3a20*/  @P2 HADD2.F32 R19, -RZ, R26.H0_H0 ;  /* 0x2000001aff132230 */ /* 0x000fe40000004100 */
[----:B------:R-:W-:Y:S02]  /*3a30*/  @P2 HADD2.F32 R23, -RZ, R23.H0_H0 ;  /* 0x20000017ff172230 */ /* 0x000fe40000004100 */
[----:B------:R-:W-:-:S04]  /*3a40*/  @P4 FFMA.FTZ R18, R25, R22, R18 ;  /* 0x0000001619124223 */ /* 0x000fc80000010012 */
[----:B------:R-:W-:Y:S01]  /*3a50*/  @P2 FFMA.FTZ R18, R19, R23, R18 ;  /* 0x0000001713122223 */ /* 0x000fe20000010012 */
[----:B------:R-:W-:Y:S02]  /*3a60*/  @P1 HADD2.F32 R27, -RZ, R27.H0_H0 ;  /* 0x2000001bff1b1230 */ /* 0x000fe40000004100 */
[----:B------:R-:W-:Y:S02]  /*3a70*/  @P0 HADD2.F32 R16, -RZ, R16.H0_H0 ;  /* 0x20000010ff100230 */ /* 0x000fe40000004100 */
[----:B------:R-:W-:-:S05]  /*3a80*/  @P1 HADD2.F32 R29, -RZ, R29.H0_H0 ;  /* 0x2000001dff1d1230 */ /* 0x000fca0000004100 */
[----:B------:R-:W-:-:S04]  /*3a90*/  @P1 FFMA.FTZ R18, R27, R29, R18 ;  /* 0x0000001d1b121223 */ /* 0x000fc80000010012 */
[----:B------:R-:W-:Y:S01]  /*3aa0*/  @P0 FFMA.FTZ R18, R15, R16, R18 ;  /* 0x000000100f120223 */ /* 0x000fe20000010012 */
[----:B------:R-:W-:Y:S02]  /*3ab0*/  MOV R15, R9 ;  /* 0x00000009000f7202 */ /* 0x000fe40000000f00 */
[----:B------:R-:W-:Y:S02]  /*3ac0*/  IADD3 R11, P0, PT, R4, R11, RZ ;  /* 0x0000000b040b7210 */ /* 0x000fe40007f1e0ff */
[----:B------:R-:W-:Y:S02]  /*3ad0*/  F2FP.F16.F32.PACK_AB R18, RZ, R18 ;  /* 0x00000012ff12723e */ /* 0x000fe400000000ff */
[----:B------:R-:W-:Y:S02]  /*3ae0*/  IADD3.X R3, PT, PT, RZ, R3, RZ, P0, !PT ;  /* 0x00000003ff037210 */ /* 0x000fe400007fe4ff */
[----:B------:R-:W-:Y:S01]  /*3af0*/  ISETP.GE.U32.AND P0, PT, R11, UR14, PT ;  /* 0x0000000e0b007c0c */ /* 0x000fe2000bf06070 */
[----:B------:R0:W-:Y:S03]  /*3b00*/  STG.E.U16 desc[UR8][R14.64], R18 ;  /* 0x000000120e007986 */ /* 0x0001e6000c101508 */
[----:B------:R-:W-:-:S02]  /*3b10*/  ISETP.GE.AND.EX P0, PT, R3, UR7, PT, P0 ;  /* 0x0000000703007c0c */ /* 0x000fc4000bf06300 */
[----:B------:R-:W-:-:S04]  /*3b20*/  LEA R0, P1, R4, R0, 0x1 ;  /* 0x0000000004007211 */ /* 0x000fc800078208ff */
[----:B------:R-:W-:-:S07]  /*3b30*/  LEA.HI.X R9, R4, R9, RZ, 0x1, P1 ;  /* 0x0000000904097211 */ /* 0x000fce00008f0cff */
[----:B0-----:R-:W-:Y:S05]  /*3b40*/  @!P0 BRA `(.L_x_1383) ;  /* 0xfffffff000ac8947 */ /* 0x001fea000383ffff */
[----:B------:R-:W-:Y:S05]  /*3b50*/  EXIT ;  /* 0x000000000000794d */ /* 0x000fea0003800000 */
.L_x_1384:
        /* <DEDUP_REMOVED lines=10> */
.L_x_1775:


//--------------------- .text._ZN2at6native51_GLOBAL__N__2c613397_18_DepthwiseConv2d_cu_9959487031conv_depthwise2d_forward_kernelILi5EN3c104HalfEiEEvNS_27GenericPackedTensorAccessorIKT0_Lm4ENS_16DefaultPtrTraitsEiEENS5_IS6_Lm4ES8_iEES9_NS5_IS7_Lm1ES8_iEEbT1_iiiiiiiiiiiiii --------------------------
	.section	.text._ZN2at6native51_GLOBAL__N__2c613397_18_DepthwiseConv2d_cu_9959487031conv_depthwise2d_forward_kernelILi5EN3c104HalfEiEEvNS_27GenericPackedTensorAccessorIKT0_Lm4ENS_16DefaultPtrTraitsEiEENS5_IS6_Lm4ES8_iEES9_NS5_IS7_Lm1ES8_iEEbT1_iiiiiiiiiiiiii,"ax",@progbits
	.align	128
.text._ZN2at6native51_GLOBAL__N__2c613397_18_DepthwiseConv2d_cu_9959487031conv_depthwise2d_forward_kernelILi5EN3c104HalfEiEEvNS_27GenericPackedTensorAccessorIKT0_Lm4ENS_16DefaultPtrTraitsEiEENS5_IS6_Lm4ES8_iEES9_NS5_IS7_Lm1ES8_iEEbT1_iiiiiiiiiiiiii:
        .type           _ZN2at6native51_GLOBAL__N__2c613397_18_DepthwiseConv2d_cu_9959487031conv_depthwise2d_forward_kernelILi5EN3c104HalfEiEEvNS_27GenericPackedTensorAccessorIKT0_Lm4ENS_16DefaultPtrTraitsEiEENS5_IS6_Lm4ES8_iEES9_NS5_IS7_Lm1ES8_iEEbT1_iiiiiiiiiiiiii,@function
        .size           _ZN2at6native51_GLOBAL__N__2c613397_18_DepthwiseConv2d_cu_9959487031conv_depthwise2d_forward_kernelILi5EN3c104HalfEiEEvNS_27GenericPackedTensorAccessorIKT0_Lm4ENS_16DefaultPtrTraitsEiEENS5_IS6_Lm4ES8_iEES9_NS5_IS7_Lm1ES8_iEEbT1_iiiiiiiiiiiiii,(.L_x_1776 - _ZN2at6native51_GLOBAL__N__2c613397_18_DepthwiseConv2d_cu_9959487031conv_depthwise2d_forward_kernelILi5EN3c104HalfEiEEvNS_27GenericPackedTensorAccessorIKT0_Lm4ENS_16DefaultPtrTraitsEiEENS5_IS6_Lm4ES8_iEES9_NS5_IS7_Lm1ES8_iEEbT1_iiiiiiiiiiiiii)
        .other          _ZN2at6native51_GLOBAL__N__2c613397_18_DepthwiseConv2d_cu_9959487031conv_depthwise2d_forward_kernelILi5EN3c104HalfEiEEvNS_27GenericPackedTensorAccessorIKT0_Lm4ENS_16DefaultPtrTraitsEiEENS5_IS6_Lm4ES8_iEES9_NS5_IS7_Lm1ES8_iEEbT1_iiiiiiiiiiiiii,@"STO_CUDA_ENTRY STV_DEFAULT"
_ZN2at6native51_GLOBAL__N__2c613397_18_DepthwiseConv2d_cu_9959487031conv_depthwise2d_forward_kernelILi5EN3c104HalfEiEEvNS_27GenericPackedTensorAccessorIKT0_Lm4ENS_16DefaultPtrTraitsEiEENS5_IS6_Lm4ES8_iEES9_NS5_IS7_Lm1ES8_iEEbT1_iiiiiiiiiiiiii:
        /* <DEDUP_REMOVED lines=13> */
[----:B------:R-:W-:Y:S01]  /*00d0*/  MOV R8, R2 ;  /* 0x0000000200087202 */ /* 0x000fe20000000f00 */
        /* <DEDUP_REMOVED lines=26> */
[----:B-----5:R-:W-:Y:S02]  /*0280*/  MOV R14, RZ ;  /* 0x000000ff000e7202 */ /* 0x020fe40000000f00 */
[----:B--2---:R-:W-:-:S05]  /*0290*/  IADD3 R9, PT, PT, RZ, -R15, RZ ;  /* 0x8000000fff097210 */ /* 0x004fca0007ffe0ff */
[----:B------:R-:W-:-:S04]  /*02a0*/  IMAD R9, R9, R2, RZ ;  /* 0x0000000209097224 */ /* 0x000fc800078e02ff */
[----:B01-34-:R-:W-:-:S07]  /*02b0*/  IMAD.HI.U32 R0, R15, R9, R14 ;  /* 0x000000090f007227 */ /* 0x01bfce00078e000e */
.L_x_1387:
[----:B------:R-:W-:Y:S02]  /*02c0*/  IABS R16, R6 ;  /* 0x0000000600107213 */ /* 0x000fe40000000000 */
[----:B------:R-:W-:Y:S02]  /*02d0*/  IABS R9, R8 ;  /* 0x0000000800097213 */ /* 0x000fe40000000000 */
[----:B------:R-:W0:Y:S01]  /*02e0*/  I2F.RP R17, R16 ;  /* 0x0000001000117306 */ /* 0x000e220000209400 */
[----:B------:R-:W-:Y:S02]  /*02f0*/  IABS R18, R7 ;  /* 0x0000000700127213 */ /* 0x000fe40000000000 */
[----:B------:R-:W-:-:S05]  /*0300*/  IMAD.HI.U32 R21, R0, R9, RZ ;  /* 0x0000000900157227 */ /* 0x000fca00078e00ff */
[----:B------:R-:W-:-:S05]  /*0310*/  IADD3 R14, PT, PT, -R21, RZ, RZ ;  /* 0x000000ff150e7210 */ /* 0x000fca0007ffe1ff */
[----:B------:R-:W-:Y:S01]  /*0320*/  IMAD R9, R18, R14, R9 ;  /* 0x0000000e12097224 */ /* 0x000fe200078e0209 */
[----:B0-----:R-:W0:Y:S04]  /*0330*/  MUFU.RCP R17, R17 ;  /* 0x0000001100117308 */ /* 0x001e280000001000 */
[----:B------:R-:W-:-:S13]  /*0340*/  ISETP.GT.U32.AND P1, PT, R2, R9, PT ;  /* 0x000000090200720c */ /* 0x000fda0003f24070 */
[----:B------:R-:W-:Y:S02]  /*0350*/  @!P1 IADD3 R9, PT, PT, R9, -R18, RZ ;  /* 0x8000001209099210 */ /* 0x000fe40007ffe0ff */
[----:B0-----:R-:W-:Y:S02]  /*0360*/  IADD3 R14, PT, PT, R17, 0xffffffe, RZ ;  /* 0x0ffffffe110e7810 */ /* 0x001fe40007ffe0ff */
[----:B------:R-:W-:Y:S02]  /*0370*/  ISETP.GE.U32.AND P0, PT, R9, R2, PT ;  /* 0x000000020900720c */ /* 0x000fe40003f06070 */
[----:B------:R0:W1:Y:S01]  /*0380*/  F2I.FTZ.U32.TRUNC.NTZ R15, R14 ;  /* 0x0000000e000f7305 */ /* 0x000062000021f000 */
[----:B------:R-:W-:Y:S02]  /*0390*/  LOP3.LUT R9, R8, R7, RZ, 0x3c, !PT ;  /* 0x0000000708097212 */ /* 0x000fe400078e3cff */
[----:B------:R-:W-:Y:S02]  /*03a0*/  @!P1 IADD3 R21, PT, PT, R21, 0x1, RZ ;  /* 0x0000000115159810 */ /* 0x000fe40007ffe0ff */
[----:B------:R-:W-:-:S02]  /*03b0*/  ISETP.GE.AND P2, PT, R9, RZ, PT ;  /* 0x000000ff0900720c */ /* 0x000fc40003f46270 */
[----:B------:R-:W-:Y:S01]  /*03c0*/  ISETP.NE.AND P1, PT, R7, RZ, PT ;  /* 0x000000ff0700720c */ /* 0x000fe20003f25270 */
[----:B0-----:R-:W-:Y:S01]  /*03d0*/  HFMA2 R14, -RZ, RZ, 0, 0 ;  /* 0x00000000ff0e7431 */ /* 0x001fe200000001ff */
[----:B------:R-:W-:Y:S02]  /*03e0*/  IABS R9, R4 ;  /* 0x0000000400097213 */ /* 0x000fe40000000000 */
[----:B------:R-:W-:Y:S02]  /*03f0*/  @P0 IADD3 R21, PT, PT, R21, 0x1, RZ ;  /* 0x0000000115150810 */ /* 0x000fe40007ffe0ff */
[----:B-1----:R-:W-:-:S05]  /*0400*/  IADD3 R17, PT, PT, RZ, -R15, RZ ;  /* 0x8000000fff117210 */ /* 0x002fca0007ffe0ff */
[----:B------:R-:W-:Y:S01]  /*0410*/  @!P2 IADD3 R21, PT, PT, -R21, RZ, RZ ;  /* 0x000000ff1515a210 */ /* 0x000fe20007ffe1ff */
[----:B------:R-:W-:Y:S01]  /*0420*/  IMAD R17, R17, R16, RZ ;  /* 0x0000001011117224 */ /* 0x000fe200078e02ff */
[----:B------:R-:W-:-:S03]  /*0430*/  @!P1 LOP3.LUT R21, RZ, R7, RZ, 0x33, !PT ;  /* 0x00000007ff159212 */ /* 0x000fc600078e33ff */
[----:B------:R-:W-:Y:S01]  /*0440*/  IMAD.HI.U32 R14, R15, R17, R14 ;  /* 0x000000110f0e7227 */ /* 0x000fe200078e000e */
[----:B------:R-:W-:Y:S01]  /*0450*/  IABS R18, R21 ;  /* 0x0000001500127213 */ /* 0x000fe20000000000 */
[----:B------:R-:W0:Y:S03]  /*0460*/  I2F.RP R17, R9 ;  /* 0x0000000900117306 */ /* 0x000e260000209400 */
        /* <DEDUP_REMOVED lines=9> */
[-C--:B------:R-:W-:Y:S01]  /*0500*/  @!P1 IADD3 R15, PT, PT, R15, -R16.reuse, RZ ;  /* 0x800000100f0f9210 */ /* 0x080fe20007ffe0ff */
[----:B------:R0:W1:Y:S01]  /*0510*/  F2I.FTZ.U32.TRUNC.NTZ R19, R18 ;  /* 0x0000001200137305 */ /* 0x000062000021f000 */
[----:B------:R-:W-:Y:S02]  /*0520*/  @!P1 IADD3 R25, PT, PT, R25, 0x1, RZ ;  /* 0x0000000119199810 */ /* 0x000fe40007ffe0ff */
[----:B------:R-:W-:Y:S02]  /*0530*/  ISETP.GE.U32.AND P0, PT, R15, R16, PT ;  /* 0x000000100f00720c */ /* 0x000fe40003f06070 */
[----:B------:R-:W-:Y:S01]  /*0540*/  ISETP.NE.AND P1, PT, R6, RZ, PT ;  /* 0x000000ff0600720c */ /* 0x000fe20003f25270 */
[----:B------:R-:W2:Y:S01]  /*0550*/  LDC.64 R14, c[0x0][0x430] ;  /* 0x00010c00ff0e7b82 */ /* 0x000ea20000000a00 */
[----:B0-----:R-:W-:-:S07]  /*0560*/  HFMA2 R18, -RZ, RZ, 0, 0 ;  /* 0x00000000ff127431 */ /* 0x001fce00000001ff */
[----:B------:R-:W2:Y:S01]  /*0570*/  LDC.64 R16, c[0x0][0x438] ;  /* 0x00010e00ff107b82 */ /* 0x000ea20000000a00 */
[----:B-1----:R-:W-:Y:S02]  /*0580*/  IADD3 R20, PT, PT, RZ, -R19, RZ ;  /* 0x80000013ff147210 */ /* 0x002fe40007ffe0ff */
[----:B------:R-:W-:-:S03]  /*0590*/  @P0 IADD3 R25, PT, PT, R25, 0x1, RZ ;  /* 0x0000000119190810 */ /* 0x000fc60007ffe0ff */
[----:B------:R-:W-:Y:S01]  /*05a0*/  IMAD R23, R20, R9, RZ ;  /* 0x0000000914177224 */ /* 0x000fe200078e02ff */
[----:B------:R-:W-:Y:S02]  /*05b0*/  @!P2 IADD3 R25, PT, PT, -R25, RZ, RZ ;  /* 0x000000ff1919a210 */ /* 0x000fe40007ffe1ff */
[----:B------:R-:W-:Y:S01]  /*05c0*/  @!P1 LOP3.LUT R25, RZ, R6, RZ, 0x33, !PT ;  /* 0x00000006ff199212 */ /* 0x000fe200078e33ff */
[----:B------:R-:W-:-:S03]  /*05d0*/  IMAD.HI.U32 R18, R19, R23, R18 ;  /* 0x0000001713127227 */ /* 0x000fc600078e0012 */
[----:B------:R-:W-:Y:S02]  /*05e0*/  IABS R20, R25 ;  /* 0x0000001900147213 */ /* 0x000fe40000000000 */
[C---:B------:R-:W-:Y:S02]  /*05f0*/  IADD3 R19, PT, PT, -R25.reuse, RZ, RZ ;  /* 0x000000ff19137210 */ /* 0x040fe40007ffe1ff */
[----:B------:R-:W-:Y:S01]  /*0600*/  ISETP.GE.AND P4, PT, R25, RZ, PT ;  /* 0x000000ff1900720c */ /* 0x000fe20003f86270 */
[----:B------:R-:W-:-:S05]  /*0610*/  IMAD.HI.U32 R18, R18, R20, RZ ;  /* 0x0000001412127227 */ /* 0x000fca00078e00ff */
[----:B------:R-:W-:Y:S02]  /*0620*/  IADD3 R22, PT, PT, -R18, RZ, RZ ;  /* 0x000000ff12167210 */ /* 0x000fe40007ffe1ff */
[----:B------:R-:W-:-:S03]  /*0630*/  IADD3 R18, PT, PT, -R21, RZ, RZ ;  /* 0x000000ff15127210 */ /* 0x000fc60007ffe1ff */
        /* <DEDUP_REMOVED lines=8> */
[----:B------:R-:W-:Y:S02]  /*06c0*/  ISETP.GT.AND P3, PT, R29, -0x1, !P3 ;  /* 0xffffffff1d00780c */ /* 0x000fe40005f64270 */
[----:B------:R-:W-:Y:S02]  /*06d0*/  ISETP.GT.AND P6, PT, R18, -0x1, !P6 ;  /* 0xffffffff1200780c */ /* 0x000fe400077c4270 */
[----:B------:R-:W-:Y:S02]  /*06e0*/  @!P0 IADD3 R20, PT, PT, R20, -R9, RZ ;  /* 0x8000000914148210 */ /* 0x000fe40007ffe0ff */
[----:B------:R-:W-:-:S02]  /*06f0*/  PLOP3.LUT P2, PT, P6, P3, PT, 0x80, 0x8 ;  /* 0x000000000008781c */ /* 0x000fc40003747070 */
[----:B------:R-:W-:Y:S02]  /*0700*/  ISETP.GT.U32.AND P1, PT, R9, R20, PT ;  /* 0x000000140900720c */ /* 0x000fe40003f24070 */
[----:B------:R-:W-:-:S04]  /*0710*/  IADD3 R23, PT, PT, R29, UR5, RZ ;  /* 0x000000051d177c10 */ /* 0x000fc8000fffe0ff */
[----:B------:R-:W-:-:S04]  /*0720*/  ISETP.GE.AND P0, PT, R23, UR10, PT ;  /* 0x0000000a17007c0c */ /* 0x000fc8000bf06270 */
[----:B------:R-:W-:Y:S01]  /*0730*/  ISETP.GT.AND P0, PT, R23, -0x1, !P0 ;  /* 0xffffffff1700780c */ /* 0x000fe20004704270 */
[----:B------:R-:W0:Y:S02]  /*0740*/  @P2 LDC.64 R26, c[0x0][0x380] ;  /* 0x0000e000ff1a2b82 */ /* 0x000e240000000a00 */
[----:B------:R-:W-:Y:S02]  /*0750*/  @!P1 IADD3 R20, PT, PT, R20, -R9, RZ ;  /* 0x8000000914149210 */ /* 0x000fe40007ffe0ff */
[----:B------:R-:W-:Y:S02]  /*0760*/  PLOP3.LUT P5, PT, P6, P0, PT, 0x80, 0x8 ;  /* 0x000000000008781c */ /* 0x000fe400037a1070 */
[----:B------:R-:W-:Y:S02]  /*0770*/  ISETP.NE.AND P1, PT, R4, RZ, PT ;  /* 0x000000ff0400720c */ /* 0x000fe40003f25270 */
[----:B------:R-:W-:Y:S01]  /*0780*/  MOV R9, R20 ;  /* 0x0000001400097202 */ /* 0x000fe20000000f00 */
[----:B------:R-:W-:-:S03]  /*0790*/  IMAD R20, R25, UR11, R18 ;  /* 0x0000000b19147c24 */ /* 0x000fc6000f8e0212 */
[----:B------:R-:W-:Y:S01]  /*07a0*/  @!P4 IADD3 R9, PT, PT, -R9, RZ, RZ ;  /* 0x000000ff0909c210 */ /* 0x000fe20007ffe1ff */
[----:B------:R-:W-:-:S04]  /*07b0*/  @P2 IMAD R19, R20, UR10, R29 ;  /* 0x0000000a14132c24 */ /* 0x000fc8000f8e021d */
[----:B------:R-:W1:Y:S02]  /*07c0*/  @P5 LDC.64 R16, c[0x0][0x380] ;  /* 0x0000e000ff105b82 */ /* 0x000e640000000a00 */
[----:B------:R-:W-:-:S05]  /*07d0*/  @!P1 LOP3.LUT R9, RZ, R4, RZ, 0x33, !PT ;  /* 0x00000004ff099212 */ /* 0x000fca00078e33ff */
[----:B------:R-:W-:Y:S02]  /*07e0*/  IMAD R15, R9, UR4, RZ ;  /* 0x00000004090f7c24 */ /* 0x000fe4000f8e02ff */
[----:B0-----:R-:W-:-:S04]  /*07f0*/  @P2 IMAD.WIDE R26, R19, 0x2, R26 ;  /* 0x00000002131a2825 */ /* 0x001fc800078e021a */
[----:B------:R-:W-:Y:S02]  /*0800*/  IMAD.WIDE R24, R9, 0x2, R12 ;  /* 0x0000000209187825 */ /* 0x000fe400078e020c */
[----:B------:R0:W2:Y:S02]  /*0810*/  @P2 LDG.E.U16 R9, desc[UR8][R26.64] ;  /* 0x000000081a092981 */ /* 0x0000a4000c1e1500 */
[----:B------:R-:W-:Y:S02]  /*0820*/  IMAD.WIDE R14, R15, 0x2, R10 ;  /* 0x000000020f0e7825 */ /* 0x000fe400078e020a */
[----:B------:R-:W3:Y:S04]  /*0830*/  LDG.E.U16 R24, desc[UR8][R24.64] ;  /* 0x0000000818187981 */ /* 0x000ee8000c1e1500 */
        /* <DEDUP_REMOVED lines=10> */
[----:B--2---:R-:W-:Y:S02]  /*08e0*/  @P2 HADD2.F32 R25, -RZ, R9.H0_H0 ;  /* 0x20000009ff192230 */ /* 0x004fe40000004100 */
[----:B---3--:R-:W-:Y:S02]  /*08f0*/  HADD2.F32 R9, -RZ, R24.H0_H0 ;  /* 0x20000018ff097230 */ /* 0x008fe40000004100 */
[----:B----4-:R-:W-:-:S05]  /*0900*/  @P2 HADD2.F32 R22, -RZ, R22.H0_H0 ;  /* 0x20000016ff162230 */ /* 0x010fca0000004100 */
[----:B------:R-:W-:Y:S01]  /*0910*/  @P2 FFMA.FTZ R9, R22, R25, R9 ;  /* 0x0000001916092223 */ /* 0x000fe20000010009 */
[----:B------:R-:W-:-:S04]  /*0920*/  @P1 IMAD R22, R20, UR10, R27 ;  /* 0x0000000a14161c24 */ /* 0x000fc8000f8e021b */
[----:B0-----:R-:W-:-:S04]  /*0930*/  @P1 IMAD.WIDE R16, R22, 0x2, R16 ;  /* 0x0000000216101825 */ /* 0x001fc800078e0210 */
[----:B-----5:R-:W-:Y:S02]  /*0940*/  @P5 HADD2.F32 R24, -RZ, R19.H0_H0 ;  /* 0x20000013ff185230 */ /* 0x020fe40000004100 */
[----:B------:R-:W-:Y:S01]  /*0950*/  @P5 HADD2.F32 R22, -RZ, R21.H0_H0 ;  /* 0x20000015ff165230 */ /* 0x000fe20000004100 */
[----:B------:R0:W2:Y:S04]  /*0960*/  @P1 LDG.E.U16 R19, desc[UR8][R16.64] ;  /* 0x0000000810131981 */ /* 0x0000a8000c1e1500 */
[----:B------:R-:W3:Y:S01]  /*0970*/  @P1 LDG.E.U16 R21, desc[UR8][R14.64+0x4] ;  /* 0x000004080e151981 */ /* 0x000ee2000c1e1500 */
        /* <DEDUP_REMOVED lines=10> */
[----:B--2---:R-:W-:Y:S02]  /*0a20*/  @P1 HADD2.F32 R19, -RZ, R19.H0_H0 ;  /* 0x20000013ff131230 */ /* 0x004fe40000004100 */
[----:B---3--:R-:W-:Y:S01]  /*0a30*/  @P1 HADD2.F32 R26, -RZ, R21.H0_H0 ;  /* 0x20000015ff1a1230 */ /* 0x008fe20000004100 */
[----:B------:R-:W-:-:S04]  /*0a40*/  IADD3 R21, PT, PT, R25, UR5, RZ ;  /* 0x0000000519157c10 */ /* 0x000fc8000fffe0ff */
        /* <DEDUP_REMOVED lines=9> */
[----:B-----5:R-:W-:Y:S02]  /*0ae0*/  @P5 HADD2.F32 R24, -RZ, R24.H0_H0 ;  /* 0x20000018ff185230 */ /* 0x020fe40000004100 */
[----:B----4-:R-:W-:Y:S01]  /*0af0*/  @P5 HADD2.F32 R22, -RZ, R22.H0_H0 ;  /* 0x20000016ff165230 */ /* 0x010fe20000004100 */
[----:B------:R-:W-:-:S04]  /*0b00*/  IADD3 R18, PT, PT, R18, UR6, RZ ;  /* 0x0000000612127c10 */ /* 0x000fc8000fffe0ff */
[----:B------:R-:W-:Y:S01]  /*0b10*/  @P5 FFMA.FTZ R9, R22, R24, R9 ;  /* 0x0000001816095223 */ /* 0x000fe20000010009 */
[----:B------:R-:W-:-:S04]  /*0b20*/  ISETP.GE.AND P5, PT, R18, UR11, PT ;  /* 0x0000000b12007c0c */ /* 0x000fc8000bfa6270 */
[----:B------:R-:W-:Y:S02]  /*0b30*/  ISETP.GT.AND P5, PT, R18, -0x1, !P5 ;  /* 0xffffffff1200780c */ /* 0x000fe40006fa4270 */
[----:B------:R-:W-:Y:S01]  /*0b40*/  IADD3 R20, PT, PT, R20, UR6, RZ ;  /* 0x0000000614147c10 */ /* 0x000fe2000fffe0ff */
[----:B--2---:R-:W-:Y:S02]  /*0b50*/  @P6 HADD2.F32 R22, -RZ, R19.H0_H0 ;  /* 0x20000013ff166230 */ /* 0x004fe40000004100 */
[----:B---3--:R-:W-:-:S05]  /*0b60*/  @P6 HADD2.F32 R24, -RZ, R16.H0_H0 ;  /* 0x20000010ff186230 */ /* 0x008fca0000004100 */
[----:B------:R-:W-:Y:S01]  /*0b70*/  @P6 FFMA.FTZ R9, R22, R24, R9 ;  /* 0x0000001816096223 */ /* 0x000fe20000010009 */
[----:B------:R-:W-:-:S13]  /*0b80*/  PLOP3.LUT P6, PT, P5, P3, PT, 0x80, 0x8 ;  /* 0x000000000008781c */ /* 0x000fda0002fc7070 */
[----:B------:R-:W0:Y:S01]  /*0b90*/  @P6 LDC.64 R16, c[0x0][0x380] ;  /* 0x0000e000ff106b82 */ /* 0x000e220000000a00 */
[----:B------:R-:W-:-:S04]  /*0ba0*/  @P6 IMAD R19, R20, UR10, R29 ;  /* 0x0000000a14136c24 */ /* 0x000fc8000f8e021d */
[----:B0-----:R-:W-:Y:S02]  /*0bb0*/  @P6 IMAD.WIDE R16, R19, 0x2, R16 ;  /* 0x0000000213106825 */ /* 0x001fe400078e0210 */
[----:B------:R-:W2:Y:S04]  /*0bc0*/  @P6 LDG.E.U16 R19, desc[UR8][R14.64+0xa] ;  /* 0x00000a080e136981 */ /* 0x000ea8000c1e1500 */
[----:B------:R-:W3:Y:S01]  /*0bd0*/  @P6 LDG.E.U16 R16, desc[UR8][R16.64] ;  /* 0x0000000810106981 */ /* 0x000ee2000c1e1500 */
        /* <DEDUP_REMOVED lines=8> */
[----:B------:R-:W3:Y:S02]  /*0c60*/  @P6 LDG.E.U16 R22, desc[UR8][R16.64] ;  /* 0x0000000810166981 */ /* 0x000ee4000c1e1500 */
[----:B---3--:R-:W-:Y:S02]  /*0c70*/  @P6 HADD2.F32 R24, -RZ, R22.H0_H0 ;  /* 0x20000016ff186230 */ /* 0x008fe40000004100 */
[----:B--2---:R-:W-:-:S05]  /*0c80*/  @P6 HADD2.F32 R22, -RZ, R19.H0_H0 ;  /* 0x20000013ff166230 */ /* 0x004fca0000004100 */
        /* <DEDUP_REMOVED lines=18> */
[----:B---3--:R-:W-:Y:S02]  /*0db0*/  @P6 HADD2.F32 R24, -RZ, R22.H0_H0 ;  /* 0x20000016ff186230 */ /* 0x008fe40000004100 */
[----:B--2---:R-:W-:Y:S02]  /*0dc0*/  @P6 HADD2.F32 R22, -RZ, R19.H0_H0 ;  /* 0x20000013ff166230 */ /* 0x004fe40000004100 */
[----:B------:R-:W-:-:S04]  /*0dd0*/  @P5 IMAD R19, R20, UR10, R21 ;  /* 0x0000000a14135c24 */ /* 0x000fc8000f8e0215 */
[----:B0-----:R-:W-:-:S04]  /*0de0*/  @P5 IMAD.WIDE R16, R19, 0x2, R16 ;  /* 0x0000000213105825 */ /* 0x001fc800078e0210 */
[----:B------:R-:W-:Y:S01]  /*0df0*/  @P6 FFMA.FTZ R9, R22, R24, R9 ;  /* 0x0000001816096223 */ /* 0x000fe20000010009 */
[----:B------:R-:W2:Y:S04]  /*0e00*/  @P5 LDG.E.U16 R19, desc[UR8][R14.64+0x12] ;  /* 0x000012080e135981 */ /* 0x000ea8000c1e1500 */
[----:B------:R-:W3:Y:S01]  /*0e10*/  @P5 LDG.E.U16 R22, desc[UR8][R16.64] ;  /* 0x0000000810165981 */ /* 0x000ee2000c1e1500 */
[----:B------:R-:W-:-:S04]  /*0e20*/  IADD3 R18, PT, PT, R18, UR6, RZ ;  /* 0x0000000612127c10 */ /* 0x000fc8000fffe0ff */
[----:B------:R-:W-:-:S04]  /*0e30*/  ISETP.GE.AND P6, PT, R18, UR11, PT ;  /* 0x0000000b12007c0c */ /* 0x000fc8000bfc6270 */
[----:B------:R-:W-:Y:S02]  /*0e40*/  ISETP.GT.AND P6, PT, R18, -0x1, !P6 ;  /* 0xffffffff1200780c */ /* 0x000fe400077c4270 */
[----:B------:R-:W-:Y:S01]  /*0e50*/  IADD3 R20, PT, PT, R20, UR6, RZ ;  /* 0x0000000614147c10 */ /* 0x000fe2000fffe0ff */
        /* <DEDUP_REMOVED lines=93> */
[----:B------:R0:W3:Y:S01]  /*1430*/  @P5 LDG.E.U16 R22, desc[UR8][R16.64] ;  /* 0x0000000810165981 */ /* 0x0000e2000c1e1500 */
[----:B------:R-:W-:-:S04]  /*1440*/  IADD3 R18, PT, PT, R18, UR6, RZ ;  /* 0x0000000612127c10 */ /* 0x000fc8000fffe0ff */
[----:B------:R-:W-:-:S04]  /*1450*/  ISETP.GE.AND P6, PT, R18, UR11, PT ;  /* 0x0000000b12007c0c */ /* 0x000fc8000bfc6270 */
[----:B------:R-:W-:-:S04]  /*1460*/  ISETP.GT.AND P6, PT, R18, -0x1, !P6 ;  /* 0xffffffff1200780c */ /* 0x000fc800077c4270 */
[----:B------:R-:W-:Y:S02]  /*1470*/  PLOP3.LUT P3, PT, P6, P3, PT, 0x80, 0x8 ;  /* 0x000000000008781c */ /* 0x000fe40003767070 */
[----:B------:R-:W-:-:S11]  /*1480*/  PLOP3.LUT P0, PT, P6, P0, PT, 0x80, 0x8 ;  /* 0x000000000008781c */ /* 0x000fd60003701070 */
[----:B0-----:R-:W0:Y:S01]  /*1490*/  @P3 LDC.64 R16, c[0x0][0x380] ;  /* 0x0000e000ff103b82 */ /* 0x001e220000000a00 */
[----:B------:R-:W-:Y:S02]  /*14a0*/  IADD3 R20, PT, PT, R20, UR6, RZ ;  /* 0x0000000614147c10 */ /* 0x000fe4000fffe0ff */
        /* <DEDUP_REMOVED lines=15> */
[----:B--2---:R-:W-:-:S02]  /*15a0*/  @P5 HADD2.F32 R18, -RZ, R19.H0_H0 ;  /* 0x20000013ff125230 */ /* 0x004fc40000004100 */
[----:B---3--:R-:W-:-:S05]  /*15b0*/  @P5 HADD2.F32 R22, -RZ, R22.H0_H0 ;  /* 0x20000016ff165230 */ /* 0x008fca0000004100 */
        /* <DEDUP_REMOVED lines=13> */
[----:B-----5:R-:W-:Y:S02]  /*1690*/  @P3 HADD2.F32 R29, -RZ, R24.H0_H0 ;  /* 0x20000018ff1d3230 */ /* 0x020fe40000004100 */
[----:B----4-:R-:W-:Y:S02]  /*16a0*/  @P4 HADD2.F32 R28, -RZ, R28.H0_H0 ;  /* 0x2000001cff1c4230 */ /* 0x010fe40000004100 */
[----:B------:R-:W-:Y:S02]  /*16b0*/  @P2 HADD2.F32 R20, -RZ, R20.H0_H0 ;  /* 0x20000014ff142230 */ /* 0x000fe40000004100 */
[----:B-1----:R-:W-:Y:S02]  /*16c0*/  @P2 HADD2.F32 R16, -RZ, R16.H0_H0 ;  /* 0x20000010ff102230 */ /* 0x002fe40000004100 */
[----:B--2---:R-:W-:Y:S02]  /*16d0*/  @P3 HADD2.F32 R24, -RZ, R27.H0_H0 ;  /* 0x2000001bff183230 */ /* 0x004fe40000004100 */
[----:B------:R-:W-:-:S02]  /*16e0*/  @P0 HADD2.F32 R27, -RZ, R26.H0_H0 ;  /* 0x2000001aff1b0230 */ /* 0x000fc40000004100 */
[----:B------:R-:W-:Y:S02]  /*16f0*/  @P0 HADD2.F32 R26, -RZ, R25.H0_H0 ;  /* 0x20000019ff1a0230 */ /* 0x000fe40000004100 */
[----:B------:R-:W-:Y:S01]  /*1700*/  @P3 FFMA.FTZ R9, R24, R29, R9 ;  /* 0x0000001d18093223 */ /* 0x000fe20000010009 */
[----:B------:R-:W-:-:S03]  /*1710*/  @P4 HADD2.F32 R22, -RZ, R22.H0_H0 ;  /* 0x20000016ff164230 */ /* 0x000fc60000004100 */
[----:B------:R-:W-:Y:S01]  /*1720*/  @P0 FFMA.FTZ R9, R26, R27, R9 ;  /* 0x0000001b1a090223 */ /* 0x000fe20000010009 */
[----:B------:R-:W-:-:S03]  /*1730*/  @P1 HADD2.F32 R14, -RZ, R17.H0_H0 ;  /* 0x20000011ff0e1230 */ /* 0x000fc60000004100 */
[----:B------:R-:W-:Y:S01]  /*1740*/  @P4 FFMA.FTZ R9, R28, R22, R9 ;  /* 0x000000161c094223 */ /* 0x000fe20000010009 */
[----:B---3--:R-:W-:-:S03]  /*1750*/  @P1 HADD2.F32 R18, -RZ, R18.H0_H0 ;  /* 0x20000012ff121230 */ /* 0x008fc60000004100 */
        /* <DEDUP_REMOVED lines=12> */
.L_x_1386:
        /* <DEDUP_REMOVED lines=13> */
[----:B-----5:R-:W-:-:S06]  /*18f0*/  IADD3 R12, PT, PT, R0, 0xffffffe, RZ ;  /* 0x0ffffffe000c7810 */ /* 0x020fcc0007ffe0ff */
[----:B------:R5:W2:Y:S02]  /*1900*/  F2I.FTZ.U32.TRUNC.NTZ R13, R12 ;  /* 0x0000000c000d7305 */ /* 0x000aa4000021f000 */
[----:B-----5:R-:W-:Y:S01]  /*1910*/  HFMA2 R12, -RZ, RZ, 0, 0 ;  /* 0x00000000ff0c7431 */ /* 0x020fe200000001ff */
[----:B--2---:R-:W-:-:S05]  /*1920*/  IADD3 R9, PT, PT, RZ, -R13, RZ ;  /* 0x8000000dff097210 */ /* 0x004fca0007ffe0ff */
[----:B------:R-:W-:-:S04]  /*1930*/  IMAD R9, R9, R2, RZ ;  /* 0x0000000209097224 */ /* 0x000fc800078e02ff */
[----:B01-34-:R-:W-:-:S07]  /*1940*/  IMAD.HI.U32 R0, R13, R9, R12 ;  /* 0x000000090d007227 */ /* 0x01bfce00078e000c */
.L_x_1388:
[----:B------:R-:W-:Y:S01]  /*1950*/  IABS R14, R6 ;  /* 0x00000006000e7213 */ /* 0x000fe20000000000 */
[----:B------:R-:W0:Y:S01]  /*1960*/  LDC.64 R22, c[0x0][0x430] ;  /* 0x00010c00ff167b82 */ /* 0x000e220000000a00 */
[----:B------:R-:W-:Y:S02]  /*1970*/  IABS R9, R8 ;  /* 0x0000000800097213 */ /* 0x000fe40000000000 */
[----:B------:R-:W1:Y:S01]  /*1980*/  I2F.RP R17, R14 ;  /* 0x0000000e00117306 */ /* 0x000e620000209400 */
[----:B------:R-:W-:Y:S02]  /*1990*/  IABS R16, R7 ;  /* 0x0000000700107213 */ /* 0x000fe40000000000 */
[----:B------:R-:W-:-:S05]  /*19a0*/  IMAD.HI.U32 R15, R0, R9, RZ ;  /* 0x00000009000f7227 */ /* 0x000fca00078e00ff */
[----:B------:R-:W-:-:S05]  /*19b0*/  IADD3 R12, PT, PT, -R15, RZ, RZ ;  /* 0x000000ff0f0c7210 */ /* 0x000fca0007ffe1ff */
[----:B------:R-:W-:Y:S01]  /*19c0*/  IMAD R9, R16, R12, R9 ;  /* 0x0000000c10097224 */ /* 0x000fe200078e0209 */
[----:B-1----:R-:W1:Y:S04]  /*19d0*/  MUFU.RCP R17, R17 ;  /* 0x0000001100117308 */ /* 0x002e680000001000 */
[----:B------:R-:W-:-:S13]  /*19e0*/  ISETP.GT.U32.AND P1, PT, R2, R9, PT ;  /* 0x000000090200720c */ /* 0x000fda0003f24070 */
[----:B------:R-:W-:Y:S02]  /*19f0*/  @!P1 IADD3 R9, PT, PT, R9, -R16, RZ ;  /* 0x8000001009099210 */ /* 0x000fe40007ffe0ff */
[----:B-1----:R-:W-:Y:S02]  /*1a00*/  IADD3 R12, PT, PT, R17, 0xffffffe, RZ ;  /* 0x0ffffffe110c7810 */ /* 0x002fe40007ffe0ff */
[----:B------:R-:W-:Y:S02]  /*1a10*/  ISETP.GE.U32.AND P0, PT, R9, R2, PT ;  /* 0x000000020900720c */ /* 0x000fe40003f06070 */
[----:B------:R-:W-:Y:S01]  /*1a20*/  LOP3.LUT R9, R8, R7, RZ, 0x3c, !PT ;  /* 0x0000000708097212 */ /* 0x000fe200078e3cff */
[----:B------:R1:W2:Y:S01]  /*1a30*/  F2I.FTZ.U32.TRUNC.NTZ R13, R12 ;  /* 0x0000000c000d7305 */ /* 0x0002a2000021f000 */
[----:B------:R-:W-:Y:S02]  /*1a40*/  @!P1 IADD3 R15, PT, PT, R15, 0x1, RZ ;  /* 0x000000010f0f9810 */ /* 0x000fe40007ffe0ff */
[----:B------:R-:W-:-:S02]  /*1a50*/  ISETP.GE.AND P2, PT, R9, RZ, PT ;  /* 0x000000ff0900720c */ /* 0x000fc40003f46270 */
[----:B------:R-:W-:Y:S02]  /*1a60*/  ISETP.NE.AND P1, PT, R7, RZ, PT ;  /* 0x000000ff0700720c */ /* 0x000fe40003f25270 */
[----:B------:R-:W-:Y:S02]  /*1a70*/  IABS R9, R4 ;  /* 0x0000000400097213 */ /* 0x000fe40000000000 */
[----:B-1----:R-:W-:Y:S02]  /*1a80*/  MOV R12, RZ ;  /* 0x000000ff000c7202 */ /* 0x002fe40000000f00 */
[----:B------:R-:W-:Y:S02]  /*1a90*/  @P0 IADD3 R15, PT, PT, R15, 0x1, RZ ;  /* 0x000000010f0f0810 */ /* 0x000fe40007ffe0ff */
[----:B--2---:R-:W-:-:S03]  /*1aa0*/  IADD3 R17, PT, PT, RZ, -R13, RZ ;  /* 0x8000000dff117210 */ /* 0x004fc60007ffe0ff */
[----:B------:R-:W-:Y:S02]  /*1ab0*/  @!P2 IADD3 R15, PT, PT, -R15, RZ, RZ ;  /* 0x000000ff0f0fa210 */ /* 0x000fe40007ffe1ff */
[----:B------:R-:W-:Y:S01]  /*1ac0*/  @!P1 LOP3.LUT R15, RZ, R7, RZ, 0x33, !PT ;  /* 0x00000007ff0f9212 */ /* 0x000fe200078e33ff */
[----:B------:R-:W-:-:S03]  /*1ad0*/  IMAD R17, R17, R14, RZ ;  /* 0x0000000e11117224 */ /* 0x000fc600078e02ff */
[----:B------:R-:W-:Y:S01]  /*1ae0*/  IABS R16, R15 ;  /* 0x0000000f00107213 */ /* 0x000fe20000000000 */
[----:B------:R-:W-:-:S03]  /*1af0*/  IMAD.HI.U32 R12, R13, R17, R12 ;  /* 0x000000110d0c7227 */ /* 0x000fc600078e000c */
[----:B------:R-:W-:Y:S02]  /*1b00*/  MOV R13, R16 ;  /* 0x00000010000d7202 */ /* 0x000fe40000000f00 */
[----:B------:R-:W1:Y:S03]  /*1b10*/  I2F.RP R16, R9 ;  /* 0x0000000900107306 */ /* 0x000e660000209400 */
[----:B------:R-:W-:-:S05]  /*1b20*/  IMAD.HI.U32 R19, R12, R13, RZ ;  /* 0x0000000d0c137227 */ /* 0x000fca00078e00ff */
[----:B------:R-:W-:-:S05]  /*1b30*/  IADD3 R12, PT, PT, -R19, RZ, RZ ;  /* 0x000000ff130c7210 */ /* 0x000fca0007ffe1ff */
[C---:B------:R-:W-:Y:S01]  /*1b40*/  IMAD R13, R14.reuse, R12, R13 ;  /* 0x0000000c0e0d7224 */ /* 0x040fe200078e020d */
[----:B------:R-:W-:Y:S01]  /*1b50*/  LOP3.LUT R12, R15, R6, RZ, 0x3c, !PT ;  /* 0x000000060f0c7212 */ /* 0x000fe200078e3cff */
[----:B-1----:R-:W1:Y:S03]  /*1b60*/  MUFU.RCP R16, R16 ;  /* 0x0000001000107308 */ /* 0x002e660000001000 */
[----:B------:R-:W-:Y:S02]  /*1b70*/  ISETP.GT.U32.AND P1, PT, R14, R13, PT ;  /* 0x0000000d0e00720c */ /* 0x000fe40003f24070 */
[----:B------:R-:W-:-:S11]  /*1b80*/  ISETP.GE.AND P2, PT, R12, RZ, PT ;  /* 0x000000ff0c00720c */ /* 0x000fd60003f46270 */
[-C--:B------:R-:W-:Y:S02]  /*1b90*/  @!P1 IADD3 R13, PT, PT, R13, -R14.reuse, RZ ;  /* 0x8000000e0d0d9210 */ /* 0x080fe40007ffe0ff */
[----:B-1----:R-:W-:Y:S02]  /*1ba0*/  IADD3 R17, PT, PT, R16, 0xffffffe, RZ ;  /* 0x0ffffffe10117810 */ /* 0x002fe40007ffe0ff */
[----:B------:R-:W-:Y:S02]  /*1bb0*/  ISETP.GE.U32.AND P0, PT, R13, R14, PT ;  /* 0x0000000e0d00720c */ /* 0x000fe40003f06070 */
[----:B------:R-:W1:Y:S01]  /*1bc0*/  F2I.FTZ.U32.TRUNC.NTZ R13, R17 ;  /* 0x00000011000d7305 */ /* 0x000e62000021f000 */
[----:B------:R-:W-:Y:S02]  /*1bd0*/  @!P1 IADD3 R19, PT, PT, R19, 0x1, RZ ;  /* 0x0000000113139810 */ /* 0x000fe40007ffe0ff */
[----:B------:R-:W-:Y:S02]  /*1be0*/  ISETP.NE.AND P1, PT, R6, RZ, PT ;  /* 0x000000ff0600720c */ /* 0x000fe40003f25270 */
[----:B------:R-:W-:-:S05]  /*1bf0*/  IADD3 R16, PT, PT, -R15, RZ, RZ ;  /* 0x000000ff0f107210 */ /* 0x000fca0007ffe1ff */
[----:B------:R-:W-:Y:S01]  /*1c00*/  IMAD R21, R7, R16, R8 ;  /* 0x0000001007157224 */ /* 0x000fe200078e0208 */
[----:B------:R-:W-:Y:S02]  /*1c10*/  @P0 IADD3 R19, PT, PT, R19, 0x1, RZ ;  /* 0x0000000113130810 */ /* 0x000fe40007ffe0ff */
[----:B-1----:R-:W-:Y:S02]  /*1c20*/  IADD3 R12, PT, PT, RZ, -R13, RZ ;  /* 0x8000000dff0c7210 */ /* 0x002fe40007ffe0ff */
[----:B------:R-:W-:Y:S02]  /*1c30*/  @!P2 IADD3 R19, PT, PT, -R19, RZ, RZ ;  /* 0x000000ff1313a210 */ /* 0x000fe40007ffe1ff */
[----:B------:R-:W-:Y:S01]  /*1c40*/  @!P1 LOP3.LUT R19, RZ, R6, RZ, 0x33, !PT ;  /* 0x00000006ff139212 */ /* 0x000fe200078e33ff */
[----:B------:R-:W-:Y:S01]  /*1c50*/  IMAD R17, R12, R9, RZ ;  /* 0x000000090c117224 */ /* 0x000fe200078e02ff */
[----:B------:R-:W-:Y:S02]  /*1c60*/  MOV R12, RZ ;  /* 0x000000ff000c7202 */ /* 0x000fe40000000f00 */
[----:B------:R-:W-:-:S02]  /*1c70*/  IABS R14, R19 ;  /* 0x00000013000e7213 */ /* 0x000fc40000000000 */
[----:B------:R-:W-:Y:S01]  /*1c80*/  ISETP.GE.AND P5, PT, R19, RZ, PT ;  /* 0x000000ff1300720c */ /* 0x000fe20003fa6270 */
[----:B------:R-:W-:-:S06]  /*1c90*/  IMAD.HI.U32 R17, R13, R17, R12 ;  /* 0x000000110d117227 */ /* 0x000fcc00078e000c */
[----:B------:R-:W-:Y:S01]  /*1ca0*/  IMAD.HI.U32 R12, R17, R14, RZ ;  /* 0x0000000e110c7227 */ /* 0x000fe200078e00ff */
[----:B------:R-:W-:-:S04]  /*1cb0*/  IADD3 R17, PT, PT, -R19, RZ, RZ ;  /* 0x000000ff13117210 */ /* 0x000fc80007ffe1ff */
[----:B------:R-:W-:Y:S01]  /*1cc0*/  IADD3 R12, PT, PT, -R12, RZ, RZ ;  /* 0x000000ff0c0c7210 */ /* 0x000fe20007ffe1ff */
[----:B------:R-:W-:-:S04]  /*1cd0*/  IMAD R18, R6, R17, R15 ;  /* 0x0000001106127224 */ /* 0x000fc800078e020f */
[C---:B------:R-:W-:Y:S02]  /*1ce0*/  IMAD R14, R9.reuse, R12, R14 ;  /* 0x0000000c090e7224 */ /* 0x040fe400078e020e */
[----:B------:R-:W0:Y:S03]  /*1cf0*/  LDC.64 R12, c[0x0][0x438] ;  /* 0x00010e00ff0c7b82 */ /* 0x000e260000000a00 */
[----:B------:R-:W-:-:S13]  /*1d00*/  ISETP.GT.U32.AND P0, PT, R9, R14, PT ;  /* 0x0000000e0900720c */ /* 0x000fda0003f04070 */
[----:B------:R-:W-:-:S04]  /*1d10*/  @!P0 IADD3 R14, PT, PT, R14, -R9, RZ ;  /* 0x800000090e0e8210 */ /* 0x000fc80007ffe0ff */
[----:B------:R-:W-:Y:S01]  /*1d20*/  ISETP.GT.U32.AND P1, PT, R9, R14, PT ;  /* 0x0000000e0900720c */ /* 0x000fe20003f24070 */
[----:B0-----:R-:W-:Y:S02]  /*1d30*/  IMAD R22, R21, R22, -R12 ;  /* 0x0000001615167224 */ /* 0x001fe400078e0a0c */
[----:B------:R-:W-:-:S03]  /*1d40*/  IMAD R18, R18, R23, -R13 ;  /* 0x0000001712127224 */ /* 0x000fc600078e0a0d */
[----:B------:R-:W-:Y:S01]  /*1d50*/  ISETP.GE.AND P0, PT, R22, UR10, PT ;  /* 0x0000000a16007c0c */ /* 0x000fe2000bf06270 */
[----:B------:R-:W-:Y:S01]  /*1d60*/  IMAD R19, R19, UR11, R18 ;  /* 0x0000000b13137c24 */ /* 0x000fe2000f8e0212 */
[----:B------:R-:W-:Y:S02]  /*1d70*/  ISETP.GE.AND P6, PT, R18, UR11, PT ;  /* 0x0000000b12007c0c */ /* 0x000fe4000bfc6270 */
[----:B------:R-:W-:-:S03]  /*1d80*/  IADD3 R20, PT, PT, R22, UR5, RZ ;  /* 0x0000000516147c10 */ /* 0x000fc6000fffe0ff */
[----:B------:R-:W-:Y:S02]  /*1d90*/  @!P1 IADD3 R14, PT, PT, R14, -R9, RZ ;  /* 0x800000090e0e9210 */ /* 0x000fe40007ffe0ff */
[----:B------:R-:W-:Y:S02]  /*1da0*/  ISETP.NE.AND P1, PT, R4, RZ, PT ;  /* 0x000000ff0400720c */ /* 0x000fe40003f25270 */
[----:B------:R-:W-:Y:S02]  /*1db0*/  ISETP.GT.AND P0, PT, R22, -0x1, !P0 ;  /* 0xffffffff1600780c */ /* 0x000fe40004704270 */
[----:B------:R-:W-:Y:S02]  /*1dc0*/  ISETP.GT.AND P6, PT, R18, -0x1, !P6 ;  /* 0xffffffff1200780c */ /* 0x000fe400077c4270 */
[C---:B------:R-:W-:Y:S02]  /*1dd0*/  ISETP.GE.AND P4, PT, R20.reuse, UR10, PT ;  /* 0x0000000a14007c0c */ /* 0x040fe4000bf86270 */
[----:B------:R-:W-:-:S02]  /*1de0*/  IADD3 R23, PT, PT, R20, UR5, RZ ;  /* 0x0000000514177c10 */ /* 0x000fc4000fffe0ff */
[----:B------:R-:W-:Y:S02]  /*1df0*/  MOV R9, R14 ;  /* 0x0000000e00097202 */ /* 0x000fe40000000f00 */
[----:B------:R-:W-:Y:S02]  /*1e00*/  PLOP3.LUT P2, PT, P6, P0, PT, 0x80, 0x8 ;  /* 0x000000000008781c */ /* 0x000fe40003741070 */
[----:B------:R-:W-:Y:S02]  /*1e10*/  ISETP.GT.AND P4, PT, R20, -0x1, !P4 ;  /* 0xffffffff1400780c */ /* 0x000fe40006784270 */
[----:B------:R-:W-:Y:S02]  /*1e20*/  ISETP.GE.AND P3, PT, R23, UR10, PT ;  /* 0x0000000a17007c0c */ /* 0x000fe4000bf66270 */
[----:B------:R-:W-:Y:S02]  /*1e30*/  @!P5 IADD3 R9, PT, PT, -R9, RZ, RZ ;  /* 0x000000ff0909d210 */ /* 0x000fe40007ffe1ff */
[----:B------:R-:W-:-:S02]  /*1e40*/  PLOP3.LUT P5, PT, P6, P4, PT, 0x80, 0x8 ;  /* 0x000000000008781c */ /* 0x000fc400037a9070 */
[----:B------:R-:W-:Y:S02]  /*1e50*/  ISETP.GT.AND P3, PT, R23, -0x1, !P3 ;  /* 0xffffffff1700780c */ /* 0x000fe40005f64270 */
[----:B------:R-:W-:Y:S01]  /*1e60*/  @!P1 LOP3.LUT R9, RZ, R4, RZ, 0x33, !PT ;  /* 0x00000004ff099212 */ /* 0x000fe200078e33ff */
[----:B------:R-:W0:Y:S01]  /*1e70*/  @P2 LDC.64 R24, c[0x0][0x380] ;  /* 0x0000e000ff182b82 */ /* 0x000e220000000a00 */
[----:B------:R-:W-:Y:S01]  /*1e80*/  PLOP3.LUT P1, PT, P6, P3, PT, 0x80, 0x8 ;  /* 0x000000000008781c */ /* 0x000fe20003727070 */
[----:B------:R-:W-:Y:S02]  /*1e90*/  @P2 IMAD R21, R19, UR10, R22 ;  /* 0x0000000a13152c24 */ /* 0x000fe4000f8e0216 */
[----:B------:R-:W-:-:S04]  /*1ea0*/  IMAD R13, R9, UR4, RZ ;  /* 0x00000004090d7c24 */ /* 0x000fc8000f8e02ff */
[----:B------:R-:W1:Y:S01]  /*1eb0*/  @P5 LDC.64 R16, c[0x0][0x380] ;  /* 0x0000e000ff105b82 */ /* 0x000e620000000a00 */
[----:B------:R-:W-:Y:S02]  /*1ec0*/  @P5 IMAD R9, R19, UR10, R20 ;  /* 0x0000000a13095c24 */ /* 0x000fe4000f8e0214 */
[----:B------:R-:W-:-:S05]  /*1ed0*/  IMAD.WIDE R12, R13, 0x2, R10 ;  /* 0x000000020d0c7825 */ /* 0x000fca00078e020a */
[----:B------:R-:W2:Y:S01]  /*1ee0*/  @P1 LDC.64 R14, c[0x0][0x380] ;  /* 0x0000e000ff0e1b82 */ /* 0x000ea20000000a00 */
[----:B------:R-:W3:Y:S04]  /*1ef0*/  @P5 LDG.E.U16 R26, desc[UR8][R12.64+0x2] ;  /* 0x000002080c1a5981 */ /* 0x000ee8000c1e1500 */
[----:B------:R-:W4:Y:S01]  /*1f00*/  @P1 LDG.E.U16 R27, desc[UR8][R12.64+0x4] ;  /* 0x000004080c1b1981 */ /* 0x000f22000c1e1500 */
[----:B0-----:R-:W-:-:S03]  /*1f10*/  @P2 IMAD.WIDE R24, R21, 0x2, R24 ;  /* 0x0000000215182825 */ /* 0x001fc600078e0218 */
[----:B------:R-:W5:Y:S04]  /*1f20*/  @P2 LDG.E.U16 R21, desc[UR8][R12.64] ;  /* 0x000000080c152981 */ /* 0x000f68000c1e1500 */
[----:B------:R-:W4:Y:S01]  /*1f30*/  @P2 LDG.E.U16 R24, desc[UR8][R24.64] ;  /* 0x0000000818182981 */ /* 0x000f22000c1e1500 */
[----:B-1----:R-:W-:-:S04]  /*1f40*/  @P5 IMAD.WIDE R16, R9, 0x2, R16 ;  /* 0x0000000209105825 */ /* 0x002fc800078e0210 */
[----:B------:R-:W-:Y:S02]  /*1f50*/  @P1 IMAD R9, R19, UR10, R23 ;  /* 0x0000000a13091c24 */ /* 0x000fe4000f8e0217 */
[----:B------:R-:W4:Y:S02]  /*1f60*/  @P5 LDG.E.U16 R16, desc[UR8][R16.64] ;  /* 0x0000000810105981 */ /* 0x000f24000c1e1500 */
[----:B--2---:R-:W-:-:S06]  /*1f70*/  @P1 IMAD.WIDE R14, R9, 0x2, R14 ;  /* 0x00000002090e1825 */ /* 0x004fcc00078e020e */
[----:B------:R-:W2:Y:S01]  /*1f80*/  @P1 LDG.E.U16 R14, desc[UR8][R14.64] ;  /* 0x000000080e0e1981 */ /* 0x000ea2000c1e1500 */
[----:B------:R-:W-:Y:S01]  /*1f90*/  MOV R9, RZ ;  /* 0x000000ff00097202 */ /* 0x000fe20000000f00 */
[----:B---3--:R-:W-:Y:S02]  /*1fa0*/  @P5 HADD2.F32 R26, -RZ, R26.H0_H0 ;  /* 0x2000001aff1a5230 */ /* 0x008fe40000004100 */
[----:B-----5:R-:W-:Y:S02]  /*1fb0*/  @P2 HADD2.F32 R21, -RZ, R21.H0_H0 ;  /* 0x20000015ff152230 */ /* 0x020fe40000004100 */
[----:B----4-:R-:W-:Y:S01]  /*1fc0*/  @P2 HADD2.F32 R28, -RZ, R24.H0_H0 ;  /* 0x20000018ff1c2230 */ /* 0x010fe20000004100 */
[----:B------:R-:W-:-:S04]  /*1fd0*/  IADD3 R24, PT, PT, R23, UR5, RZ ;  /* 0x0000000517187c10 */ /* 0x000fc8000fffe0ff */
[----:B------:R-:W-:Y:S01]  /*1fe0*/  @P2 FFMA.FTZ R9, R21, R28, RZ ;  /* 0x0000001c15092223 */ /* 0x000fe200000100ff */
[----:B------:R-:W-:Y:S01]  /*1ff0*/  ISETP.GE.AND P2, PT, R24, UR10, PT ;  /* 0x0000000a18007c0c */ /* 0x000fe2000bf46270 */
[----:B------:R-:W-:-:S03]  /*2000*/  @P5 HADD2.F32 R21, -RZ, R16.H0_H0 ;  /* 0x20000010ff155230 */ /* 0x000fc60000004100 */
[----:B------:R-:W-:Y:S02]  /*2010*/  ISETP.GT.AND P2, PT, R24, -0x1, !P2 ;  /* 0xffffffff1800780c */ /* 0x000fe40005744270 */
[----:B------:R-:W-:Y:S01]  /*2020*/  @P5 FFMA.FTZ R9, R26, R21, R9 ;  /* 0x000000151a095223 */ /* 0x000fe20000010009 */
[----:B--2---:R-:W-:Y:S02]  /*2030*/  @P1 HADD2.F32 R15, -RZ, R14.H0_H0 ;  /* 0x2000000eff0f1230 */ /* 0x004fe40000004100 */
[----:B------:R-:W-:Y:S01]  /*2040*/  @P1 HADD2.F32 R14, -RZ, R27.H0_H0 ;  /* 0x2000001bff0e1230 */ /* 0x000fe20000004100 */
[----:B------:R-:W-:Y:S02]  /*2050*/  IADD3 R21, PT, PT, R24, UR5, RZ ;  /* 0x0000000518157c10 */ /* 0x000fe4000fffe0ff */
[----:B------:R-:W-:Y:S02]  /*2060*/  PLOP3.LUT P5, PT, P6, P2, PT, 0x80, 0x8 ;  /* 0x000000000008781c */ /* 0x000fe400037a5070 */
[----:B------:R-:W-:Y:S01]  /*2070*/  @P1 FFMA.FTZ R9, R14, R15, R9 ;  /* 0x0000000f0e091223 */ /* 0x000fe20000010009 */
[----:B------:R-:W-:-:S04]  /*2080*/  ISETP.GE.AND P1, PT, R21, UR10, PT ;  /* 0x0000000a15007c0c */ /* 0x000fc8000bf26270 */
[----:B------:R-:W-:-:S04]  /*2090*/  ISETP.GT.AND P1, PT, R21, -0x1, !P1 ;  /* 0xffffffff1500780c */ /* 0x000fc80004f24270 */
[----:B------:R-:W-:Y:S02]  /*20a0*/  PLOP3.LUT P6, PT, P6, P1, PT, 0x80, 0x8 ;  /* 0x000000000008781c */ /* 0x000fe400037c3070 */
[----:B------:R-:W0:Y:S11]  /*20b0*/  @P5 LDC.64 R16, c[0x0][0x380] ;  /* 0x0000e000ff105b82 */ /* 0x000e360000000a00 */
[----:B------:R-:W1:Y:S01]  /*20c0*/  @P6 LDC.64 R14, c[0x0][0x380] ;  /* 0x0000e000ff0e6b82 */ /* 0x000e620000000a00 */
[C---:B------:R-:W-:Y:S01]  /*20d0*/  @P5 IMAD R25, R19.reuse, UR10, R24 ;  /* 0x0000000a13195c24 */ /* 0x040fe2000f8e0218 */
[----:B------:R-:W2:Y:S01]  /*20e0*/  @P6 LDG.E.U16 R28, desc[UR8][R12.64+0x8] ;  /* 0x000008080c1c6981 */ /* 0x000ea2000c1e1500 */
[----:B------:R-:W-:-:S02]  /*20f0*/  @P6 IMAD R27, R19, UR10, R21 ;  /* 0x0000000a131b6c24 */ /* 0x000fc4000f8e0215 */
[----:B0-----:R-:W-:Y:S02]  /*2100*/  @P5 IMAD.WIDE R16, R25, 0x2, R16 ;  /* 0x0000000219105825 */ /* 0x001fe400078e0210 */
[----:B------:R-:W3:Y:S04]  /*2110*/  @P5 LDG.E.U16 R25, desc[UR8][R12.64+0x6] ;  /* 0x000006080c195981 */ /* 0x000ee8000c1e1500 */
[----:B------:R-:W4:Y:S01]  /*2120*/  @P5 LDG.E.U16 R16, desc[UR8][R16.64] ;  /* 0x0000000810105981 */ /* 0x000f22000c1e1500 */
[----:B-1----:R-:W-:-:S06]  /*2130*/  @P6 IMAD.WIDE R14, R27, 0x2, R14 ;  /* 0x000000021b0e6825 */ /* 0x002fcc00078e020e */
[----:B------:R-:W5:Y:S01]  /*2140*/  @P6 LDG.E.U16 R14, desc[UR8][R14.64] ;  /* 0x000000080e0e6981 */ /* 0x000f62000c1e1500 */
[----:B------:R-:W-:Y:S02]  /*2150*/  IADD3 R18, PT, PT, R18, UR6, RZ ;  /* 0x0000000612127c10 */ /* 0x000fe4000fffe0ff */
[----:B------:R-:W-:Y:S01]  /*2160*/  IADD3 R19, PT, PT, R19, UR6, RZ ;  /* 0x0000000613137c10 */ /* 0x000fe2000fffe0ff */
[----:B--2---:R-:W-:Y:S02]  /*2170*/  @P6 HADD2.F32 R28, -RZ, R28.H0_H0 ;  /* 0x2000001cff1c6230 */ /* 0x004fe40000004100 */
[----:B---3--:R-:W-:Y:S02]  /*2180*/  @P5 HADD2.F32 R26, -RZ, R25.H0_H0 ;  /* 0x20000019ff1a5230 */ /* 0x008fe40000004100 */
[----:B----4-:R-:W-:-:S05]  /*2190*/  @P5 HADD2.F32 R27, -RZ, R16.H0_H0 ;  /* 0x20000010ff1b5230 */ /* 0x010fca0000004100 */
[----:B------:R-:W-:Y:S01]  /*21a0*/  @P5 FFMA.FTZ R9, R26, R27, R9 ;  /* 0x0000001b1a095223 */ /* 0x000fe20000010009 */
[----:B------:R-:W-:Y:S01]  /*21b0*/  ISETP.GE.AND P5, PT, R18, UR11, PT ;  /* 0x0000000b12007c0c */ /* 0x000fe2000bfa6270 */
[----:B-----5:R-:W-:-:S03]  /*21c0*/  @P6 HADD2.F32 R16, -RZ, R14.H0_H0 ;  /* 0x2000000eff106230 */ /* 0x020fc60000004100 */
[----:B------:R-:W-:Y:S02]  /*21d0*/  ISETP.GT.AND P5, PT, R18, -0x1, !P5 ;  /* 0xffffffff1200780c */ /* 0x000fe40006fa4270 */
[----:B------:R-:W-:Y:S02]  /*21e0*/  @P6 FFMA.FTZ R9, R28, R16, R9 ;  /* 0x000000101c096223 */ /* 0x000fe40000010009 */
        /* <DEDUP_REMOVED lines=99> */
[----:B------:R-:W-:-:S05]  /*2820*/  IADD3 R27, PT, PT, R19, UR6, RZ ;  /* 0x00000006131b7c10 */ /* 0x000fca000fffe0ff */
        /* <DEDUP_REMOVED lines=31> */
[----:B------:R-:W-:Y:S02]  /*2a20*/  IADD3 R18, PT, PT, R18, UR6, RZ ;  /* 0x0000000612127c10 */ /* 0x000fe4000fffe0ff */
[----:B------:R-:W-:Y:S02]  /*2a30*/  PLOP3.LUT P5, PT, P5, P1, PT, 0x80, 0x8 ;  /* 0x000000000008781c */ /* 0x000fe40002fa3070 */
[----:B------:R-:W-:-:S11]  /*2a40*/  IADD3 R25, PT, PT, R27, UR6, RZ ;  /* 0x000000061b197c10 */ /* 0x000fd6000fffe0ff */
[----:B------:R-:W-:Y:S01]  /*2a50*/  @P5 IMAD R27, R27, UR10, R21 ;  /* 0x0000000a1b1b5c24 */ /* 0x000fe2000f8e0215 */
[----:B------:R-:W4:Y:S01]  /*2a60*/  @P5 LDG.E.U16 R28, desc[UR8][R12.64+0x26] ;  /* 0x000026080c1c5981 */ /* 0x000f22000c1e1500 */
[----:B--2---:R-:W-:Y:S02]  /*2a70*/  @P6 HADD2.F32 R16, -RZ, R19.H0_H0 ;  /* 0x20000013ff106230 */ /* 0x004fe40000004100 */
[----:B---3--:R-:W-:Y:S02]  /*2a80*/  @P6 HADD2.F32 R17, -RZ, R14.H0_H0 ;  /* 0x2000000eff116230 */ /* 0x008fe40000004100 */
[----:B------:R-:W0:Y:S03]  /*2a90*/  @P5 LDC.64 R14, c[0x0][0x380] ;  /* 0x0000e000ff0e5b82 */ /* 0x000e260000000a00 */
        /* <DEDUP_REMOVED lines=35> */
[----:B------:R-:W-:Y:S02]  /*2cd0*/  @P5 HADD2.F32 R28, -RZ, R28.H0_H0 ;  /* 0x2000001cff1c5230 */ /* 0x000fe40000004100 */
[----:B---3--:R-:W-:-:S05]  /*2ce0*/  @P5 HADD2.F32 R14, -RZ, R14.H0_H0 ;  /* 0x2000000eff0e5230 */ /* 0x008fca0000004100 */
[----:B------:R-:W-:Y:S01]  /*2cf0*/  @P5 FFMA.FTZ R9, R28, R14, R9 ;  /* 0x0000000e1c095223 */ /* 0x000fe20000010009 */
[----:B-----5:R-:W-:Y:S02]  /*2d00*/  @P4 HADD2.F32 R14, -RZ, R15.H0_H0 ;  /* 0x2000000fff0e4230 */ /* 0x020fe40000004100 */
[----:B------:R-:W-:Y:S02]  /*2d10*/  @P0 HADD2.F32 R29, -RZ, R16.H0_H0 ;  /* 0x20000010ff1d0230 */ /* 0x000fe40000004100 */
[----:B--2---:R-:W-:Y:S02]  /*2d20*/  @P4 HADD2.F32 R26, -RZ, R26.H0_H0 ;  /* 0x2000001aff1a4230 */ /* 0x004fe40000004100 */
[----:B------:R-:W-:-:S05]  /*2d30*/  @P0 HADD2.F32 R16, -RZ, R25.H0_H0 ;  /* 0x20000019ff100230 */ /* 0x000fca0000004100 */
[----:B------:R-:W-:Y:S01]  /*2d40*/  @P0 FFMA.FTZ R9, R16, R29, R9 ;  /* 0x0000001d10090223 */ /* 0x000fe20000010009 */
[----:B------:R-:W-:-:S03]  /*2d50*/  @P3 HADD2.F32 R16, -RZ, R17.H0_H0 ;  /* 0x20000011ff103230 */ /* 0x000fc60000004100 */
[----:B------:R-:W-:Y:S01]  /*2d60*/  @P4 FFMA.FTZ R9, R14, R26, R9 ;  /* 0x0000001a0e094223 */ /* 0x000fe20000010009 */
[----:B------:R-:W-:Y:S02]  /*2d70*/  @P3 HADD2.F32 R20, -RZ, R20.H0_H0 ;  /* 0x20000014ff143230 */ /* 0x000fe40000004100 */
[----:B----4-:R-:W-:-:S03]  /*2d80*/  @P2 HADD2.F32 R24, -RZ, R24.H0_H0 ;  /* 0x20000018ff182230 */ /* 0x010fc60000004100 */
[----:B------:R-:W-:Y:S01]  /*2d90*/  @P3 FFMA.FTZ R9, R16, R20, R9 ;  /* 0x0000001410093223 */ /* 0x000fe20000010009 */
[----:B------:R-:W-:Y:S02]  /*2da0*/  @P2 HADD2.F32 R18, -RZ, R18.H0_H0 ;  /* 0x20000012ff122230 */ /* 0x000fe40000004100 */
[----:B------:R-:W-:Y:S02]  /*2db0*/  @P1 HADD2.F32 R22, -RZ, R22.H0_H0 ;  /* 0x20000016ff161230 */ /* 0x000fe40000004100 */
[----:B------:R-:W-:Y:S02]  /*2dc0*/  @P1 HADD2.F32 R12, -RZ, R27.H0_H0 ;  /* 0x2000001bff0c1230 */ /* 0x000fe40000004100 */
        /* <DEDUP_REMOVED lines=12> */
.L_x_1385:
        /* <DEDUP_REMOVED lines=17> */
[----:B--2---:R-:W-:Y:S02]  /*2fa0*/  MOV R6, RZ ;  /* 0x000000ff00067202 */ /* 0x004fe40000000f00 */
[----:B-----5:R-:W-:-:S05]  /*2fb0*/  IADD3 R2, PT, PT, RZ, -R7, RZ ;  /* 0x80000007ff027210 */ /* 0x020fca0007ffe0ff */
[----:B------:R-:W-:Y:S01]  /*2fc0*/  IMAD R9, R2, R11, RZ ;  /* 0x0000000b02097224 */ /* 0x000fe200078e02ff */
[----:B0-----:R-:W-:-:S03]  /*2fd0*/  IABS R2, R13 ;  /* 0x0000000d00027213 */ /* 0x001fc60000000000 */
[----:B------:R-:W-:Y:S02]  /*2fe0*/  IMAD.HI.U32 R7, R7, R9, R6 ;  /* 0x0000000907077227 */ /* 0x000fe400078e0006 */
[----:B------:R-:W0:Y:S04]  /*2ff0*/  LDC R6, c[0x0][0x414] ;  /* 0x00010500ff067b82 */ /* 0x000e280000000800 */
[----:B------:R-:W-:-:S04]  /*3000*/  IMAD.HI.U32 R9, R7, R2, RZ ;  /* 0x0000000207097227 */ /* 0x000fc800078e00ff */
[----:B------:R-:W2:Y:S01]  /*3010*/  LDC R7, c[0x0][0x420] ;  /* 0x00010800ff077b82 */ /* 0x000ea20000000800 */
[----:B------:R-:W-:-:S05]  /*3020*/  IADD3 R0, PT, PT, -R9, RZ, RZ ;  /* 0x000000ff09007210 */ /* 0x000fca0007ffe1ff */
[----:B------:R-:W-:Y:S01]  /*3030*/  IMAD R0, R11, R0, R2 ;  /* 0x000000000b007224 */ /* 0x000fe200078e0202 */
[----:B------:R-:W-:Y:S02]  /*3040*/  LOP3.LUT R2, R13, R10, RZ, 0x3c, !PT ;  /* 0x0000000a0d027212 */ /* 0x000fe400078e3cff */
[----:B------:R-:W0:Y:S02]  /*3050*/  LDC.64 R12, c[0x0][0x3d0] ;  /* 0x0000f400ff0c7b82 */ /* 0x000e240000000a00 */
[----:B------:R-:W-:Y:S02]  /*3060*/  ISETP.GT.U32.AND P1, PT, R11, R0, PT ;  /* 0x000000000b00720c */ /* 0x000fe40003f24070 */
[----:B------:R-:W-:-:S04]  /*3070*/  ISETP.GE.AND P2, PT, R2, RZ, PT ;  /* 0x000000ff0200720c */ /* 0x000fc80003f46270 */
[----:B------:R-:W0:Y:S07]  /*3080*/  LDC R2, c[0x0][0x410] ;  /* 0x00010400ff027b82 */ /* 0x000e2e0000000800 */
[-C--:B------:R-:W-:Y:S02]  /*3090*/  @!P1 IADD3 R0, PT, PT, R0, -R11.reuse, RZ ;  /* 0x8000000b00009210 */ /* 0x080fe40007ffe0ff */
[----:B------:R-:W-:Y:S02]  /*30a0*/  @!P1 IADD3 R9, PT, PT, R9, 0x1, RZ ;  /* 0x0000000109099810 */ /* 0x000fe40007ffe0ff */
[----:B------:R-:W-:-:S02]  /*30b0*/  ISETP.GE.U32.AND P0, PT, R0, R11, PT ;  /* 0x0000000b0000720c */ /* 0x000fc40003f06070 */
[----:B------:R-:W-:Y:S02]  /*30c0*/  ISETP.NE.AND P1, PT, R10, RZ, PT ;  /* 0x000000ff0a00720c */ /* 0x000fe40003f25270 */
[----:B----4-:R-:W-:-:S09]  /*30d0*/  IABS R0, R14 ;  /* 0x0000000e00007213 */ /* 0x010fd20000000000 */
[----:B------:R-:W-:-:S04]  /*30e0*/  @P0 IADD3 R9, PT, PT, R9, 0x1, RZ ;  /* 0x0000000109090810 */ /* 0x000fc80007ffe0ff */
[----:B------:R-:W-:Y:S02]  /*30f0*/  @!P2 IADD3 R9, PT, PT, -R9, RZ, RZ ;  /* 0x000000ff0909a210 */ /* 0x000fe40007ffe1ff */
[----:B-1-3--:R-:W-:-:S07]  /*3100*/  @!P1 LOP3.LUT R9, RZ, R10, RZ, 0x33, !PT ;  /* 0x0000000aff099212 */ /* 0x00afce00078e33ff */
.L_x_1390:
        /* <DEDUP_REMOVED lines=10> */
[----:B-----5:R-:W-:Y:S01]  /*31b0*/  HFMA2 R10, -RZ, RZ, 0, 0 ;  /* 0x00000000ff0a7431 */ /* 0x020fe200000001ff */
[----:B--2---:R-:W-:-:S05]  /*31c0*/  IADD3 R17, PT, PT, RZ, -R11, RZ ;  /* 0x8000000bff117210 */ /* 0x004fca0007ffe0ff */
[----:B------:R-:W-:-:S04]  /*31d0*/  IMAD R17, R17, R0, RZ ;  /* 0x0000000011117224 */ /* 0x000fc800078e02ff */
[----:B------:R-:W-:Y:S01]  /*31e0*/  IMAD.HI.U32 R16, R11, R17, R10 ;  /* 0x000000110b107227 */ /* 0x000fe200078e000a */
[----:B------:R-:W-:Y:S02]  /*31f0*/  MOV R11, R18 ;  /* 0x00000012000b7202 */ /* 0x000fe40000000f00 */
[----:B------:R-:W-:Y:S02]  /*3200*/  IABS R10, R7 ;  /* 0x00000007000a7213 */ /* 0x000fe40000000000 */
[----:B0-----:R-:W-:Y:S01]  /*3210*/  IABS R18, R6 ;  /* 0x0000000600127213 */ /* 0x001fe20000000000 */
[----:B------:R-:W-:Y:S01]  /*3220*/  IMAD.HI.U32 R19, R16, R11, RZ ;  /* 0x0000000b10137227 */ /* 0x000fe200078e00ff */
[----:B------:R-:W-:-:S04]  /*3230*/  MOV R16, R10 ;  /* 0x0000000a00107202 */ /* 0x000fc80000000f00 */
[----:B------:R-:W-:-:S05]  /*3240*/  IADD3 R10, PT, PT, -R19, RZ, RZ ;  /* 0x000000ff130a7210 */ /* 0x000fca0007ffe1ff */
[----:B------:R-:W-:Y:S01]  /*3250*/  IMAD R11, R16, R10, R11 ;  /* 0x0000000a100b7224 */ /* 0x000fe200078e020b */
[----:B------:R-:W-:-:S04]  /*3260*/  LOP3.LUT R10, R8, R7, RZ, 0x3c, !PT ;  /* 0x00000007080a7212 */ /* 0x000fc800078e3cff */
[----:B------:R-:W-:Y:S02]  /*3270*/  ISETP.GT.U32.AND P1, PT, R0, R11, PT ;  /* 0x0000000b0000720c */ /* 0x000fe40003f24070 */
[----:B------:R-:W-:Y:S01]  /*3280*/  ISETP.GE.AND P2, PT, R10, RZ, PT ;  /* 0x000000ff0a00720c */ /* 0x000fe20003f46270 */
[----:B------:R-:W-:-:S10]  /*3290*/  HFMA2 R10, -RZ, RZ, 0, 0 ;  /* 0x00000000ff0a7431 */ /* 0x000fd400000001ff */
[----:B------:R-:W-:Y:S02]  /*32a0*/  @!P1 IADD3 R11, PT, PT, R11, -R16, RZ ;  /* 0x800000100b0b9210 */ /* 0x000fe40007ffe0ff */
[----:B-1----:R-:W-:Y:S02]  /*32b0*/  IADD3 R16, PT, PT, R15, 0xffffffe, RZ ;  /* 0x0ffffffe0f107810 */ /* 0x002fe40007ffe0ff */
[----:B------:R-:W-:Y:S02]  /*32c0*/  ISETP.GE.U32.AND P0, PT, R11, R0, PT ;  /* 0x000000000b00720c */ /* 0x000fe40003f06070 */
[----:B------:R-:W0:Y:S01]  /*32d0*/  F2I.FTZ.U32.TRUNC.NTZ R11, R16 ;  /* 0x00000010000b7305 */ /* 0x000e22000021f000 */
[----:B------:R-:W-:Y:S02]  /*32e0*/  @!P1 IADD3 R19, PT, PT, R19, 0x1, RZ ;  /* 0x0000000113139810 */ /* 0x000fe40007ffe0ff */
[----:B------:R-:W-:Y:S02]  /*32f0*/  ISETP.NE.AND P1, PT, R7, RZ, PT ;  /* 0x000000ff0700720c */ /* 0x000fe40003f25270 */
[----:B------:R-:W-:-:S06]  /*3300*/  IABS R15, R2 ;  /* 0x00000002000f7213 */ /* 0x000fcc0000000000 */
[----:B------:R-:W-:Y:S02]  /*3310*/  @P0 IADD3 R19, PT, PT, R19, 0x1, RZ ;  /* 0x0000000113130810 */ /* 0x000fe40007ffe0ff */
[----:B0-----:R-:W-:Y:S02]  /*3320*/  IADD3 R17, PT, PT, RZ, -R11, RZ ;  /* 0x8000000bff117210 */ /* 0x001fe40007ffe0ff */
[----:B------:R-:W-:Y:S02]  /*3330*/  @!P2 IADD3 R19, PT, PT, -R19, RZ, RZ ;  /* 0x000000ff1313a210 */ /* 0x000fe40007ffe1ff */
[----:B------:R-:W-:Y:S01]  /*3340*/  @!P1 LOP3.LUT R19, RZ, R7, RZ, 0x33, !PT ;  /* 0x00000007ff139212 */ /* 0x000fe200078e33ff */
[----:B------:R-:W-:-:S03]  /*3350*/  IMAD R17, R17, R14, RZ ;  /* 0x0000000e11117224 */ /* 0x000fc600078e02ff */
[----:B------:R-:W-:Y:S01]  /*3360*/  IABS R16, R19 ;  /* 0x0000001300107213 */ /* 0x000fe20000000000 */
[----:B------:R-:W-:-:S03]  /*3370*/  IMAD.HI.U32 R10, R11, R17, R10 ;  /* 0x000000110b0a7227 */ /* 0x000fc600078e000a */
[----:B------:R-:W-:Y:S02]  /*3380*/  MOV R11, R16 ;  /* 0x00000010000b7202 */ /* 0x000fe40000000f00 */
[----:B------:R-:W0:Y:S03]  /*3390*/  I2F.RP R16, R15 ;  /* 0x0000000f00107306 */ /* 0x000e260000209400 */
[----:B------:R-:W-:-:S05]  /*33a0*/  IMAD.HI.U32 R21, R10, R11, RZ ;  /* 0x0000000b0a157227 */ /* 0x000fca00078e00ff */
[----:B------:R-:W-:-:S05]  /*33b0*/  IADD3 R10, PT, PT, -R21, RZ, RZ ;  /* 0x000000ff150a7210 */ /* 0x000fca0007ffe1ff */
[C---:B------:R-:W-:Y:S01]  /*33c0*/  IMAD R11, R14.reuse, R10, R11 ;  /* 0x0000000a0e0b7224 */ /* 0x040fe200078e020b */
[----:B------:R-:W-:Y:S01]  /*33d0*/  LOP3.LUT R10, R19, R4, RZ, 0x3c, !PT ;  /* 0x00000004130a7212 */ /* 0x000fe200078e3cff */
[----:B0-----:R-:W0:Y:S03]  /*33e0*/  MUFU.RCP R16, R16 ;  /* 0x0000001000107308 */ /* 0x001e260000001000 */
[----:B------:R-:W-:Y:S02]  /*33f0*/  ISETP.GT.U32.AND P1, PT, R14, R11, PT ;  /* 0x0000000b0e00720c */ /* 0x000fe40003f24070 */
[----:B------:R-:W-:-:S11]  /*3400*/  ISETP.GE.AND P2, PT, R10, RZ, PT ;  /* 0x000000ff0a00720c */ /* 0x000fd60003f46270 */
[-C--:B------:R-:W-:Y:S02]  /*3410*/  @!P1 IADD3 R11, PT, PT, R11, -R14.reuse, RZ ;  /* 0x8000000e0b0b9210 */ /* 0x080fe40007ffe0ff */
[----:B0-----:R-:W-:Y:S02]  /*3420*/  IADD3 R17, PT, PT, R16, 0xffffffe, RZ ;  /* 0x0ffffffe10117810 */ /* 0x001fe40007ffe0ff */
[----:B------:R-:W-:Y:S01]  /*3430*/  ISETP.GE.U32.AND P0, PT, R11, R14, PT ;  /* 0x0000000e0b00720c */ /* 0x000fe20003f06070 */
[----:B------:R-:W0:Y:S01]  /*3440*/  I2F.RP R16, R18 ;  /* 0x0000001200107306 */ /* 0x000e220000209400 */
[----:B------:R-:W-:Y:S02]  /*3450*/  @!P1 IADD3 R21, PT, PT, R21, 0x1, RZ ;  /* 0x0000000115159810 */ /* 0x000fe40007ffe0ff */
[----:B------:R-:W-:-:S05]  /*3460*/  ISETP.NE.AND P1, PT, R4, RZ, PT ;  /* 0x000000ff0400720c */ /* 0x000fca0003f25270 */
[----:B------:R-:W1:Y:S04]  /*3470*/  F2I.FTZ.U32.TRUNC.NTZ R11, R17 ;  /* 0x00000011000b7305 */ /* 0x000e68000021f000 */
[----:B------:R-:W-:-:S04]  /*3480*/  @P0 IADD3 R21, PT, PT, R21, 0x1, RZ ;  /* 0x0000000115150810 */ /* 0x000fc80007ffe0ff */
[----:B------:R-:W-:Y:S01]  /*3490*/  @!P2 IADD3 R21, PT, PT, -R21, RZ, RZ ;  /* 0x000000ff1515a210 */ /* 0x000fe20007ffe1ff */
[----:B0-----:R-:W0:Y:S01]  /*34a0*/  MUFU.RCP R16, R16 ;  /* 0x0000001000107308 */ /* 0x001e220000001000 */
[----:B------:R-:W-:-:S04]  /*34b0*/  @!P1 LOP3.LUT R21, RZ, R4, RZ, 0x33, !PT ;  /* 0x00000004ff159212 */ /* 0x000fc800078e33ff */
[----:B------:R-:W-:Y:S02]  /*34c0*/  IABS R14, R21 ;  /* 0x00000015000e7213 */ /* 0x000fe40000000000 */
[----:B-1----:R-:W-:-:S05]  /*34d0*/  IADD3 R10, PT, PT, RZ, -R11, RZ ;  /* 0x8000000bff0a7210 */ /* 0x002fca0007ffe0ff */
[----:B------:R-:W-:Y:S02]  /*34e0*/  IMAD R17, R10, R15, RZ ;  /* 0x0000000f0a117224 */ /* 0x000fe400078e02ff */
[----:B------:R-:W-:-:S05]  /*34f0*/  HFMA2 R10, -RZ, RZ, 0, 0 ;  /* 0x00000000ff0a7431 */ /* 0x000fca00000001ff */
[----:B------:R-:W-:Y:S01]  /*3500*/  IMAD.HI.U32 R17, R11, R17, R10 ;  /* 0x000000110b117227 */ /* 0x000fe200078e000a */
[----:B------:R-:W-:-:S05]  /*3510*/  MOV R10, R14 ;  /* 0x0000000e000a7202 */ /* 0x000fca0000000f00 */
[----:B------:R-:W-:-:S05]  /*3520*/  IMAD.HI.U32 R14, R17, R10, RZ ;  /* 0x0000000a110e7227 */ /* 0x000fca00078e00ff */
[----:B------:R-:W-:-:S05]  /*3530*/  IADD3 R11, PT, PT, -R14, RZ, RZ ;  /* 0x000000ff0e0b7210 */ /* 0x000fca0007ffe1ff */
[----:B------:R-:W-:Y:S01]  /*3540*/  IMAD R10, R15, R11, R10 ;  /* 0x0000000b0f0a7224 */ /* 0x000fe200078e020a */
[----:B0-----:R-:W-:-:S04]  /*3550*/  IADD3 R11, PT, PT, R16, 0xffffffe, RZ ;  /* 0x0ffffffe100b7810 */ /* 0x001fc80007ffe0ff */
[----:B------:R-:W-:Y:S02]  /*3560*/  ISETP.GT.U32.AND P1, PT, R15, R10, PT ;  /* 0x0000000a0f00720c */ /* 0x000fe40003f24070 */
[----:B------:R-:W0:Y:S11]  /*3570*/  F2I.FTZ.U32.TRUNC.NTZ R11, R11 ;  /* 0x0000000b000b7305 */ /* 0x000e36000021f000 */
[----:B------:R-:W-:-:S02]  /*3580*/  @!P1 IADD3 R10, PT, PT, R10, -R15, RZ ;  /* 0x8000000f0a0a9210 */ /* 0x000fc40007ffe0ff */
[----:B------:R-:W-:Y:S02]  /*3590*/  @!P1 IADD3 R14, PT, PT, R14, 0x1, RZ ;  /* 0x000000010e0e9810 */ /* 0x000fe40007ffe0ff */
[----:B------:R-:W-:Y:S02]  /*35a0*/  ISETP.GE.U32.AND P0, PT, R10, R15, PT ;  /* 0x0000000f0a00720c */ /* 0x000fe40003f06070 */
[----:B------:R-:W-:Y:S02]  /*35b0*/  LOP3.LUT R10, R21, R2, RZ, 0x3c, !PT ;  /* 0x00000002150a7212 */ /* 0x000fe400078e3cff */
[----:B------:R-:W-:Y:S02]  /*35c0*/  ISETP.NE.AND P1, PT, R2, RZ, PT ;  /* 0x000000ff0200720c */ /* 0x000fe40003f25270 */
[----:B------:R-:W-:Y:S01]  /*35d0*/  ISETP.GE.AND P2, PT, R10, RZ, PT ;  /* 0x000000ff0a00720c */ /* 0x000fe20003f46270 */
[----:B------:R-:W-:Y:S01]  /*35e0*/  HFMA2 R10, -RZ, RZ, 0, 0 ;  /* 0x00000000ff0a7431 */ /* 0x000fe200000001ff */
[----:B0-----:R-:W-:-:S05]  /*35f0*/  IADD3 R17, PT, PT, RZ, -R11, RZ ;  /* 0x8000000bff117210 */ /* 0x001fca0007ffe0ff */
[----:B------:R-:W-:Y:S01]  /*3600*/  @P0 IADD3 R14, PT, PT, R14, 0x1, RZ ;  /* 0x000000010e0e0810 */ /* 0x000fe20007ffe0ff */
[----:B------:R-:W-:-:S04]  /*3610*/  IMAD R17, R17, R18, RZ ;  /* 0x0000001211117224 */ /* 0x000fc800078e02ff */
[----:B------:R-:W-:Y:S01]  /*3620*/  IMAD.HI.U32 R10, R11, R17, R10 ;  /* 0x000000110b0a7227 */ /* 0x000fe200078e000a */
[----:B------:R-:W-:Y:S01]  /*3630*/  @!P2 IADD3 R14, PT, PT, -R14, RZ, RZ ;  /* 0x000000ff0e0ea210 */ /* 0x000fe20007ffe1ff */
[----:B------:R-:W3:Y:S01]  /*3640*/  LDC.64 R16, c[0x0][0x438] ;  /* 0x00010e00ff107b82 */ /* 0x000ee20000000a00 */
        /* <DEDUP_REMOVED lines=11> */
[----:B------:R-:W-:Y:S01]  /*3700*/  ISETP.GE.AND P6, PT, R25, UR11, PT ;  /* 0x0000000b19007c0c */ /* 0x000fe2000bfc6270 */
[C---:B------:R-:W-:Y:S01]  /*3710*/  IMAD R23, R18.reuse, R11, R23 ;  /* 0x0000000b12177224 */ /* 0x040fe200078e0217 */
[----:B------:R-:W-:Y:S02]  /*3720*/  IADD3 R11, PT, PT, -R19, RZ, RZ ;  /* 0x000000ff130b7210 */ /* 0x000fe40007ffe1ff */
[----:B------:R-:W-:Y:S02]  /*3730*/  ISETP.GT.AND P6, PT, R25, -0x1, !P6 ;  /* 0xffffffff1900780c */ /* 0x000fe400077c4270 */
[----:B------:R-:W-:Y:S01]  /*3740*/  ISETP.GT.U32.AND P2, PT, R18, R23, PT ;  /* 0x000000171200720c */ /* 0x000fe20003f44070 */
[----:B------:R-:W-:-:S04]  /*3750*/  IMAD R11, R7, R11, R8 ;  /* 0x0000000b070b7224 */ /* 0x000fc800078e0208 */
[----:B------:R-:W-:Y:S01]  /*3760*/  IMAD R11, R11, R24, -R16 ;  /* 0x000000180b0b7224 */ /* 0x000fe200078e0a10 */
[----:B------:R-:W-:-:S04]  /*3770*/  LOP3.LUT R16, R15, R6, RZ, 0x3c, !PT ;  /* 0x000000060f107212 */ /* 0x000fc800078e3cff */
[----:B------:R-:W-:Y:S02]  /*3780*/  ISETP.GE.AND P0, PT, R11, UR10, PT ;  /* 0x0000000a0b007c0c */ /* 0x000fe4000bf06270 */
[----:B------:R-:W-:Y:S02]  /*3790*/  ISETP.GE.AND P5, PT, R16, RZ, PT ;  /* 0x000000ff1000720c */ /* 0x000fe40003fa6270 */
[-C--:B------:R-:W-:Y:S02]  /*37a0*/  @!P2 IADD3 R23, PT, PT, R23, -R18.reuse, RZ ;  /* 0x800000121717a210 */ /* 0x080fe40007ffe0ff */
[----:B------:R-:W-:Y:S02]  /*37b0*/  ISETP.GT.AND P0, PT, R11, -0x1, !P0 ;  /* 0xffffffff0b00780c */ /* 0x000fe40004704270 */
[----:B------:R-:W-:Y:S02]  /*37c0*/  ISETP.GE.U32.AND P3, PT, R23, R18, PT ;  /* 0x000000121700720c */ /* 0x000fe40003f66070 */
[----:B------:R-:W-:-:S02]  /*37d0*/  IADD3 R24, PT, PT, R11, UR5, RZ ;  /* 0x000000050b187c10 */ /* 0x000fc4000fffe0ff */
[----:B------:R-:W-:Y:S02]  /*37e0*/  @!P2 IADD3 R10, PT, PT, R10, 0x1, RZ ;  /* 0x000000010a0aa810 */ /* 0x000fe40007ffe0ff */
[----:B------:R-:W-:Y:S02]  /*37f0*/  PLOP3.LUT P2, PT, P6, P0, PT, 0x80, 0x8 ;  /* 0x000000000008781c */ /* 0x000fe40003741070 */
[C---:B------:R-:W-:Y:S02]  /*3800*/  ISETP.GE.AND P4, PT, R24.reuse, UR10, PT ;  /* 0x0000000a18007c0c */ /* 0x040fe4000bf86270 */
[C---:B------:R-:W-:Y:S02]  /*3810*/  IADD3 R20, PT, PT, R24.reuse, UR5, RZ ;  /* 0x0000000518147c10 */ /* 0x040fe4000fffe0ff */
[----:B------:R-:W-:Y:S02]  /*3820*/  ISETP.GT.AND P4, PT, R24, -0x1, !P4 ;  /* 0xffffffff1800780c */ /* 0x000fe40006784270 */
[----:B------:R-:W-:-:S02]  /*3830*/  @P3 IADD3 R10, PT, PT, R10, 0x1, RZ ;  /* 0x000000010a0a3810 */ /* 0x000fc40007ffe0ff */
[----:B------:R-:W-:Y:S02]  /*3840*/  ISETP.GE.AND P3, PT, R20, UR10, PT ;  /* 0x0000000a14007c0c */ /* 0x000fe4000bf66270 */
[----:B------:R-:W-:Y:S01]  /*3850*/  @!P5 IADD3 R10, PT, PT, -R10, RZ, RZ ;  /* 0x000000ff0a0ad210 */ /* 0x000fe20007ffe1ff */
[----:B------:R-:W0:Y:S01]  /*3860*/  @P2 LDC.64 R26, c[0x0][0x380] ;  /* 0x0000e000ff1a2b82 */ /* 0x000e220000000a00 */
[----:B------:R-:W-:Y:S02]  /*3870*/  PLOP3.LUT P5, PT, P6, P4, PT, 0x80, 0x8 ;  /* 0x000000000008781c */ /* 0x000fe400037a9070 */
[----:B------:R-:W-:Y:S02]  /*3880*/  ISETP.GT.AND P3, PT, R20, -0x1, !P3 ;  /* 0xffffffff1400780c */ /* 0x000fe40005f64270 */
[----:B------:R-:W-:Y:S02]  /*3890*/  @!P1 LOP3.LUT R10, RZ, R6, RZ, 0x33, !PT ;  /* 0x00000006ff0a9212 */ /* 0x000fe400078e33ff */
        /* <DEDUP_REMOVED lines=20> */
[----:B--2---:R-:W-:Y:S02]  /*39e0*/  HADD2.F32 R10, -RZ, R10.H0_H0 ;  /* 0x2000000aff0a7230 */ /* 0x004fe40000004100 */
[----:B----4-:R-:W-:Y:S02]  /*39f0*/  @P2 HADD2.F32 R21, -RZ, R21.H0_H0 ;  /* 0x20000015ff152230 */ /* 0x010fe40000004100 */
[----:B-----5:R-:W-:-:S05]  /*3a00*/  @P2 HADD2.F32 R27, -RZ, R22.H0_H0 ;  /* 0x20000016ff1b2230 */ /* 0x020fca0000004100 */
[----:B------:R-:W-:Y:S01]  /*3a10*/  @P2 FFMA.FTZ R10, R27, R21, R10 ;  /* 0x000000151b0a2223 */ /* 0x000fe2000001000a */
[----:B------:R-:W-:Y:S01]  /*3a20*/  IADD3 R21, PT, PT, R20, UR5, RZ ;  /* 0x0000000514157c10 */ /* 0x000fe2000fffe0ff */
[----:B------:R-:W-:-:S03]  /*3a30*/  @P5 HADD2.F32 R27, -RZ, R28.H0_H0 ;  /* 0x2000001cff1b5230 */ /* 0x000fc60000004100 */
[C---:B------:R-:W-:Y:S01]  /*3a40*/  ISETP.GE.AND P2, PT, R21.reuse, UR10, PT ;  /* 0x0000000a15007c0c */ /* 0x040fe2000bf46270 */
[----:B------:R-:W-:Y:S02]  /*3a50*/  @P1 HADD2.F32 R29, -RZ, R29.H0_H0 ;  /* 0x2000001dff1d1230 */ /* 0x000fe40000004100 */
[----:B------:R-:W-:Y:S01]  /*3a60*/  @P5 HADD2.F32 R18, -RZ, R18.H0_H0 ;  /* 0x20000012ff125230 */ /* 0x000fe20000004100 */
[C---:B------:R-:W-:Y:S02]  /*3a70*/  ISETP.GT.AND P2, PT, R21.reuse, -0x1, !P2 ;  /* 0xffffffff1500780c */ /* 0x040fe40005744270 */
[----:B------:R-:W-:Y:S02]  /*3a80*/  IADD3 R22, PT, PT, R21, UR5, RZ ;  /* 0x0000000515167c10 */ /* 0x000fe4000fffe0ff */
[----:B------:R-:W-:Y:S01]  /*3a90*/  @P5 FFMA.FTZ R10, R27, R18, R10 ;  /* 0x000000121b0a5223 */ /* 0x000fe2000001000a */
[----:B---3--:R-:W-:Y:S01]  /*3aa0*/  @P1 HADD2.F32 R16, -RZ, R16.H0_H0 ;  /* 0x20000010ff101230 */ /* 0x008fe20000004100 */
[----:B------:R-:W-:-:S04]  /*3ab0*/  PLOP3.LUT P5, PT, P6, P2, PT, 0x80, 0x8 ;  /* 0x000000000008781c */ /* 0x000fc800037a5070 */
        /* <DEDUP_REMOVED lines=20> */
[----:B------:R-:W-:-:S04]  /*3c00*/  ISETP.GE.AND P5, PT, R25, UR11, PT ;  /* 0x0000000b19007c0c */ /* 0x000fc8000bfa6270 */
[----:B------:R-:W-:Y:S01]  /*3c10*/  ISETP.GT.AND P5, PT, R25, -0x1, !P5 ;  /* 0xffffffff1900780c */ /* 0x000fe20006fa4270 */
[----:B-----5:R-:W-:-:S05]  /*3c20*/  @P6 HADD2.F32 R18, -RZ, R16.H0_H0 ;  /* 0x20000010ff126230 */ /* 0x020fca0000004100 */
        /* <DEDUP_REMOVED lines=134> */
[----:B0-----:R-:W-:Y:S02]  /*4490*/  @P5 IMAD R27, R23, UR10, R22 ;  /* 0x0000000a171b5c24 */ /* 0x001fe4000f8e0216 */
[----:B--2---:R-:W-:Y:S02]  /*44a0*/  @P6 HADD2.F32 R17, -RZ, R16.H0_H0 ;  /* 0x20000010ff116230 */ /* 0x004fe40000004100 */
[----:B---3--:R-:W-:-:S05]  /*44b0*/  @P6 HADD2.F32 R16, -RZ, R26.H0_H0 ;  /* 0x2000001aff106230 */ /* 0x008fca0000004100 */
        /* <DEDUP_REMOVED lines=38> */
[----:B---3--:R-:W-:Y:S02]  /*4720*/  @P5 HADD2.F32 R11, -RZ, R11.H0_H0 ;  /* 0x2000000bff0b5230 */ /* 0x008fe40000004100 */
[----:B----4-:R-:W-:-:S02]  /*4730*/  @P0 HADD2.F32 R28, -RZ, R28.H0_H0 ;  /* 0x2000001cff1c0230 */ /* 0x010fc40000004100 */
[----:B-----5:R-:W-:Y:S02]  /*4740*/  @P0 HADD2.F32 R29, -RZ, R20.H0_H0 ;  /* 0x20000014ff1d0230 */ /* 0x020fe40000004100 */
[----:B--2---:R-:W-:Y:S02]  /*4750*/  @P4 HADD2.F32 R24, -RZ, R24.H0_H0 ;  /* 0x20000018ff184230 */ /* 0x004fe40000004100 */
[----:B------:R-:W-:Y:S02]  /*4760*/  @P4 HADD2.F32 R25, -RZ, R25.H0_H0 ;  /* 0x20000019ff194230 */ /* 0x000fe40000004100 */
[----:B------:R-:W-:Y:S02]  /*4770*/  @P3 HADD2.F32 R26, -RZ, R26.H0_H0 ;  /* 0x2000001aff1a3230 */ /* 0x000fe40000004100 */
[----:B------:R-:W-:Y:S02]  /*4780*/  @P2 HADD2.F32 R23, -RZ, R23.H0_H0 ;  /* 0x20000017ff172230 */ /* 0x000fe40000004100 */
[----:B------:R-:W-:-:S05]  /*4790*/  @P5 HADD2.F32 R21, -RZ, R22.H0_H0 ;  /* 0x20000016ff155230 */ /* 0x000fca0000004100 */
[----:B------:R-:W-:-:S04]  /*47a0*/  @P5 FFMA.FTZ R10, R21, R11, R10 ;  /* 0x0000000b150a5223 */ /* 0x000fc8000001000a */
[----:B------:R-:W-:Y:S01]  /*47b0*/  @P0 FFMA.FTZ R10, R29, R28, R10 ;  /* 0x0000001c1d0a0223 */ /* 0x000fe2000001000a */
[----:B------:R-:W-:-:S03]  /*47c0*/  @P2 HADD2.F32 R16, -RZ, R16.H0_H0 ;  /* 0x20000010ff102230 */ /* 0x000fc60000004100 */
[----:B------:R-:W-:Y:S01]  /*47d0*/  @P4 FFMA.FTZ R10, R25, R24, R10 ;  /* 0x00000018190a4223 */ /* 0x000fe2000001000a */
[----:B0-----:R-:W-:Y:S02]  /*47e0*/  @P3 HADD2.F32 R19, -RZ, R19.H0_H0 ;  /* 0x20000013ff133230 */ /* 0x001fe40000004100 */
[----:B------:R-:W-:-:S03]  /*47f0*/  @P1 HADD2.F32 R27, -RZ, R27.H0_H0 ;  /* 0x2000001bff1b1230 */ /* 0x000fc60000004100 */
[----:B------:R-:W-:Y:S01]  /*4800*/  @P3 FFMA.FTZ R10, R19, R26, R10 ;  /* 0x0000001a130a3223 */ /* 0x000fe2000001000a */
[----:B------:R-:W-:-:S03]  /*4810*/  @P1 HADD2.F32 R18, -RZ, R18.H0_H0 ;  /* 0x20000012ff121230 */ /* 0x000fc60000004100 */
[----:B------:R-:W-:Y:S01]  /*4820*/  @P2 FFMA.FTZ R10, R23, R16, R10 ;  /* 0x00000010170a2223 */ /* 0x000fe2000001000a */
[----:B------:R-:W-:-:S03]  /*4830*/  LEA R14, P0, R8, UR12, 0x1 ;  /* 0x0000000c080e7c11 */ /* 0x000fc6000f8008ff */
[----:B------:R-:W-:Y:S01]  /*4840*/  @P1 FFMA.FTZ R10, R27, R18, R10 ;  /* 0x000000121b0a1223 */ /* 0x000fe2000001000a */
[----:B------:R-:W-:Y:S02]  /*4850*/  LEA.HI.X R15, R8, UR13, R3, 0x1, P0 ;  /* 0x0000000d080f7c11 */ /* 0x000fe400080f0c03 */
[----:B------:R-:W-:Y:S02]  /*4860*/  IADD3 R8, P0, PT, R5, R8, RZ ;  /* 0x0000000805087210 */ /* 0x000fe40007f1e0ff */
[----:B------:R-:W-:Y:S02]  /*4870*/  F2FP.F16.F32.PACK_AB R10, RZ, R10 ;  /* 0x0000000aff0a723e */ /* 0x000fe400000000ff */
[----:B------:R-:W-:Y:S02]  /*4880*/  IADD3.X R3, PT, PT, RZ, R3, RZ, P0, !PT ;  /* 0x00000003ff037210 */ /* 0x000fe400007fe4ff */
[----:B------:R-:W-:Y:S01]  /*4890*/  ISETP.GE.U32.AND P0, PT, R8, UR14, PT ;  /* 0x0000000e08007c0c */ /* 0x000fe2000bf06070 */
[----:B------:R1:W-:Y:S03]  /*48a0*/  STG.E.U16 desc[UR8][R14.64], R10 ;  /* 0x0000000a0e007986 */ /* 0x0003e6000c101508 */
[----:B------:R-:W-:-:S13]  /*48b0*/  ISETP.GE.AND.EX P0, PT, R3, UR7, PT, P0 ;  /* 0x0000000703007c0c */ /* 0x000fda000bf06300 */
[----:B-1----:R-:W-:Y:S05]  /*48c0*/  @!P0 BRA `(.L_x_1390) ;  /* 0xffffffe800108947 */ /* 0x002fea000383ffff */
[----:B------:R-:W-:Y:S05]  /*48d0*/  EXIT ;  /* 0x000000000000794d */ /* 0x000fea0003800000 */
.L_x_1389:
        /* <DEDUP_REMOVED lines=18> */
[----:B--2---:R-:W-:Y:S02]  /*4a00*/  MOV R6, RZ ;  /* 0x000000ff00067202 */ /* 0x004fe40000000f00 */
        /* <DEDUP_REMOVED lines=9> */
[-C--:B------:R-:W-:Y:S02]  /*4aa0*/  @!P0 IADD3 R9, PT, PT, R9, -R0.reuse, RZ ;  /* 0x8000000009098210 */ /* 0x080fe40007ffe0ff */
[----:B------:R-:W-:Y:S02]  /*4ab0*/  @!P0 IADD3 R7, PT, PT, R7, 0x1, RZ ;  /* 0x0000000107078810 */ /* 0x000fe40007ffe0ff */
[----:B------:R-:W-:Y:S02]  /*4ac0*/  ISETP.GE.U32.AND P1, PT, R9, R0, PT ;  /* 0x000000000900720c */ /* 0x000fe40003f26070 */
[----:B-1----:R-:W-:-:S04]  /*4ad0*/  LEA R0, P0, R8, UR10, 0x1 ;  /* 0x0000000a08007c11 */ /* 0x002fc8000f8008ff */
[----:B------:R-:W-:-:S07]  /*4ae0*/  LEA.HI.X R9, R8, UR11, R3, 0x1, P0 ;  /* 0x0000000b08097c11 */ /* 0x000fce00080f0c03 */
[----:B------:R-:W-:-:S04]  /*4af0*/  @P1 IADD3 R7, PT, PT, R7, 0x1, RZ ;  /* 0x0000000107071810 */ /* 0x000fc80007ffe0ff */
[----:B------:R-:W-:Y:S02]  /*4b00*/  @!P2 IADD3 R7, PT, PT, -R7, RZ, RZ ;  /* 0x000000ff0707a210 */ /* 0x000fe40007ffe1ff */
[----:B--234-:R-:W-:-:S07]  /*4b10*/  @!P3 LOP3.LUT R7, RZ, R10, RZ, 0x33, !PT ;  /* 0x0000000aff07b212 */ /* 0x01cfce00078e33ff */
.L_x_1391:
[----:B0-----:R-:W-:Y:S01]  /*4b20*/  IABS R14, R2 ;  /* 0x00000002000e7213 */ /* 0x001fe20000000000 */
[----:B------:R-:W0:Y:S01]  /*4b30*/  LDC.64 R24, c[0x0][0x430] ;  /* 0x00010c00ff187b82 */ /* 0x000e220000000a00 */
[----:B------:R-:W-:Y:S02]  /*4b40*/  IABS R19, R8 ;  /* 0x0000000800137213 */ /* 0x000fe40000000000 */
[----:B------:R-:W1:Y:S01]  /*4b50*/  I2F.RP R16, R14 ;  /* 0x0000000e00107306 */ /* 0x000e620000209400 */
[----:B------:R-:W-:-:S07]  /*4b60*/  IABS R15, R6 ;  /* 0x00000006000f7213 */ /* 0x000fce0000000000 */
[----:B-1----:R-:W1:Y:S02]  /*4b70*/  MUFU.RCP R16, R16 ;  /* 0x0000001000107308 */ /* 0x002e640000001000 */
[----:B-1----:R-:W-:Y:S02]  /*4b80*/  IADD3 R10, PT, PT, R16, 0xffffffe, RZ ;  /* 0x0ffffffe100a7810 */ /* 0x002fe40007ffe0ff */
[----:B------:R-:W-:-:S04]  /*4b90*/  IABS R16, R2 ;  /* 0x0000000200107213 */ /* 0x000fc80000000000 */
[----:B------:R1:W2:Y:S02]  /*4ba0*/  F2I.FTZ.U32.TRUNC.NTZ R11, R10 ;  /* 0x0000000a000b7305 */ /* 0x0002a4000021f000 */
[----:B-1----:R-:W-:Y:S01]  /*4bb0*/  HFMA2 R10, -RZ, RZ, 0, 0 ;  /* 0x00000000ff0a7431 */ /* 0x002fe200000001ff */
[----:B--2---:R-:W-:-:S05]  /*4bc0*/  IADD3 R17, PT, PT, RZ, -R11, RZ ;  /* 0x8000000bff117210 */ /* 0x004fca0007ffe0ff */
[----:B------:R-:W-:-:S04]  /*4bd0*/  IMAD R17, R17, R14, RZ ;  /* 0x0000000e11117224 */ /* 0x000fc800078e02ff */
[----:B------:R-:W-:Y:S01]  /*4be0*/  IMAD.HI.U32 R18, R11, R17, R10 ;  /* 0x000000110b127227 */ /* 0x000fe200078e000a */
[----:B------:R-:W-:Y:S01]  /*4bf0*/  MOV R11, R19 ;  /* 0x00000013000b7202 */ /* 0x000fe20000000f00 */
[----:B------:R-:W1:Y:S04]  /*4c00*/  I2F.RP R17, R15 ;  /* 0x0000000f00117306 */ /* 0x000e680000209400 */
[----:B------:R-:W-:-:S05]  /*4c10*/  IMAD.HI.U32 R19, R18, R11, RZ ;  /* 0x0000000b12137227 */ /* 0x000fca00078e00ff */
[----:B------:R-:W-:-:S05]  /*4c20*/  IADD3 R10, PT, PT, -R19, RZ, RZ ;  /* 0x000000ff130a7210 */ /* 0x000fca0007ffe1ff */
[----:B------:R-:W-:Y:S01]  /*4c30*/  IMAD R11, R16, R10, R11 ;  /* 0x0000000a100b7224 */ /* 0x000fe200078e020b */
[----:B-1----:R-:W1:Y:S01]  /*4c40*/  MUFU.RCP R17, R17 ;  /* 0x0000001100117308 */ /* 0x002e620000001000 */
[----:B------:R-:W-:-:S03]  /*4c50*/  LOP3.LUT R10, R8, R2, RZ, 0x3c, !PT ;  /* 0x00000002080a7212 */ /* 0x000fc600078e3cff */
[----:B------:R-:W-:Y:S02]  /*4c60*/  ISETP.GT.U32.AND P1, PT, R14, R11, PT ;  /* 0x0000000b0e00720c */ /* 0x000fe40003f24070 */
[----:B------:R-:W-:-:S11]  /*4c70*/  ISETP.GE.AND P2, PT, R10, RZ, PT ;  /* 0x000000ff0a00720c */ /* 0x000fd60003f46270 */
[----:B------:R-:W-:Y:S02]  /*4c80*/  @!P1 IADD3 R11, PT, PT, R11, -R16, RZ ;  /* 0x800000100b0b9210 */ /* 0x000fe40007ffe0ff */
[----:B-1----:R-:W-:Y:S02]  /*4c90*/  IADD3 R16, PT, PT, R17, 0xffffffe, RZ ;  /* 0x0ffffffe11107810 */ /* 0x002fe40007ffe0ff */
[----:B------:R-:W-:Y:S02]  /*4ca0*/  ISETP.GE.U32.AND P0, PT, R11, R14, PT ;  /* 0x0000000e0b00720c */ /* 0x000fe40003f06070 */
[----:B------:R-:W1:Y:S01]  /*4cb0*/  F2I.FTZ.U32.TRUNC.NTZ R11, R16 ;  /* 0x00000010000b7305 */ /* 0x000e62000021f000 */
[----:B------:R-:W-:Y:S02]  /*4cc0*/  @!P1 IADD3 R19, PT, PT, R19, 0x1, RZ ;  /* 0x0000000113139810 */ /* 0x000fe40007ffe0ff */
[----:B------:R-:W-:Y:S02]  /*4cd0*/  ISETP.NE.AND P1, PT, R2, RZ, PT ;  /* 0x000000ff0200720c */ /* 0x000fe40003f25270 */
[----:B------:R-:W-:-:S06]  /*4ce0*/  IABS R14, R4 ;  /* 0x00000004000e7213 */ /* 0x000fcc0000000000 */
[----:B------:R-:W-:Y:S02]  /*4cf0*/  @P0 IADD3 R19, PT, PT, R19, 0x1, RZ ;  /* 0x0000000113130810 */ /* 0x000fe40007ffe0ff */
[----:B-1----:R-:W-:Y:S02]  /*4d00*/  IADD3 R10, PT, PT, RZ, -R11, RZ ;  /* 0x8000000bff0a7210 */ /* 0x002fe40007ffe0ff */
[----:B------:R-:W-:Y:S02]  /*4d10*/  @!P2 IADD3 R19, PT, PT, -R19, RZ, RZ ;  /* 0x000000ff1313a210 */ /* 0x000fe40007ffe1ff */
[----:B------:R-:W-:Y:S01]  /*4d20*/  @!P1 LOP3.LUT R19, RZ, R2, RZ, 0x33, !PT ;  /* 0x00000002ff139212 */ /* 0x000fe200078e33ff */
[----:B------:R-:W-:Y:S02]  /*4d30*/  IMAD R17, R10, R15, RZ ;  /* 0x0000000f0a117224 */ /* 0x000fe400078e02ff */
[----:B------:R-:W-:Y:S01]  /*4d40*/  HFMA2 R10, -RZ, RZ, 0, 0 ;  /* 0x00000000ff0a7431 */ /* 0x000fe200000001ff */
[----:B------:R-:W-:-:S04]  /*4d50*/  IABS R16, R19 ;  /* 0x0000001300107213 */ /* 0x000fc80000000000 */
[----:B------:R-:W-:Y:S01]  /*4d60*/  IMAD.HI.U32 R17, R11, R17, R10 ;  /* 0x000000110b117227 */ /* 0x000fe200078e000a */
[----:B------:R-:W-:Y:S02]  /*4d70*/  MOV R10, R16 ;  /* 0x00000010000a7202 */ /* 0x000fe40000000f00 */
[----:B------:R-:W1:Y:S03]  /*4d80*/  I2F.RP R16, R14 ;  /* 0x0000000e00107306 */ /* 0x000e660000209400 */
        /* <DEDUP_REMOVED lines=8> */
[----:B-1----:R-:W-:Y:S01]  /*4e10*/  IADD3 R11, PT, PT, R16, 0xffffffe, RZ ;  /* 0x0ffffffe100b7810 */ /* 0x002fe20007ffe0ff */
[----:B------:R-:W1:Y:S01]  /*4e20*/  I2F.RP R20, R18 ;  /* 0x0000001200147306 */ /* 0x000e620000209400 */
[----:B------:R-:W-:Y:S02]  /*4e30*/  ISETP.GE.U32.AND P0, PT, R10, R15, PT ;  /* 0x0000000f0a00720c */ /* 0x000fe40003f06070 */
[----:B------:R-:W-:Y:S02]  /*4e40*/  LOP3.LUT R10, R19, R6, RZ, 0x3c, !PT ;  /* 0x00000006130a7212 */ /* 0x000fe400078e3cff */
[----:B------:R-:W-:Y:S02]  /*4e50*/  @!P1 IADD3 R21, PT, PT, R21, 0x1, RZ ;  /* 0x0000000115159810 */ /* 0x000fe40007ffe0ff */
[----:B------:R-:W-:Y:S01]  /*4e60*/  ISETP.GE.AND P2, PT, R10, RZ, PT ;  /* 0x000000ff0a00720c */ /* 0x000fe20003f46270 */
[----:B------:R-:W2:Y:S01]  /*4e70*/  F2I.FTZ.U32.TRUNC.NTZ R11, R11 ;  /* 0x0000000b000b7305 */ /* 0x000ea2000021f000 */
[----:B------:R-:W-:Y:S01]  /*4e80*/  ISETP.NE.AND P1, PT, R6, RZ, PT ;  /* 0x000000ff0600720c */ /* 0x000fe20003f25270 */
[----:B------:R-:W-:-:S04]  /*4e90*/  HFMA2 R10, -RZ, RZ, 0, 0 ;  /* 0x00000000ff0a7431 */ /* 0x000fc800000001ff */
[----:B------:R-:W-:Y:S02]  /*4ea0*/  @P0 IADD3 R21, PT, PT, R21, 0x1, RZ ;  /* 0x0000000115150810 */ /* 0x000fe40007ffe0ff */
[----:B-1----:R-:W1:Y:S04]  /*4eb0*/  MUFU.RCP R20, R20 ;  /* 0x0000001400147308 */ /* 0x002e680000001000 */
[----:B------:R-:W-:Y:S02]  /*4ec0*/  @!P2 IADD3 R21, PT, PT, -R21, RZ, RZ ;  /* 0x000000ff1515a210 */ /* 0x000fe40007ffe1ff */
[----:B------:R-:W-:Y:S02]  /*4ed0*/  @!P1 LOP3.LUT R21, RZ, R6, RZ, 0x33, !PT ;  /* 0x00000006ff159212 */ /* 0x000fe400078e33ff */
[----:B--2---:R-:W-:-:S02]  /*4ee0*/  IADD3 R15, PT, PT, RZ, -R11, RZ ;  /* 0x8000000bff0f7210 */ /* 0x004fc40007ffe0ff */
[----:B------:R-:W-:-:S03]  /*4ef0*/  IABS R16, R21 ;  /* 0x0000001500107213 */ /* 0x000fc60000000000 */
[----:B------:R-:W-:-:S04]  /*4f00*/  IMAD R15, R15, R14, RZ ;  /* 0x0000000e0f0f7224 */ /* 0x000fc800078e02ff */
[----:B------:R-:W-:Y:S01]  /*4f10*/  IMAD.HI.U32 R10, R11, R15, R10 ;  /* 0x0000000f0b0a7227 */ /* 0x000fe200078e000a */
[----:B------:R-:W-:-:S05]  /*4f20*/  MOV R11, R16 ;  /* 0x00000010000b7202 */ /* 0x000fca0000000f00 */
        /* <DEDUP_REMOVED lines=8> */
[----:B------:R-:W-:Y:S02]  /*4fb0*/  ISETP.GE.U32.AND P0, PT, R11, R14, PT ;  /* 0x0000000e0b00720c */ /* 0x000fe40003f06070 */
[----:B-1----:R-:W-:Y:S02]  /*4fc0*/  IADD3 R14, PT, PT, R20, 0xffffffe, RZ ;  /* 0x0ffffffe140e7810 */ /* 0x002fe40007ffe0ff */
[----:B------:R-:W-:Y:S02]  /*4fd0*/  ISETP.NE.AND P1, PT, R4, RZ, PT ;  /* 0x000000ff0400720c */ /* 0x000fe40003f25270 */
[----:B------:R1:W2:Y:S01]  /*4fe0*/  F2I.FTZ.U32.TRUNC.NTZ R15, R14 ;  /* 0x0000000e000f7305 */ /* 0x0002a2000021f000 */
[----:B------:R-:W-:-:S06]  /*4ff0*/  IADD3 R20, PT, PT, -R2, RZ, RZ ;  /* 0x000000ff02147210 */ /* 0x000fcc0007ffe1ff */
[----:B------:R-:W-:Y:S01]  /*5000*/  @P0 IADD3 R16, PT, PT, R16, 0x1, RZ ;  /* 0x0000000110100810 */ /* 0x000fe20007ffe0ff */
[----:B-1----:R-:W-:-:S03]  /*5010*/  HFMA2 R14, -RZ, RZ, 0, 0 ;  /* 0x00000000ff0e7431 */ /* 0x002fc600000001ff */
[----:B------:R-:W-:Y:S02]  /*5020*/  @!P2 IADD3 R16, PT, PT, -R16, RZ, RZ ;  /* 0x000000ff1010a210 */ /* 0x000fe40007ffe1ff */
[----:B------:R-:W-:Y:S02]  /*5030*/  @!P1 LOP3.LUT R16, RZ, R4, RZ, 0x33, !PT ;  /* 0x00000004ff109212 */ /* 0x000fe400078e33ff */
[----:B--2---:R-:W-:Y:S02]  /*5040*/  IADD3 R11, PT, PT, RZ, -R15, RZ ;  /* 0x8000000fff0b7210 */ /* 0x004fe40007ffe0ff */
[----:B------:R-:W-:-:S03]  /*5050*/  IADD3 R10, PT, PT, -R16, RZ, RZ ;  /* 0x000000ff100a7210 */ /* 0x000fc60007ffe1ff */
[----:B------:R-:W-:Y:S02]  /*5060*/  IMAD R11, R11, R18, RZ ;  /* 0x000000120b0b7224 */ /* 0x000fe400078e02ff */
[----:B------:R-:W-:Y:S01]  /*5070*/  IMAD R10, R4, R10, R21 ;  /* 0x0000000a040a7224 */ /* 0x000fe200078e0215 */
[----:B------:R-:W-:Y:S01]  /*5080*/  IADD3 R21, PT, PT, -R21, RZ, RZ ;  /* 0x000000ff15157210 */ /* 0x000fe20007ffe1ff */
[----:B------:R-:W-:-:S03]  /*5090*/  IMAD.HI.U32 R14, R15, R11, R14 ;  /* 0x0000000b0f0e7227 */ /* 0x000fc600078e000e */
[----:B------:R-:W-:-:S05]  /*50a0*/  IABS R23, R10 ;  /* 0x0000000a00177213 */ /* 0x000fca0000000000 */
        /* <DEDUP_REMOVED lines=12> */
[----:B------:R-:W-:Y:S01]  /*5170*/  IMAD R15, R10, UR4, RZ ;  /* 0x000000040a0f7c24 */ /* 0x000fe2000f8e02ff */
[----:B------:R-:W-:Y:S02]  /*5180*/  ISETP.GE.AND P0, PT, R11, UR12, PT ;  /* 0x0000000c0b007c0c */ /* 0x000fe4000bf06270 */
[----:B------:R-:W-:Y:S02]  /*5190*/  ISETP.GE.U32.AND P3, PT, R23, R18, PT ;  /* 0x000000121700720c */ /* 0x000fe40003f66070 */
[----:B------:R-:W-:Y:S02]  /*51a0*/  ISETP.GE.AND P6, PT, R25, UR13, PT ;  /* 0x0000000d19007c0c */ /* 0x000fe4000bfc6270 */
[----:B------:R-:W-:Y:S01]  /*51b0*/  ISETP.GE.AND P5, PT, R14, RZ, PT ;  /* 0x000000ff0e00720c */ /* 0x000fe20003fa6270 */
[----:B------:R-:W-:Y:S01]  /*51c0*/  IMAD.WIDE R14, R15, 0x2, R12 ;  /* 0x000000020f0e7825 */ /* 0x000fe200078e020c */
[----:B------:R-:W-:-:S02]  /*51d0*/  IADD3 R24, PT, PT, R11, UR5, RZ ;  /* 0x000000050b187c10 */ /* 0x000fc4000fffe0ff */
[----:B------:R-:W-:Y:S02]  /*51e0*/  ISETP.GT.AND P0, PT, R11, -0x1, !P0 ;  /* 0xffffffff0b00780c */ /* 0x000fe40004704270 */
[----:B------:R-:W-:Y:S02]  /*51f0*/  ISETP.GT.AND P6, PT, R25, -0x1, !P6 ;  /* 0xffffffff1900780c */ /* 0x000fe400077c4270 */
[----:B------:R-:W-:Y:S02]  /*5200*/  @!P1 IADD3 R22, PT, PT, R22, 0x1, RZ ;  /* 0x0000000116169810 */ /* 0x000fe40007ffe0ff */
[----:B------:R-:W-:Y:S02]  /*5210*/  ISETP.NE.AND P1, PT, R17, RZ, PT ;  /* 0x000000ff1100720c */ /* 0x000fe40003f25270 */
[----:B------:R-:W-:Y:S02]  /*5220*/  ISETP.GE.AND P4, PT, R24, UR12, PT ;  /* 0x0000000c18007c0c */ /* 0x000fe4000bf86270 */
[----:B------:R-:W-:-:S02]  /*5230*/  PLOP3.LUT P2, PT, P6, P0, PT, 0x80, 0x8 ;  /* 0x000000000008781c */ /* 0x000fc40003741070 */
[----:B------:R-:W-:Y:S02]  /*5240*/  IADD3 R20, PT, PT, R24, UR5, RZ ;  /* 0x0000000518147c10 */ /* 0x000fe4000fffe0ff */
[----:B------:R-:W-:Y:S02]  /*5250*/  @P3 IADD3 R22, PT, PT, R22, 0x1, RZ ;  /* 0x0000000116163810 */ /* 0x000fe40007ffe0ff */
[----:B------:R-:W-:Y:S02]  /*5260*/  ISETP.GT.AND P4, PT, R24, -0x1, !P4 ;  /* 0xffffffff1800780c */ /* 0x000fe40006784270 */
[----:B------:R-:W-:Y:S02]  /*5270*/  ISETP.GE.AND P3, PT, R20, UR12, PT ;  /* 0x0000000c14007c0c */ /* 0x000fe4000bf66270 */
[----:B------:R-:W-:Y:S02]  /*5280*/  @!P5 IADD3 R22, PT, PT, -R22, RZ, RZ ;  /* 0x000000ff1616d210 */ /* 0x000fe40007ffe1ff */
[----:B------:R-:W-:Y:S01]  /*5290*/  PLOP3.LUT P5, PT, P6, P4, PT, 0x80, 0x8 ;  /* 0x000000000008781c */ /* 0x000fe200037a9070 */
[----:B------:R-:W0:Y:S01]  /*52a0*/  @P2 LDC.64 R26, c[0x0][0x380] ;  /* 0x0000e000ff1a2b82 */ /* 0x000e220000000a00 */
[----:B------:R-:W-:-:S02]  /*52b0*/  ISETP.GT.AND P3, PT, R20, -0x1, !P3 ;  /* 0xffffffff1400780c */ /* 0x000fc40005f64270 */
[----:B------:R-:W-:Y:S02]  /*52c0*/  @!P1 LOP3.LUT R22, RZ, R17, RZ, 0x33, !PT ;  /* 0x00000011ff169212 */ /* 0x000fe400078e33ff */
        /* <DEDUP_REMOVED lines=18> */
[----:B--2---:R-:W-:Y:S02]  /*53f0*/  @P5 HADD2.F32 R27, -RZ, R22.H0_H0 ;  /* 0x20000016ff1b5230 */ /* 0x004fe40000004100 */
[----:B-----5:R-:W-:Y:S02]  /*5400*/  @P2 HADD2.F32 R21, -RZ, R21.H0_H0 ;  /* 0x20000015ff152230 */ /* 0x020fe40000004100 */
[----:B---3--:R-:W-:-:S05]  /*5410*/  @P2 HADD2.F32 R26, -RZ, R26.H0_H0 ;  /* 0x2000001aff1a2230 */ /* 0x008fca0000004100 */
[----:B------:R-:W-:Y:S01]  /*5420*/  @P2 FFMA.FTZ R10, R21, R26, RZ ;  /* 0x0000001a150a2223 */ /* 0x000fe200000100ff */
[----:B------:R-:W-:Y:S01]  /*5430*/  IADD3 R21, PT, PT, R20, UR5, RZ ;  /* 0x0000000514157c10 */ /* 0x000fe2000fffe0ff */
[----:B0-----:R-:W-:-:S03]  /*5440*/  @P1 HADD2.F32 R17, -RZ, R28.H0_H0 ;  /* 0x2000001cff111230 */ /* 0x001fc60000004100 */
[C---:B------:R-:W-:Y:S01]  /*5450*/  ISETP.GE.AND P2, PT, R21.reuse, UR12, PT ;  /* 0x0000000c15007c0c */ /* 0x040fe2000bf46270 */
[----:B------:R-:W-:Y:S01]  /*5460*/  @P5 HADD2.F32 R18, -RZ, R18.H0_H0 ;  /* 0x20000012ff125230 */ /* 0x000fe20000004100 */
[C---:B------:R-:W-:Y:S02]  /*5470*/  IADD3 R22, PT, PT, R21.reuse, UR5, RZ ;  /* 0x0000000515167c10 */ /* 0x040fe4000fffe0ff */
[----:B------:R-:W-:Y:S02]  /*5480*/  ISETP.GT.AND P2, PT, R21, -0x1, !P2 ;  /* 0xffffffff1500780c */ /* 0x000fe40005744270 */
[----:B------:R-:W-:Y:S01]  /*5490*/  @P5 FFMA.FTZ R10, R27, R18, R10 ;  /* 0x000000121b0a5223 */ /* 0x000fe2000001000a */
[----:B----4-:R-:W-:Y:S01]  /*54a0*/  @P1 HADD2.F32 R16, -RZ, R16.H0_H0 ;  /* 0x20000010ff101230 */ /* 0x010fe20000004100 */
        /* <DEDUP_REMOVED lines=215> */
[----:B------:R-:W-:-:S04]  /*6220*/  @P2 FFMA.FTZ R10, R23, R16, R10 ;  /* 0x00000010170a2223 */ /* 0x000fc8000001000a */
[----:B------:R-:W-:-:S05]  /*6230*/  @P1 FFMA.FTZ R10, R27, R18, R10 ;  /* 0x000000121b0a1223 */ /* 0x000fca000001000a */
[----:B------:R-:W-:Y:S02]  /*6240*/  F2FP.F16.F32.PACK_AB R10, RZ, R10 ;  /* 0x0000000aff0a723e */ /* 0x000fe400000000ff */
[----:B------:R-:W-:Y:S02]  /*6250*/  MOV R11, R9 ;  /* 0x00000009000b7202 */ /* 0x000fe40000000f00 */
[----:B------:R-:W-:Y:S02]  /*6260*/  PRMT R14, R10, 0x7610, R14 ;  /* 0x000076100a0e7816 */ /* 0x000fe4000000000e */
[----:B------:R-:W-:Y:S02]  /*6270*/  MOV R10, R0 ;  /* 0x00000000000a7202 */ /* 0x000fe40000000f00 */
[----:B------:R-:W-:-:S03]  /*6280*/  IADD3 R8, P0, PT, R5, R8, RZ ;  /* 0x0000000805087210 */ /* 0x000fc60007f1e0ff */
        /* <DEDUP_REMOVED lines=8> */
.L_x_1392:
        /* <DEDUP_REMOVED lines=15> */
.L_x_1776:


//--------------------- .text._ZN2at6native51_GLOBAL__N__2c613397_18_DepthwiseConv2d_cu_9959487039conv_depthwise2d_forward_kernel_genericIfiEEvNS_27GenericPackedTensorAccessorIKT_Lm4ENS_16DefaultPtrTraitsEiEENS3_IS4_Lm4ES6_iEES7_NS3_IS5_Lm1ES6_iEEbT0_iiiiiiiiiiiiii --------------------------
	.section	.text._ZN2at6native51_GLOBAL__N__2c613397_18_DepthwiseConv2d_cu_9959487039conv_depthwise2d_forward_kernel_genericIfiEEvNS_27GenericPackedTensorAccessorIKT_Lm4ENS_16DefaultPtrTraitsEiEENS3_IS4_Lm4ES6_iEES7_NS3_IS5_Lm1ES6_iEEbT0_iiiiiiiiiiiiii,"ax",@progbits
	.align	128
.text._ZN2at6native51_GLOBAL__N__2c613397_18_DepthwiseConv2d_cu_9959487039conv_depthwise2d_forward_kernel_genericIfiEEvNS_27GenericPackedTensorAccessorIKT_Lm4ENS_16DefaultPtrTraitsEiEENS3_IS4_Lm4ES6_iEES7_NS3_IS5_Lm1ES6_iEEbT0_iiiiiiiiiiiiii:
        .type           _ZN2at6native51_GLOBAL__N__2c613397_18_DepthwiseConv2d_cu_9959487039conv_depthwise2d_forward_kernel_genericIfiEEvNS_27GenericPackedTensorAccessorIKT_Lm4ENS_16DefaultPtrTraitsEiEENS3_IS4_Lm4ES6_iEES7_NS3_IS5_Lm1ES6_iEEbT0_iiiiiiiiiiiiii,@function
        .size           _ZN2at6native51_GLOBAL__N__2c613397_18_DepthwiseConv2d_cu_9959487039conv_depthwise2d_forward_kernel_genericIfiEEvNS_27GenericPackedTensorAccessorIKT_Lm4ENS_16DefaultPtrTraitsEiEENS3_IS4_Lm4ES6_iEES7_NS3_IS5_Lm1ES6_iEEbT0_iiiiiiiiiiiiii,(.L_x_1777 - _ZN2at6native51_GLOBAL__N__2c613397_18_DepthwiseConv2d_cu_9959487039conv_depthwise2d_forward_kernel_genericIfiEEvNS_27GenericPackedTensorAccessorIKT_Lm4ENS_16DefaultPtrTraitsEiEENS3_IS4_Lm4ES6_iEES7_NS3_IS5_Lm1ES6_iEEbT0_iiiiiiiiiiiiii)
        .other          _ZN2at6native51_GLOBAL__N__2c613397_18_DepthwiseConv2d_cu_9959487039conv_depthwise2d_forward_kernel_genericIfiEEvNS_27GenericPackedTensorAccessorIKT_Lm4ENS_16DefaultPtrTraitsEiEENS3_IS4_Lm4ES6_iEES7_NS3_IS5_Lm1ES6_iEEbT0_iiiiiiiiiiiiii,@"STO_CUDA_ENTRY STV_DEFAULT"
_ZN2at6native51_GLOBAL__N__2c613397_18_DepthwiseConv2d_cu_9959487039conv_depthwise2d_forward_kernel_genericIfiEEvNS_27GenericPackedTensorAccessorIKT_Lm4ENS_16DefaultPtrTraitsEiEENS3_IS4_Lm4ES6_iEES7_NS3_IS5_Lm1ES6_iEEbT0_iiiiiiiiiiiiii:
        /* <DEDUP_REMOVED lines=29> */
.L_x_1413:
        /* <DEDUP_REMOVED lines=78> */
[----:B------:R2:W5:Y:S01]  /*06b0*/  LDG.E R23, desc[UR12][R14.64] ;  /* 0x0000000c0e177981 */ /* 0x000562000c1e1900 */
        /* <DEDUP_REMOVED lines=35> */
.L_x_1396:
[----:B------:R-:W-:Y:S05]  /*08f0*/  BSYNC.RECONVERGENT B0 ;  /* 0x0000000000007941 */ /* 0x000fea0003800200 */
.L_x_1395:
        /* <DEDUP_REMOVED lines=39> */
.L_x_1398:
[----:B------:R-:W-:Y:S05]  /*0b70*/  BSYNC.RECONVERGENT B0 ;  /* 0x0000000000007941 */ /* 0x000fea0003800200 */
.L_x_1397:
        /* <DEDUP_REMOVED lines=35> */
.L_x_1400:
[----:B------:R-:W-:Y:S05]  /*0db0*/  BSYNC.RECONVERGENT B0 ;  /* 0x0000000000007941 */ /* 0x000fea0003800200 */
.L_x_1399:
        /* <DEDUP_REMOVED lines=39> */
.L_x_1402:
[----:B------:R-:W-:Y:S05]  /*1030*/  BSYNC.RECONVERGENT B0 ;  /* 0x0000000000007941 */ /* 0x000fea0003800200 */
.L_x_1401:
[----:B------:R-:W-:Y:S01]  /*1040*/  ISETP.GE.AND P0, PT, R7, R4, PT ;  /* 0x000000040700720c */ /* 0x000fe20003f06270 */
[----:B------:R-:W-:-:S12]  /*1050*/  BSSY.RECONVERGENT B1, `(.L_x_1403) ;  /* 0x0000087000017945 */ /* 0x000fd80003800200 */
        /* <DEDUP_REMOVED lines=10> */
.L_x_1412:
        /* <DEDUP_REMOVED lines=16> */
.L_x_1409:
[----:B------:R-:W0:Y:S01]  /*1200*/  LDC R21, c[0x0][0x440] ;  /* 0x00011000ff157b82 */ /* 0x000e220000000800 */
[----:B------:R-:W1:Y:S07]  /*1210*/  LDCU UR6, c[0x0][0x428] ;  /* 0x00008500ff0677ac */ /* 0x000e6e0008000800 */
[----:B------:R-:W2:Y:S08]  /*1220*/  LDC.64 R14, c[0x0][0x3d0] ;  /* 0x0000f400ff0e7b82 */ /* 0x000eb00000000a00 */
[----:B------:R-:W3:Y:S01]  /*1230*/  LDC.64 R16, c[0x0][0x380] ;  /* 0x0000e000ff107b82 */ /* 0x000ee20000000a00 */
[----:B-1----:R-:W-:-:S02]  /*1240*/  IMAD R25, R20, UR6, R13 ;  /* 0x0000000614197c24 */ /* 0x002fc4000f8e020d */
[----:B0-----:R-:W-:Y:S02]  /*1250*/  IMAD R19, R13, R21, R22 ;  /* 0x000000150d137224 */ /* 0x001fe400078e0216 */
[----:B--2---:R-:W-:-:S05]  /*1260*/  IMAD.WIDE R14, R25, 0x4, R14 ;  /* 0x00000004190e7825 */ /* 0x004fca00078e020e */
[----:B------:R-:W2:Y:S01]  /*1270*/  LDG.E R26, desc[UR12][R14.64] ;  /* 0x0000000c0e1a7981 */ /* 0x000ea2000c1e1900 */
[----:B---3--:R-:W-:-:S03]  /*1280*/  IMAD.WIDE R18, R19, 0x4, R16 ;  /* 0x0000000413127825 */ /* 0x008fc600078e0210 */
[----:B------:R-:W3:Y:S04]  /*1290*/  LDG.E R27, desc[UR12][R14.64+0x8] ;  /* 0x0000080c0e1b7981 */ /* 0x000ee8000c1e1900 */
[----:B------:R-:W2:Y:S01]  /*12a0*/  LDG.E R25, desc[UR12][R18.64] ;  /* 0x0000000c12197981 */ /* 0x000ea2000c1e1900 */
[----:B------:R-:W-:-:S04]  /*12b0*/  IMAD.WIDE R16, R21, 0x4, R18 ;  /* 0x0000000415107825 */ /* 0x000fc800078e0212 */
[C---:B------:R-:W-:Y:S01]  /*12c0*/  IMAD.WIDE R28, R21.reuse, 0x4, R16 ;  /* 0x00000004151c7825 */ /* 0x040fe200078e0210 */
[----:B------:R-:W4:Y:S03]  /*12d0*/  LDG.E R18, desc[UR12][R14.64+0xc] ;  /* 0x00000c0c0e127981 */ /* 0x000f26000c1e1900 */
[----:B--2--5:R-:W-:Y:S02]  /*12e0*/  FFMA.FTZ R25, R26, R25, R23 ;  /* 0x000000191a197223 */ /* 0x024fe40000010017 */
[----:B------:R-:W2:Y:S04]  /*12f0*/  LDG.E R23, desc[UR12][R16.64] ;  /* 0x0000000c10177981 */ /* 0x000ea8000c1e1900 */
[----:B------:R-:W2:Y:S04]  /*1300*/  LDG.E R26, desc[UR12][R14.64+0x4] ;  /* 0x0000040c0e1a7981 */ /* 0x000ea8000c1e1900 */
[----:B------:R0:W3:Y:S02]  /*1310*/  LDG.E R16, desc[UR12][R28.64] ;  /* 0x0000000c1c107981 */ /* 0x0000e4000c1e1900 */
[----:B0-----:R-:W-:-:S05]  /*1320*/  IMAD.WIDE R28, R21, 0x4, R28 ;  /* 0x00000004151c7825 */ /* 0x001fca00078e021c */
[----:B------:R-:W4:Y:S01]  /*1330*/  LDG.E R19, desc[UR12][R28.64] ;  /* 0x0000000c1c137981 */ /* 0x000f22000c1e1900 */
[----:B--2---:R-:W-:-:S03]  /*1340*/  FFMA.FTZ R23, R26, R23, R25 ;  /* 0x000000171a177223 */ /* 0x004fc60000010019 */
[----:B------:R-:W2:Y:S01]  /*1350*/  LDG.E R25, desc[UR12][R14.64+0x10] ;  /* 0x0000100c0e197981 */ /* 0x000ea2000c1e1900 */
[----:B---3--:R-:W-:Y:S01]  /*1360*/  FFMA.FTZ R23, R27, R16, R23 ;  /* 0x000000101b177223 */ /* 0x008fe20000010017 */
[----:B------:R-:W-:-:S05]  /*1370*/  IMAD.WIDE R26, R21, 0x4, R28 ;  /* 0x00000004151a7825 */ /* 0x000fca00078e021c */
[----:B------:R-:W2:Y:S01]  /*1380*/  LDG.E R28, desc[UR12][R26.64] ;  /* 0x0000000c1a1c7981 */ /* 0x000ea2000c1e1900 */
[----:B------:R-:W-:-:S04]  /*1390*/  IMAD.WIDE R16, R21, 0x4, R26 ;  /* 0x0000000415107825 */ /* 0x000fc800078e021a */
[----:B----4-:R-:W-:Y:S01]  /*13a0*/  FFMA.FTZ R23, R18, R19, R23 ;  /* 0x0000001312177223 */ /* 0x010fe20000010017 */
[----:B------:R-:W-:Y:S02]  /*13b0*/  IMAD.WIDE R18, R21, 0x4, R16 ;  /* 0x0000000415127825 */ /* 0x000fe400078e0210 */
[----:B------:R-:W3:Y:S04]  /*13c0*/  LDG.E R17, desc[UR12][R16.64] ;  /* 0x0000000c10117981 */ /* 0x000ee8000c1e1900 */
[----:B------:R-:W3:Y:S01]  /*13d0*/  LDG.E R16, desc[UR12][R14.64+0x14] ;  /* 0x0000140c0e107981 */ /* 0x000ee2000c1e1900 */
[----:B--2---:R-:W-:Y:S01]  /*13e0*/  FFMA.FTZ R23, R25, R28, R23 ;  /* 0x0000001c19177223 */ /* 0x004fe20000010017 */
[----:B------:R-:W-:Y:S02]  /*13f0*/  IMAD.WIDE R28, R21, 0x4, R18 ;  /* 0x00000004151c7825 */ /* 0x000fe400078e0212 */
[----:B------:R-:W2:Y:S04]  /*1400*/  LDG.E R25, desc[UR12][R18.64] ;  /* 0x0000000c12197981 */ /* 0x000ea8000c1e1900 */
[----:B------:R-:W2:Y:S04]  /*1410*/  LDG.E R21, desc[UR12][R14.64+0x18] ;  /* 0x0000180c0e157981 */ /* 0x000ea8000c1e1900 */
[----:B------:R-:W4:Y:S04]  /*1420*/  LDG.E R28, desc[UR12][R28.64] ;  /* 0x0000000c1c1c7981 */ /* 0x000f28000c1e1900 */
[----:B------:R-:W4:Y:S01]  /*1430*/  LDG.E R18, desc[UR12][R14.64+0x1c] ;  /* 0x00001c0c0e127981 */ /* 0x000f22000c1e1900 */
[----:B------:R-:W-:-:S05]  /*1440*/  VIADD R24, R24, 0x8 ;  /* 0x0000000818187836 */ /* 0x000fca0000000000 */
[----:B------:R-:W-:Y:S01]  /*1450*/  ISETP.NE.AND P2, PT, R24, R11, PT ;  /* 0x0000000b1800720c */ /* 0x000fe20003f45270 */
[----:B---3--:R-:W-:Y:S01]  /*1460*/  FFMA.FTZ R26, R16, R17, R23 ;  /* 0x00000011101a7223 */ /* 0x008fe20000010017 */
[----:B------:R-:W-:-:S03]  /*1470*/  IADD3 R13, PT, PT, R13, 0x8, RZ ;  /* 0x000000080d0d7810 */ /* 0x000fc60007ffe0ff */
[----:B--2---:R-:W-:-:S04]  /*1480*/  FFMA.FTZ R21, R21, R25, R26 ;  /* 0x0000001915157223 */ /* 0x004fc8000001001a */
[----:B----4-:R-:W-:-:S04]  /*1490*/  FFMA.FTZ R23, R18, R28, R21 ;  /* 0x0000001c12177223 */ /* 0x010fc80000010015 */
[----:B------:R-:W-:Y:S05]  /*14a0*/  @P2 BRA `(.L_x_1409) ;  /* 0xfffffffc00542947 */ /* 0x000fea000383ffff */
.L_x_1408:
[----:B------:R-:W-:Y:S05]  /*14b0*/  BSYNC.RECONVERGENT B2 ;  /* 0x0000000000027941 */ /* 0x000fea0003800200 */
.L_x_1407:
        /* <DEDUP_REMOVED lines=9> */
[----:B-1----:R-:W-:Y:S02]  /*1550*/  IMAD R15, R20, UR6, R13 ;  /* 0x00000006140f7c24 */ /* 0x002fe4000f8e020d */
[----:B------:R-:W-:Y:S02]  /*1560*/  IMAD.WIDE R16, R27, 0x4, R24 ;  /* 0x000000041b107825 */ /* 0x000fe400078e0218 */
[----:B------:R-:W2:Y:S02]  /*1570*/  LDG.E R24, desc[UR12][R24.64] ;  /* 0x0000000c18187981 */ /* 0x000ea4000c1e1900 */
[----:B---3--:R-:W-:-:S04]  /*1580*/  IMAD.WIDE R18, R15, 0x4, R18 ;  /* 0x000000040f127825 */ /* 0x008fc800078e0212 */
[C---:B------:R-:W-:Y:S01]  /*1590*/  IMAD.WIDE R14, R27.reuse, 0x4, R16 ;  /* 0x000000041b0e7825 */ /* 0x040fe200078e0210 */
[----:B------:R-:W2:Y:S04]  /*15a0*/  LDG.E R28, desc[UR12][R18.64] ;  /* 0x0000000c121c7981 */ /* 0x000ea8000c1e1900 */
[----:B------:R-:W3:Y:S01]  /*15b0*/  LDG.E R16, desc[UR12][R16.64] ;  /* 0x0000000c10107981 */ /* 0x000ee2000c1e1900 */
[----:B------:R-:W-:-:S03]  /*15c0*/  IMAD.WIDE R26, R27, 0x4, R14 ;  /* 0x000000041b1a7825 */ /* 0x000fc600078e020e */
[----:B------:R-:W3:Y:S04]  /*15d0*/  LDG.E R29, desc[UR12][R18.64+0x4] ;  /* 0x0000040c121d7981 */ /* 0x000ee8000c1e1900 */
[----:B------:R-:W4:Y:S04]  /*15e0*/  LDG.E R21, desc[UR12][R18.64+0x8] ;  /* 0x0000080c12157981 */ /* 0x000f28000c1e1900 */
[----:B------:R-:W4:Y:S04]  /*15f0*/  LDG.E R14, desc[UR12][R14.64] ;  /* 0x0000000c0e0e7981 */ /* 0x000f28000c1e1900 */
[----:B------:R-:W4:Y:S04]  /*1600*/  LDG.E R17, desc[UR12][R18.64+0xc] ;  /* 0x00000c0c12117981 */ /* 0x000f28000c1e1900 */
[----:B------:R-:W4:Y:S01]  /*1610*/  LDG.E R26, desc[UR12][R26.64] ;  /* 0x0000000c1a1a7981 */ /* 0x000f22000c1e1900 */
[----:B------:R-:W-:-:S02]  /*1620*/  VIADD R13, R13, 0x4 ;  /* 0x000000040d0d7836 */ /* 0x000fc40000000000 */
[----:B--2--5:R-:W-:-:S04]  /*1630*/  FFMA.FTZ R28, R28, R24, R23 ;  /* 0x000000181c1c7223 */ /* 0x024fc80000010017 */
[----:B---3--:R-:W-:-:S04]  /*1640*/  FFMA.FTZ R28, R29, R16, R28 ;  /* 0x000000101d1c7223 */ /* 0x008fc8000001001c */
[----:B----4-:R-:W-:-:S04]  /*1650*/  FFMA.FTZ R28, R21, R14, R28 ;  /* 0x0000000e151c7223 */ /* 0x010fc8000001001c */
[----:B------:R-:W-:-:S07]  /*1660*/  FFMA.FTZ R23, R17, R26, R28 ;  /* 0x0000001a11177223 */ /* 0x000fce000001001c */
.L_x_1411:
[----:B------:R-:W-:Y:S05]  /*1670*/  BSYNC.RECONVERGENT B2 ;  /* 0x0000000000027941 */ /* 0x000fea0003800200 */
.L_x_1410:
        /* <DEDUP_REMOVED lines=11> */
[C---:B-1----:R-:W-:Y:S01]  /*1730*/  @P2 IMAD R24, R13.reuse, R25, R22 ;  /* 0x000000190d182224 */ /* 0x042fe200078e0216 */
[----:B------:R-:W-:-:S06]  /*1740*/  @P2 IADD3 R13, PT, PT, R13, 0x2, RZ ;  /* 0x000000020d0d2810 */ /* 0x000fcc0007ffe0ff */
[----:B------:R-:W1:Y:S01]  /*1750*/  @P2 LDC.64 R16, c[0x0][0x3d0] ;  /* 0x0000f400ff102b82 */ /* 0x000e620000000a00 */
[----:B--2---:R-:W-:Y:S02]  /*1760*/  @P3 IMAD R27, R13, R27, R22 ;  /* 0x0000001b0d1b3224 */ /* 0x004fe400078e0216 */
[----:B---3--:R-:W-:-:S05]  /*1770*/  @P3 IMAD R13, R20, R18, R13 ;  /* 0x00000012140d3224 */ /* 0x008fca00078e020d */
[----:B------:R-:W2:Y:S01]  /*1780*/  @P3 LDC.64 R20, c[0x0][0x3d0] ;  /* 0x0000f400ff143b82 */ /* 0x000ea20000000a00 */
[----:B0-----:R-:W-:-:S07]  /*1790*/  @P2 IMAD.WIDE R14, R24, 0x4, R14 ;  /* 0x00000004180e2825 */ /* 0x001fce00078e020e */
[----:B------:R-:W0:Y:S01]  /*17a0*/  @P3 LDC.64 R18, c[0x0][0x380] ;  /* 0x0000e000ff123b82 */ /* 0x000e220000000a00 */
[----:B------:R-:W3:Y:S01]  /*17b0*/  @P2 LDG.E R22, desc[UR12][R14.64] ;  /* 0x0000000c0e162981 */ /* 0x000ee2000c1e1900 */
[----:B-1----:R-:W-:-:S04]  /*17c0*/  @P2 IMAD.WIDE R16, R29, 0x4, R16 ;  /* 0x000000041d102825 */ /* 0x002fc800078e0210 */
[----:B------:R-:W-:Y:S01]  /*17d0*/  @P2 IMAD.WIDE R24, R25, 0x4, R14 ;  /* 0x0000000419182825 */ /* 0x000fe200078e020e */
[----:B------:R-:W3:Y:S04]  /*17e0*/  @P2 LDG.E R26, desc[UR12][R16.64] ;  /* 0x0000000c101a2981 */ /* 0x000ee8000c1e1900 */
[----:B------:R-:W4:Y:S01]  /*17f0*/  @P2 LDG.E R28, desc[UR12][R16.64+0x4] ;  /* 0x0000040c101c2981 */ /* 0x000f22000c1e1900 */
[----:B--2---:R-:W-:-:S03]  /*1800*/  @P3 IMAD.WIDE R20, R13, 0x4, R20 ;  /* 0x000000040d143825 */ /* 0x004fc600078e0214 */
[----:B------:R-:W4:Y:S04]  /*1810*/  @P2 LDG.E R24, desc[UR12][R24.64] ;  /* 0x0000000c18182981 */ /* 0x000f28000c1e1900 */
[----:B------:R-:W2:Y:S01]  /*1820*/  @P3 LDG.E R20, desc[UR12][R20.64] ;  /* 0x0000000c14143981 */ /* 0x000ea2000c1e1900 */
[----:B0-----:R-:W-:-:S06]  /*1830*/  @P3 IMAD.WIDE R18, R27, 0x4, R18 ;  /* 0x000000041b123825 */ /* 0x001fcc00078e0212 */
[----:B------:R-:W2:Y:S01]  /*1840*/  @P3 LDG.E R18, desc[UR12][R18.64] ;  /* 0x0000000c12123981 */ /* 0x000ea2000c1e1900 */
[----:B---3-5:R-:W-:-:S04]  /*1850*/  @P2 FFMA.FTZ R13, R26, R22, R23 ;  /* 0x000000161a0d2223 */ /* 0x028fc80000010017 */
[----:B----4-:R-:W-:-:S04]  /*1860*/  @P2 FFMA.FTZ R23, R28, R24, R13 ;  /* 0x000000181c172223 */ /* 0x010fc8000001000d */
[----:B--2---:R-:W-:-:S07]  /*1870*/  @P3 FFMA.FTZ R23, R20, R18, R23 ;  /* 0x0000001214173223 */ /* 0x004fce0000010017 */
.L_x_1406:
[----:B------:R-:W-:Y:S05]  /*1880*/  BSYNC.RECONVERGENT B0 ;  /* 0x0000000000007941 */ /* 0x000fea0003800200 */
.L_x_1405:
[----:B------:R-:W-:-:S05]  /*1890*/  VIADD R7, R7, 0x1 ;  /* 0x0000000107077836 */ /* 0x000fca0000000000 */
[----:B------:R-:W-:-:S13]  /*18a0*/  ISETP.NE.AND P2, PT, R7, R4, PT ;  /* 0x000000040700720c */ /* 0x000fda0003f45270 */
[----:B------:R-:W-:Y:S05]  /*18b0*/  @P2 BRA `(.L_x_1412) ;  /* 0xfffffff800102947 */ /* 0x000fea000383ffff */
.L_x_1404:
[----:B------:R-:W-:Y:S05]  /*18c0*/  BSYNC.RECONVERGENT B1 ;  /* 0x0000000000017941 */ /* 0x000fea0003800200 */
.L_x_1403:
[----:B------:R-:W0:Y:S01]  /*18d0*/  LDCU.64 UR6, c[0x0][0x3a8] ;  /* 0x00007500ff0677ac */ /* 0x000e220008000a00 */
[----:B------:R-:W1:Y:S01]  /*18e0*/  LDCU UR8, c[0x0][0x40c] ;  /* 0x00008180ff0877ac */ /* 0x000e620008000800 */
[----:B0-----:R-:W-:-:S04]  /*18f0*/  LEA R6, P0, R0, UR6, 0x2 ;  /* 0x0000000600067c11 */ /* 0x001fc8000f8010ff */
[----:B------:R-:W-:Y:S02]  /*1900*/  LEA.HI.X R7, R0, UR7, R3, 0x2, P0 ;  /* 0x0000000700077c11 */ /* 0x000fe400080f1403 */
[----:B------:R-:W-:-:S03]  /*1910*/  IADD3 R0, P0, PT, R5, R0, RZ ;  /* 0x0000000005007210 */ /* 0x000fc60007f1e0ff */
[----:B-----5:R0:W-:Y:S01]  /*1920*/  STG.E desc[UR12][R6.64], R23 ;  /* 0x0000001706007986 */ /* 0x0201e2000c10190c */
[----:B------:R-:W-:Y:S02]  /*1930*/  IADD3.X R3, PT, PT, RZ, R3, RZ, P0, !PT ;  /* 0x00000003ff037210 */ /* 0x000fe400007fe4ff */
[----:B-1----:R-:W-:-:S04]  /*1940*/  ISETP.GE.U32.AND P0, PT, R0, UR8, PT ;  /* 0x0000000800007c0c */ /* 0x002fc8000bf06070 */
[----:B------:R-:W-:-:S13]  /*1950*/  ISETP.GE.AND.EX P0, PT, R3, UR15, PT, P0 ;  /* 0x0000000f03007c0c */ /* 0x000fda000bf06300 */
[----:B0-----:R-:W-:Y:S05]  /*1960*/  @!P0 BRA `(.L_x_1413) ;  /* 0xffffffe800188947 */ /* 0x001fea000383ffff */
[----:B------:R-:W-:Y:S05]  /*1970*/  EXIT ;  /* 0x000000000000794d */ /* 0x000fea0003800000 */
.L_x_1394:
        /* <DEDUP_REMOVED lines=91> */
.L_x_1415:
[----:B------:R-:W-:Y:S05]  /*1f30*/  BSYNC.RECONVERGENT B0 ;  /* 0x0000000000007941 */ /* 0x000fea0003800200 */
.L_x_1414:
[----:B------:R-:W0:Y:S01]  /*1f40*/  LDCU UR6, c[0x0][0x42c] ;  /* 0x00008580ff0677ac */ /* 0x000e220008000800 */
[----:B------:R-:W-:Y:S01]  /*1f50*/  VIADD R8, R12, UR4 ;  /* 0x000000040c087c36 */ /* 0x000fe20008000000 */
[----:B------:R-:W-:Y:S01]  /*1f60*/  BSSY.RECONVERGENT B0, `(.L_x_1416) ;  /* 0x0000029000007945 */ /* 0x000fe20003800200 */
[----:B------:R-:W-:Y:S02]  /*1f70*/  IMAD R17, R17, R4, R0 ;  /* 0x0000000411117224 */ /* 0x000fe400078e0200 */
[----:B------:R-:W-:Y:S01]  /*1f80*/  HFMA2 R6, -RZ, RZ, 0, 0 ;  /* 0x00000000ff067431 */ /* 0x000fe200000001ff */
[----:B------:R-:W-:Y:S01]  /*1f90*/  ISETP.GE.AND P1, PT, R8, -0x1, PT ;  /* 0xffffffff0800780c */ /* 0x000fe20003f26270 */
[----:B------:R-:W-:-:S05]  /*1fa0*/  IMAD R4, R17, R10, -R13 ;  /* 0x0000000a11047224 */ /* 0x000fca00078e0a0d */
[----:B------:R-:W-:Y:S01]  /*1fb0*/  ISETP.GT.AND P0, PT, R4, -0x1, PT ;  /* 0xffffffff0400780c */ /* 0x000fe20003f04270 */
[----:B0-----:R-:W-:-:S06]  /*1fc0*/  IMAD.U32 R7, RZ, RZ, UR6 ;  /* 0x00000006ff077e24 */ /* 0x001fcc000f8e00ff */
[----:B------:R-:W-:Y:S06]  /*1fd0*/  @!P1 BRA `(.L_x_1417) ;  /* 0x0000000000849947 */ /* 0x000fec0003800000 */
        /* <DEDUP_REMOVED lines=33> */
.L_x_1417:
[----:B------:R-:W-:Y:S05]  /*21f0*/  BSYNC.RECONVERGENT B0 ;  /* 0x0000000000007941 */ /* 0x000fea0003800200 */
.L_x_1416:
[----:B------:R-:W-:Y:S04]  /*2200*/  BSSY.RECONVERGENT B0, `(.L_x_1418) ;  /* 0x000001e000007945 */ /* 0x000fe80003800200 */
[----:B------:R-:W-:Y:S05]  /*2210*/  @P0 BRA `(.L_x_1419) ;  /* 0x0000000000700947 */ /* 0x000fea0003800000 */
        /* <DEDUP_REMOVED lines=28> */
.L_x_1419:
[----:B------:R-:W-:Y:S05]  /*23e0*/  BSYNC.RECONVERGENT B0 ;  /* 0x0000000000007941 */ /* 0x000fea0003800200 */
.L_x_1418:
[----:B------:R-:W0:Y:S01]  /*23f0*/  LDCU UR6, c[0x0][0x428] ;  /* 0x00008500ff0677ac */ /* 0x000e220008000800 */
[----:B------:R-:W-:Y:S01]  /*2400*/  VIADD R8, R4, UR5 ;  /* 0x0000000504087c36 */ /* 0x000fe20008000000 */
[----:B------:R-:W-:Y:S04]  /*2410*/  BSSY.RECONVERGENT B0, `(.L_x_1420) ;  /* 0x0000025000007945 */ /* 0x000fe80003800200 */
[----:B------:R-:W-:Y:S02]  /*2420*/  ISETP.GE.AND P0, PT, R8, -0x1, PT ;  /* 0xffffffff0800780c */ /* 0x000fe40003f06270 */
[----:B0-----:R-:W-:-:S11]  /*2430*/  MOV R9, UR6 ;  /* 0x0000000600097c02 */ /* 0x001fd60008000f00 */
        /* <DEDUP_REMOVED lines=30> */
[----:B------:R-:W-:Y:S01]  /*2620*/  IMAD R11, R11, R14, R16 ;  /* 0x0000000e0b0b7224 */ /* 0x000fe200078e0210 */
[----:B------:R-:W-:-:S04]  /*2630*/  IADD3 R9, PT, PT, R8, -0x1, RZ ;  /* 0xffffffff08097810 */ /* 0x000fc80007ffe0ff */
[----:B------:R-:W-:-:S13]  /*2640*/  ISETP.NE.AND P0, PT, R11, RZ, PT ;  /* 0x000000ff0b00720c */ /* 0x000fda0003f05270 */
[----:B------:R-:W-:-:S07]  /*2650*/  @!P0 IMAD.MOV R9, RZ, RZ, R8 ;  /* 0x000000ffff098224 */ /* 0x000fce00078e0208 */
.L_x_1421:
[----:B------:R-:W-:Y:S05]  /*2660*/  BSYNC.RECONVERGENT B0 ;  /* 0x0000000000007941 */ /* 0x000fea0003800200 */
.L_x_1420:
[----:B------:R-:W-:Y:S01]  /*2670*/  ISETP.GE.AND P0, PT, R2, R7, PT ;  /* 0x000000070200720c */ /* 0x000fe20003f06270 */
[----:B------:R-:W-:Y:S01]  /*2680*/  BSSY.RECONVERGENT B1, `(.L_x_1422) ;  /* 0x00000a7000017945 */ /* 0x000fe20003800200 */
[----:B------:R-:W-:-:S11]  /*2690*/  MOV R8, RZ ;  /* 0x000000ff00087202 */ /* 0x000fd60000000f00 */
        /* <DEDUP_REMOVED lines=13> */
[----:B0-----:R-:W-:-:S06]  /*2770*/  VIADD R14, R16, 0xffffffe ;  /* 0x0ffffffe100e7836 */ /* 0x001fcc0000000000 */
[----:B------:R0:W1:Y:S02]  /*2780*/  F2I.FTZ.U32.TRUNC.NTZ R15, R14 ;  /* 0x0000000e000f7305 */ /* 0x000064000021f000 */
[----:B0-----:R-:W-:Y:S01]  /*2790*/  IMAD.MOV.U32 R14, RZ, RZ, RZ ;  /* 0x000000ffff0e7224 */ /* 0x001fe200078e00ff */
[----:B-1----:R-:W-:-:S05]  /*27a0*/  IADD3 R11, PT, PT, RZ, -R15, RZ ;  /* 0x8000000fff0b7210 */ /* 0x002fca0007ffe0ff */
[----:B------:R-:W-:-:S04]  /*27b0*/  IMAD R11, R11, R8, RZ ;  /* 0x000000080b0b7224 */ /* 0x000fc800078e02ff */
[----:B------:R-:W-:Y:S01]  /*27c0*/  IMAD.HI.U32 R20, R15, R11, R14 ;  /* 0x0000000b0f147227 */ /* 0x000fe200078e000e */
[----:B------:R-:W-:-:S03]  /*27d0*/  MOV R15, R19 ;  /* 0x00000013000f7202 */ /* 0x000fc60000000f00 */
[----:B------:R-:W-:Y:S02]  /*27e0*/  IMAD.IADD R14, R9, 0x1, -R6 ;  /* 0x00000001090e7824 */ /* 0x000fe400078e0a06 */
[----:B------:R-:W-:-:S03]  /*27f0*/  IMAD.HI.U32 R11, R20, R15, RZ ;  /* 0x0000000f140b7227 */ /* 0x000fc600078e00ff */
[----:B------:R-:W-:Y:S01]  /*2800*/  LOP3.LUT R14, R14, 0x7, RZ, 0xc0, !PT ;  /* 0x000000070e0e7812 */ /* 0x000fe200078ec0ff */
[----:B------:R-:W-:-:S03]  /*2810*/  IMAD.MOV R11, RZ, RZ, -R11 ;  /* 0x000000ffff0b7224 */ /* 0x000fc600078e0a0b */
[----:B------:R-:W-:Y:S01]  /*2820*/  IADD3 R14, PT, PT, R14, -0x1, RZ ;  /* 0xffffffff0e0e7810 */ /* 0x000fe20007ffe0ff */
[----:B------:R-:W-:-:S03]  /*2830*/  IMAD R11, R8, R11, R15 ;  /* 0x0000000b080b7224 */ /* 0x000fc600078e020f */
[----:B------:R-:W-:Y:S02]  /*2840*/  ISETP.GE.U32.AND P1, PT, R14, 0x3, PT ;  /* 0x000000030e00780c */ /* 0x000fe40003f26070 */
[----:B------:R-:W-:-:S13]  /*2850*/  ISETP.GT.U32.AND P0, PT, R8, R11, PT ;  /* 0x0000000b0800720c */ /* 0x000fda0003f04070 */
[----:B------:R-:W-:-:S04]  /*2860*/  @!P0 IADD3 R11, PT, PT, R11, -R8, RZ ;  /* 0x800000080b0b8210 */ /* 0x000fc80007ffe0ff */
[----:B------:R-:W-:-:S13]  /*2870*/  ISETP.GT.U32.AND P0, PT, R8, R11, PT ;  /* 0x0000000b0800720c */ /* 0x000fda0003f04070 */
[----:B------:R-:W-:Y:S01]  /*2880*/  @!P0 IADD3 R11, PT, PT, R11, -R8, RZ ;  /* 0x800000080b0b8210 */ /* 0x000fe20007ffe0ff */
[----:B------:R-:W-:-:S04]  /*2890*/  IMAD.IADD R8, R6, 0x1, -R9 ;  /* 0x0000000106087824 */ /* 0x000fc800078e0a09 */
[----:B------:R-:W-:Y:S01]  /*28a0*/  @!P2 IMAD.MOV R11, RZ, RZ, -R11 ;  /* 0x000000ffff0ba224 */ /* 0x000fe200078e0a0b */
[----:B------:R-:W-:Y:S01]  /*28b0*/  ISETP.GT.U32.AND P0, PT, R8, -0x8, PT ;  /* 0xfffffff80800780c */ /* 0x000fe20003f04070 */
[----:B------:R-:W-:Y:S01]  /*28c0*/  HFMA2 R8, -RZ, RZ, 0, 0 ;  /* 0x00000000ff087431 */ /* 0x000fe200000001ff */
[----:B------:R-:W-:-:S11]  /*28d0*/  @!P3 LOP3.LUT R11, RZ, R18, RZ, 0x33, !PT ;  /* 0x00000012ff0bb212 */ /* 0x000fd600078e33ff */
.L_x_1431:
[----:B------:R-:W-:Y:S01]  /*28e0*/  ISETP.GE.AND P2, PT, R6, R9, PT ;  /* 0x000000090600720c */ /* 0x000fe20003f46270 */
[----:B------:R-:W-:-:S12]  /*28f0*/  BSSY.RECONVERGENT B0, `(.L_x_1424) ;  /* 0x000007c000007945 */ /* 0x000fd80003800200 */
[----:B------:R-:W-:Y:S05]  /*2900*/  @P2 BRA `(.L_x_1425) ;  /* 0x0000000400e82947 */ /* 0x000fea0003800000 */
[----:B------:R-:W0:Y:S01]  /*2910*/  LDC R12, c[0x0][0x418] ;  /* 0x00010600ff0c7b82 */ /* 0x000e220000000800 */
[----:B------:R-:W1:Y:S01]  /*2920*/  LDCU UR6, c[0x0][0x444] ;  /* 0x00008880ff0677ac */ /* 0x000e620008000800 */
[----:B------:R-:W-:Y:S01]  /*2930*/  BSSY.RECONVERGENT B2, `(.L_x_1426) ;  /* 0x0000038000027945 */ /* 0x000fe20003800200 */
[----:B------:R-:W-:Y:S01]  /*2940*/  IMAD.MOV.U32 R25, RZ, RZ, R6 ;  /* 0x000000ffff197224 */ /* 0x000fe200078e0006 */
        /* <DEDUP_REMOVED lines=12> */
.L_x_1428:
[----:B------:R-:W0:Y:S08]  /*2a10*/  LDC.64 R14, c[0x0][0x3d0] ;  /* 0x0000f400ff0e7b82 */ /* 0x000e300000000a00 */
[----:B------:R-:W1:Y:S08]  /*2a20*/  LDC.64 R12, c[0x0][0x380] ;  /* 0x0000e000ff0c7b82 */ /* 0x000e700000000a00 */
[----:B------:R-:W2:Y:S01]  /*2a30*/  LDC R27, c[0x0][0x440] ;  /* 0x00011000ff1b7b82 */ /* 0x000ea20000000800 */
[----:B0-----:R-:W-:-:S05]  /*2a40*/  IMAD.WIDE R14, R19, 0x4, R14 ;  /* 0x00000004130e7825 */ /* 0x001fca00078e020e */
[----:B------:R-:W3:Y:S01]  /*2a50*/  LDG.E R29, desc[UR12][R14.64] ;  /* 0x0000000c0e1d7981 */ /* 0x000ee2000c1e1900 */
[----:B-1----:R-:W-:-:S03]  /*2a60*/  IMAD.WIDE R16, R23, 0x4, R12 ;  /* 0x0000000417107825 */ /* 0x002fc600078e020c */
[----:B------:R-:W4:Y:S04]  /*2a70*/  LDG.E R26, desc[UR12][R14.64+0x4] ;  /* 0x0000040c0e1a7981 */ /* 0x000f28000c1e1900 */
[----:B------:R-:W3:Y:S01]  /*2a80*/  LDG.E R24, desc[UR12][R16.64] ;  /* 0x0000000c10187981 */ /* 0x000ee2000c1e1900 */
[----:B--2---:R-:W-:-:S05]  /*2a90*/  IMAD.WIDE R12, R27, 0x4, R16 ;  /* 0x000000041b0c7825 */ /* 0x004fca00078e0210 */
[----:B------:R0:W4:Y:S04]  /*2aa0*/  LDG.E R28, desc[UR12][R12.64] ;  /* 0x0000000c0c1c7981 */ /* 0x000128000c1e1900 */
[----:B------:R-:W2:Y:S01]  /*2ab0*/  LDG.E R17, desc[UR12][R14.64+0xc] ;  /* 0x00000c0c0e117981 */ /* 0x000ea2000c1e1900 */
[----:B0-----:R-:W-:-:S04]  /*2ac0*/  IMAD.WIDE R12, R27, 0x4, R12 ;  /* 0x000000041b0c7825 */ /* 0x001fc800078e020c */
[----:B---3--:R-:W-:Y:S02]  /*2ad0*/  FFMA.FTZ R29, R29, R24, R8 ;  /* 0x000000181d1d7223 */ /* 0x008fe40000010008 */
[----:B------:R-:W3:Y:S04]  /*2ae0*/  LDG.E R8, desc[UR12][R14.64+0x8] ;  /* 0x0000080c0e087981 */ /* 0x000ee8000c1e1900 */
[----:B------:R-:W3:Y:S01]  /*2af0*/  LDG.E R24, desc[UR12][R12.64] ;  /* 0x0000000c0c187981 */ /* 0x000ee2000c1e1900 */
[----:B----4-:R-:W-:Y:S01]  /*2b00*/  FFMA.FTZ R26, R26, R28, R29 ;  /* 0x0000001c1a1a7223 */ /* 0x010fe2000001001d */
[----:B------:R-:W-:-:S05]  /*2b10*/  IMAD.WIDE R28, R27, 0x4, R12 ;  /* 0x000000041b1c7825 */ /* 0x000fca00078e020c */
[----:B------:R0:W2:Y:S02]  /*2b20*/  LDG.E R16, desc[UR12][R28.64] ;  /* 0x0000000c1c107981 */ /* 0x0000a4000c1e1900 */
[----:B0-----:R-:W-:-:S04]  /*2b30*/  IMAD.WIDE R28, R27, 0x4, R28 ;  /* 0x000000041b1c7825 */ /* 0x001fc800078e021c */
[----:B---3--:R-:W-:Y:S02]  /*2b40*/  FFMA.FTZ R26, R8, R24, R26 ;  /* 0x00000018081a7223 */ /* 0x008fe4000001001a */
[----:B------:R-:W3:Y:S04]  /*2b50*/  LDG.E R24, desc[UR12][R14.64+0x10] ;  /* 0x0000100c0e187981 */ /* 0x000ee8000c1e1900 */
[----:B------:R-:W3:Y:S01]  /*2b60*/  LDG.E R8, desc[UR12][R28.64] ;  /* 0x0000000c1c087981 */ /* 0x000ee2000c1e1900 */
[----:B--2---:R-:W-:Y:S01]  /*2b70*/  FFMA.FTZ R26, R17, R16, R26 ;  /* 0x00000010111a7223 */ /* 0x004fe2000001001a */
[----:B------:R-:W-:-:S04]  /*2b80*/  IMAD.WIDE R16, R27, 0x4, R28 ;  /* 0x000000041b107825 */ /* 0x000fc800078e021c */
[----:B------:R-:W-:-:S05]  /*2b90*/  IMAD.WIDE R12, R27, 0x4, R16 ;  /* 0x000000041b0c7825 */ /* 0x000fca00078e0210 */
[----:B------:R0:W2:Y:S02]  /*2ba0*/  LDG.E R29, desc[UR12][R12.64] ;  /* 0x0000000c0c1d7981 */ /* 0x0000a4000c1e1900 */
[----:B0-----:R-:W-:-:S05]  /*2bb0*/  IMAD.WIDE R12, R27, 0x4, R12 ;  /* 0x000000041b0c7825 */ /* 0x001fca00078e020c */
[----:B------:R-:W4:Y:S01]  /*2bc0*/  LDG.E R28, desc[UR12][R12.64] ;  /* 0x0000000c0c1c7981 */ /* 0x000f22000c1e1900 */
[----:B---3--:R-:W-:-:S03]  /*2bd0*/  FFMA.FTZ R24, R24, R8, R26 ;  /* 0x0000000818187223 */ /* 0x008fc6000001001a */
[----:B------:R-:W3:Y:S04]  /*2be0*/  LDG.E R8, desc[UR12][R16.64] ;  /* 0x0000000c10087981 */ /* 0x000ee8000c1e1900 */
[----:B------:R-:W2:Y:S04]  /*2bf0*/  LDG.E R26, desc[UR12][R14.64+0x18] ;  /* 0x0000180c0e1a7981 */ /* 0x000ea8000c1e1900 */
[----:B------:R-:W3:Y:S04]  /*2c00*/  LDG.E R17, desc[UR12][R14.64+0x14] ;  /* 0x0000140c0e117981 */ /* 0x000ee8000c1e1900 */
[----:B------:R-:W4:Y:S01]  /*2c10*/  LDG.E R16, desc[UR12][R14.64+0x1c] ;  /* 0x00001c0c0e107981 */ /* 0x000f22000c1e1900 */
[----:B------:R-:W-:-:S05]  /*2c20*/  VIADD R18, R18, 0x8 ;  /* 0x0000000812127836 */ /* 0x000fca0000000000 */
[----:B------:R-:W-:Y:S01]  /*2c30*/  ISETP.NE.AND P2, PT, R18, RZ, PT ;  /* 0x000000ff1200720c */ /* 0x000fe20003f45270 */
[----:B------:R-:W-:Y:S01]  /*2c40*/  VIADD R25, R25, 0x8 ;  /* 0x0000000819197836 */ /* 0x000fe20000000000 */
[----:B------:R-:W-:Y:S02]  /*2c50*/  LEA R23, R27, R23, 0x3 ;  /* 0x000000171b177211 */ /* 0x000fe400078e18ff */
[----:B------:R-:W-:Y:S01]  /*2c60*/  IADD3 R19, PT, PT, R19, 0x8, RZ ;  /* 0x0000000813137810 */ /* 0x000fe20007ffe0ff */
[----:B---3--:R-:W-:-:S04]  /*2c70*/  FFMA.FTZ R8, R17, R8, R24 ;  /* 0x0000000811087223 */ /* 0x008fc80000010018 */
[----:B--2---:R-:W-:-:S04]  /*2c80*/  FFMA.FTZ R29, R26, R29, R8 ;  /* 0x0000001d1a1d7223 */ /* 0x004fc80000010008 */
[----:B----4-:R-:W-:Y:S01]  /*2c90*/  FFMA.FTZ R8, R16, R28, R29 ;  /* 0x0000001c10087223 */ /* 0x010fe2000001001d */
[----:B------:R-:W-:Y:S06]  /*2ca0*/  @P2 BRA `(.L_x_1428) ;  /* 0xfffffffc00582947 */ /* 0x000fec000383ffff */
.L_x_1427:
[----:B------:R-:W-:Y:S05]  /*2cb0*/  BSYNC.RECONVERGENT B2 ;  /* 0x0000000000027941 */ /* 0x000fea0003800200 */
.L_x_1426:
        /* <DEDUP_REMOVED lines=23> */
[----:B------:R-:W5:Y:S04]  /*2e30*/  LDG.E R15, desc[UR12][R16.64+0xc] ;  /* 0x00000c0c100f7981 */ /* 0x000f68000c1e1900 */
[----:B------:R-:W5:Y:S01]  /*2e40*/  LDG.E R26, desc[UR12][R26.64] ;  /* 0x0000000c1a1a7981 */ /* 0x000f62000c1e1900 */
[----:B------:R-:W-:Y:S01]  /*2e50*/  IADD3 R25, PT, PT, R25, 0x4, RZ ;  /* 0x0000000419197810 */ /* 0x000fe20007ffe0ff */
[----:B--2---:R-:W-:-:S04]  /*2e60*/  FFMA.FTZ R8, R23, R19, R8 ;  /* 0x0000001317087223 */ /* 0x004fc80000010008 */
[----:B---3--:R-:W-:-:S04]  /*2e70*/  FFMA.FTZ R29, R29, R14, R8 ;  /* 0x0000000e1d1d7223 */ /* 0x008fc80000010008 */
[----:B----4-:R-:W-:-:S04]  /*2e80*/  FFMA.FTZ R28, R28, R12, R29 ;  /* 0x0000000c1c1c7223 */ /* 0x010fc8000001001d */
[----:B-----5:R-:W-:-:S07]  /*2e90*/  FFMA.FTZ R8, R15, R26, R28 ;  /* 0x0000001a0f087223 */ /* 0x020fce000001001c */
.L_x_1430:
[----:B------:R-:W-:Y:S05]  /*2ea0*/  BSYNC.RECONVERGENT B2 ;  /* 0x0000000000027941 */ /* 0x000fea0003800200 */
.L_x_1429:
        /* <DEDUP_REMOVED lines=12> */
[----:B------:R-:W-:Y:S02]  /*2f70*/  @P2 VIADD R25, R25, 0x2 ;  /* 0x0000000219192836 */ /* 0x000fe40000000000 */
[----:B--2---:R-:W-:-:S05]  /*2f80*/  @P2 IMAD.WIDE R12, R19, 0x4, R12 ;  /* 0x00000004130c2825 */ /* 0x004fca00078e020c */
[----:B------:R-:W1:Y:S01]  /*2f90*/  @P3 LDC R24, c[0x0][0x440] ;  /* 0x00011000ff183b82 */ /* 0x000e620000000800 */
[----:B------:R-:W2:Y:S01]  /*2fa0*/  @P2 LDG.E R29, desc[UR12][R12.64] ;  /* 0x0000000c0c1d2981 */ /* 0x000ea2000c1e1900 */
[----:B---3--:R-:W-:-:S06]  /*2fb0*/  @P2 IMAD.WIDE R14, R17, 0x4, R14 ;  /* 0x00000004110e2825 */ /* 0x008fcc00078e020e */
[----:B------:R-:W3:Y:S08]  /*2fc0*/  @P3 LDC.64 R18, c[0x0][0x380] ;  /* 0x0000e000ff123b82 */ /* 0x000ef00000000a00 */
[----:B------:R-:W4:Y:S01]  /*2fd0*/  @P3 LDC.64 R16, c[0x0][0x3d0] ;  /* 0x0000f400ff103b82 */ /* 0x000f220000000a00 */
[----:B0-----:R-:W-:Y:S02]  /*2fe0*/  @P3 IMAD R26, R22, R26, R25 ;  /* 0x0000001a161a3224 */ /* 0x001fe400078e0219 */
[----:B------:R-:W-:-:S04]  /*2ff0*/  @P2 IMAD.WIDE R22, R23, 0x4, R14 ;  /* 0x0000000417162825 */ /* 0x000fc800078e020e */
[----:B-1----:R-:W-:Y:S02]  /*3000*/  @P3 IMAD R27, R25, R24, R20 ;  /* 0x00000018191b3224 */ /* 0x002fe400078e0214 */
[----:B------:R-:W5:Y:S04]  /*3010*/  @P2 LDG.E R22, desc[UR12][R22.64] ;  /* 0x0000000c16162981 */ /* 0x000f68000c1e1900 */
[----:B------:R-:W2:Y:S01]  /*3020*/  @P2 LDG.E R25, desc[UR12][R14.64] ;  /* 0x0000000c0e192981 */ /* 0x000ea2000c1e1900 */
[----:B---3--:R-:W-:-:S03]  /*3030*/  @P3 IMAD.WIDE R18, R27, 0x4, R18 ;  /* 0x000000041b123825 */ /* 0x008fc600078e0212 */
[----:B------:R-:W5:Y:S04]  /*3040*/  @P2 LDG.E R20, desc[UR12][R12.64+0x4] ;  /* 0x0000040c0c142981 */ /* 0x000f68000c1e1900 */
[----:B------:R-:W3:Y:S01]  /*3050*/  @P3 LDG.E R18, desc[UR12][R18.64] ;  /* 0x0000000c12123981 */ /* 0x000ee2000c1e1900 */
[----:B----4-:R-:W-:-:S06]  /*3060*/  @P3 IMAD.WIDE R16, R26, 0x4, R16 ;  /* 0x000000041a103825 */ /* 0x010fcc00078e0210 */
[----:B------:R-:W3:Y:S01]  /*3070*/  @P3 LDG.E R17, desc[UR12][R16.64] ;  /* 0x0000000c10113981 */ /* 0x000ee2000c1e1900 */
[----:B--2---:R-:W-:-:S04]  /*3080*/  @P2 FFMA.FTZ R25, R29, R25, R8 ;  /* 0x000000191d192223 */ /* 0x004fc80000010008 */
[----:B-----5:R-:W-:-:S04]  /*3090*/  @P2 FFMA.FTZ R8, R20, R22, R25 ;  /* 0x0000001614082223 */ /* 0x020fc80000010019 */
[----:B---3--:R-:W-:-:S07]  /*30a0*/  @P3 FFMA.FTZ R8, R17, R18, R8 ;  /* 0x0000001211083223 */ /* 0x008fce0000010008 */
.L_x_1425:
[----:B------:R-:W-:Y:S05]  /*30b0*/  BSYNC.RECONVERGENT B0 ;  /* 0x0000000000007941 */ /* 0x000fea0003800200 */
.L_x_1424:
[----:B------:R-:W-:-:S04]  /*30c0*/  IADD3 R2, PT, PT, R2, 0x1, RZ ;  /* 0x0000000102027810 */ /* 0x000fc80007ffe0ff */
[----:B------:R-:W-:-:S13]  /*30d0*/  ISETP.NE.AND P2, PT, R2, R7, PT ;  /* 0x000000070200720c */ /* 0x000fda0003f45270 */
[----:B------:R-:W-:Y:S05]  /*30e0*/  @P2 BRA `(.L_x_1431) ;  /* 0xfffffff400fc2947 */ /* 0x000fea000383ffff */
.L_x_1423:
[----:B------:R-:W-:Y:S05]  /*30f0*/  BSYNC.RECONVERGENT B1 ;  /* 0x0000000000017941 */ /* 0x000fea0003800200 */
.L_x_1422:
        /* <DEDUP_REMOVED lines=13> */
.L_x_1393:
        /* <DEDUP_REMOVED lines=11> */
[----:B0-----:R-:W-:Y:S01]  /*3280*/  MOV R6, RZ ;  /* 0x000000ff00067202 */ /* 0x001fe20000000f00 */
[----:B-1----:R-:W-:-:S04]  /*3290*/  IMAD.MOV R8, RZ, RZ, -R7 ;  /* 0x000000ffff087224 */ /* 0x002fc800078e0a07 */
[----:B------:R-:W-:-:S04]  /*32a0*/  IMAD R11, R8, R9, RZ ;  /* 0x00000009080b7224 */ /* 0x000fc800078e02ff */
[----:B------:R-:W-:-:S06]  /*32b0*/  IMAD.HI.U32 R7, R7, R11, R6 ;  /* 0x0000000b07077227 */ /* 0x000fcc00078e0006 */
        /* <DEDUP_REMOVED lines=12> */
[----:B------:R-:W-:-:S07]  /*3380*/  @!P1 LOP3.LUT R2, RZ, R4, RZ, 0x33, !PT ;  /* 0x00000004ff029212 */ /* 0x000fce00078e33ff */
.L_x_1451:
        /* <DEDUP_REMOVED lines=18> */
[----:B------:R-:W-:-:S04]  /*34b0*/  LOP3.LUT R8, R0, R15, RZ, 0x3c, !PT ;  /* 0x0000000f00087212 */ /* 0x000fc800078e3cff */
[----:B------:R-:W-:Y:S01]  /*34c0*/  IMAD.HI.U32 R10, R13, R4, RZ ;  /* 0x000000040d0a7227 */ /* 0x000fe200078e00ff */
[----:B------:R-:W-:-:S04]  /*34d0*/  ISETP.GE.AND P2, PT, R8, RZ, PT ;  /* 0x000000ff0800720c */ /* 0x000fc80003f46270 */
[----:B------:R-:W-:-:S05]  /*34e0*/  IADD3 R9, PT, PT, -R10, RZ, RZ ;  /* 0x000000ff0a097210 */ /* 0x000fca0007ffe1ff */
[C---:B------:R-:W-:Y:S01]  /*34f0*/  IMAD R4, R11.reuse, R9, R4 ;  /* 0x000000090b047224 */ /* 0x040fe200078e0204 */
[----:B0-----:R-:W0:Y:S04]  /*3500*/  MUFU.RCP R14, R14 ;  /* 0x0000000e000e7308 */ /* 0x001e280000001000 */
[----:B------:R-:W-:-:S13]  /*3510*/  ISETP.GT.U32.AND P1, PT, R11, R4, PT ;  /* 0x000000040b00720c */ /* 0x000fda0003f24070 */
[----:B------:R-:W-:Y:S01]  /*3520*/  @!P1 IMAD.IADD R4, R4, 0x1, -R11 ;  /* 0x0000000104049824 */ /* 0x000fe200078e0a0b */
[----:B0-----:R-:W-:Y:S01]  /*3530*/  IADD3 R12, PT, PT, R14, 0xffffffe, RZ ;  /* 0x0ffffffe0e0c7810 */ /* 0x001fe20007ffe0ff */
[----:B------:R-:W-:Y:S01]  /*3540*/  @!P1 VIADD R10, R10, 0x1 ;  /* 0x000000010a0a9836 */ /* 0x000fe20000000000 */
[----:B------:R-:W-:Y:S02]  /*3550*/  ISETP.NE.AND P1, PT, R15, RZ, PT ;  /* 0x000000ff0f00720c */ /* 0x000fe40003f25270 */
[----:B------:R-:W-:Y:S01]  /*3560*/  ISETP.GE.U32.AND P0, PT, R4, R11, PT ;  /* 0x0000000b0400720c */ /* 0x000fe20003f06070 */
[----:B------:R0:W2:Y:S01]  /*3570*/  F2I.FTZ.U32.TRUNC.NTZ R13, R12 ;  /* 0x0000000c000d7305 */ /* 0x0000a2000021f000 */
[----:B------:R-:W4:Y:S01]  /*3580*/  LDC R4, c[0x0][0x410] ;  /* 0x00010400ff047b82 */ /* 0x000f220000000800 */
[----:B0-----:R-:W-:-:S10]  /*3590*/  IMAD.MOV.U32 R12, RZ, RZ, RZ ;  /* 0x000000ffff0c7224 */ /* 0x001fd400078e00ff */
[----:B------:R-:W-:Y:S01]  /*35a0*/  @P0 IADD3 R10, PT, PT, R10, 0x1, RZ ;  /* 0x000000010a0a0810 */ /* 0x000fe20007ffe0ff */
[----:B--2---:R-:W-:-:S03]  /*35b0*/  IMAD.MOV R9, RZ, RZ, -R13 ;  /* 0x000000ffff097224 */ /* 0x004fc600078e0a0d */
        /* <DEDUP_REMOVED lines=12> */
[----:B------:R-:W-:Y:S02]  /*3680*/  @!P1 IMAD.IADD R11, R11, 0x1, -R6 ;  /* 0x000000010b0b9824 */ /* 0x000fe400078e0a06 */
[----:B------:R-:W-:Y:S01]  /*3690*/  @!P1 VIADD R9, R9, 0x1 ;  /* 0x0000000109099836 */ /* 0x000fe20000000000 */
[----:B------:R-:W-:Y:S02]  /*36a0*/  ISETP.NE.AND P1, PT, R7, RZ, PT ;  /* 0x000000ff0700720c */ /* 0x000fe40003f25270 */
[----:B0-----:R-:W-:Y:S02]  /*36b0*/  IADD3 R12, PT, PT, R14, 0xffffffe, RZ ;  /* 0x0ffffffe0e0c7810 */ /* 0x001fe40007ffe0ff */
[----:B------:R-:W-:Y:S01]  /*36c0*/  ISETP.GE.U32.AND P0, PT, R11, R6, PT ;  /* 0x000000060b00720c */ /* 0x000fe20003f06070 */
[----:B------:R-:W0:Y:S01]  /*36d0*/  LDC R14, c[0x0][0x438] ;  /* 0x00010e00ff0e7b82 */ /* 0x000e220000000800 */
[----:B------:R-:W-:Y:S01]  /*36e0*/  LOP3.LUT R6, R10, R7, RZ, 0x3c, !PT ;  /* 0x000000070a067212 */ /* 0x000fe200078e3cff */
[----:B------:R2:W4:Y:S03]  /*36f0*/  F2I.FTZ.U32.TRUNC.NTZ R13, R12 ;  /* 0x0000000c000d7305 */ /* 0x000526000021f000 */
[----:B------:R-:W-:Y:S01]  /*3700*/  ISETP.GE.AND P2, PT, R6, RZ, PT ;  /* 0x000000ff0600720c */ /* 0x000fe20003f46270 */
[----:B--2---:R-:W-:-:S06]  /*3710*/  IMAD.MOV.U32 R12, RZ, RZ, RZ ;  /* 0x000000ffff0c7224 */ /* 0x004fcc00078e00ff */
[----:B------:R-:W-:Y:S01]  /*3720*/  @P0 IADD3 R9, PT, PT, R9, 0x1, RZ ;  /* 0x0000000109090810 */ /* 0x000fe20007ffe0ff */
[----:B----4-:R-:W-:-:S05]  /*3730*/  IMAD.MOV R11, RZ, RZ, -R13 ;  /* 0x000000ffff0b7224 */ /* 0x010fca00078e0a0d */
[----:B------:R-:W-:Y:S02]  /*3740*/  @!P2 IADD3 R9, PT, PT, -R9, RZ, RZ ;  /* 0x000000ff0909a210 */ /* 0x000fe40007ffe1ff */
[----:B------:R-:W-:Y:S01]  /*3750*/  @!P1 LOP3.LUT R9, RZ, R7, RZ, 0x33, !PT ;  /* 0x00000007ff099212 */ /* 0x000fe200078e33ff */
[----:B------:R-:W-:-:S03]  /*3760*/  IMAD R11, R11, R8, RZ ;  /* 0x000000080b0b7224 */ /* 0x000fc600078e02ff */
[----:B------:R-:W-:Y:S01]  /*3770*/  IABS R6, R9 ;  /* 0x0000000900067213 */ /* 0x000fe20000000000 */
[----:B------:R-:W-:-:S03]  /*3780*/  IMAD.HI.U32 R12, R13, R11, R12 ;  /* 0x0000000b0d0c7227 */ /* 0x000fc600078e000c */
[----:B------:R-:W-:-:S05]  /*3790*/  MOV R11, R6 ;  /* 0x00000006000b7202 */ /* 0x000fca0000000f00 */
        /* <DEDUP_REMOVED lines=11> */
[----:B------:R-:W-:-:S05]  /*3850*/  @P0 IADD3 R13, PT, PT, R13, 0x1, RZ ;  /* 0x000000010d0d0810 */ /* 0x000fca0007ffe0ff */
[----:B------:R-:W-:Y:S01]  /*3860*/  @!P2 IMAD.MOV R13, RZ, RZ, -R13 ;  /* 0x000000ffff0da224 */ /* 0x000fe200078e0a0d */
[----:B------:R-:W-:-:S04]  /*3870*/  @!P1 LOP3.LUT R13, RZ, R4, RZ, 0x33, !PT ;  /* 0x00000004ff0d9212 */ /* 0x000fc800078e33ff */
[----:B------:R-:W-:-:S05]  /*3880*/  IADD3 R6, PT, PT, -R13, RZ, RZ ;  /* 0x000000ff0d067210 */ /* 0x000fca0007ffe1ff */
[----:B------:R-:W-:-:S04]  /*3890*/  IMAD R4, R4, R6, R9 ;  /* 0x0000000604047224 */ /* 0x000fc800078e0209 */
[----:B---3--:R-:W-:-:S06]  /*38a0*/  IMAD.WIDE R24, R4, 0x4, R24 ;  /* 0x0000000404187825 */ /* 0x008fcc00078e0218 */
[----:B------:R3:W5:Y:S01]  /*38b0*/  LDG.E R24, desc[UR12][R24.64] ;  /* 0x0000000c18187981 */ /* 0x000762000c1e1900 */
[----:B--2---:R-:W-:Y:S01]  /*38c0*/  IABS R12, R11 ;  /* 0x0000000b000c7213 */ /* 0x004fe20000000000 */
[----:B------:R-:W-:Y:S01]  /*38d0*/  BSSY.RECONVERGENT B0, `(.L_x_1433) ;  /* 0x0000028000007945 */ /* 0x000fe20003800200 */
[----:B------:R-:W-:Y:S02]  /*38e0*/  IADD3 R6, PT, PT, -R9, RZ, RZ ;  /* 0x000000ff09067210 */ /* 0x000fe40007ffe1ff */
[----:B------:R-:W2:Y:S03]  /*38f0*/  I2F.RP R8, R12 ;  /* 0x0000000c00087306 */ /* 0x000ea60000209400 */
[----:B------:R-:W-:Y:S02]  /*3900*/  IMAD R6, R7, R6, R10 ;  /* 0x0000000607067224 */ /* 0x000fe400078e020a */
[----:B------:R-:W-:-:S02]  /*3910*/  HFMA2 R7, -RZ, RZ, 0, 0 ;  /* 0x00000000ff077431 */ /* 0x000fc400000001ff */
[----:B-1----:R-:W-:-:S05]  /*3920*/  IMAD R18, R6, UR6, -R17 ;  /* 0x0000000606127c24 */ /* 0x002fca000f8e0a11 */
[----:B------:R-:W-:Y:S01]  /*3930*/  ISETP.GT.AND P0, PT, R18, -0x1, PT ;  /* 0xffffffff1200780c */ /* 0x000fe20003f04270 */
[----:B--2---:R-:W1:Y:S02]  /*3940*/  MUFU.RCP R8, R8 ;  /* 0x0000000800087308 */ /* 0x004e640000001000 */
[----:B-1----:R-:W-:-:S06]  /*3950*/  VIADD R16, R8, 0xffffffe ;  /* 0x0ffffffe08107836 */ /* 0x002fcc0000000000 */
[----:B------:R-:W1:Y:S02]  /*3960*/  F2I.FTZ.U32.TRUNC.NTZ R9, R16 ;  /* 0x0000001000097305 */ /* 0x000e64000021f000 */
[----:B-1----:R-:W-:Y:S02]  /*3970*/  IMAD.MOV R17, RZ, RZ, -R9 ;  /* 0x000000ffff117224 */ /* 0x002fe400078e0a09 */
[----:B0--3--:R-:W-:Y:S05]  /*3980*/  @P0 BRA `(.L_x_1434) ;  /* 0x0000000000700947 */ /* 0x009fea0003800000 */
[----:B------:R-:W0:Y:S01]  /*3990*/  LDC R19, c[0x0][0x444] ;  /* 0x00011100ff137b82 */ /* 0x000e220000000800 */
[----:B------:R-:W-:Y:S01]  /*39a0*/  IMAD.MOV.U32 R6, RZ, RZ, RZ ;  /* 0x000000ffff067224 */ /* 0x000fe200078e00ff */
        /* <DEDUP_REMOVED lines=26> */
.L_x_1434:
[----:B------:R-:W-:Y:S05]  /*3b50*/  BSYNC.RECONVERGENT B0 ;  /* 0x0000000000007941 */ /* 0x000fea0003800200 */
.L_x_1433:
[----:B------:R-:W0:Y:S01]  /*3b60*/  LDCU UR6, c[0x0][0x42c] ;  /* 0x00008580ff0677ac */ /* 0x000e220008000800 */
        /* <DEDUP_REMOVED lines=9> */
[----:B0-----:R-:W-:Y:S01]  /*3c00*/  IMAD.U32 R6, RZ, RZ, UR6 ;  /* 0x00000006ff067e24 */ /* 0x001fe2000f8e00ff */
[----:B------:R-:W-:Y:S01]  /*3c10*/  IADD3 R19, PT, PT, -R16, RZ, RZ ;  /* 0x000000ff10137210 */ /* 0x000fe20007ffe1ff */
        /* <DEDUP_REMOVED lines=34> */
.L_x_1436:
[----:B------:R-:W-:Y:S05]  /*3e40*/  BSYNC.RECONVERGENT B0 ;  /* 0x0000000000007941 */ /* 0x000fea0003800200 */
.L_x_1435:
        /* <DEDUP_REMOVED lines=41> */
.L_x_1438:
[----:B------:R-:W-:Y:S05]  /*40e0*/  BSYNC.RECONVERGENT B0 ;  /* 0x0000000000007941 */ /* 0x000fea0003800200 */
.L_x_1437:
        /* <DEDUP_REMOVED lines=44> */
.L_x_1440:
[----:B------:R-:W-:Y:S05]  /*43b0*/  BSYNC.RECONVERGENT B0 ;  /* 0x0000000000007941 */ /* 0x000fea0003800200 */
.L_x_1439:
[----:B------:R-:W-:Y:S01]  /*43c0*/  ISETP.GE.AND P1, PT, R7, R6, PT ;  /* 0x000000060700720c */ /* 0x000fe20003f26270 */
[----:B------:R-:W-:Y:S01]  /*43d0*/  BSSY.RECONVERGENT B1, `(.L_x_1441) ;  /* 0x0000089000017945 */ /* 0x000fe20003800200 */
[----:B------:R-:W-:-:S05]  /*43e0*/  @!P0 LOP3.LUT R16, RZ, R11, RZ, 0x33, !PT ;  /* 0x0000000bff108212 */ /* 0x000fca00078e33ff */
[----:B------:R-:W-:-:S06]  /*43f0*/  IMAD R13, R2, R13, R16 ;  /* 0x0000000d020d7224 */ /* 0x000fcc00078e0210 */
[----:B------:R-:W-:Y:S05]  /*4400*/  @P1 BRA `(.L_x_1442) ;  /* 0x0000000800141947 */ /* 0x000fea0003800000 */
[----:B------:R-:W0:Y:S01]  /*4410*/  LDCU UR6, c[0x0][0x41c] ;  /* 0x00008380ff0677ac */ /* 0x000e220008000800 */
[----:B------:R-:W-:Y:S01]  /*4420*/  IADD3 R11, PT, PT, R10, -R9, RZ ;  /* 0x800000090a0b7210 */ /* 0x000fe20007ffe0ff */
[----:B------:R-:W-:-:S03]  /*4430*/  IMAD.IADD R14, R9, 0x1, -R10 ;  /* 0x00000001090e7824 */ /* 0x000fc600078e0a0a */
[C---:B------:R-:W-:Y:S02]  /*4440*/  LOP3.LUT R12, R11.reuse, 0x7, RZ, 0xc0, !PT ;  /* 0x000000070b0c7812 */ /* 0x040fe400078ec0ff */
[----:B------:R-:W-:Y:S02]  /*4450*/  ISETP.GT.U32.AND P0, PT, R14, -0x8, PT ;  /* 0xfffffff80e00780c */ /* 0x000fe40003f04070 */
[----:B------:R-:W-:Y:S02]  /*4460*/  IADD3 R12, PT, PT, R12, -0x1, RZ ;  /* 0xffffffff0c0c7810 */ /* 0x000fe40007ffe0ff */
[----:B------:R-:W-:Y:S02]  /*4470*/  LOP3.LUT R19, R11, 0xfffffff8, RZ, 0xc0, !PT ;  /* 0xfffffff80b137812 */ /* 0x000fe400078ec0ff */
[----:B------:R-:W-:Y:S01]  /*4480*/  ISETP.GE.U32.AND P1, PT, R12, 0x3, PT ;  /* 0x000000030c00780c */ /* 0x000fe20003f26070 */
[----:B0-----:R-:W-:-:S12]  /*4490*/  IMAD R18, R13, UR6, R18 ;  /* 0x000000060d127c24 */ /* 0x001fd8000f8e0212 */
.L_x_1450:
        /* <DEDUP_REMOVED lines=16> */
.L_x_1447:
        /* <DEDUP_REMOVED lines=8> */
[----:B---3--:R-:W-:-:S05]  /*4620*/  IMAD.WIDE R16, R17, 0x4, R14 ;  /* 0x0000000411107825 */ /* 0x008fca00078e020e */
[----:B------:R-:W2:Y:S01]  /*4630*/  LDG.E R26, desc[UR12][R16.64] ;  /* 0x0000000c101a7981 */ /* 0x000ea2000c1e1900 */
[----:B------:R-:W-:-:S04]  /*4640*/  IMAD.WIDE R14, R25, 0x4, R16 ;  /* 0x00000004190e7825 */ /* 0x000fc800078e0210 */
[----:B------:R-:W-:Y:S01]  /*4650*/  IMAD.WIDE R28, R25, 0x4, R14 ;  /* 0x00000004191c7825 */ /* 0x000fe200078e020e */
[----:B------:R-:W3:Y:S04]  /*4660*/  LDG.E R16, desc[UR12][R14.64] ;  /* 0x0000000c0e107981 */ /* 0x000ee8000c1e1900 */
[----:B------:R-:W3:Y:S01]  /*4670*/  LDG.E R15, desc[UR12][R12.64+0x4] ;  /* 0x0000040c0c0f7981 */ /* 0x000ee2000c1e1900 */
[----:B--2--5:R-:W-:-:S03]  /*4680*/  FFMA.FTZ R26, R27, R26, R24 ;  /* 0x0000001a1b1a7223 */ /* 0x024fc60000010018 */
[----:B------:R-:W2:Y:S04]  /*4690*/  LDG.E R24, desc[UR12][R12.64+0x8] ;  /* 0x0000080c0c187981 */ /* 0x000ea8000c1e1900 */
[----:B------:R0:W2:Y:S02]  /*46a0*/  LDG.E R27, desc[UR12][R28.64] ;  /* 0x0000000c1c1b7981 */ /* 0x0000a4000c1e1900 */
[----:B0-----:R-:W-:-:S04]  /*46b0*/  IMAD.WIDE R28, R25, 0x4, R28 ;  /* 0x00000004191c7825 */ /* 0x001fc800078e021c */
[----:B---3--:R-:W-:Y:S02]  /*46c0*/  FFMA.FTZ R26, R15, R16, R26 ;  /* 0x000000100f1a7223 */ /* 0x008fe4000001001a */
[----:B------:R-:W3:Y:S04]  /*46d0*/  LDG.E R16, desc[UR12][R12.64+0xc] ;  /* 0x00000c0c0c107981 */ /* 0x000ee8000c1e1900 */
[----:B------:R-:W3:Y:S01]  /*46e0*/  LDG.E R15, desc[UR12][R28.64] ;  /* 0x0000000c1c0f7981 */ /* 0x000ee2000c1e1900 */
[----:B--2---:R-:W-:Y:S01]  /*46f0*/  FFMA.FTZ R14, R24, R27, R26 ;  /* 0x0000001b180e7223 */ /* 0x004fe2000001001a */
[C---:B------:R-:W-:Y:S02]  /*4700*/  IMAD.WIDE R26, R25.reuse, 0x4, R28 ;  /* 0x00000004191a7825 */ /* 0x040fe400078e021c */
[----:B------:R-:W2:Y:S04]  /*4710*/  LDG.E R24, desc[UR12][R12.64+0x10] ;  /* 0x0000100c0c187981 */ /* 0x000ea8000c1e1900 */
[----:B------:R-:W2:Y:S01]  /*4720*/  LDG.E R17, desc[UR12][R26.64] ;  /* 0x0000000c1a117981 */ /* 0x000ea2000c1e1900 */
[----:B---3--:R-:W-:Y:S01]  /*4730*/  FFMA.FTZ R16, R16, R15, R14 ;  /* 0x0000000f10107223 */ /* 0x008fe2000001000e */
[----:B------:R-:W-:-:S02]  /*4740*/  IMAD.WIDE R14, R25, 0x4, R26 ;  /* 0x00000004190e7825 */ /* 0x000fc400078e021a */
[----:B------:R-:W3:Y:S04]  /*4750*/  LDG.E R27, desc[UR12][R12.64+0x1c] ;  /* 0x00001c0c0c1b7981 */ /* 0x000ee8000c1e1900 */
[----:B------:R-:W4:Y:S01]  /*4760*/  LDG.E R26, desc[UR12][R14.64] ;  /* 0x0000000c0e1a7981 */ /* 0x000f22000c1e1900 */
[----:B--2---:R-:W-:Y:S01]  /*4770*/  FFMA.FTZ R24, R24, R17, R16 ;  /* 0x0000001118187223 */ /* 0x004fe20000010010 */
[C---:B------:R-:W-:Y:S02]  /*4780*/  IMAD.WIDE R16, R25.reuse, 0x4, R14 ;  /* 0x0000000419107825 */ /* 0x040fe400078e020e */
[----:B------:R-:W4:Y:S02]  /*4790*/  LDG.E R15, desc[UR12][R12.64+0x14] ;  /* 0x0000140c0c0f7981 */ /* 0x000f24000c1e1900 */
[----:B------:R-:W-:-:S02]  /*47a0*/  IMAD.WIDE R28, R25, 0x4, R16 ;  /* 0x00000004191c7825 */ /* 0x000fc400078e0210 */
[----:B------:R-:W2:Y:S04]  /*47b0*/  LDG.E R14, desc[UR12][R12.64+0x18] ;  /* 0x0000180c0c0e7981 */ /* 0x000ea8000c1e1900 */
[----:B------:R-:W2:Y:S04]  /*47c0*/  LDG.E R16, desc[UR12][R16.64] ;  /* 0x0000000c10107981 */ /* 0x000ea8000c1e1900 */
[----:B------:R-:W3:Y:S01]  /*47d0*/  LDG.E R28, desc[UR12][R28.64] ;  /* 0x0000000c1c1c7981 */ /* 0x000ee2000c1e1900 */
[----:B------:R-:W-:-:S04]  /*47e0*/  IADD3 R22, PT, PT, R22, 0x8, RZ ;  /* 0x0000000816167810 */ /* 0x000fc80007ffe0ff */
[----:B------:R-:W-:Y:S01]  /*47f0*/  ISETP.NE.AND P2, PT, R22, R19, PT ;  /* 0x000000131600720c */ /* 0x000fe20003f45270 */
[----:B------:R-:W-:Y:S02]  /*4800*/  VIADD R20, R20, 0x8 ;  /* 0x0000000814147836 */ /* 0x000fe40000000000 */
[----:B----4-:R-:W-:-:S04]  /*4810*/  FFMA.FTZ R25, R15, R26, R24 ;  /* 0x0000001a0f197223 */ /* 0x010fc80000010018 */
[----:B--2---:R-:W-:-:S04]  /*4820*/  FFMA.FTZ R24, R14, R16, R25 ;  /* 0x000000100e187223 */ /* 0x004fc80000010019 */
[----:B---3--:R-:W-:Y:S02]  /*4830*/  FFMA.FTZ R24, R27, R28, R24 ;  /* 0x0000001c1b187223 */ /* 0x008fe40000010018 */
[----:B------:R-:W-:Y:S05]  /*4840*/  @P2 BRA `(.L_x_1447) ;  /* 0xfffffffc00542947 */ /* 0x000fea000383ffff */
.L_x_1446:
[----:B------:R-:W-:Y:S05]  /*4850*/  BSYNC.RECONVERGENT B2 ;  /* 0x0000000000027941 */ /* 0x000fea0003800200 */
.L_x_1445:
        /* <DEDUP_REMOVED lines=14> */
[----:B--2--5:R-:W-:Y:S01]  /*4940*/  FFMA.FTZ R24, R17, R16, R24 ;  /* 0x0000001011187223 */ /* 0x024fe20000010018 */
[C---:B------:R-:W-:Y:S02]  /*4950*/  IMAD.WIDE R16, R25.reuse, 0x4, R12 ;  /* 0x0000000419107825 */ /* 0x040fe400078e020c */
[----:B------:R-:W2:Y:S02]  /*4960*/  LDG.E R12, desc[UR12][R12.64] ;  /* 0x0000000c0c0c7981 */ /* 0x000ea4000c1e1900 */
[----:B------:R-:W-:Y:S02]  /*4970*/  IMAD.WIDE R28, R25, 0x4, R16 ;  /* 0x00000004191c7825 */ /* 0x000fe400078e0210 */
[----:B------:R-:W3:Y:S04]  /*4980*/  LDG.E R22, desc[UR12][R16.64] ;  /* 0x0000000c10167981 */ /* 0x000ee8000c1e1900 */
[----:B------:R-:W2:Y:S04]  /*4990*/  LDG.E R13, desc[UR12][R14.64+0x4] ;  /* 0x0000040c0e0d7981 */ /* 0x000ea8000c1e1900 */
[----:B------:R-:W4:Y:S04]  /*49a0*/  LDG.E R28, desc[UR12][R28.64] ;  /* 0x0000000c1c1c7981 */ /* 0x000f28000c1e1900 */
[----:B------:R-:W3:Y:S04]  /*49b0*/  LDG.E R16, desc[UR12][R14.64+0x8] ;  /* 0x0000080c0e107981 */ /* 0x000ee8000c1e1900 */
[----:B------:R-:W4:Y:S01]  /*49c0*/  LDG.E R17, desc[UR12][R14.64+0xc] ;  /* 0x00000c0c0e117981 */ /* 0x000f22000c1e1900 */
[----:B------:R-:W-:Y:S01]  /*49d0*/  IADD3 R20, PT, PT, R20, 0x4, RZ ;  /* 0x0000000414147810 */ /* 0x000fe20007ffe0ff */
[----:B--2---:R-:W-:-:S04]  /*49e0*/  FFMA.FTZ R25, R13, R12, R24 ;  /* 0x0000000c0d197223 */ /* 0x004fc80000010018 */
[----:B---3--:R-:W-:-:S04]  /*49f0*/  FFMA.FTZ R22, R16, R22, R25 ;  /* 0x0000001610167223 */ /* 0x008fc80000010019 */
[----:B----4-:R-:W-:-:S07]  /*4a00*/  FFMA.FTZ R24, R17, R28, R22 ;  /* 0x0000001c11187223 */ /* 0x010fce0000010016 */
.L_x_1449:
[----:B------:R-:W-:Y:S05]  /*4a10*/  BSYNC.RECONVERGENT B2 ;  /* 0x0000000000027941 */ /* 0x000fea0003800200 */
.L_x_1448:
        /* <DEDUP_REMOVED lines=11> */
[C---:B-1----:R-:W-:Y:S02]  /*4ad0*/  @P2 IMAD R17, R20.reuse, R25, R23 ;  /* 0x0000001914112224 */ /* 0x042fe400078e0217 */
[----:B------:R-:W-:-:S05]  /*4ae0*/  @P2 VIADD R20, R20, 0x2 ;  /* 0x0000000214142836 */ /* 0x000fca0000000000 */
[----:B------:R-:W1:Y:S01]  /*4af0*/  @P2 LDC.64 R14, c[0x0][0x3d0] ;  /* 0x0000f400ff0e2b82 */ /* 0x000e620000000a00 */
[----:B--2---:R-:W-:-:S05]  /*4b00*/  @P2 IMAD.WIDE R12, R17, 0x4, R12 ;  /* 0x00000004110c2825 */ /* 0x004fca00078e020c */
[----:B------:R-:W2:Y:S01]  /*4b10*/  @P2 LDG.E R22, desc[UR12][R12.64] ;  /* 0x0000000c0c162981 */ /* 0x000ea2000c1e1900 */
[----:B---3--:R-:W-:Y:S02]  /*4b20*/  @P3 IMAD R23, R20, R16, R23 ;  /* 0x0000001014173224 */ /* 0x008fe400078e0217 */
[----:B------:R-:W3:Y:S01]  /*4b30*/  @P3 LDC.64 R16, c[0x0][0x380] ;  /* 0x0000e000ff103b82 */ /* 0x000ee20000000a00 */
[----:B0-----:R-:W-:-:S07]  /*4b40*/  @P3 IMAD R29, R21, R29, R20 ;  /* 0x0000001d151d3224 */ /* 0x001fce00078e0214 */
[----:B------:R-:W0:Y:S01]  /*4b50*/  @P3 LDC.64 R20, c[0x0][0x3d0] ;  /* 0x0000f400ff143b82 */ /* 0x000e220000000a00 */
[----:B-1----:R-:W-:-:S04]  /*4b60*/  @P2 IMAD.WIDE R14, R27, 0x4, R14 ;  /* 0x000000041b0e2825 */ /* 0x002fc800078e020e */
[----:B------:R-:W-:Y:S01]  /*4b70*/  @P2 IMAD.WIDE R26, R25, 0x4, R12 ;  /* 0x00000004191a2825 */ /* 0x000fe200078e020c */
[----:B------:R-:W4:Y:S04]  /*4b80*/  @P2 LDG.E R28, desc[UR12][R14.64+0x4] ;  /* 0x0000040c0e1c2981 */ /* 0x000f28000c1e1900 */
[----:B------:R-:W2:Y:S01]  /*4b90*/  @P2 LDG.E R25, desc[UR12][R14.64] ;  /* 0x0000000c0e192981 */ /* 0x000ea2000c1e1900 */
[----:B---3--:R-:W-:-:S03]  /*4ba0*/  @P3 IMAD.WIDE R16, R23, 0x4, R16 ;  /* 0x0000000417103825 */ /* 0x008fc600078e0210 */
[----:B------:R-:W4:Y:S04]  /*4bb0*/  @P2 LDG.E R26, desc[UR12][R26.64] ;  /* 0x0000000c1a1a2981 */ /* 0x000f28000c1e1900 */
[----:B------:R-:W3:Y:S01]  /*4bc0*/  @P3 LDG.E R16, desc[UR12][R16.64] ;  /* 0x0000000c10103981 */ /* 0x000ee2000c1e1900 */
[----:B0-----:R-:W-:-:S06]  /*4bd0*/  @P3 IMAD.WIDE R20, R29, 0x4, R20 ;  /* 0x000000041d143825 */ /* 0x001fcc00078e0214 */
[----:B------:R-:W3:Y:S01]  /*4be0*/  @P3 LDG.E R21, desc[UR12][R20.64] ;  /* 0x0000000c14153981 */ /* 0x000ee2000c1e1900 */
[----:B--2--5:R-:W-:-:S04]  /*4bf0*/  @P2 FFMA.FTZ R25, R25, R22, R24 ;  /* 0x0000001619192223 */ /* 0x024fc80000010018 */
[----:B----4-:R-:W-:-:S04]  /*4c00*/  @P2 FFMA.FTZ R24, R28, R26, R25 ;  /* 0x0000001a1c182223 */ /* 0x010fc80000010019 */
[----:B---3--:R-:W-:-:S07]  /*4c10*/  @P3 FFMA.FTZ R24, R21, R16, R24 ;  /* 0x0000001015183223 */ /* 0x008fce0000010018 */
.L_x_1444:
[----:B------:R-:W-:Y:S05]  /*4c20*/  BSYNC.RECONVERGENT B0 ;  /* 0x0000000000007941 */ /* 0x000fea0003800200 */
.L_x_1443:
[----:B------:R-:W-:-:S04]  /*4c30*/  IADD3 R7, PT, PT, R7, 0x1, RZ ;  /* 0x0000000107077810 */ /* 0x000fc80007ffe0ff */
[----:B------:R-:W-:-:S13]  /*4c40*/  ISETP.NE.AND P2, PT, R7, R6, PT ;  /* 0x000000060700720c */ /* 0x000fda0003f45270 */
[----:B------:R-:W-:Y:S05]  /*4c50*/  @P2 BRA `(.L_x_1450) ;  /* 0xfffffff800102947 */ /* 0x000fea000383ffff */
.L_x_1442:
[----:B------:R-:W-:Y:S05]  /*4c60*/  BSYNC.RECONVERGENT B1 ;  /* 0x0000000000017941 */ /* 0x000fea0003800200 */
.L_x_1441:
[----:B------:R-:W0:Y:S01]  /*4c70*/  LDCU.64 UR8, c[0x0][0x3a8] ;  /* 0x00007500ff0877ac */ /* 0x000e220008000a00 */
[----:B------:R-:W1:Y:S01]  /*4c80*/  LDCU UR6, c[0x0][0x40c] ;  /* 0x00008180ff0677ac */ /* 0x000e620008000800 */
[----:B------:R-:W2:Y:S01]  /*4c90*/  LDCU UR7, c[0x0][0x40c] ;  /* 0x00008180ff0777ac */ /* 0x000ea20008000800 */
[----:B0-----:R-:W-:-:S04]  /*4ca0*/  LEA R6, P0, R0, UR8, 0x2 ;  /* 0x0000000800067c11 */ /* 0x001fc8000f8010ff */
[----:B------:R-:W-:Y:S01]  /*4cb0*/  LEA.HI.X R7, R0, UR9, R3, 0x2, P0 ;  /* 0x0000000900077c11 */ /* 0x000fe200080f1403 */
[----:B-1----:R-:W-:Y:S01]  /*4cc0*/  USHF.R.S32.HI UR6, URZ, 0x1f, UR6 ;  /* 0x0000001fff067899 */ /* 0x002fe20008011406 */
[----:B------:R-:W-:-:S03]  /*4cd0*/  IADD3 R0, P0, PT, R5, R0, RZ ;  /* 0x0000000005007210 */ /* 0x000fc60007f1e0ff */
[----:B-----5:R0:W-:Y:S02]  /*4ce0*/  STG.E desc[UR12][R6.64], R24 ;  /* 0x0000001806007986 */ /* 0x0201e4000c10190c */
[----:B------:R-:W-:Y:S01]  /*4cf0*/  IMAD.X R3, RZ, RZ, R3, P0 ;  /* 0x000000ffff037224 */ /* 0x000fe200000e0603 */
[----:B--2---:R-:W-:-:S04]  /*4d00*/  ISETP.GE.U32.AND P0, PT, R0, UR7, PT ;  /* 0x0000000700007c0c */ /* 0x004fc8000bf06070 */
[----:B------:R-:W-:-:S13]  /*4d10*/  ISETP.GE.AND.EX P0, PT, R3, UR6, PT, P0 ;  /* 0x0000000603007c0c */ /* 0x000fda000bf06300 */
[----:B0-----:R-:W-:Y:S05]  /*4d20*/  @!P0 BRA `(.L_x_1451) ;  /* 0xffffffe400988947 */ /* 0x001fea000383ffff */
[----:B------:R-:W-:Y:S05]  /*4d30*/  EXIT ;  /* 0x000000000000794d */ /* 0x000fea0003800000 */
.L_x_1432:
[----:B------:R-:W-:Y:S01]  /*4d40*/  IABS R2, R4 ;  /* 0x0000000400027213 */ /* 0x000fe20000000000 */
[----:B------:R-:W0:Y:S03]  /*4d50*/  LDC R11, c[0x0][0x410] ;  /* 0x00010400ff0b7b82 */ /* 0x000e260000000800 */
[----:B------:R-:W1:Y:S08]  /*4d60*/  I2F.RP R8, R2 ;  /* 0x0000000200087306 */ /* 0x000e700000209400 */
[----:B-1----:R-:W1:Y:S01]  /*4d70*/  MUFU.RCP R8, R8 ;  /* 0x0000000800087308 */ /* 0x002e620000001000 */
[----:B0-----:R-:W-:-:S02]  /*4d80*/  IABS R10, R11 ;  /* 0x0000000b000a7213 */ /* 0x001fc40000000000 */
[----:B------:R-:W-:-:S04]  /*4d90*/  LOP3.LUT R11, R11, R4, RZ, 0x3c, !PT ;  /* 0x000000040b0b7212 */ /* 0x000fc800078e3cff */
[----:B------:R-:W-:Y:S02]  /*4da0*/  ISETP.GE.AND P2, PT, R11, RZ, PT ;  /* 0x000000ff0b00720c */ /* 0x000fe40003f46270 */
[----:B-1----:R-:W-:-:S04]  /*4db0*/  IADD3 R6, PT, PT, R8, 0xffffffe, RZ ;  /* 0x0ffffffe08067810 */ /* 0x002fc80007ffe0ff */
[----:B------:R0:W1:Y:S02]  /*4dc0*/  F2I.FTZ.U32.TRUNC.NTZ R7, R6 ;  /* 0x0000000600077305 */ /* 0x000064000021f000 */
[----:B0-----:R-:W-:Y:S02]  /*4dd0*/  HFMA2 R6, -RZ, RZ, 0, 0 ;  /* 0x00000000ff067431 */ /* 0x001fe400000001ff */
        /* <DEDUP_REMOVED lines=13> */
[----:B------:R-:W-:-:S05]  /*4eb0*/  MOV R2, R9 ;  /* 0x0000000900027202 */ /* 0x000fca0000000f00 */
[----:B------:R-:W-:Y:S01]  /*4ec0*/  @!P2 IMAD.MOV R2, RZ, RZ, -R2 ;  /* 0x000000ffff02a224 */ /* 0x000fe200078e0a02 */
[----:B------:R-:W-:-:S07]  /*4ed0*/  @!P0 LOP3.LUT R2, RZ, R4, RZ, 0x33, !PT ;  /* 0x00000004ff028212 */ /* 0x000fce00078e33ff */
.L_x_1470:
        /* <DEDUP_REMOVED lines=30> */
[----:B------:R-:W3:Y:S01]  /*50c0*/  LDC R4, c[0x0][0x410] ;  /* 0x00010400ff047b82 */ /* 0x000ee20000000800 */
        /* <DEDUP_REMOVED lines=22> */
[----:B------:R2:W3:Y:S01]  /*5230*/  F2I.FTZ.U32.TRUNC.NTZ R17, R16 ;  /* 0x0000001000117305 */ /* 0x0004e2000021f000 */
[----:B------:R-:W-:Y:S02]  /*5240*/  ISETP.NE.AND P1, PT, R7, RZ, PT ;  /* 0x000000ff0700720c */ /* 0x000fe40003f25270 */
[----:B------:R-:W-:-:S02]  /*5250*/  ISETP.GE.AND P2, PT, R6, RZ, PT ;  /* 0x000000ff0600720c */ /* 0x000fc40003f46270 */
[----:B--2---:R-:W-:-:S05]  /*5260*/  MOV R16, RZ ;  /* 0x000000ff00107202 */ /* 0x004fca0000000f00 */
[----:B------:R-:W-:Y:S01]  /*5270*/  @P0 VIADD R19, R19, 0x1 ;  /* 0x0000000113130836 */ /* 0x000fe20000000000 */
[----:B---3--:R-:W-:-:S05]  /*5280*/  IADD3 R9, PT, PT, RZ, -R17, RZ ;  /* 0x80000011ff097210 */ /* 0x008fca0007ffe0ff */
[----:B------:R-:W-:Y:S01]  /*5290*/  @!P2 IMAD.MOV R19, RZ, RZ, -R19 ;  /* 0x000000ffff13a224 */ /* 0x000fe200078e0a13 */
[----:B------:R-:W-:Y:S01]  /*52a0*/  @!P1 LOP3.LUT R19, RZ, R7, RZ, 0x33, !PT ;  /* 0x00000007ff139212 */ /* 0x000fe200078e33ff */
[----:B------:R-:W-:-:S03]  /*52b0*/  IMAD R9, R9, R8, RZ ;  /* 0x0000000809097224 */ /* 0x000fc600078e02ff */
[----:B------:R-:W-:Y:S02]  /*52c0*/  IABS R6, R19 ;  /* 0x0000001300067213 */ /* 0x000fe40000000000 */
[----:B0-----:R-:W-:Y:S01]  /*52d0*/  IABS R12, R13 ;  /* 0x0000000d000c7213 */ /* 0x001fe20000000000 */
[----:B------:R-:W-:Y:S02]  /*52e0*/  IMAD.HI.U32 R16, R17, R9, R16 ;  /* 0x0000000911107227 */ /* 0x000fe400078e0010 */
[----:B------:R-:W1:Y:S01]  /*52f0*/  LDC R17, c[0x0][0x43c] ;  /* 0x00010f00ff117b82 */ /* 0x000e620000000800 */
[----:B------:R-:W0:Y:S01]  /*5300*/  I2F.RP R14, R12 ;  /* 0x0000000c000e7306 */ /* 0x000e220000209400 */
[----:B------:R-:W-:-:S04]  /*5310*/  IMAD.MOV.U32 R9, RZ, RZ, R6 ;  /* 0x000000ffff097224 */ /* 0x000fc800078e0006 */
[----:B------:R-:W-:-:S05]  /*5320*/  IMAD.HI.U32 R11, R16, R9, RZ ;  /* 0x00000009100b7227 */ /* 0x000fca00078e00ff */
[----:B------:R-:W-:-:S05]  /*5330*/  IADD3 R6, PT, PT, -R11, RZ, RZ ;  /* 0x000000ff0b067210 */ /* 0x000fca0007ffe1ff */
[----:B------:R-:W-:Y:S01]  /*5340*/  IMAD R9, R8, R6, R9 ;  /* 0x0000000608097224 */ /* 0x000fe200078e0209 */
[----:B0-----:R-:W0:Y:S01]  /*5350*/  MUFU.RCP R14, R14 ;  /* 0x0000000e000e7308 */ /* 0x001e220000001000 */
[----:B------:R-:W-:-:S03]  /*5360*/  LOP3.LUT R6, R19, R4, RZ, 0x3c, !PT ;  /* 0x0000000413067212 */ /* 0x000fc600078e3cff */
[----:B------:R-:W-:Y:S02]  /*5370*/  ISETP.GT.U32.AND P1, PT, R8, R9, PT ;  /* 0x000000090800720c */ /* 0x000fe40003f24070 */
[----:B------:R-:W-:Y:S01]  /*5380*/  ISETP.GE.AND P2, PT, R6, RZ, PT ;  /* 0x000000ff0600720c */ /* 0x000fe20003f46270 */
[----:B------:R-:W-:-:S04]  /*5390*/  IMAD.MOV R6, RZ, RZ, -R19 ;  /* 0x000000ffff067224 */ /* 0x000fc800078e0a13 */
[----:B------:R-:W-:Y:S02]  /*53a0*/  IMAD R6, R7, R6, R10 ;  /* 0x0000000607067224 */ /* 0x000fe400078e020a */
[----:B------:R-:W-:Y:S02]  /*53b0*/  IMAD.MOV.U32 R7, RZ, RZ, RZ ;  /* 0x000000ffff077224 */ /* 0x000fe400078e00ff */
[----:B-1----:R-:W-:Y:S02]  /*53c0*/  IMAD R18, R6, UR6, -R17 ;  /* 0x0000000606127c24 */ /* 0x002fe4000f8e0a11 */
[----:B------:R-:W-:Y:S01]  /*53d0*/  @!P1 IMAD.IADD R9, R9, 0x1, -R8 ;  /* 0x0000000109099824 */ /* 0x000fe200078e0a08 */
[----:B------:R-:W-:Y:S02]  /*53e0*/  @!P1 IADD3 R11, PT, PT, R11, 0x1, RZ ;  /* 0x000000010b0b9810 */ /* 0x000fe40007ffe0ff */
[----:B------:R-:W-:Y:S02]  /*53f0*/  ISETP.NE.AND P1, PT, R4, RZ, PT ;  /* 0x000000ff0400720c */ /* 0x000fe40003f25270 */
[----:B------:R-:W-:Y:S01]  /*5400*/  ISETP.GE.U32.AND P0, PT, R9, R8, PT ;  /* 0x000000080900720c */ /* 0x000fe20003f06070 */
[----:B0-----:R-:W-:-:S02]  /*5410*/  VIADD R9, R14, 0xffffffe ;  /* 0x0ffffffe0e097836 */ /* 0x001fc40000000000 */
[----:B------:R-:W0:Y:S04]  /*5420*/  LDC R14, c[0x0][0x438] ;  /* 0x00010e00ff0e7b82 */ /* 0x000e280000000800 */
[----:B------:R-:W1:Y:S06]  /*5430*/  F2I.FTZ.U32.TRUNC.NTZ R9, R9 ;  /* 0x0000000900097305 */ /* 0x000e6c000021f000 */
[----:B------:R-:W-:-:S02]  /*5440*/  @P0 IADD3 R11, PT, PT, R11, 0x1, RZ ;  /* 0x000000010b0b0810 */ /* 0x000fc40007ffe0ff */
[----:B------:R-:W-:Y:S02]  /*5450*/  ISETP.GT.AND P0, PT, R18, -0x1, PT ;  /* 0xffffffff1200780c */ /* 0x000fe40003f04270 */
        /* <DEDUP_REMOVED lines=34> */
.L_x_1453:
[----:B------:R-:W-:Y:S05]  /*5680*/  BSYNC.RECONVERGENT B0 ;  /* 0x0000000000007941 */ /* 0x000fea0003800200 */
.L_x_1452:
[----:B------:R-:W1:Y:S01]  /*5690*/  LDCU UR6, c[0x0][0x42c] ;  /* 0x00008580ff0677ac */ /* 0x000e620008000800 */
        /* <DEDUP_REMOVED lines=10> */
[----:B-1----:R-:W-:Y:S01]  /*5740*/  MOV R6, UR6 ;  /* 0x0000000600067c02 */ /* 0x002fe20008000f00 */
[----:B------:R-:W-:Y:S06]  /*5750*/  @!P0 BRA `(.L_x_1455) ;  /* 0x0000000000848947 */ /* 0x000fec0003800000 */
[----:B------:R-:W1:Y:S01]  /*5760*/  LDC R6, c[0x0][0x444] ;  /* 0x00011100ff067b82 */ /* 0x000e620000000800 */
[----:B------:R-:W-:Y:S01]  /*5770*/  VIADD R21, R21, 0x1 ;  /* 0x0000000115157836 */ /* 0x000fe20000000000 */
[----:B------:R-:W-:Y:S01]  /*5780*/  MOV R8, RZ ;  /* 0x000000ff00087202 */ /* 0x000fe20000000f00 */
        /* <DEDUP_REMOVED lines=30> */
.L_x_1455:
[----:B------:R-:W-:Y:S05]  /*5970*/  BSYNC.RECONVERGENT B0 ;  /* 0x0000000000007941 */ /* 0x000fea0003800200 */
.L_x_1454:
        /* <DEDUP_REMOVED lines=40> */
.L_x_1457:
[----:B------:R-:W-:Y:S05]  /*5c00*/  BSYNC.RECONVERGENT B0 ;  /* 0x0000000000007941 */ /* 0x000fea0003800200 */
.L_x_1456:
        /* <DEDUP_REMOVED lines=44> */
.L_x_1459:
[----:B------:R-:W-:Y:S05]  /*5ed0*/  BSYNC.RECONVERGENT B0 ;  /* 0x0000000000007941 */ /* 0x000fea0003800200 */
.L_x_1458:
        /* <DEDUP_REMOVED lines=10> */
[C---:B------:R-:W-:Y:S02]  /*5f80*/  LOP3.LUT R12, R11.reuse, 0x7, RZ, 0xc0, !PT ;  /* 0x000000070b0c7812 */ /* 0x040fe400078ec0ff */
[----:B------:R-:W-:Y:S02]  /*5f90*/  ISETP.GT.U32.AND P0, PT, R14, -0x8, PT ;  /* 0xfffffff80e00780c */ /* 0x000fe40003f04070 */
[----:B------:R-:W-:Y:S01]  /*5fa0*/  LOP3.LUT R19, R11, 0xfffffff8, RZ, 0xc0, !PT ;  /* 0xfffffff80b137812 */ /* 0x000fe200078ec0ff */
[----:B------:R-:W-:-:S05]  /*5fb0*/  VIADD R12, R12, 0xffffffff ;  /* 0xffffffff0c0c7836 */ /* 0x000fca0000000000 */
[----:B------:R-:W-:Y:S01]  /*5fc0*/  ISETP.GE.U32.AND P1, PT, R12, 0x3, PT ;  /* 0x000000030c00780c */ /* 0x000fe20003f26070 */
[----:B0-----:R-:W-:-:S12]  /*5fd0*/  IMAD R18, R13, UR6, R18 ;  /* 0x000000060d127c24 */ /* 0x001fd8000f8e0212 */
.L_x_1469:
        /* <DEDUP_REMOVED lines=16> */
.L_x_1466:
        /* <DEDUP_REMOVED lines=14> */
[----:B--2---:R-:W-:-:S03]  /*61c0*/  FFMA.FTZ R26, R27, R26, R24 ;  /* 0x0000001a1b1a7223 */ /* 0x004fc60000010018 */
        /* <DEDUP_REMOVED lines=28> */
.L_x_1465:
[----:B------:R-:W-:Y:S05]  /*6390*/  BSYNC.RECONVERGENT B2 ;  /* 0x0000000000027941 */ /* 0x000fea0003800200 */
.L_x_1464:
        /* <DEDUP_REMOVED lines=14> */
[----:B--2---:R-:W-:Y:S01]  /*6480*/  FFMA.FTZ R24, R17, R16, R24 ;  /* 0x0000001011187223 */ /* 0x004fe20000010018 */
        /* <DEDUP_REMOVED lines=12> */
.L_x_1468:
[----:B------:R-:W-:Y:S05]  /*6550*/  BSYNC.RECONVERGENT B2 ;  /* 0x0000000000027941 */ /* 0x000fea0003800200 */
.L_x_1467:
[----:B------:R-:W-:-:S04]  /*6560*/  LOP3.LUT R12, R11, 0x3, RZ, 0xc0, !PT ;  /* 0x000000030b0c7812 */ /* 0x000fc800078ec0ff */
[----:B------:R-:W-:-:S05]  /*6570*/  VIMNMX.U32 R12, PT, PT, R12, 0x2, PT ;  /* 0x000000020c0c7848 */ /* 0x000fca0003fe0000 */
[----:B------:R-:W-:-:S04]  /*6580*/  IMAD.SHL.U32 R14, R12, 0x4, RZ ;  /* 0x000000040c0e7824 */ /* 0x000fc800078e00ff */
[----:B------:R-:W0:Y:S02]  /*6590*/  LDC R12, c[0x2][R14] ;  /* 0x008000000e0c7b82 */ /* 0x000e240000000800 */
[----:B0-----:R-:W-:-:S04]  /*65a0*/  SHF.R.S32.HI R13, RZ, 0x1f, R12 ;  /* 0x0000001fff0d7819 */ /* 0x001fc8000001140c */
.L_x_1659:
[----:B------:R-:W-:Y:S05]  /*65b0*/  BRX R12 -0x65c0                                                                                                                                                                                                                                                              (*"BRANCH_TARGETS .L_x_1463,.L_x_1661,.L_x_1662"*) ;  /* 0xffffff980c907949 */ /* 0x000fea000383ffff */
.L_x_1662:
[----:B------:R-:W0:Y:S01]  /*65c0*/  LDC R13, c[0x0][0x440] ;  /* 0x00011000ff0d7b82 */ /* 0x000e220000000800 */
[----:B------:R-:W1:Y:S07]  /*65d0*/  LDCU UR6, c[0x0][0x428] ;  /* 0x00008500ff0677ac */ /* 0x000e6e0008000800 */
[----:B------:R-:W2:Y:S08]  /*65e0*/  LDC.64 R16, c[0x0][0x380] ;  /* 0x0000e000ff107b82 */ /* 0x000eb00000000a00 */
[----:B------:R-:W3:Y:S01]  /*65f0*/  LDC.64 R14, c[0x0][0x3d0] ;  /* 0x0000f400ff0e7b82 */ /* 0x000ee20000000a00 */
[----:B-1----:R-:W-:-:S02]  /*6600*/  IMAD R27, R21, UR6, R20 ;  /* 0x00000006151b7c24 */ /* 0x002fc4000f8e0214 */
[----:B0-----:R-:W-:-:S04]  /*6610*/  IMAD R25, R20, R13, R23 ;  /* 0x0000000d14197224 */ /* 0x001fc800078e0217 */
[----:B--2---:R-:W-:-:S05]  /*6620*/  IMAD.WIDE R16, R25, 0x4, R16 ;  /* 0x0000000419107825 */ /* 0x004fca00078e0210 */
[----:B------:R-:W2:Y:S01]  /*6630*/  LDG.E R22, desc[UR12][R16.64] ;  /* 0x0000000c10167981 */ /* 0x000ea2000c1e1900 */
[----:B---3--:R-:W-:-:S04]  /*6640*/  IMAD.WIDE R14, R27, 0x4, R14 ;  /* 0x000000041b0e7825 */ /* 0x008fc800078e020e */
[----:B------:R-:W-:Y:S01]  /*6650*/  IMAD.WIDE R12, R13, 0x4, R16 ;  /* 0x000000040d0c7825 */ /* 0x000fe200078e0210 */
[----:B------:R-:W2:Y:S04]  /*6660*/  LDG.E R25, desc[UR12][R14.64] ;  /* 0x0000000c0e197981 */ /* 0x000ea8000c1e1900 */
[----:B------:R-:W3:Y:S04]  /*6670*/  LDG.E R27, desc[UR12][R14.64+0x4] ;  /* 0x0000040c0e1b7981 */ /* 0x000ee8000c1e1900 */
[----:B------:R-:W3:Y:S01]  /*6680*/  LDG.E R12, desc[UR12][R12.64] ;  /* 0x0000000c0c0c7981 */ /* 0x000ee2000c1e1900 */
[----:B------:R-:W-:Y:S01]  /*6690*/  IADD3 R20, PT, PT, R20, 0x2, RZ ;  /* 0x0000000214147810 */ /* 0x000fe20007ffe0ff */
[----:B--2---:R-:W-:-:S04]  /*66a0*/  FFMA.FTZ R22, R25, R22, R24 ;  /* 0x0000001619167223 */ /* 0x004fc80000010018 */
[----:B---3--:R-:W-:-:S07]  /*66b0*/  FFMA.FTZ R24, R27, R12, R22 ;  /* 0x0000000c1b187223 */ /* 0x008fce0000010016 */
.L_x_1661:
        /* <DEDUP_REMOVED lines=9> */
[----:B------:R-:W2:Y:S01]  /*6750*/  LDG.E R15, desc[UR12][R14.64] ;  /* 0x0000000c0e0f7981 */ /* 0x000ea2000c1e1900 */
[----:B---3--:R-:W-:-:S06]  /*6760*/  IMAD.WIDE R12, R23, 0x4, R12 ;  /* 0x00000004170c7825 */ /* 0x008fcc00078e020c */
[----:B------:R-:W2:Y:S02]  /*6770*/  LDG.E R12, desc[UR12][R12.64] ;  /* 0x0000000c0c0c7981 */ /* 0x000ea4000c1e1900 */
[----:B--2---:R-:W-:-:S07]  /*6780*/  FFMA.FTZ R24, R15, R12, R24 ;  /* 0x0000000c0f187223 */ /* 0x004fce0000010018 */
.L_x_1463:
[----:B------:R-:W-:Y:S05]  /*6790*/  BSYNC.RECONVERGENT B0 ;  /* 0x0000000000007941 */ /* 0x000fea0003800200 */
.L_x_1462:
[----:B------:R-:W-:-:S05]  /*67a0*/  VIADD R7, R7, 0x1 ;  /* 0x0000000107077836 */ /* 0x000fca0000000000 */
[----:B------:R-:W-:-:S13]  /*67b0*/  ISETP.NE.AND P2, PT, R7, R6, PT ;  /* 0x000000060700720c */ /* 0x000fda0003f45270 */
[----:B------:R-:W-:Y:S05]  /*67c0*/  @P2 BRA `(.L_x_1469) ;  /* 0xfffffff800042947 */ /* 0x000fea000383ffff */
.L_x_1461:
[----:B------:R-:W-:Y:S05]  /*67d0*/  BSYNC.RECONVERGENT B1 ;  /* 0x0000000000017941 */ /* 0x000fea0003800200 */
.L_x_1460:
[----:B------:R-:W0:Y:S01]  /*67e0*/  LDCU.64 UR8, c[0x0][0x3a8] ;  /* 0x00007500ff0877ac */ /* 0x000e220008000a00 */
[----:B------:R-:W1:Y:S01]  /*67f0*/  LDCU UR6, c[0x0][0x40c] ;  /* 0x00008180ff0677ac */ /* 0x000e620008000800 */
[----:B------:R-:W2:Y:S01]  /*6800*/  LDCU UR7, c[0x0][0x40c] ;  /* 0x00008180ff0777ac */ /* 0x000ea20008000800 */
[----:B0-----:R-:W-:-:S04]  /*6810*/  LEA R6, P0, R0, UR8, 0x2 ;  /* 0x0000000800067c11 */ /* 0x001fc8000f8010ff */
[----:B------:R-:W-:Y:S01]  /*6820*/  LEA.HI.X R7, R0, UR9, R3, 0x2, P0 ;  /* 0x0000000900077c11 */ /* 0x000fe200080f1403 */
[----:B-1----:R-:W-:Y:S01]  /*6830*/  USHF.R.S32.HI UR6, URZ, 0x1f, UR6 ;  /* 0x0000001fff067899 */ /* 0x002fe20008011406 */
[----:B------:R-:W-:-:S03]  /*6840*/  IADD3 R0, P0, PT, R5, R0, RZ ;  /* 0x0000000005007210 */ /* 0x000fc60007f1e0ff */
[----:B------:R0:W-:Y:S01]  /*6850*/  STG.E desc[UR12][R6.64], R24 ;  /* 0x0000001806007986 */ /* 0x0001e2000c10190c */
[----:B------:R-:W-:Y:S02]  /*6860*/  IADD3.X R3, PT, PT, RZ, R3, RZ, P0, !PT ;  /* 0x00000003ff037210 */ /* 0x000fe400007fe4ff */
[----:B--2---:R-:W-:-:S04]  /*6870*/  ISETP.GE.U32.AND P0, PT, R0, UR7, PT ;  /* 0x0000000700007c0c */ /* 0x004fc8000bf06070 */
[----:B------:R-:W-:-:S13]  /*6880*/  ISETP.GE.AND.EX P0, PT, R3, UR6, PT, P0 ;  /* 0x0000000603007c0c */ /* 0x000fda000bf06300 */
[----:B0-----:R-:W-:Y:S05]  /*6890*/  @!P0 BRA `(.L_x_1470) ;  /* 0xffffffe400908947 */ /* 0x001fea000383ffff */
[----:B------:R-:W-:Y:S05]  /*68a0*/  EXIT ;  /* 0x000000000000794d */ /* 0x000fea0003800000 */
.L_x_1471:
        /* <DEDUP_REMOVED lines=13> */
.L_x_1777:


//--------------------- .text._ZN2at6native51_GLOBAL__N__2c613397_18_DepthwiseConv2d_cu_9959487031conv_depthwise2d_forward_kernelILi1EfiEEvNS_27GenericPackedTensorAccessorIKT0_Lm4ENS_16DefaultPtrTraitsEiEENS3_IS4_Lm4ES6_iEES7_NS3_IS5_Lm1ES6_iEEbT1_iiiiiiiiiiiiii --------------------------
	.section	.text._ZN2at6native51_GLOBAL__N__2c613397_18_DepthwiseConv2d_cu_9959487031conv_depthwise2d_forward_kernelILi1EfiEEvNS_27GenericPackedTensorAccessorIKT0_Lm4ENS_16DefaultPtrTraitsEiEENS3_IS4_Lm4ES6_iEES7_NS3_IS5_Lm1ES6_iEEbT1_iiiiiiiiiiiiii,"ax",@progbits
	.align	128
.text._ZN2at6native51_GLOBAL__N__2c613397_18_DepthwiseConv2d_cu_9959487031conv_depthwise2d_forward_kernelILi1EfiEEvNS_27GenericPackedTensorAccessorIKT0_Lm4ENS_16DefaultPtrTraitsEiEENS3_IS4_Lm4ES6_iEES7_NS3_IS5_Lm1ES6_iEEbT1_iiiiiiiiiiiiii:
        .type           _ZN2at6native51_GLOBAL__N__2c613397_18_DepthwiseConv2d_cu_9959487031conv_depthwise2d_forward_kernelILi1EfiEEvNS_27GenericPackedTensorAccessorIKT0_Lm4ENS_16DefaultPtrTraitsEiEENS3_IS4_Lm4ES6_iEES7_NS3_IS5_Lm1ES6_iEEbT1_iiiiiiiiiiiiii,@function
        .size           _ZN2at6native51_GLOBAL__N__2c613397_18_DepthwiseConv2d_cu_9959487031conv_depthwise2d_forward_kernelILi1EfiEEvNS_27GenericPackedTensorAccessorIKT0_Lm4ENS_16DefaultPtrTraitsEiEENS3_IS4_Lm4ES6_iEES7_NS3_IS5_Lm1ES6_iEEbT1_iiiiiiiiiiiiii,(.L_x_1778 - _ZN2at6native51_GLOBAL__N__2c613397_18_DepthwiseConv2d_cu_9959487031conv_depthwise2d_forward_kernelILi1EfiEEvNS_27GenericPackedTensorAccessorIKT0_Lm4ENS_16DefaultPtrTraitsEiEENS3_IS4_Lm4ES6_iEES7_NS3_IS5_Lm1ES6_iEEbT1_iiiiiiiiiiiiii)
        .other          _ZN2at6native51_GLOBAL__N__2c613397_18_DepthwiseConv2d_cu_9959487031conv_depthwise2d_forward_kernelILi1EfiEEvNS_27GenericPackedTensorAccessorIKT0_Lm4ENS_16DefaultPtrTraitsEiEENS3_IS4_Lm4ES6_iEES7_NS3_IS5_Lm1ES6_iEEbT1_iiiiiiiiiiiiii,@"STO_CUDA_ENTRY STV_DEFAULT"
_ZN2at6native51_GLOBAL__N__2c613397_18_DepthwiseConv2d_cu_9959487031conv_depthwise2d_forward_kernelILi1EfiEEvNS_27GenericPackedTensorAccessorIKT0_Lm4ENS_16DefaultPtrTraitsEiEENS3_IS4_Lm4ES6_iEES7_NS3_IS5_Lm1ES6_iEEbT1_iiiiiiiiiiiiii:
        /* <DEDUP_REMOVED lines=59> */
.L_x_1475:
[----:B------:R-:W-:Y:S01]  /*03b0*/  MOV R2, R4 ;  /* 0x0000000400027202 */ /* 0x000fe20000000f00 */
[----:B------:R-:W-:Y:S01]  /*03c0*/  IMAD.MOV.U32 R4, RZ, RZ, R9 ;  /* 0x000000ffff047224 */ /* 0x000fe200078e0009 */
[----:B------:R-:W-:-:S07]  /*03d0*/  MOV R0, 0x3f0 ;  /* 0x000003f000007802 */ /* 0x000fce0000000f00 */
[----:B------:R-:W-:Y:S05]  /*03e0*/  CALL.REL.NOINC `($__internal_50_$__cuda_sm20_div_u64) ;  /* 0x0000006400187944 */ /* 0x000fea0003c00000 */
[----:B------:R-:W-:Y:S02]  /*03f0*/  IMAD.MOV.U32 R12, RZ, RZ, R2 ;  /* 0x000000ffff0c7224 */ /* 0x000fe400078e0002 */
[----:B------:R-:W-:-:S07]  /*0400*/  IMAD.MOV.U32 R13, RZ, RZ, R9 ;  /* 0x000000ffff0d7224 */ /* 0x000fce00078e0009 */
.L_x_1476:
[----:B------:R-:W-:Y:S05]  /*0410*/  BSYNC.RECONVERGENT B0 ;  /* 0x0000000000007941 */ /* 0x000fea0003800200 */
.L_x_1474:
        /* <DEDUP_REMOVED lines=103> */
[----:B------:R-:W3:Y:S01]  /*0a90*/  @P1 LDG.E R13, desc[UR8][R12.64] ;  /* 0x000000080c0d1981 */ /* 0x000ee2000c1e1900 */
[----:B-1----:R-:W-:-:S05]  /*0aa0*/  @P1 IMAD.WIDE R8, R15, 0x4, R8 ;  /* 0x000000040f081825 */ /* 0x002fca00078e0208 */
[----:B------:R-:W3:Y:S01]  /*0ab0*/  @P1 LDG.E R0, desc[UR8][R8.64] ;  /* 0x0000000808001981 */ /* 0x000ee2000c1e1900 */
[----:B--2---:R-:W-:Y:S01]  /*0ac0*/  LEA R14, P2, R10, UR10, 0x2 ;  /* 0x0000000a0a0e7c11 */ /* 0x004fe2000f8410ff */
[----:B------:R-:W-:-:S03]  /*0ad0*/  IMAD.MOV.U32 R11, RZ, RZ, RZ ;  /* 0x000000ffff0b7224 */ /* 0x000fc600078e00ff */
[----:B------:R-:W-:Y:S01]  /*0ae0*/  LEA.HI.X R15, R10, UR11, R7, 0x2, P2 ;  /* 0x0000000b0a0f7c11 */ /* 0x000fe200090f1407 */
[----:B------:R-:W-:Y:S02]  /*0af0*/  IMAD.MOV.U32 R7, RZ, RZ, R6 ;  /* 0x000000ffff077224 */ /* 0x000fe400078e0006 */
[----:B------:R-:W-:Y:S02]  /*0b00*/  IMAD.MOV.U32 R10, RZ, RZ, R5 ;  /* 0x000000ffff0a7224 */ /* 0x000fe400078e0005 */
[----:B---3--:R-:W-:-:S05]  /*0b10*/  @P1 FFMA.FTZ R11, R0, R13, RZ ;  /* 0x0000000d000b1223 */ /* 0x008fca00000100ff */
[----:B------:R0:W-:Y:S02]  /*0b20*/  STG.E desc[UR8][R14.64], R11 ;  /* 0x0000000b0e007986 */ /* 0x0001e4000c101908 */
.L_x_1478:
[----:B------:R-:W-:Y:S05]  /*0b30*/  BSYNC.RECONVERGENT B0 ;  /* 0x0000000000007941 */ /* 0x000fea0003800200 */
.L_x_1477:
        /* <DEDUP_REMOVED lines=14> */
.L_x_1479:
[----:B-1----:R-:W1:Y:S01]  /*0c20*/  LDC R20, c[0x0][0x424] ;  /* 0x00010900ff147b82 */ /* 0x002e620000000800 */
[----:B------:R-:W-:-:S05]  /*0c30*/  IABS R5, R10 ;  /* 0x0000000a00057213 */ /* 0x000fca0000000000 */
[----:B------:R-:W-:Y:S02]  /*0c40*/  IMAD.HI.U32 R16, R16, R5, RZ ;  /* 0x0000000510107227 */ /* 0x000fe400078e00ff */
[----:B------:R-:W0:Y:S02]  /*0c50*/  LDC R21, c[0x0][0x420] ;  /* 0x00010800ff157b82 */ /* 0x000e240000000800 */
[----:B------:R-:W-:-:S06]  /*0c60*/  IMAD.MOV R0, RZ, RZ, -R16 ;  /* 0x000000ffff007224 */ /* 0x000fcc00078e0a10 */
[----:B------:R-:W2:Y:S01]  /*0c70*/  LDC R23, c[0x0][0x410] ;  /* 0x00010400ff177b82 */ /* 0x000ea20000000800 */
[-C--:B-1----:R-:W-:Y:S02]  /*0c80*/  IABS R19, R20.reuse ;  /* 0x0000001400137213 */ /* 0x082fe40000000000 */
[----:B------:R-:W-:Y:S02]  /*0c90*/  ISETP.NE.AND P5, PT, R20, RZ, PT ;  /* 0x000000ff1400720c */ /* 0x000fe40003fa5270 */
[----:B------:R-:W1:Y:S01]  /*0ca0*/  I2F.RP R2, R19 ;  /* 0x0000001300027306 */ /* 0x000e620000209400 */
[----:B------:R-:W-:Y:S02]  /*0cb0*/  LOP3.LUT R22, RZ, R20, RZ, 0x33, !PT ;  /* 0x00000014ff167212 */ /* 0x000fe400078e33ff */
[----:B0-----:R-:W-:Y:S02]  /*0cc0*/  IABS R11, R21 ;  /* 0x00000015000b7213 */ /* 0x001fe40000000000 */
[----:B------:R-:W-:-:S02]  /*0cd0*/  ISETP.NE.AND P2, PT, R21, RZ, PT ;  /* 0x000000ff1500720c */ /* 0x000fc40003f45270 */
[-C--:B------:R-:W-:Y:S01]  /*0ce0*/  LOP3.LUT R6, RZ, R21.reuse, RZ, 0x33, !PT ;  /* 0x00000015ff067212 */ /* 0x080fe200078e33ff */
[----:B------:R-:W-:Y:S01]  /*0cf0*/  IMAD R5, R11, R0, R5 ;  /* 0x000000000b057224 */ /* 0x000fe200078e0205 */
[----:B------:R-:W-:Y:S02]  /*0d00*/  LOP3.LUT R0, R10, R21, RZ, 0x3c, !PT ;  /* 0x000000150a007212 */ /* 0x000fe400078e3cff */
[----:B--2---:R-:W-:Y:S02]  /*0d10*/  IABS R18, R23 ;  /* 0x0000001700127213 */ /* 0x004fe40000000000 */
[----:B------:R-:W-:Y:S01]  /*0d20*/  ISETP.GT.U32.AND P1, PT, R12, R5, PT ;  /* 0x000000050c00720c */ /* 0x000fe20003f24070 */
[----:B-1----:R-:W0:Y:S01]  /*0d30*/  MUFU.RCP R2, R2 ;  /* 0x0000000200027308 */ /* 0x002e220000001000 */
[----:B------:R-:W-:-:S07]  /*0d40*/  ISETP.GE.AND P3, PT, R0, RZ, PT ;  /* 0x000000ff0000720c */ /* 0x000fce0003f66270 */
[----:B------:R-:W1:Y:S04]  /*0d50*/  I2F.RP R8, R18 ;  /* 0x0000001200087306 */ /* 0x000e680000209400 */
[----:B------:R-:W-:Y:S01]  /*0d60*/  @!P1 IADD3 R5, PT, PT, R5, -R11, RZ ;  /* 0x8000000b05059210 */ /* 0x000fe20007ffe0ff */
[----:B------:R-:W-:-:S03]  /*0d70*/  @!P1 VIADD R16, R16, 0x1 ;  /* 0x0000000110109836 */ /* 0x000fc60000000000 */
[----:B------:R-:W-:Y:S01]  /*0d80*/  ISETP.GE.U32.AND P0, PT, R5, R12, PT ;  /* 0x0000000c0500720c */ /* 0x000fe20003f06070 */
[----:B0-----:R-:W-:-:S04]  /*0d90*/  VIADD R4, R2, 0xffffffe ;  /* 0x0ffffffe02047836 */ /* 0x001fc80000000000 */
[----:B------:R0:W2:Y:S08]  /*0da0*/  F2I.FTZ.U32.TRUNC.NTZ R5, R4 ;  /* 0x0000000400057305 */ /* 0x0000b0000021f000 */
[----:B------:R-:W-:Y:S01]  /*0db0*/  @P0 VIADD R16, R16, 0x1 ;  /* 0x0000000110100836 */ /* 0x000fe20000000000 */
[----:B-1----:R-:W1:Y:S01]  /*0dc0*/  MUFU.RCP R8, R8 ;  /* 0x0000000800087308 */ /* 0x002e620000001000 */
[----:B0-----:R-:W-:-:S02]  /*0dd0*/  IMAD.MOV.U32 R4, RZ, RZ, RZ ;  /* 0x000000ffff047224 */ /* 0x001fc400078e00ff */
[----:B------:R-:W-:Y:S01]  /*0de0*/  @!P3 IMAD.MOV R16, RZ, RZ, -R16 ;  /* 0x000000ffff10b224 */ /* 0x000fe200078e0a10 */
[----:B--2---:R-:W-:-:S04]  /*0df0*/  IADD3 R0, PT, PT, RZ, -R5, RZ ;  /* 0x80000005ff007210 */ /* 0x004fc80007ffe0ff */
[----:B------:R-:W-:Y:S01]  /*0e00*/  SEL R13, R6, R16, !P2 ;  /* 0x00000010060d7207 */ /* 0x000fe20005000000 */
[----:B------:R-:W-:-:S03]  /*0e10*/  IMAD R9, R0, R19, RZ ;  /* 0x0000001300097224 */ /* 0x000fc600078e02ff */
[----:B------:R-:W-:Y:S01]  /*0e20*/  IABS R0, R13 ;  /* 0x0000000d00007213 */ /* 0x000fe20000000000 */
[----:B------:R-:W-:Y:S02]  /*0e30*/  IMAD.MOV R14, RZ, RZ, -R13 ;  /* 0x000000ffff0e7224 */ /* 0x000fe400078e0a0d */
[----:B------:R-:W-:-:S04]  /*0e40*/  IMAD.HI.U32 R2, R5, R9, R4 ;  /* 0x0000000905027227 */ /* 0x000fc800078e0004 */
[----:B------:R-:W-:Y:S02]  /*0e50*/  IMAD.MOV.U32 R4, RZ, RZ, R0 ;  /* 0x000000ffff047224 */ /* 0x000fe400078e0000 */
[----:B-1----:R-:W-:Y:S02]  /*0e60*/  VIADD R24, R8, 0xffffffe ;  /* 0x0ffffffe08187836 */ /* 0x002fe40000000000 */
[----:B------:R-:W-:Y:S01]  /*0e70*/  IMAD.HI.U32 R0, R2, R4, RZ ;  /* 0x0000000402007227 */ /* 0x000fe200078e00ff */
[----:B------:R-:W0:Y:S01]  /*0e80*/  LDC.64 R8, c[0x0][0x438] ;  /* 0x00010e00ff087b82 */ /* 0x000e220000000a00 */
[----:B------:R1:W2:Y:S03]  /*0e90*/  F2I.FTZ.U32.TRUNC.NTZ R25, R24 ;  /* 0x0000001800197305 */ /* 0x0002a6000021f000 */
[----:B------:R-:W-:-:S05]  /*0ea0*/  IADD3 R5, PT, PT, -R0, RZ, RZ ;  /* 0x000000ff00057210 */ /* 0x000fca0007ffe1ff */
[----:B------:R-:W-:Y:S02]  /*0eb0*/  IMAD R4, R19, R5, R4 ;  /* 0x0000000513047224 */ /* 0x000fe400078e0204 */
[----:B-1----:R-:W-:-:S03]  /*0ec0*/  IMAD.MOV.U32 R24, RZ, RZ, RZ ;  /* 0x000000ffff187224 */ /* 0x002fc600078e00ff */
[----:B------:R-:W-:Y:S01]  /*0ed0*/  ISETP.GT.U32.AND P1, PT, R19, R4, PT ;  /* 0x000000041300720c */ /* 0x000fe20003f24070 */
[----:B--2---:R-:W-:-:S04]  /*0ee0*/  IMAD.MOV R15, RZ, RZ, -R25 ;  /* 0x000000ffff0f7224 */ /* 0x004fc800078e0a19 */
[----:B------:R-:W-:-:S04]  /*0ef0*/  IMAD R15, R15, R18, RZ ;  /* 0x000000120f0f7224 */ /* 0x000fc800078e02ff */
[----:B------:R-:W-:-:S04]  /*0f00*/  IMAD.HI.U32 R24, R25, R15, R24 ;  /* 0x0000000f19187227 */ /* 0x000fc800078e0018 */
[----:B------:R-:W-:Y:S02]  /*0f10*/  @!P1 IMAD.IADD R4, R4, 0x1, -R19 ;  /* 0x0000000104049824 */ /* 0x000fe400078e0a13 */
[----:B------:R-:W-:-:S03]  /*0f20*/  @!P1 VIADD R0, R0, 0x1 ;  /* 0x0000000100009836 */ /* 0x000fc60000000000 */
[----:B------:R-:W-:Y:S02]  /*0f30*/  ISETP.GE.U32.AND P0, PT, R4, R19, PT ;  /* 0x000000130400720c */ /* 0x000fe40003f06070 */
[----:B------:R-:W-:-:S04]  /*0f40*/  LOP3.LUT R4, R13, R20, RZ, 0x3c, !PT ;  /* 0x000000140d047212 */ /* 0x000fc800078e3cff */
[----:B------:R-:W-:Y:S02]  /*0f50*/  ISETP.GE.AND P3, PT, R4, RZ, PT ;  /* 0x000000ff0400720c */ /* 0x000fe40003f66270 */
[----:B------:R-:W0:Y:S05]  /*0f60*/  LDC.64 R4, c[0x0][0x430] ;  /* 0x00010c00ff047b82 */ /* 0x000e2a0000000a00 */
[----:B------:R-:W-:-:S06]  /*0f70*/  @P0 IADD3 R0, PT, PT, R0, 0x1, RZ ;  /* 0x0000000100000810 */ /* 0x000fcc0007ffe0ff */
[----:B------:R-:W-:-:S05]  /*0f80*/  @!P3 IMAD.MOV R0, RZ, RZ, -R0 ;  /* 0x000000ffff00b224 */ /* 0x000fca00078e0a00 */
[----:B------:R-:W-:-:S04]  /*0f90*/  SEL R0, R22, R0, !P5 ;  /* 0x0000000016007207 */ /* 0x000fc80006800000 */
[----:B------:R-:W-:Y:S02]  /*0fa0*/  IABS R17, R0 ;  /* 0x0000000000117213 */ /* 0x000fe40000000000 */
[C---:B------:R-:W-:Y:S02]  /*0fb0*/  IADD3 R15, PT, PT, -R0.reuse, RZ, RZ ;  /* 0x000000ff000f7210 */ /* 0x040fe40007ffe1ff */
[----:B------:R-:W-:Y:S01]  /*0fc0*/  ISETP.GE.AND P4, PT, R0, RZ, PT ;  /* 0x000000ff0000720c */ /* 0x000fe20003f86270 */
[----:B------:R-:W-:-:S04]  /*0fd0*/  IMAD.HI.U32 R12, R24, R17, RZ ;  /* 0x00000011180c7227 */ /* 0x000fc800078e00ff */
[----:B------:R-:W-:Y:S02]  /*0fe0*/  IMAD.MOV R12, RZ, RZ, -R12 ;  /* 0x000000ffff0c7224 */ /* 0x000fe400078e0a0c */
[----:B------:R-:W-:Y:S02]  /*0ff0*/  IMAD R26, R20, R15, R13 ;  /* 0x0000000f141a7224 */ /* 0x000fe400078e020d */
[----:B------:R-:W-:Y:S02]  /*1000*/  IMAD R13, R21, R14, R10 ;  /* 0x0000000e150d7224 */ /* 0x000fe400078e020a */
[----:B------:R-:W-:Y:S02]  /*1010*/  IMAD R17, R18, R12, R17 ;  /* 0x0000000c12117224 */ /* 0x000fe400078e0211 */
[----:B0-----:R-:W-:Y:S02]  /*1020*/  IMAD R16, R13, R4, -R8 ;  /* 0x000000040d107224 */ /* 0x001fe400078e0a08 */
[----:B------:R-:W-:Y:S01]  /*1030*/  IMAD R25, R26, R5, -R9 ;  /* 0x000000051a197224 */ /* 0x000fe200078e0a09 */
[----:B------:R-:W-:-:S02]  /*1040*/  ISETP.GT.U32.AND P3, PT, R18, R17, PT ;  /* 0x000000111200720c */ /* 0x000fc40003f64070 */
[C---:B------:R-:W-:Y:S02]  /*1050*/  ISETP.GE.AND P1, PT, R16.reuse, UR10, PT ;  /* 0x0000000a10007c0c */ /* 0x040fe4000bf26270 */
[C---:B------:R-:W-:Y:S02]  /*1060*/  ISETP.GE.AND P0, PT, R25.reuse, UR11, PT ;  /* 0x0000000b19007c0c */ /* 0x040fe4000bf06270 */
[----:B------:R-:W-:Y:S02]  /*1070*/  ISETP.GT.AND P1, PT, R16, -0x1, !P1 ;  /* 0xffffffff1000780c */ /* 0x000fe40004f24270 */
[----:B------:R-:W-:-:S04]  /*1080*/  ISETP.GT.AND P0, PT, R25, -0x1, !P0 ;  /* 0xffffffff1900780c */ /* 0x000fc80004704270 */
[----:B------:R-:W-:Y:S01]  /*1090*/  PLOP3.LUT P0, PT, P0, P1, PT, 0x80, 0x8 ;  /* 0x000000000008781c */ /* 0x000fe20000703070 */
[----:B------:R-:W-:Y:S01]  /*10a0*/  @!P3 IMAD.IADD R17, R17, 0x1, -R18 ;  /* 0x000000011111b824 */ /* 0x000fe200078e0a12 */
[----:B------:R-:W-:Y:S02]  /*10b0*/  ISETP.NE.AND P3, PT, R23, RZ, PT ;  /* 0x000000ff1700720c */ /* 0x000fe40003f65270 */
[----:B------:R-:W-:Y:S02]  /*10c0*/  LOP3.LUT R23, RZ, R23, RZ, 0x33, !PT ;  /* 0x00000017ff177212 */ /* 0x000fe400078e33ff */
[----:B------:R-:W-:-:S07]  /*10d0*/  ISETP.GT.U32.AND P1, PT, R18, R17, PT ;  /* 0x000000111200720c */ /* 0x000fce0003f24070 */
[----:B------:R-:W0:Y:S01]  /*10e0*/  @P0 LDC.64 R14, c[0x0][0x380] ;  /* 0x0000e000ff0e0b82 */ /* 0x000e220000000a00 */
[----:B------:R-:W-:-:S04]  /*10f0*/  @P0 IMAD R25, R0, UR11, R25 ;  /* 0x0000000b00190c24 */ /* 0x000fc8000f8e0219 */
[----:B------:R-:W-:Y:S01]  /*1100*/  @P0 IMAD R25, R25, UR10, R16 ;  /* 0x0000000a19190c24 */ /* 0x000fe2000f8e0210 */
[----:B------:R-:W-:Y:S02]  /*1110*/  @!P1 IADD3 R17, PT, PT, R17, -R18, RZ ;  /* 0x8000001211119210 */ /* 0x000fe40007ffe0ff */
[----:B------:R-:W1:Y:S03]  /*1120*/  @P0 LDC.64 R12, c[0x0][0x3d0] ;  /* 0x0000f400ff0c0b82 */ /* 0x000e660000000a00 */
[----:B------:R-:W-:-:S05]  /*1130*/  @!P4 IMAD.MOV R17, RZ, RZ, -R17 ;  /* 0x000000ffff11c224 */ /* 0x000fca00078e0a11 */
[----:B------:R-:W-:-:S05]  /*1140*/  SEL R17, R23, R17, !P3 ;  /* 0x0000001117117207 */ /* 0x000fca0005800000 */
[----:B------:R-:W-:Y:S02]  /*1150*/  @P0 IMAD R17, R17, UR5, RZ ;  /* 0x0000000511110c24 */ /* 0x000fe4000f8e02ff */
[----:B0-----:R-:W-:-:S06]  /*1160*/  @P0 IMAD.WIDE R14, R25, 0x4, R14 ;  /* 0x00000004190e0825 */ /* 0x001fcc00078e020e */
[----:B------:R-:W2:Y:S01]  /*1170*/  @P0 LDG.E R15, desc[UR8][R14.64] ;  /* 0x000000080e0f0981 */ /* 0x000ea2000c1e1900 */
[----:B-1----:R-:W-:-:S05]  /*1180*/  @P0 IMAD.WIDE R12, R17, 0x4, R12 ;  /* 0x00000004110c0825 */ /* 0x002fca00078e020c */
[----:B------:R0:W2:Y:S01]  /*1190*/  @P0 LDG.E R0, desc[UR8][R12.64] ;  /* 0x000000080c000981 */ /* 0x0000a2000c1e1900 */
[----:B------:R-:W1:Y:S08]  /*11a0*/  I2F.RP R25, R11 ;  /* 0x0000000b00197306 */ /* 0x000e700000209400 */
[----:B-1----:R-:W1:Y:S02]  /*11b0*/  MUFU.RCP R25, R25 ;  /* 0x0000001900197308 */ /* 0x002e640000001000 */
[----:B-1----:R-:W-:-:S06]  /*11c0*/  VIADD R27, R25, 0xffffffe ;  /* 0x0ffffffe191b7836 */ /* 0x002fcc0000000000 */
[----:B------:R-:W1:Y:S01]  /*11d0*/  F2I.FTZ.U32.TRUNC.NTZ R17, R27 ;  /* 0x0000001b00117305 */ /* 0x000e62000021f000 */
[----:B------:R-:W-:Y:S01]  /*11e0*/  IADD3 R26, P4, PT, R3, R10, RZ ;  /* 0x0000000a031a7210 */ /* 0x000fe20007f9e0ff */
[----:B-1----:R-:W-:-:S04]  /*11f0*/  IMAD.MOV R16, RZ, RZ, -R17 ;  /* 0x000000ffff107224 */ /* 0x002fc800078e0a11 */
[----:B------:R-:W-:Y:S01]  /*1200*/  IMAD R29, R16, R11, RZ ;  /* 0x0000000b101d7224 */ /* 0x000fe200078e02ff */
[----:B------:R-:W-:-:S05]  /*1210*/  MOV R16, RZ ;  /* 0x000000ff00107202 */ /* 0x000fca0000000f00 */
[----:B------:R-:W-:Y:S01]  /*1220*/  IMAD.HI.U32 R16, R17, R29, R16 ;  /* 0x0000001d11107227 */ /* 0x000fe200078e0010 */
[----:B------:R-:W-:-:S05]  /*1230*/  IABS R17, R26 ;  /* 0x0000001a00117213 */ /* 0x000fca0000000000 */
[----:B0-----:R-:W-:-:S04]  /*1240*/  IMAD.HI.U32 R13, R16, R17, RZ ;  /* 0x00000011100d7227 */ /* 0x001fc800078e00ff */
[----:B------:R-:W-:-:S04]  /*1250*/  IMAD.MOV R12, RZ, RZ, -R13 ;  /* 0x000000ffff0c7224 */ /* 0x000fc800078e0a0d */
        /* <DEDUP_REMOVED lines=15> */
[----:B------:R-:W-:-:S13]  /*1350*/  ISETP.GT.U32.AND P2, PT, R19, R6, PT ;  /* 0x000000061300720c */ /* 0x000fda0003f44070 */
[----:B------:R-:W-:-:S04]  /*1360*/  @!P2 IADD3 R6, PT, PT, R6, -R19, RZ ;  /* 0x800000130606a210 */ /* 0x000fc80007ffe0ff */
[----:B------:R-:W-:Y:S02]  /*1370*/  ISETP.GE.U32.AND P1, PT, R6, R19, PT ;  /* 0x000000130600720c */ /* 0x000fe40003f26070 */
[----:B------:R-:W-:-:S04]  /*1380*/  LOP3.LUT R6, R11, R20, RZ, 0x3c, !PT ;  /* 0x000000140b067212 */ /* 0x000fc800078e3cff */
[----:B------:R-:W-:Y:S01]  /*1390*/  ISETP.GE.AND P6, PT, R6, RZ, PT ;  /* 0x000000ff0600720c */ /* 0x000fe20003fc6270 */
[----:B------:R-:W-:-:S06]  /*13a0*/  @!P2 VIADD R2, R2, 0x1 ;  /* 0x000000010202a836 */ /* 0x000fcc0000000000 */
[----:B------:R-:W-:-:S06]  /*13b0*/  @P1 VIADD R2, R2, 0x1 ;  /* 0x0000000102021836 */ /* 0x000fcc0000000000 */
[----:B------:R-:W-:-:S05]  /*13c0*/  @!P6 IMAD.MOV R2, RZ, RZ, -R2 ;  /* 0x000000ffff02e224 */ /* 0x000fca00078e0a02 */
[----:B------:R-:W-:-:S04]  /*13d0*/  SEL R22, R22, R2, !P5 ;  /* 0x0000000216167207 */ /* 0x000fc80006800000 */
[----:B------:R-:W-:Y:S01]  /*13e0*/  IABS R13, R22 ;  /* 0x00000016000d7213 */ /* 0x000fe20000000000 */
[----:B------:R-:W-:Y:S01]  /*13f0*/  IMAD.MOV R6, RZ, RZ, -R22 ;  /* 0x000000ffff067224 */ /* 0x000fe200078e0a16 */
[----:B------:R-:W-:-:S03]  /*1400*/  IADD3 R2, PT, PT, -R11, RZ, RZ ;  /* 0x000000ff0b027210 */ /* 0x000fc60007ffe1ff */
[----:B------:R-:W-:-:S04]  /*1410*/  IMAD.HI.U32 R24, R24, R13, RZ ;  /* 0x0000000d18187227 */ /* 0x000fc800078e00ff */
[----:B------:R-:W-:Y:S02]  /*1420*/  IMAD.MOV R24, RZ, RZ, -R24 ;  /* 0x000000ffff187224 */ /* 0x000fe400078e0a18 */
[----:B------:R-:W-:Y:S02]  /*1430*/  IMAD R21, R21, R2, R26 ;  /* 0x0000000215157224 */ /* 0x000fe400078e021a */
[----:B------:R-:W-:Y:S02]  /*1440*/  IMAD R13, R18, R24, R13 ;  /* 0x00000018120d7224 */ /* 0x000fe400078e020d */
[----:B------:R-:W-:Y:S02]  /*1450*/  IMAD R6, R20, R6, R11 ;  /* 0x0000000614067224 */ /* 0x000fe400078e020b */
[----:B------:R-:W-:Y:S01]  /*1460*/  IMAD R21, R21, R4, -R8 ;  /* 0x0000000415157224 */ /* 0x000fe200078e0a08 */
[----:B------:R-:W-:Y:S01]  /*1470*/  ISETP.GT.U32.AND P5, PT, R18, R13, PT ;  /* 0x0000000d1200720c */ /* 0x000fe20003fa4070 */
[----:B------:R-:W-:-:S03]  /*1480*/  IMAD R11, R6, R5, -R9 ;  /* 0x00000005060b7224 */ /* 0x000fc600078e0a09 */
[----:B------:R-:W-:Y:S02]  /*1490*/  ISETP.GE.AND P2, PT, R21, UR10, PT ;  /* 0x0000000a15007c0c */ /* 0x000fe4000bf46270 */
[----:B------:R-:W-:Y:S02]  /*14a0*/  ISETP.GE.AND P1, PT, R11, UR11, PT ;  /* 0x0000000b0b007c0c */ /* 0x000fe4000bf26270 */
        /* <DEDUP_REMOVED lines=8> */
[----:B------:R-:W-:-:S05]  /*1530*/  @!P2 IADD3 R13, PT, PT, R13, -R18, RZ ;  /* 0x800000120d0da210 */ /* 0x000fca0007ffe0ff */
[----:B------:R-:W-:Y:S02]  /*1540*/  @!P5 IMAD.MOV R13, RZ, RZ, -R13 ;  /* 0x000000ffff0dd224 */ /* 0x000fe400078e0a0d */
[----:B------:R-:W-:-:S03]  /*1550*/  @P1 IMAD R22, R22, UR11, R11 ;  /* 0x0000000b16161c24 */ /* 0x000fc6000f8e020b */
[----:B------:R-:W-:Y:S01]  /*1560*/  SEL R17, R23, R13, !P3 ;  /* 0x0000000d17117207 */ /* 0x000fe20005800000 */
[----:B------:R-:W-:Y:S01]  /*1570*/  @P1 IMAD R13, R22, UR10, R21 ;  /* 0x0000000a160d1c24 */ /* 0x000fe2000f8e0215 */
[C---:B------:R-:W-:Y:S01]  /*1580*/  LEA R18, P2, R10.reuse, UR12, 0x2 ;  /* 0x0000000c0a127c11 */ /* 0x040fe2000f8410ff */
[----:B------:R-:W-:Y:S02]  /*1590*/  IMAD.MOV.U32 R11, RZ, RZ, RZ ;  /* 0x000000ffff0b7224 */ /* 0x000fe400078e00ff */
[----:B------:R-:W-:Y:S01]  /*15a0*/  @P1 IMAD R17, R17, UR5, RZ ;  /* 0x0000000511111c24 */ /* 0x000fe2000f8e02ff */
[----:B------:R-:W-:Y:S01]  /*15b0*/  LEA.HI.X R19, R10, UR13, R7, 0x2, P2 ;  /* 0x0000000d0a137c11 */ /* 0x000fe200090f1407 */
[----:B0-----:R-:W-:-:S04]  /*15c0*/  @P1 IMAD.WIDE R8, R13, 0x4, R8 ;  /* 0x000000040d081825 */ /* 0x001fc800078e0208 */
[----:B-1----:R-:W-:-:S04]  /*15d0*/  @P1 IMAD.WIDE R4, R17, 0x4, R4 ;  /* 0x0000000411041825 */ /* 0x002fc800078e0204 */
[----:B--2---:R-:W-:-:S05]  /*15e0*/  @P0 FFMA.FTZ R11, R0, R15, RZ ;  /* 0x0000000f000b0223 */ /* 0x004fca00000100ff */
[----:B------:R1:W-:Y:S04]  /*15f0*/  STG.E desc[UR8][R18.64], R11 ;  /* 0x0000000b12007986 */ /* 0x0003e8000c101908 */
[----:B------:R-:W2:Y:S04]  /*1600*/  @P1 LDG.E R9, desc[UR8][R8.64] ;  /* 0x0000000808091981 */ /* 0x000ea8000c1e1900 */
[----:B------:R-:W2:Y:S01]  /*1610*/  @P1 LDG.E R0, desc[UR8][R4.64] ;  /* 0x0000000804001981 */ /* 0x000ea2000c1e1900 */
[----:B------:R-:W-:Y:S01]  /*1620*/  LEA R14, P0, R3, R18, 0x2 ;  /* 0x00000012030e7211 */ /* 0x000fe200078010ff */
[----:B------:R-:W-:Y:S01]  /*1630*/  IMAD.MOV.U32 R13, RZ, RZ, RZ ;  /* 0x000000ffff0d7224 */ /* 0x000fe200078e00ff */
[----:B------:R-:W-:-:S02]  /*1640*/  IADD3.X R7, PT, PT, RZ, R7, RZ, P4, !PT ;  /* 0x00000007ff077210 */ /* 0x000fc400027fe4ff */
[C---:B------:R-:W-:Y:S02]  /*1650*/  LEA.HI.X R15, R3.reuse, R19, RZ, 0x2, P0 ;  /* 0x00000013030f7211 */ /* 0x040fe400000f14ff */
[----:B------:R-:W-:-:S05]  /*1660*/  IADD3 R10, P0, PT, R3, R26, RZ ;  /* 0x0000001a030a7210 */ /* 0x000fca0007f1e0ff */
[----:B------:R-:W-:Y:S01]  /*1670*/  IMAD.X R7, RZ, RZ, R7, P0 ;  /* 0x000000ffff077224 */ /* 0x000fe200000e0607 */
[----:B------:R-:W-:-:S04]  /*1680*/  ISETP.GE.U32.AND P0, PT, R10, UR4, PT ;  /* 0x000000040a007c0c */ /* 0x000fc8000bf06070 */
[----:B------:R-:W-:Y:S01]  /*1690*/  ISETP.GE.AND.EX P0, PT, R7, UR7, PT, P0 ;  /* 0x0000000707007c0c */ /* 0x000fe2000bf06300 */
[----:B--2---:R-:W-:-:S05]  /*16a0*/  @P1 FFMA.FTZ R13, R0, R9, RZ ;  /* 0x00000009000d1223 */ /* 0x004fca00000100ff */
[----:B------:R1:W-:Y:S07]  /*16b0*/  STG.E desc[UR8][R14.64], R13 ;  /* 0x0000000d0e007986 */ /* 0x0003ee000c101908 */
[----:B------:R-:W-:Y:S05]  /*16c0*/  @!P0 BRA `(.L_x_1479) ;  /* 0xfffffff400548947 */ /* 0x000fea000383ffff */
[----:B------:R-:W-:Y:S05]  /*16d0*/  EXIT ;  /* 0x000000000000794d */ /* 0x000fea0003800000 */
.L_x_1473:
        /* <DEDUP_REMOVED lines=34> */
.L_x_1481:
[----:B------:R-:W-:-:S07]  /*1900*/  MOV R0, 0x1920 ;  /* 0x0000192000007802 */ /* 0x000fce0000000f00 */
[----:B------:R-:W-:Y:S05]  /*1910*/  CALL.REL.NOINC `($__internal_50_$__cuda_sm20_div_u64) ;  /* 0x0000004c00cc7944 */ /* 0x000fea0003c00000 */
[----:B------:R-:W-:Y:S01]  /*1920*/  IMAD.MOV.U32 R12, RZ, RZ, R2 ;  /* 0x000000ffff0c7224 */ /* 0x000fe200078e0002 */
[----:B------:R-:W-:-:S07]  /*1930*/  MOV R13, R9 ;  /* 0x00000009000d7202 */ /* 0x000fce0000000f00 */
.L_x_1482:
[----:B------:R-:W-:Y:S05]  /*1940*/  BSYNC.RECONVERGENT B0 ;  /* 0x0000000000007941 */ /* 0x000fea0003800200 */
.L_x_1480:
        /* <DEDUP_REMOVED lines=21> */
[----:B0-----:R-:W-:Y:S02]  /*1aa0*/  HFMA2 R12, -RZ, RZ, 0, 0 ;  /* 0x00000000ff0c7431 */ /* 0x001fe400000001ff */
[----:B--2---:R-:W-:-:S04]  /*1ab0*/  IMAD.MOV R9, RZ, RZ, -R13 ;  /* 0x000000ffff097224 */ /* 0x004fc800078e0a0d */
[----:B------:R-:W-:-:S04]  /*1ac0*/  IMAD R9, R9, R0, RZ ;  /* 0x0000000009097224 */ /* 0x000fc800078e02ff */
[----:B------:R-:W-:-:S04]  /*1ad0*/  IMAD.HI.U32 R9, R13, R9, R12 ;  /* 0x000000090d097227 */ /* 0x000fc800078e000c */
[----:B------:R-:W-:Y:S02]  /*1ae0*/  VIADD R12, R14, 0xffffffe ;  /* 0x0ffffffe0e0c7836 */ /* 0x000fe40000000000 */
[----:B------:R-:W-:Y:S02]  /*1af0*/  IMAD.HI.U32 R17, R9, R2, RZ ;  /* 0x0000000209117227 */ /* 0x000fe400078e00ff */
[----:B------:R0:W2:Y:S02]  /*1b00*/  F2I.FTZ.U32.TRUNC.NTZ R13, R12 ;  /* 0x0000000c000d7305 */ /* 0x0000a4000021f000 */
[----:B------:R-:W-:-:S04]  /*1b10*/  IMAD.MOV R9, RZ, RZ, -R17 ;  /* 0x000000ffff097224 */ /* 0x000fc800078e0a11 */
[C---:B------:R-:W-:Y:S02]  /*1b20*/  IMAD R9, R0.reuse, R9, R2 ;  /* 0x0000000900097224 */ /* 0x040fe400078e0202 */
[----:B------:R-:W3:Y:S01]  /*1b30*/  LDC R2, c[0x0][0x410] ;  /* 0x00010400ff027b82 */ /* 0x000ee20000000800 */
[----:B0-----:R-:W-:Y:S02]  /*1b40*/  MOV R12, RZ ;  /* 0x000000ff000c7202 */ /* 0x001fe40000000f00 */
[----:B------:R-:W-:-:S13]  /*1b50*/  ISETP.GT.U32.AND P1, PT, R0, R9, PT ;  /* 0x000000090000720c */ /* 0x000fda0003f24070 */
[----:B------:R-:W-:Y:S01]  /*1b60*/  @!P1 IMAD.IADD R9, R9, 0x1, -R0 ;  /* 0x0000000109099824 */ /* 0x000fe200078e0a00 */
[----:B------:R-:W-:Y:S02]  /*1b70*/  @!P1 IADD3 R17, PT, PT, R17, 0x1, RZ ;  /* 0x0000000111119810 */ /* 0x000fe40007ffe0ff */
        /* <DEDUP_REMOVED lines=11> */
[----:B------:R-:W-:Y:S01]  /*1c30*/  @!P3 IMAD.MOV R17, RZ, RZ, -R17 ;  /* 0x000000ffff11b224 */ /* 0x000fe200078e0a11 */
[----:B------:R-:W-:-:S04]  /*1c40*/  @!P1 LOP3.LUT R17, RZ, R11, RZ, 0x33, !PT ;  /* 0x0000000bff119212 */ /* 0x000fc800078e33ff */
[----:B------:R-:W-:Y:S01]  /*1c50*/  IABS R14, R17 ;  /* 0x00000011000e7213 */ /* 0x000fe20000000000 */
[----:B0-----:R-:W0:Y:S04]  /*1c60*/  MUFU.RCP R13, R13 ;  /* 0x0000000d000d7308 */ /* 0x001e280000001000 */
[----:B------:R-:W-:Y:S02]  /*1c70*/  IMAD.MOV.U32 R9, RZ, RZ, R14 ;  /* 0x000000ffff097224 */ /* 0x000fe400078e000e */
[----:B------:R-:W2:Y:S02]  /*1c80*/  LDC.64 R14, c[0x0][0x430] ;  /* 0x00010c00ff0e7b82 */ /* 0x000ea40000000a00 */
[----:B------:R-:W-:-:S04]  /*1c90*/  IMAD.HI.U32 R16, R12, R9, RZ ;  /* 0x000000090c107227 */ /* 0x000fc800078e00ff */
[----:B------:R-:W-:-:S04]  /*1ca0*/  IMAD.MOV R12, RZ, RZ, -R16 ;  /* 0x000000ffff0c7224 */ /* 0x000fc800078e0a10 */
[----:B------:R-:W-:Y:S01]  /*1cb0*/  IMAD R9, R8, R12, R9 ;  /* 0x0000000c08097224 */ /* 0x000fe200078e0209 */
[----:B0-----:R-:W-:-:S04]  /*1cc0*/  IADD3 R12, PT, PT, R13, 0xffffffe, RZ ;  /* 0x0ffffffe0d0c7810 */ /* 0x001fc80007ffe0ff */
[----:B------:R-:W-:-:S13]  /*1cd0*/  ISETP.GT.U32.AND P2, PT, R8, R9, PT ;  /* 0x000000090800720c */ /* 0x000fda0003f44070 */
[----:B------:R-:W-:Y:S02]  /*1ce0*/  @!P2 IMAD.IADD R9, R9, 0x1, -R8 ;  /* 0x000000010909a824 */ /* 0x000fe400078e0a08 */
        /* <DEDUP_REMOVED lines=8> */
[----:B------:R-:W-:-:S02]  /*1d70*/  @P1 VIADD R16, R16, 0x1 ;  /* 0x0000000110101836 */ /* 0x000fc40000000000 */
[----:B---3--:R-:W-:-:S04]  /*1d80*/  IMAD.MOV R19, RZ, RZ, -R9 ;  /* 0x000000ffff137224 */ /* 0x008fc800078e0a09 */
[----:B------:R-:W-:Y:S02]  /*1d90*/  @!P3 IADD3 R16, PT, PT, -R16, RZ, RZ ;  /* 0x000000ff1010b210 */ /* 0x000fe40007ffe1ff */
[----:B------:R-:W-:Y:S01]  /*1da0*/  @!P2 LOP3.LUT R16, RZ, R4, RZ, 0x33, !PT ;  /* 0x00000004ff10a212 */ /* 0x000fe200078e33ff */
[----:B------:R-:W-:-:S03]  /*1db0*/  IMAD R19, R19, R0, RZ ;  /* 0x0000000013137224 */ /* 0x000fc600078e02ff */
[----:B------:R-:W-:Y:S01]  /*1dc0*/  IABS R18, R16 ;  /* 0x0000001000127213 */ /* 0x000fe20000000000 */
[----:B------:R-:W-:-:S04]  /*1dd0*/  IMAD.HI.U32 R8, R9, R19, R8 ;  /* 0x0000001309087227 */ /* 0x000fc800078e0008 */
[----:B------:R-:W-:Y:S01]  /*1de0*/  IMAD.MOV.U32 R19, RZ, RZ, R18 ;  /* 0x000000ffff137224 */ /* 0x000fe200078e0012 */
[----:B------:R-:W-:Y:S01]  /*1df0*/  IADD3 R18, PT, PT, -R16, RZ, RZ ;  /* 0x000000ff10127210 */ /* 0x000fe20007ffe1ff */
        /* <DEDUP_REMOVED lines=20> */
[----:B------:R-:W-:-:S04]  /*1f40*/  @!P2 IMAD.IADD R11, R11, 0x1, -R0 ;  /* 0x000000010b0ba824 */ /* 0x000fc800078e0a00 */
[----:B------:R-:W2:Y:S01]  /*1f50*/  @P1 LDC.64 R8, c[0x0][0x3d0] ;  /* 0x0000f400ff081b82 */ /* 0x000ea20000000a00 */
[----:B------:R-:W-:Y:S01]  /*1f60*/  MOV R19, R11 ;  /* 0x0000000b00137202 */ /* 0x000fe20000000f00 */
[----:B------:R-:W-:Y:S01]  /*1f70*/  @P1 IMAD R11, R16, UR10, R21 ;  /* 0x0000000a100b1c24 */ /* 0x000fe2000f8e0215 */
[----:B------:R-:W3:Y:S03]  /*1f80*/  LDCU.64 UR10, c[0x0][0x3a8] ;  /* 0x00007500ff0a77ac */ /* 0x000ee60008000a00 */
[----:B------:R-:W-:Y:S01]  /*1f90*/  @!P3 IMAD.MOV R19, RZ, RZ, -R19 ;  /* 0x000000ffff13b224 */ /* 0x000fe200078e0a13 */
[----:B------:R-:W-:-:S05]  /*1fa0*/  @!P4 LOP3.LUT R19, RZ, R2, RZ, 0x33, !PT ;  /* 0x00000002ff13c212 */ /* 0x000fca00078e33ff */
[C---:B------:R-:W-:Y:S02]  /*1fb0*/  @P1 IMAD R17, R19.reuse, UR5, RZ ;  /* 0x0000000513111c24 */ /* 0x040fe4000f8e02ff */
[----:B0-----:R-:W-:-:S04]  /*1fc0*/  IMAD.WIDE R12, R19, 0x4, R12 ;  /* 0x00000004130c7825 */ /* 0x001fc800078e020c */
[----:B-1----:R-:W-:Y:S02]  /*1fd0*/  @P1 IMAD.WIDE R14, R11, 0x4, R14 ;  /* 0x000000040b0e1825 */ /* 0x002fe400078e020e */
[----:B------:R-:W4:Y:S02]  /*1fe0*/  LDG.E R11, desc[UR8][R12.64] ;  /* 0x000000080c0b7981 */ /* 0x000f24000c1e1900 */
[----:B--2---:R-:W-:Y:S02]  /*1ff0*/  @P1 IMAD.WIDE R8, R17, 0x4, R8 ;  /* 0x0000000411081825 */ /* 0x004fe400078e0208 */
[----:B------:R-:W4:Y:S04]  /*2000*/  @P1 LDG.E R14, desc[UR8][R14.64] ;  /* 0x000000080e0e1981 */ /* 0x000f28000c1e1900 */
[----:B------:R-:W4:Y:S01]  /*2010*/  @P1 LDG.E R8, desc[UR8][R8.64] ;  /* 0x0000000808081981 */ /* 0x000f22000c1e1900 */
[----:B---3--:R-:W-:-:S04]  /*2020*/  LEA R16, P2, R10, UR10, 0x2 ;  /* 0x0000000a0a107c11 */ /* 0x008fc8000f8410ff */
[----:B------:R-:W-:Y:S01]  /*2030*/  LEA.HI.X R17, R10, UR11, R7, 0x2, P2 ;  /* 0x0000000b0a117c11 */ /* 0x000fe200090f1407 */
[----:B------:R-:W-:Y:S02]  /*2040*/  IMAD.MOV.U32 R7, RZ, RZ, R6 ;  /* 0x000000ffff077224 */ /* 0x000fe400078e0006 */
[----:B------:R-:W-:Y:S02]  /*2050*/  IMAD.MOV.U32 R10, RZ, RZ, R5 ;  /* 0x000000ffff0a7224 */ /* 0x000fe400078e0005 */
[----:B----4-:R-:W-:-:S05]  /*2060*/  @P1 FFMA.FTZ R11, R8, R14, R11 ;  /* 0x0000000e080b1223 */ /* 0x010fca000001000b */
[----:B------:R0:W-:Y:S02]  /*2070*/  STG.E desc[UR8][R16.64], R11 ;  /* 0x0000000b10007986 */ /* 0x0001e4000c101908 */
.L_x_1484:
[----:B------:R-:W-:Y:S05]  /*2080*/  BSYNC.RECONVERGENT B0 ;  /* 0x0000000000007941 */ /* 0x000fea0003800200 */
.L_x_1483:
[----:B------:R-:W-:Y:S05]  /*2090*/  @!P0 EXIT ;  /* 0x000000000000894d */ /* 0x000fea0003800000 */
[----:B------:R-:W1:Y:S01]  /*20a0*/  LDC R0, c[0x0][0x420] ;  /* 0x00010800ff007b82 */ /* 0x000e620000000800 */
[----:B------:R-:W2:Y:S01]  /*20b0*/  LDCU UR4, c[0x0][0x40c] ;  /* 0x00008180ff0477ac */ /* 0x000ea20008000800 */
[----:B------:R-:W3:Y:S01]  /*20c0*/  LDCU.64 UR10, c[0x0][0x418] ;  /* 0x00008300ff0a77ac */ /* 0x000ee20008000a00 */
[----:B------:R-:W4:Y:S01]  /*20d0*/  LDCU.64 UR12, c[0x0][0x3a8] ;  /* 0x00007500ff0c77ac */ /* 0x000f220008000a00 */
[----:B-1----:R-:W-:-:S04]  /*20e0*/  IABS R4, R0 ;  /* 0x0000000000047213 */ /* 0x002fc80000000000 */
[----:B------:R-:W1:Y:S08]  /*20f0*/  I2F.RP R0, R4 ;  /* 0x0000000400007306 */ /* 0x000e700000209400 */
[----:B-1----:R-:W1:Y:S02]  /*2100*/  MUFU.RCP R0, R0 ;  /* 0x0000000000007308 */ /* 0x002e640000001000 */
[----:B-1----:R-:W-:-:S06]  /*2110*/  IADD3 R8, PT, PT, R0, 0xffffffe, RZ ;  /* 0x0ffffffe00087810 */ /* 0x002fcc0007ffe0ff */
[----:B------:R1:W5:Y:S02]  /*2120*/  F2I.FTZ.U32.TRUNC.NTZ R9, R8 ;  /* 0x0000000800097305 */ /* 0x000364000021f000 */
[----:B-1----:R-:W-:Y:S02]  /*2130*/  IMAD.MOV.U32 R8, RZ, RZ, RZ ;  /* 0x000000ffff087224 */ /* 0x002fe400078e00ff */
[----:B-----5:R-:W-:-:S04]  /*2140*/  IMAD.MOV R5, RZ, RZ, -R9 ;  /* 0x000000ffff057224 */ /* 0x020fc800078e0a09 */
[----:B------:R-:W-:-:S04]  /*2150*/  IMAD R5, R5, R4, RZ ;  /* 0x0000000405057224 */ /* 0x000fc800078e02ff */
[----:B--234-:R-:W-:-:S07]  /*2160*/  IMAD.HI.U32 R2, R9, R5, R8 ;  /* 0x0000000509027227 */ /* 0x01cfce00078e0008 */
.L_x_1485:
[----:B-1----:R-:W1:Y:S01]  /*2170*/  LDC R25, c[0x0][0x424] ;  /* 0x00010900ff197b82 */ /* 0x002e620000000800 */
[----:B------:R-:W-:-:S05]  /*2180*/  IABS R5, R10 ;  /* 0x0000000a00057213 */ /* 0x000fca0000000000 */
[----:B------:R-:W-:Y:S02]  /*2190*/  IMAD.HI.U32 R2, R2, R5, RZ ;  /* 0x0000000502027227 */ /* 0x000fe400078e00ff */
[----:B------:R-:W0:Y:S02]  /*21a0*/  LDC R23, c[0x0][0x420] ;  /* 0x00010800ff177b82 */ /* 0x000e240000000800 */
[----:B------:R-:W-:-:S06]  /*21b0*/  IMAD.MOV R0, RZ, RZ, -R2 ;  /* 0x000000ffff007224 */ /* 0x000fcc00078e0a02 */
[----:B------:R-:W2:Y:S01]  /*21c0*/  LDC R6, c[0x0][0x410] ;  /* 0x00010400ff067b82 */ /* 0x000ea20000000800 */
[-C--:B-1----:R-:W-:Y:S02]  /*21d0*/  IABS R12, R25.reuse ;  /* 0x00000019000c7213 */ /* 0x082fe40000000000 */
[----:B------:R-:W-:Y:S02]  /*21e0*/  LOP3.LUT R22, RZ, R25, RZ, 0x33, !PT ;  /* 0x00000019ff167212 */ /* 0x000fe400078e33ff */
[----:B------:R-:W1:Y:S01]  /*21f0*/  I2F.RP R8, R12 ;  /* 0x0000000c00087306 */ /* 0x000e620000209400 */
[-C--:B0-----:R-:W-:Y:S02]  /*2200*/  IABS R11, R23.reuse ;  /* 0x00000017000b7213 */ /* 0x081fe40000000000 */
[----:B------:R-:W-:-:S05]  /*2210*/  LOP3.LUT R20, RZ, R23, RZ, 0x33, !PT ;  /* 0x00000017ff147212 */ /* 0x000fca00078e33ff */
[----:B------:R-:W0:Y:S01]  /*2220*/  I2F.RP R13, R11 ;  /* 0x0000000b000d7306 */ /* 0x000e220000209400 */
[----:B------:R-:W-:Y:S01]  /*2230*/  IMAD R5, R11, R0, R5 ;  /* 0x000000000b057224 */ /* 0x000fe200078e0205 */
[----:B------:R-:W-:-:S04]  /*2240*/  LOP3.LUT R0, R10, R23, RZ, 0x3c, !PT ;  /* 0x000000170a007212 */ /* 0x000fc800078e3cff */
[----:B------:R-:W-:Y:S02]  /*2250*/  ISETP.GT.U32.AND P1, PT, R4, R5, PT ;  /* 0x000000050400720c */ /* 0x000fe40003f24070 */
[----:B-1----:R-:W1:Y:S01]  /*2260*/  MUFU.RCP R8, R8 ;  /* 0x0000000800087308 */ /* 0x002e620000001000 */
[----:B------:R-:W-:-:S07]  /*2270*/  ISETP.GE.AND P2, PT, R0, RZ, PT ;  /* 0x000000ff0000720c */ /* 0x000fce0003f46270 */
[----:B0-----:R-:W0:Y:S03]  /*2280*/  MUFU.RCP R13, R13 ;  /* 0x0000000d000d7308 */ /* 0x001e260000001000 */
[----:B------:R-:W-:Y:S01]  /*2290*/  @!P1 IADD3 R5, PT, PT, R5, -R11, RZ ;  /* 0x8000000b05059210 */ /* 0x000fe20007ffe0ff */
[----:B------:R-:W-:-:S03]  /*22a0*/  @!P1 VIADD R2, R2, 0x1 ;  /* 0x0000000102029836 */ /* 0x000fc60000000000 */
[----:B------:R-:W-:Y:S02]  /*22b0*/  ISETP.GE.U32.AND P0, PT, R5, R4, PT ;  /* 0x000000040500720c */ /* 0x000fe40003f06070 */
[----:B--2---:R-:W-:Y:S01]  /*22c0*/  IABS R5, R6 ;  /* 0x0000000600057213 */ /* 0x004fe20000000000 */
[----:B-1----:R-:W-:Y:S02]  /*22d0*/  VIADD R16, R8, 0xffffffe ;  /* 0x0ffffffe08107836 */ /* 0x002fe40000000000 */
[----:B------:R-:W-:Y:S01]  /*22e0*/  IMAD.MOV.U32 R8, RZ, RZ, RZ ;  /* 0x000000ffff087224 */ /* 0x000fe200078e00ff */
[----:B------:R-:W-:Y:S01]  /*22f0*/  I2F.RP R18, R5 ;  /* 0x0000000500127306 */ /* 0x000fe20000209400 */
[----:B0-----:R-:W-:-:S06]  /*2300*/  VIADD R9, R13, 0xffffffe ;  /* 0x0ffffffe0d097836 */ /* 0x001fcc0000000000 */
[----:B------:R-:W-:Y:S01]  /*2310*/  @P0 IADD3 R2, PT, PT, R2, 0x1, RZ ;  /* 0x0000000102020810 */ /* 0x000fe20007ffe0ff */
[----:B------:R0:W1:Y:S01]  /*2320*/  F2I.FTZ.U32.TRUNC.NTZ R17, R16 ;  /* 0x0000001000117305 */ /* 0x000062000021f000 */
[----:B------:R-:W-:-:S03]  /*2330*/  ISETP.NE.AND P0, PT, R23, RZ, PT ;  /* 0x000000ff1700720c */ /* 0x000fc60003f05270 */
[----:B------:R-:W-:-:S04]  /*2340*/  @!P2 IMAD.MOV R2, RZ, RZ, -R2 ;  /* 0x000000ffff02a224 */ /* 0x000fc800078e0a02 */
[----:B------:R-:W2:Y:S01]  /*2350*/  F2I.FTZ.U32.TRUNC.NTZ R9, R9 ;  /* 0x0000000900097305 */ /* 0x000ea2000021f000 */
[----:B------:R-:W-:Y:S01]  /*2360*/  SEL R14, R20, R2, !P0 ;  /* 0x00000002140e7207 */ /* 0x000fe20004000000 */
[----:B0-----:R-:W-:-:S03]  /*2370*/  HFMA2 R16, -RZ, RZ, 0, 0 ;  /* 0x00000000ff107431 */ /* 0x001fc600000001ff */
[----:B------:R-:W-:Y:S01]  /*2380*/  IABS R0, R14 ;  /* 0x0000000e00007213 */ /* 0x000fe20000000000 */
[----:B-1----:R-:W-:Y:S02]  /*2390*/  IMAD.MOV R15, RZ, RZ, -R17 ;  /* 0x000000ffff0f7224 */ /* 0x002fe400078e0a11 */
[----:B------:R-:W0:Y:S02]  /*23a0*/  MUFU.RCP R18, R18 ;  /* 0x0000001200127308 */ /* 0x000e240000001000 */
[----:B------:R-:W-:-:S04]  /*23b0*/  IMAD R15, R15, R12, RZ ;  /* 0x0000000c0f0f7224 */ /* 0x000fc800078e02ff */
[----:B------:R-:W-:-:S04]  /*23c0*/  IMAD.HI.U32 R15, R17, R15, R16 ;  /* 0x0000000f110f7227 */ /* 0x000fc800078e0010 */
[----:B--2---:R-:W-:Y:S02]  /*23d0*/  IMAD.MOV R2, RZ, RZ, -R9 ;  /* 0x000000ffff027224 */ /* 0x004fe400078e0a09 */
[----:B------:R-:W-:Y:S01]  /*23e0*/  IMAD.MOV.U32 R17, RZ, RZ, R0 ;  /* 0x000000ffff117224 */ /* 0x000fe200078e0000 */
[----:B------:R-:W-:Y:S01]  /*23f0*/  IADD3 R0, P3, PT, R3, R10, RZ ;  /* 0x0000000a03007210 */ /* 0x000fe20007f7e0ff */
[----:B------:R-:W-:Y:S02]  /*2400*/  IMAD R19, R2, R11, RZ ;  /* 0x0000000b02137224 */ /* 0x000fe400078e02ff */
[----:B------:R-:W-:Y:S01]  /*2410*/  IMAD.HI.U32 R13, R15, R17, RZ ;  /* 0x000000110f0d7227 */ /* 0x000fe200078e00ff */
[----:B------:R-:W-:-:S03]  /*2420*/  IABS R16, R0 ;  /* 0x0000000000107213 */ /* 0x000fc60000000000 */
[----:B------:R-:W-:Y:S01]  /*2430*/  IMAD.HI.U32 R2, R9, R19, R8 ;  /* 0x0000001309027227 */ /* 0x000fe200078e0008 */
[----:B------:R-:W-:Y:S02]  /*2440*/  MOV R19, R16 ;  /* 0x0000001000137202 */ /* 0x000fe40000000f00 */
[----:B------:R-:W-:Y:S01]  /*2450*/  LOP3.LUT R8, R14, R25, RZ, 0x3c, !PT ;  /* 0x000000190e087212 */ /* 0x000fe200078e3cff */
[----:B------:R-:W-:Y:S02]  /*2460*/  IMAD.MOV R4, RZ, RZ, -R13 ;  /* 0x000000ffff047224 */ /* 0x000fe400078e0a0d */
[----:B------:R-:W-:Y:S01]  /*2470*/  IMAD.HI.U32 R16, R2, R19, RZ ;  /* 0x0000001302107227 */ /* 0x000fe200078e00ff */
[----:B------:R-:W-:Y:S02]  /*2480*/  ISETP.GE.AND P4, PT, R8, RZ, PT ;  /* 0x000000ff0800720c */ /* 0x000fe40003f86270 */
[----:B------:R-:W-:Y:S01]  /*2490*/  LOP3.LUT R8, R0, R23, RZ, 0x3c, !PT ;  /* 0x0000001700087212 */ /* 0x000fe200078e3cff */
[----:B------:R-:W-:-:S02]  /*24a0*/  IMAD R17, R12, R4, R17 ;  /* 0x000000040c117224 */ /* 0x000fc400078e0211 */
[----:B------:R-:W-:Y:S01]  /*24b0*/  IMAD.MOV R4, RZ, RZ, -R16 ;  /* 0x000000ffff047224 */ /* 0x000fe200078e0a10 */
[----:B------:R-:W-:Y:S01]  /*24c0*/  ISETP.GE.AND P6, PT, R8, RZ, PT ;  /* 0x000000ff0800720c */ /* 0x000fe20003fc6270 */
[----:B0-----:R-:W-:Y:S01]  /*24d0*/  VIADD R9, R18, 0xffffffe ;  /* 0x0ffffffe12097836 */ /* 0x001fe20000000000 */
[----:B------:R-:W-:Y:S01]  /*24e0*/  ISETP.GT.U32.AND P5, PT, R12, R17, PT ;  /* 0x000000110c00720c */ /* 0x000fe20003fa4070 */
[----:B------:R-:W-:Y:S02]  /*24f0*/  IMAD R19, R11, R4, R19 ;  /* 0x000000040b137224 */ /* 0x000fe400078e0213 */
        /* <DEDUP_REMOVED lines=11> */
[----:B------:R-:W-:Y:S01]  /*25b0*/  HFMA2 R8, -RZ, RZ, 0, 0 ;  /* 0x00000000ff087431 */ /* 0x000fe200000001ff */
[----:B------:R-:W0:Y:S02]  /*25c0*/  LDC.64 R18, c[0x0][0x430] ;  /* 0x00010c00ff127b82 */ /* 0x000e240000000a00 */
[----:B------:R-:W-:Y:S01]  /*25d0*/  @P2 VIADD R13, R13, 0x1 ;  /* 0x000000010d0d2836 */ /* 0x000fe20000000000 */
[----:B------:R-:W-:Y:S01]  /*25e0*/  ISETP.NE.AND P2, PT, R25, RZ, PT ;  /* 0x000000ff1900720c */ /* 0x000fe20003f45270 */
[----:B------:R-:W-:-:S04]  /*25f0*/  IMAD.HI.U32 R11, R9, R11, R8 ;  /* 0x0000000b090b7227 */ /* 0x000fc800078e0008 */
[----:B------:R-:W-:-:S03]  /*2600*/  @!P4 IMAD.MOV R13, RZ, RZ, -R13 ;  /* 0x000000ffff0dc224 */ /* 0x000fc600078e0a0d */
[----:B------:R-:W-:Y:S02]  /*2610*/  @P5 VIADD R16, R16, 0x1 ;  /* 0x0000000110105836 */ /* 0x000fe40000000000 */
[----:B------:R-:W-:Y:S02]  /*2620*/  SEL R13, R22, R13, !P2 ;  /* 0x0000000d160d7207 */ /* 0x000fe40005000000 */
[----:B------:R-:W-:Y:S02]  /*2630*/  IMAD.MOV.U32 R21, RZ, RZ, R16 ;  /* 0x000000ffff157224 */ /* 0x000fe400078e0010 */
[----:B------:R-:W0:Y:S01]  /*2640*/  LDC.64 R16, c[0x0][0x438] ;  /* 0x00010e00ff107b82 */ /* 0x000e220000000a00 */
[----:B------:R-:W-:Y:S01]  /*2650*/  IABS R24, R13 ;  /* 0x0000000d00187213 */ /* 0x000fe20000000000 */
[----:B------:R-:W-:Y:S01]  /*2660*/  @!P6 IMAD.MOV R21, RZ, RZ, -R21 ;  /* 0x000000ffff15e224 */ /* 0x000fe200078e0a15 */
[----:B------:R-:W-:Y:S01]  /*2670*/  ISETP.GE.AND P6, PT, R13, RZ, PT ;  /* 0x000000ff0d00720c */ /* 0x000fe20003fc6270 */
[----:B------:R-:W-:-:S02]  /*2680*/  IMAD.MOV R26, RZ, RZ, -R13 ;  /* 0x000000ffff1a7224 */ /* 0x000fc400078e0a0d */
[----:B------:R-:W-:Y:S01]  /*2690*/  IMAD.HI.U32 R9, R11, R24, RZ ;  /* 0x000000180b097227 */ /* 0x000fe200078e00ff */
[----:B------:R-:W-:Y:S02]  /*26a0*/  SEL R8, R20, R21, !P0 ;  /* 0x0000001514087207 */ /* 0x000fe40004000000 */
[----:B------:R-:W-:Y:S01]  /*26b0*/  IADD3 R21, PT, PT, -R14, RZ, RZ ;  /* 0x000000ff0e157210 */ /* 0x000fe20007ffe1ff */
[----:B------:R-:W-:Y:S01]  /*26c0*/  IMAD.MOV R9, RZ, RZ, -R9 ;  /* 0x000000ffff097224 */ /* 0x000fe200078e0a09 */
[----:B------:R-:W-:Y:S01]  /*26d0*/  IABS R20, R8 ;  /* 0x0000000800147213 */ /* 0x000fe20000000000 */
[----:B------:R-:W-:Y:S02]  /*26e0*/  IMAD R26, R25, R26, R14 ;  /* 0x0000001a191a7224 */ /* 0x000fe400078e020e */
[----:B------:R-:W-:Y:S02]  /*26f0*/  IMAD R24, R5, R9, R24 ;  /* 0x0000000905187224 */ /* 0x000fe400078e0218 */
[----:B------:R-:W-:-:S03]  /*2700*/  IMAD.HI.U32 R9, R15, R20, RZ ;  /* 0x000000140f097227 */ /* 0x000fc600078e00ff */
[----:B------:R-:W-:Y:S01]  /*2710*/  ISETP.GT.U32.AND P4, PT, R5, R24, PT ;  /* 0x000000180500720c */ /* 0x000fe20003f84070 */
[----:B------:R-:W-:Y:S02]  /*2720*/  IMAD R21, R23, R21, R10 ;  /* 0x0000001517157224 */ /* 0x000fe400078e020a */
[----:B------:R-:W-:Y:S02]  /*2730*/  IMAD.MOV R15, RZ, RZ, -R9 ;  /* 0x000000ffff0f7224 */ /* 0x000fe400078e0a09 */
[----:B0-----:R-:W-:Y:S02]  /*2740*/  IMAD R14, R21, R18, -R16 ;  /* 0x00000012150e7224 */ /* 0x001fe400078e0a10 */
[----:B------:R-:W-:Y:S02]  /*2750*/  IMAD R26, R26, R19, -R17 ;  /* 0x000000131a1a7224 */ /* 0x000fe400078e0a11 */
[----:B------:R-:W-:Y:S01]  /*2760*/  IMAD R15, R12, R15, R20 ;  /* 0x0000000f0c0f7224 */ /* 0x000fe200078e0214 */
[----:B------:R-:W-:-:S02]  /*2770*/  ISETP.GE.AND P1, PT, R14, UR10, PT ;  /* 0x0000000a0e007c0c */ /* 0x000fc4000bf26270 */
[----:B------:R-:W-:Y:S01]  /*2780*/  ISETP.GE.AND P0, PT, R26, UR11, PT ;  /* 0x0000000b1a007c0c */ /* 0x000fe2000bf06270 */
[----:B------:R-:W-:Y:S01]  /*2790*/  @!P4 IMAD.IADD R24, R24, 0x1, -R5 ;  /* 0x000000011818c824 */ /* 0x000fe200078e0a05 */
[----:B------:R-:W-:Y:S02]  /*27a0*/  ISETP.GT.U32.AND P5, PT, R12, R15, PT ;  /* 0x0000000f0c00720c */ /* 0x000fe40003fa4070 */
[----:B------:R-:W-:Y:S02]  /*27b0*/  ISETP.GT.AND P1, PT, R14, -0x1, !P1 ;  /* 0xffffffff0e00780c */ /* 0x000fe40004f24270 */
[----:B------:R-:W-:Y:S02]  /*27c0*/  ISETP.GT.AND P0, PT, R26, -0x1, !P0 ;  /* 0xffffffff1a00780c */ /* 0x000fe40004704270 */
[----:B------:R-:W-:Y:S02]  /*27d0*/  ISETP.GT.U32.AND P4, PT, R5, R24, PT ;  /* 0x000000180500720c */ /* 0x000fe40003f84070 */
[----:B------:R-:W-:-:S05]  /*27e0*/  PLOP3.LUT P0, PT, P0, P1, PT, 0x80, 0x8 ;  /* 0x000000000008781c */ /* 0x000fca0000703070 */
[----:B------:R-:W-:-:S04]  /*27f0*/  @!P5 IADD3 R15, PT, PT, R15, -R12, RZ ;  /* 0x8000000c0f0fd210 */ /* 0x000fc80007ffe0ff */
[----:B------:R-:W-:Y:S02]  /*2800*/  ISETP.GE.U32.AND P1, PT, R15, R12, PT ;  /* 0x0000000c0f00720c */ /* 0x000fe40003f26070 */
[----:B------:R-:W-:Y:S01]  /*2810*/  @!P4 IMAD.IADD R24, R24, 0x1, -R5 ;  /* 0x000000011818c824 */ /* 0x000fe200078e0a05 */
[----:B------:R-:W-:Y:S01]  /*2820*/  ISETP.NE.AND P4, PT, R6, RZ, PT ;  /* 0x000000ff0600720c */ /* 0x000fe20003f85270 */
[----:B------:R-:W-:Y:S01]  /*2830*/  @P0 IMAD R15, R13, UR11, R26 ;  /* 0x0000000b0d0f0c24 */ /* 0x000fe2000f8e021a */
[----:B------:R-:W0:Y:S01]  /*2840*/  @P0 LDC.64 R20, c[0x0][0x380] ;  /* 0x0000e000ff140b82 */ /* 0x000e220000000a00 */
[----:B------:R-:W-:Y:S01]  /*2850*/  @!P6 IMAD.MOV R24, RZ, RZ, -R24 ;  /* 0x000000ffff18e224 */ /* 0x000fe200078e0a18 */
[----:B------:R-:W-:Y:S01]  /*2860*/  LOP3.LUT R6, RZ, R6, RZ, 0x33, !PT ;  /* 0x00000006ff067212 */ /* 0x000fe200078e33ff */
[----:B------:R-:W-:-:S03]  /*2870*/  @P0 IMAD R27, R15, UR10, R14 ;  /* 0x0000000a0f1b0c24 */ /* 0x000fc6000f8e020e */
[----:B------:R-:W-:Y:S02]  /*2880*/  SEL R29, R6, R24, !P4 ;  /* 0x00000018061d7207 */ /* 0x000fe40006000000 */
[----:B------:R-:W1:Y:S08]  /*2890*/  @P0 LDC.64 R14, c[0x0][0x3d0] ;  /* 0x0000f400ff0e0b82 */ /* 0x000e700000000a00 */
[----:B------:R-:W2:Y:S01]  /*28a0*/  LDC.64 R12, c[0x0][0x3f8] ;  /* 0x0000fe00ff0c7b82 */ /* 0x000ea20000000a00 */
[----:B0-----:R-:W-:-:S04]  /*28b0*/  @P0 IMAD.WIDE R20, R27, 0x4, R20 ;  /* 0x000000041b140825 */ /* 0x001fc800078e0214 */
[----:B------:R-:W-:Y:S02]  /*28c0*/  @P0 IMAD R27, R29, UR5, RZ ;  /* 0x000000051d1b0c24 */ /* 0x000fe4000f8e02ff */
[----:B------:R-:W3:Y:S02]  /*28d0*/  @P0 LDG.E R20, desc[UR8][R20.64] ;  /* 0x0000000814140981 */ /* 0x000ee4000c1e1900 */
[----:B-1----:R-:W-:-:S05]  /*28e0*/  @P0 IMAD.WIDE R14, R27, 0x4, R14 ;  /* 0x000000041b0e0825 */ /* 0x002fca00078e020e */
[----:B------:R-:W3:Y:S01]  /*28f0*/  @P0 LDG.E R24, desc[UR8][R14.64] ;  /* 0x000000080e180981 */ /* 0x000ee2000c1e1900 */
[----:B--2---:R-:W-:-:S06]  /*2900*/  IMAD.WIDE R26, R29, 0x4, R12 ;  /* 0x000000041d1a7825 */ /* 0x004fcc00078e020c */
[----:B------:R0:W3:Y:S01]  /*2910*/  LDG.E R27, desc[UR8][R26.64] ;  /* 0x000000081a1b7981 */ /* 0x0000e2000c1e1900 */
[----:B------:R-:W-:Y:S01]  /*2920*/  LOP3.LUT R28, R8, R25, RZ, 0x3c, !PT ;  /* 0x00000019081c7212 */ /* 0x000fe200078e3cff */
[----:B------:R-:W-:-:S03]  /*2930*/  @!P5 VIADD R9, R9, 0x1 ;  /* 0x000000010909d836 */ /* 0x000fc60000000000 */
[----:B------:R-:W-:Y:S02]  /*2940*/  ISETP.GE.AND P6, PT, R28, RZ, PT ;  /* 0x000000ff1c00720c */ /* 0x000fe40003fc6270 */
[----:B------:R-:W-:-:S11]  /*2950*/  @P1 IADD3 R9, PT, PT, R9, 0x1, RZ ;  /* 0x0000000109091810 */ /* 0x000fd60007ffe0ff */
[----:B------:R-:W-:-:S05]  /*2960*/  @!P6 IMAD.MOV R9, RZ, RZ, -R9 ;  /* 0x000000ffff09e224 */ /* 0x000fca00078e0a09 */
[----:B------:R-:W-:Y:S01]  /*2970*/  SEL R22, R22, R9, !P2 ;  /* 0x0000000916167207 */ /* 0x000fe20005000000 */
[----:B------:R-:W-:-:S03]  /*2980*/  IMAD.MOV R9, RZ, RZ, -R8 ;  /* 0x000000ffff097224 */ /* 0x000fc600078e0a08 */
[----:B------:R-:W-:Y:S01]  /*2990*/  IABS R28, R22 ;  /* 0x00000016001c7213 */ /* 0x000fe20000000000 */
[----:B------:R-:W-:Y:S01]  /*29a0*/  IMAD R23, R23, R9, R0 ;  /* 0x0000000917177224 */ /* 0x000fe200078e0200 */
[----:B------:R-:W-:-:S03]  /*29b0*/  IADD3 R9, PT, PT, -R22, RZ, RZ ;  /* 0x000000ff16097210 */ /* 0x000fc60007ffe1ff */
[----:B------:R-:W-:-:S04]  /*29c0*/  IMAD.HI.U32 R11, R11, R28, RZ ;  /* 0x0000001c0b0b7227 */ /* 0x000fc800078e00ff */
[----:B------:R-:W-:Y:S02]  /*29d0*/  IMAD.MOV R11, RZ, RZ, -R11 ;  /* 0x000000ffff0b7224 */ /* 0x000fe400078e0a0b */
[----:B------:R-:W-:Y:S02]  /*29e0*/  IMAD R8, R25, R9, R8 ;  /* 0x0000000919087224 */ /* 0x000fe400078e0208 */
[----:B0-----:R-:W-:Y:S02]  /*29f0*/  IMAD R26, R5, R11, R28 ;  /* 0x0000000b051a7224 */ /* 0x001fe400078e021c */
[----:B------:R-:W-:Y:S02]  /*2a00*/  IMAD R23, R23, R18, -R16 ;  /* 0x0000001217177224 */ /* 0x000fe400078e0a10 */
[----:B------:R-:W-:Y:S01]  /*2a10*/  IMAD R17, R8, R19, -R17 ;  /* 0x0000001308117224 */ /* 0x000fe200078e0a11 */
[----:B------:R-:W-:Y:S02]  /*2a20*/  ISETP.GT.U32.AND P5, PT, R5, R26, PT ;  /* 0x0000001a0500720c */ /* 0x000fe40003fa4070 */
[----:B------:R-:W-:-:S02]  /*2a30*/  ISETP.GE.AND P2, PT, R23, UR10, PT ;  /* 0x0000000a17007c0c */ /* 0x000fc4000bf46270 */
[----:B------:R-:W-:Y:S02]  /*2a40*/  ISETP.GE.AND P1, PT, R17, UR11, PT ;  /* 0x0000000b11007c0c */ /* 0x000fe4000bf26270 */
        /* <DEDUP_REMOVED lines=8> */
[----:B------:R-:W-:-:S04]  /*2ad0*/  @!P2 IMAD.IADD R26, R26, 0x1, -R5 ;  /* 0x000000011a1aa824 */ /* 0x000fc800078e0a05 */
[----:B------:R-:W-:Y:S02]  /*2ae0*/  @!P5 IMAD.MOV R26, RZ, RZ, -R26 ;  /* 0x000000ffff1ad224 */ /* 0x000fe400078e0a1a */
[----:B------:R-:W-:-:S03]  /*2af0*/  @P1 IMAD R22, R22, UR11, R17 ;  /* 0x0000000b16161c24 */ /* 0x000fc6000f8e0211 */
[----:B------:R-:W-:Y:S01]  /*2b00*/  SEL R19, R6, R26, !P4 ;  /* 0x0000001a06137207 */ /* 0x000fe20006000000 */
[----:B------:R-:W-:Y:S01]  /*2b10*/  @P1 IMAD R5, R22, UR10, R23 ;  /* 0x0000000a16051c24 */ /* 0x000fe2000f8e0217 */
[----:B------:R-:W-:-:S03]  /*2b20*/  LEA R16, P2, R10, UR12, 0x2 ;  /* 0x0000000c0a107c11 */ /* 0x000fc6000f8410ff */
[----:B------:R-:W-:Y:S01]  /*2b30*/  @P1 IMAD R11, R19, UR5, RZ ;  /* 0x00000005130b1c24 */ /* 0x000fe2000f8e02ff */
[----:B------:R-:W-:Y:S01]  /*2b40*/  LEA.HI.X R17, R10, UR13, R7, 0x2, P2 ;  /* 0x0000000d0a117c11 */ /* 0x000fe200090f1407 */
[----:B0-----:R-:W-:-:S04]  /*2b50*/  @P1 IMAD.WIDE R14, R5, 0x4, R14 ;  /* 0x00000004050e1825 */ /* 0x001fc800078e020e */
[----:B------:R-:W-:-:S04]  /*2b60*/  IMAD.WIDE R12, R19, 0x4, R12 ;  /* 0x00000004130c7825 */ /* 0x000fc800078e020c */
[----:B-1----:R-:W-:-:S04]  /*2b70*/  @P1 IMAD.WIDE R8, R11, 0x4, R8 ;  /* 0x000000040b081825 */ /* 0x002fc800078e0208 */
[----:B---3--:R-:W-:-:S05]  /*2b80*/  @P0 FFMA.FTZ R27, R24, R20, R27 ;  /* 0x00000014181b0223 */ /* 0x008fca000001001b */
[----:B------:R1:W-:Y:S04]  /*2b90*/  STG.E desc[UR8][R16.64], R27 ;  /* 0x0000001b10007986 */ /* 0x0003e8000c101908 */
[----:B------:R-:W2:Y:S04]  /*2ba0*/  @P1 LDG.E R14, desc[UR8][R14.64] ;  /* 0x000000080e0e1981 */ /* 0x000ea8000c1e1900 */
[----:B------:R-:W2:Y:S04]  /*2bb0*/  LDG.E R5, desc[UR8][R12.64] ;  /* 0x000000080c057981 */ /* 0x000ea8000c1e1900 */
[----:B------:R-:W2:Y:S01]  /*2bc0*/  @P1 LDG.E R8, desc[UR8][R8.64] ;  /* 0x0000000808081981 */ /* 0x000ea2000c1e1900 */
[----:B------:R-:W-:-:S02]  /*2bd0*/  LEA R18, P0, R3, R16, 0x2 ;  /* 0x0000001003127211 */ /* 0x000fc400078010ff */
[----:B------:R-:W-:Y:S02]  /*2be0*/  IADD3.X R7, PT, PT, RZ, R7, RZ, P3, !PT ;  /* 0x00000007ff077210 */ /* 0x000fe40001ffe4ff */
[C---:B------:R-:W-:Y:S02]  /*2bf0*/  LEA.HI.X R19, R3.reuse, R17, RZ, 0x2, P0 ;  /* 0x0000001103137211 */ /* 0x040fe400000f14ff */
[----:B------:R-:W-:-:S05]  /*2c00*/  IADD3 R10, P0, PT, R3, R0, RZ ;  /* 0x00000000030a7210 */ /* 0x000fca0007f1e0ff */
[----:B------:R-:W-:Y:S01]  /*2c10*/  IMAD.X R7, RZ, RZ, R7, P0 ;  /* 0x000000ffff077224 */ /* 0x000fe200000e0607 */
[----:B------:R-:W-:-:S04]  /*2c20*/  ISETP.GE.U32.AND P0, PT, R10, UR4, PT ;  /* 0x000000040a007c0c */ /* 0x000fc8000bf06070 */
[----:B------:R-:W-:Y:S01]  /*2c30*/  ISETP.GE.AND.EX P0, PT, R7, UR7, PT, P0 ;  /* 0x0000000707007c0c */ /* 0x000fe2000bf06300 */
[----:B--2---:R-:W-:-:S05]  /*2c40*/  @P1 FFMA.FTZ R5, R8, R14, R5 ;  /* 0x0000000e08051223 */ /* 0x004fca0000010005 */
[----:B------:R1:W-:Y:S07]  /*2c50*/  STG.E desc[UR8][R18.64], R5 ;  /* 0x0000000512007986 */ /* 0x0003ee000c101908 */
[----:B------:R-:W-:Y:S05]  /*2c60*/  @!P0 BRA `(.L_x_1485) ;  /* 0xfffffff400408947 */ /* 0x000fea000383ffff */
[----:B------:R-:W-:Y:S05]  /*2c70*/  EXIT ;  /* 0x000000000000794d */ /* 0x000fea0003800000 */
.L_x_1472:
        /* <DEDUP_REMOVED lines=38> */
.L_x_1488:
[----:B------:R-:W-:-:S07]  /*2ee0*/  MOV R0, 0x2f00 ;  /* 0x00002f0000007802 */ /* 0x000fce0000000f00 */
[----:B------:R-:W-:Y:S05]  /*2ef0*/  CALL.REL.NOINC `($__internal_50_$__cuda_sm20_div_u64) ;  /* 0x0000003800547944 */ /* 0x000fea0003c00000 */
[----:B------:R-:W-:Y:S01]  /*2f00*/  IMAD.MOV.U32 R12, RZ, RZ, R2 ;  /* 0x000000ffff0c7224 */ /* 0x000fe200078e0002 */
[----:B------:R-:W-:-:S07]  /*2f10*/  MOV R13, R9 ;  /* 0x00000009000d7202 */ /* 0x000fce0000000f00 */
.L_x_1489:
[----:B------:R-:W-:Y:S05]  /*2f20*/  BSYNC.RECONVERGENT B0 ;  /* 0x0000000000007941 */ /* 0x000fea0003800200 */
.L_x_1487:
        /* <DEDUP_REMOVED lines=148> */
[----:B------:R-:W2:Y:S05]  /*3870*/  LDG.E R0, desc[UR8][R14.64] ;  /* 0x000000080e007981 */ /* 0x000eaa000c1e1900 */
[----:B------:R-:W2:Y:S02]  /*3880*/  LDG.E R13, desc[UR8][R12.64] ;  /* 0x000000080c0d7981 */ /* 0x000ea4000c1e1900 */
[----:B--2---:R-:W-:-:S07]  /*3890*/  FFMA.FTZ R17, R0, R13, RZ ;  /* 0x0000000d00117223 */ /* 0x004fce00000100ff */
.L_x_1493:
[----:B------:R-:W-:Y:S05]  /*38a0*/  BSYNC.RECONVERGENT B1 ;  /* 0x0000000000017941 */ /* 0x000fea0003800200 */
.L_x_1492:
[----:B------:R-:W0:Y:S02]  /*38b0*/  LDCU.64 UR10, c[0x0][0x3a8] ;  /* 0x00007500ff0a77ac */ /* 0x000e240008000a00 */
[----:B0-----:R-:W-:-:S04]  /*38c0*/  LEA R8, P0, R10, UR10, 0x2 ;  /* 0x0000000a0a087c11 */ /* 0x001fc8000f8010ff */
[----:B------:R-:W-:Y:S01]  /*38d0*/  LEA.HI.X R9, R10, UR11, R7, 0x2, P0 ;  /* 0x0000000b0a097c11 */ /* 0x000fe200080f1407 */
[----:B------:R-:W-:Y:S01]  /*38e0*/  IMAD.MOV.U32 R7, RZ, RZ, R6 ;  /* 0x000000ffff077224 */ /* 0x000fe200078e0006 */
[----:B------:R-:W-:-:S03]  /*38f0*/  MOV R10, R5 ;  /* 0x00000005000a7202 */ /* 0x000fc60000000f00 */
[----:B------:R0:W-:Y:S04]  /*3900*/  STG.E desc[UR8][R8.64], R17 ;  /* 0x0000001108007986 */ /* 0x0001e8000c101908 */
.L_x_1491:
[----:B------:R-:W-:Y:S05]  /*3910*/  BSYNC.RECONVERGENT B0 ;  /* 0x0000000000007941 */ /* 0x000fea0003800200 */
.L_x_1490:
        /* <DEDUP_REMOVED lines=12> */
[----:B----4-:R-:W-:Y:S01]  /*39e0*/  MUFU.RCP R6, R6 ;  /* 0x0000000600067308 */ /* 0x010fe20000001000 */
[----:B0-----:R-:W-:Y:S01]  /*39f0*/  VIADD R8, R2, 0xffffffe ;  /* 0x0ffffffe02087836 */ /* 0x001fe20000000000 */
[----:B------:R-:W-:-:S02]  /*3a00*/  IABS R2, R4 ;  /* 0x0000000400027213 */ /* 0x000fc40000000000 */
[----:B------:R-:W-:-:S04]  /*3a10*/  LOP3.LUT R4, R4, R5, RZ, 0x3c, !PT ;  /* 0x0000000504047212 */ /* 0x000fc800078e3cff */
[----:B------:R0:W1:Y:S01]  /*3a20*/  F2I.FTZ.U32.TRUNC.NTZ R9, R8 ;  /* 0x0000000800097305 */ /* 0x000062000021f000 */
[----:B------:R-:W-:Y:S01]  /*3a30*/  ISETP.GE.AND P2, PT, R4, RZ, PT ;  /* 0x000000ff0400720c */ /* 0x000fe20003f46270 */
[----:B0-----:R-:W-:Y:S02]  /*3a40*/  HFMA2 R8, -RZ, RZ, 0, 0 ;  /* 0x00000000ff087431 */ /* 0x001fe400000001ff */
[----:B-1----:R-:W-:-:S04]  /*3a50*/  IMAD.MOV R11, RZ, RZ, -R9 ;  /* 0x000000ffff0b7224 */ /* 0x002fc800078e0a09 */
[----:B------:R-:W-:-:S04]  /*3a60*/  IMAD R11, R11, R0, RZ ;  /* 0x000000000b0b7224 */ /* 0x000fc800078e02ff */
[----:B------:R-:W-:-:S04]  /*3a70*/  IMAD.HI.U32 R11, R9, R11, R8 ;  /* 0x0000000b090b7227 */ /* 0x000fc800078e0008 */
[----:B------:R-:W-:Y:S02]  /*3a80*/  VIADD R8, R6, 0xffffffe ;  /* 0x0ffffffe06087836 */ /* 0x000fe40000000000 */
[----:B------:R-:W-:-:S04]  /*3a90*/  IMAD.HI.U32 R11, R11, R2, RZ ;  /* 0x000000020b0b7227 */ /* 0x000fc800078e00ff */
[----:B------:R-:W-:-:S04]  /*3aa0*/  IMAD.MOV R9, RZ, RZ, -R11 ;  /* 0x000000ffff097224 */ /* 0x000fc800078e0a0b */
[C---:B------:R-:W-:Y:S02]  /*3ab0*/  IMAD R13, R0.reuse, R9, R2 ;  /* 0x00000009000d7224 */ /* 0x040fe400078e0202 */
[----:B------:R0:W1:Y:S03]  /*3ac0*/  F2I.FTZ.U32.TRUNC.NTZ R9, R8 ;  /* 0x0000000800097305 */ /* 0x000066000021f000 */
[----:B------:R-:W-:Y:S02]  /*3ad0*/  ISETP.GT.U32.AND P0, PT, R0, R13, PT ;  /* 0x0000000d0000720c */ /* 0x000fe40003f04070 */
[----:B0-----:R-:W-:-:S11]  /*3ae0*/  MOV R8, RZ ;  /* 0x000000ff00087202 */ /* 0x001fd60000000f00 */
[----:B------:R-:W-:Y:S01]  /*3af0*/  @!P0 IMAD.IADD R13, R13, 0x1, -R0 ;  /* 0x000000010d0d8824 */ /* 0x000fe200078e0a00 */
[----:B------:R-:W-:Y:S02]  /*3b00*/  @!P0 IADD3 R11, PT, PT, R11, 0x1, RZ ;  /* 0x000000010b0b8810 */ /* 0x000fe40007ffe0ff */
[----:B------:R-:W-:Y:S02]  /*3b10*/  ISETP.NE.AND P0, PT, R5, RZ, PT ;  /* 0x000000ff0500720c */ /* 0x000fe40003f05270 */
[----:B------:R-:W-:Y:S01]  /*3b20*/  ISETP.GE.U32.AND P1, PT, R13, R0, PT ;  /* 0x000000000d00720c */ /* 0x000fe20003f26070 */
[----:B-1----:R-:W-:-:S04]  /*3b30*/  IMAD.MOV R13, RZ, RZ, -R9 ;  /* 0x000000ffff0d7224 */ /* 0x002fc800078e0a09 */
[----:B------:R-:W-:-:S04]  /*3b40*/  IMAD R13, R13, R16, RZ ;  /* 0x000000100d0d7224 */ /* 0x000fc800078e02ff */
[----:B------:R-:W-:-:S04]  /*3b50*/  IMAD.HI.U32 R6, R9, R13, R8 ;  /* 0x0000000d09067227 */ /* 0x000fc800078e0008 */
[----:B------:R-:W-:-:S04]  /*3b60*/  @P1 VIADD R11, R11, 0x1 ;  /* 0x000000010b0b1836 */ /* 0x000fc80000000000 */
[----:B------:R-:W-:Y:S01]  /*3b70*/  @!P2 IMAD.MOV R11, RZ, RZ, -R11 ;  /* 0x000000ffff0ba224 */ /* 0x000fe200078e0a0b */
[----:B--23--:R-:W-:-:S07]  /*3b80*/  @!P0 LOP3.LUT R11, RZ, R5, RZ, 0x33, !PT ;  /* 0x00000005ff0b8212 */ /* 0x00cfce00078e33ff */
.L_x_1498:
        /* <DEDUP_REMOVED lines=10> */
[----:B------:R-:W-:Y:S02]  /*3c30*/  LOP3.LUT R19, RZ, R5, RZ, 0x33, !PT ;  /* 0x00000005ff137212 */ /* 0x000fe400078e33ff */
[-C--:B-1----:R-:W-:Y:S02]  /*3c40*/  IABS R0, R4.reuse ;  /* 0x0000000400007213 */ /* 0x082fe40000000000 */
[----:B------:R-:W-:Y:S02]  /*3c50*/  ISETP.GT.U32.AND P3, PT, R16, R15, PT ;  /* 0x0000000f1000720c */ /* 0x000fe40003f64070 */
[----:B------:R-:W1:Y:S01]  /*3c60*/  I2F.RP R17, R0 ;  /* 0x0000000000117306 */ /* 0x000e620000209400 */
[----:B------:R-:W-:-:S07]  /*3c70*/  LOP3.LUT R25, RZ, R4, RZ, 0x33, !PT ;  /* 0x00000004ff197212 */ /* 0x000fce00078e33ff */
[----:B0-----:R-:W0:Y:S03]  /*3c80*/  MUFU.RCP R2, R2 ;  /* 0x0000000200027308 */ /* 0x001e260000001000 */
[----:B------:R-:W-:Y:S02]  /*3c90*/  @!P3 IMAD.IADD R15, R15, 0x1, -R12 ;  /* 0x000000010f0fb824 */ /* 0x000fe400078e0a0c */
[----:B------:R-:W-:-:S03]  /*3ca0*/  @!P3 VIADD R14, R14, 0x1 ;  /* 0x000000010e0eb836 */ /* 0x000fc60000000000 */
[----:B-1----:R-:W-:Y:S01]  /*3cb0*/  MUFU.RCP R17, R17 ;  /* 0x0000001100117308 */ /* 0x002fe20000001000 */
[----:B------:R-:W-:Y:S02]  /*3cc0*/  ISETP.GE.U32.AND P1, PT, R15, R16, PT ;  /* 0x000000100f00720c */ /* 0x000fe40003f26070 */
[----:B------:R-:W-:Y:S01]  /*3cd0*/  MOV R16, R12 ;  /* 0x0000000c00107202 */ /* 0x000fe20000000f00 */
[----:B0-----:R-:W-:Y:S01]  /*3ce0*/  VIADD R8, R2, 0xffffffe ;  /* 0x0ffffffe02087836 */ /* 0x001fe20000000000 */
[----:B------:R-:W-:-:S03]  /*3cf0*/  IADD3 R2, P2, PT, R3, R10, RZ ;  /* 0x0000000a03027210 */ /* 0x000fc60007f5e0ff */
[----:B------:R0:W1:Y:S01]  /*3d00*/  F2I.FTZ.U32.TRUNC.NTZ R9, R8 ;  /* 0x0000000800097305 */ /* 0x000062000021f000 */
[----:B------:R-:W-:-:S05]  /*3d10*/  IABS R18, R2 ;  /* 0x0000000200127213 */ /* 0x000fca0000000000 */
[----:B------:R-:W-:Y:S02]  /*3d20*/  @P1 IADD3 R14, PT, PT, R14, 0x1, RZ ;  /* 0x000000010e0e1810 */ /* 0x000fe40007ffe0ff */
[----:B0-----:R-:W-:Y:S01]  /*3d30*/  MOV R8, RZ ;  /* 0x000000ff00087202 */ /* 0x001fe20000000f00 */
[----:B-1----:R-:W-:-:S04]  /*3d40*/  IMAD.MOV R13, RZ, RZ, -R9 ;  /* 0x000000ffff0d7224 */ /* 0x002fc800078e0a09 */
[----:B------:R-:W-:-:S04]  /*3d50*/  IMAD R13, R13, R12, RZ ;  /* 0x0000000c0d0d7224 */ /* 0x000fc800078e02ff */
[----:B------:R-:W-:-:S04]  /*3d60*/  IMAD.HI.U32 R6, R9, R13, R8 ;  /* 0x0000000d09067227 */ /* 0x000fc800078e0008 */
[----:B------:R-:W-:-:S04]  /*3d70*/  IMAD.MOV.U32 R9, RZ, RZ, R18 ;  /* 0x000000ffff097224 */ /* 0x000fc800078e0012 */
[----:B------:R-:W-:-:S04]  /*3d80*/  IMAD.HI.U32 R13, R6, R9, RZ ;  /* 0x00000009060d7227 */ /* 0x000fc800078e00ff */
[----:B------:R-:W-:-:S04]  /*3d90*/  IMAD.MOV R8, RZ, RZ, -R13 ;  /* 0x000000ffff087224 */ /* 0x000fc800078e0a0d */
[----:B------:R-:W-:Y:S01]  /*3da0*/  IMAD R15, R12, R8, R9 ;  /* 0x000000080c0f7224 */ /* 0x000fe200078e0209 */
[----:B------:R-:W-:Y:S01]  /*3db0*/  LOP3.LUT R8, R10, R5, RZ, 0x3c, !PT ;  /* 0x000000050a087212 */ /* 0x000fe200078e3cff */
[----:B------:R-:W-:-:S03]  /*3dc0*/  VIADD R9, R17, 0xffffffe ;  /* 0x0ffffffe11097836 */ /* 0x000fc60000000000 */
[----:B------:R-:W-:Y:S02]  /*3dd0*/  ISETP.GT.U32.AND P0, PT, R16, R15, PT ;  /* 0x0000000f1000720c */ /* 0x000fe40003f04070 */
[----:B------:R-:W-:Y:S01]  /*3de0*/  ISETP.GE.AND P4, PT, R8, RZ, PT ;  /* 0x000000ff0800720c */ /* 0x000fe20003f86270 */
[----:B------:R-:W0:Y:S01]  /*3df0*/  F2I.FTZ.U32.TRUNC.NTZ R9, R9 ;  /* 0x0000000900097305 */ /* 0x000e22000021f000 */
[----:B------:R-:W-:-:S04]  /*3e00*/  LOP3.LUT R8, R2, R5, RZ, 0x3c, !PT ;  /* 0x0000000502087212 */ /* 0x000fc800078e3cff */
[----:B------:R-:W-:Y:S02]  /*3e10*/  ISETP.GE.AND P3, PT, R8, RZ, PT ;  /* 0x000000ff0800720c */ /* 0x000fe40003f66270 */
[----:B------:R-:W-:-:S03]  /*3e20*/  MOV R8, RZ ;  /* 0x000000ff00087202 */ /* 0x000fc60000000f00 */
[----:B------:R-:W-:Y:S02]  /*3e30*/  @!P0 IMAD.IADD R15, R15, 0x1, -R12 ;  /* 0x000000010f0f8824 */ /* 0x000fe400078e0a0c */
[----:B------:R-:W-:Y:S02]  /*3e40*/  @!P4 IMAD.MOV R14, RZ, RZ, -R14 ;  /* 0x000000ffff0ec224 */ /* 0x000fe400078e0a0e */
[----:B------:R-:W-:Y:S01]  /*3e50*/  @!P0 VIADD R13, R13, 0x1 ;  /* 0x000000010d0d8836 */ /* 0x000fe20000000000 */
[----:B------:R-:W-:Y:S01]  /*3e60*/  ISETP.GE.U32.AND P1, PT, R15, R16, PT ;  /* 0x000000100f00720c */ /* 0x000fe20003f26070 */
[----:B0-----:R-:W-:Y:S01]  /*3e70*/  IMAD.MOV R15, RZ, RZ, -R9 ;  /* 0x000000ffff0f7224 */ /* 0x001fe200078e0a09 */
[----:B------:R-:W-:-:S03]  /*3e80*/  SEL R17, R19, R14, !P5 ;  /* 0x0000000e13117207 */ /* 0x000fc60006800000 */
[----:B------:R-:W-:Y:S01]  /*3e90*/  IMAD R15, R15, R0, RZ ;  /* 0x000000000f0f7224 */ /* 0x000fe200078e02ff */
[----:B------:R-:W-:-:S03]  /*3ea0*/  IABS R12, R17 ;  /* 0x00000011000c7213 */ /* 0x000fc60000000000 */
[----:B------:R-:W-:Y:S02]  /*3eb0*/  IMAD.HI.U32 R18, R9, R15, R8 ;  /* 0x0000000f09127227 */ /* 0x000fe400078e0008 */
[----:B------:R-:W0:Y:S02]  /*3ec0*/  LDC.64 R14, c[0x0][0x438] ;  /* 0x00010e00ff0e7b82 */ /* 0x000e240000000a00 */
[----:B------:R-:W-:Y:S02]  /*3ed0*/  IMAD.MOV.U32 R9, RZ, RZ, R12 ;  /* 0x000000ffff097224 */ /* 0x000fe400078e000c */
[----:B------:R-:W-:Y:S02]  /*3ee0*/  @P1 VIADD R13, R13, 0x1 ;  /* 0x000000010d0d1836 */ /* 0x000fe40000000000 */
[----:B------:R-:W-:-:S04]  /*3ef0*/  IMAD.HI.U32 R20, R18, R9, RZ ;  /* 0x0000000912147227 */ /* 0x000fc800078e00ff */
[----:B------:R-:W-:Y:S01]  /*3f00*/  @!P3 IMAD.MOV R13, RZ, RZ, -R13 ;  /* 0x000000ffff0db224 */ /* 0x000fe200078e0a0d */
[----:B------:R-:W-:-:S04]  /*3f10*/  IADD3 R8, PT, PT, -R20, RZ, RZ ;  /* 0x000000ff14087210 */ /* 0x000fc80007ffe1ff */
[----:B------:R-:W-:Y:S01]  /*3f20*/  SEL R19, R19, R13, !P5 ;  /* 0x0000000d13137207 */ /* 0x000fe20006800000 */
[C---:B------:R-:W-:Y:S01]  /*3f30*/  IMAD R9, R0.reuse, R8, R9 ;  /* 0x0000000800097224 */ /* 0x040fe200078e0209 */
[----:B------:R-:W0:Y:S02]  /*3f40*/  LDC.64 R12, c[0x0][0x430] ;  /* 0x00010c00ff0c7b82 */ /* 0x000e240000000a00 */
[----:B------:R-:W-:Y:S02]  /*3f50*/  IABS R21, R19 ;  /* 0x0000001300157213 */ /* 0x000fe40000000000 */
[----:B------:R-:W-:-:S03]  /*3f60*/  ISETP.GT.U32.AND P3, PT, R0, R9, PT ;  /* 0x000000090000720c */ /* 0x000fc60003f64070 */
[----:B------:R-:W-:-:S04]  /*3f70*/  IMAD.HI.U32 R18, R18, R21, RZ ;  /* 0x0000001512127227 */ /* 0x000fc800078e00ff */
[----:B------:R-:W-:-:S04]  /*3f80*/  IMAD.MOV R8, RZ, RZ, -R18 ;  /* 0x000000ffff087224 */ /* 0x000fc800078e0a12 */
[----:B------:R-:W-:Y:S01]  /*3f90*/  IMAD R21, R0, R8, R21 ;  /* 0x0000000800157224 */ /* 0x000fe200078e0215 */
[----:B------:R-:W-:Y:S01]  /*3fa0*/  LOP3.LUT R8, R17, R4, RZ, 0x3c, !PT ;  /* 0x0000000411087212 */ /* 0x000fe200078e3cff */
[----:B------:R-:W-:Y:S02]  /*3fb0*/  @!P3 IMAD.IADD R9, R9, 0x1, -R0 ;  /* 0x000000010909b824 */ /* 0x000fe400078e0a00 */
[----:B------:R-:W-:Y:S01]  /*3fc0*/  @!P3 VIADD R20, R20, 0x1 ;  /* 0x000000011414b836 */ /* 0x000fe20000000000 */
[----:B------:R-:W-:Y:S02]  /*3fd0*/  ISETP.GT.U32.AND P0, PT, R0, R21, PT ;  /* 0x000000150000720c */ /* 0x000fe40003f04070 */
[----:B------:R-:W-:Y:S02]  /*3fe0*/  ISETP.GE.U32.AND P1, PT, R9, R0, PT ;  /* 0x000000000900720c */ /* 0x000fe40003f26070 */
[----:B------:R-:W-:Y:S02]  /*3ff0*/  ISETP.GE.AND P4, PT, R8, RZ, PT ;  /* 0x000000ff0800720c */ /* 0x000fe40003f86270 */
[----:B------:R-:W1:Y:S01]  /*4000*/  LDC.64 R8, c[0x0][0x418] ;  /* 0x00010600ff087b82 */ /* 0x000e620000000a00 */
[----:B------:R-:W-:-:S06]  /*4010*/  ISETP.NE.AND P3, PT, R4, RZ, PT ;  /* 0x000000ff0400720c */ /* 0x000fcc0003f65270 */
[----:B------:R-:W-:Y:S01]  /*4020*/  @!P0 IMAD.IADD R21, R21, 0x1, -R0 ;  /* 0x0000000115158824 */ /* 0x000fe200078e0a00 */
[----:B------:R-:W-:Y:S02]  /*4030*/  @!P0 IADD3 R18, PT, PT, R18, 0x1, RZ ;  /* 0x0000000112128810 */ /* 0x000fe40007ffe0ff */
[----:B------:R-:W-:Y:S02]  /*4040*/  @P1 IADD3 R20, PT, PT, R20, 0x1, RZ ;  /* 0x0000000114141810 */ /* 0x000fe40007ffe0ff */
[----:B------:R-:W-:Y:S01]  /*4050*/  ISETP.GE.U32.AND P1, PT, R21, R0, PT ;  /* 0x000000001500720c */ /* 0x000fe20003f26070 */
[----:B------:R-:W-:Y:S01]  /*4060*/  IMAD.MOV R0, RZ, RZ, -R17 ;  /* 0x000000ffff007224 */ /* 0x000fe200078e0a11 */
[----:B------:R-:W-:Y:S01]  /*4070*/  LOP3.LUT R21, R19, R4, RZ, 0x3c, !PT ;  /* 0x0000000413157212 */ /* 0x000fe200078e3cff */
[----:B------:R-:W-:Y:S02]  /*4080*/  @!P4 IMAD.MOV R20, RZ, RZ, -R20 ;  /* 0x000000ffff14c224 */ /* 0x000fe400078e0a14 */
[----:B------:R-:W-:Y:S01]  /*4090*/  IMAD R23, R5, R0, R10 ;  /* 0x0000000005177224 */ /* 0x000fe200078e020a */
[----:B------:R-:W-:-:S02]  /*40a0*/  ISETP.GE.AND P4, PT, R21, RZ, PT ;  /* 0x000000ff1500720c */ /* 0x000fc40003f86270 */
[----:B------:R-:W-:-:S05]  /*40b0*/  SEL R20, R25, R20, !P3 ;  /* 0x0000001419147207 */ /* 0x000fca0005800000 */
[----:B------:R-:W-:Y:S02]  /*40c0*/  IMAD.MOV R21, RZ, RZ, -R20 ;  /* 0x000000ffff157224 */ /* 0x000fe400078e0a14 */
[----:B------:R-:W-:Y:S02]  /*40d0*/  @P1 VIADD R18, R18, 0x1 ;  /* 0x0000000112121836 */ /* 0x000fe40000000000 */
[----:B------:R-:W-:Y:S02]  /*40e0*/  IMAD R0, R4, R21, R17 ;  /* 0x0000001504007224 */ /* 0x000fe400078e0211 */
[----:B0-----:R-:W-:Y:S02]  /*40f0*/  IMAD R21, R23, R12, -R14 ;  /* 0x0000000c17157224 */ /* 0x001fe400078e0a0e */
[----:B------:R-:W-:Y:S02]  /*4100*/  IMAD R0, R0, R13, -R15 ;  /* 0x0000000d00007224 */ /* 0x000fe400078e0a0f */
[----:B------:R-:W-:Y:S01]  /*4110*/  @!P4 IMAD.MOV R18, RZ, RZ, -R18 ;  /* 0x000000ffff12c224 */ /* 0x000fe200078e0a12 */
[----:B-1----:R-:W-:Y:S01]  /*4120*/  ISETP.GE.AND P1, PT, R21, R8, PT ;  /* 0x000000081500720c */ /* 0x002fe20003f26270 */
[----:B------:R-:W-:Y:S01]  /*4130*/  IMAD.MOV.U32 R23, RZ, RZ, RZ ;  /* 0x000000ffff177224 */ /* 0x000fe200078e00ff */
[----:B------:R-:W-:-:S02]  /*4140*/  ISETP.GE.AND P0, PT, R0, R9, PT ;  /* 0x000000090000720c */ /* 0x000fc40003f06270 */
[----:B------:R-:W-:Y:S02]  /*4150*/  ISETP.GT.AND P1, PT, R21, -0x1, !P1 ;  /* 0xffffffff1500780c */ /* 0x000fe40004f24270 */
[----:B------:R-:W-:Y:S02]  /*4160*/  ISETP.GT.AND P0, PT, R0, -0x1, !P0 ;  /* 0xffffffff0000780c */ /* 0x000fe40004704270 */
[----:B------:R-:W-:Y:S02]  /*4170*/  SEL R17, R25, R18, !P3 ;  /* 0x0000001219117207 */ /* 0x000fe40005800000 */
[----:B------:R-:W-:Y:S02]  /*4180*/  PLOP3.LUT P0, PT, P0, P1, PT, 0x80, 0x8 ;  /* 0x000000000008781c */ /* 0x000fe40000703070 */
[----:B------:R-:W-:Y:S01]  /*4190*/  IADD3 R18, PT, PT, -R19, RZ, RZ ;  /* 0x000000ff13127210 */ /* 0x000fe20007ffe1ff */
[----:B------:R-:W-:-:S04]  /*41a0*/  IMAD.MOV R22, RZ, RZ, -R17 ;  /* 0x000000ffff167224 */ /* 0x000fc800078e0a11 */
[----:B------:R-:W-:Y:S02]  /*41b0*/  IMAD R5, R5, R18, R2 ;  /* 0x0000001205057224 */ /* 0x000fe400078e0202 */
[----:B------:R-:W-:Y:S01]  /*41c0*/  IMAD R18, R4, R22, R19 ;  /* 0x0000001604127224 */ /* 0x000fe200078e0213 */
[----:B------:R-:W-:Y:S01]  /*41d0*/  LEA R4, P1, R10, UR10, 0x2 ;  /* 0x0000000a0a047c11 */ /* 0x000fe2000f8210ff */
[----:B------:R-:W-:Y:S02]  /*41e0*/  IMAD R19, R5, R12, -R14 ;  /* 0x0000000c05137224 */ /* 0x000fe400078e0a0e */
[----:B------:R-:W-:Y:S01]  /*41f0*/  IMAD R18, R18, R13, -R15 ;  /* 0x0000000d12127224 */ /* 0x000fe200078e0a0f */
[----:B------:R-:W-:Y:S01]  /*4200*/  LEA.HI.X R5, R10, UR11, R7, 0x2, P1 ;  /* 0x0000000b0a057c11 */ /* 0x000fe200088f1407 */
[----:B------:R-:W-:Y:S08]  /*4210*/  @!P0 BRA `(.L_x_1495) ;  /* 0x0000000400008947 */ /* 0x000ff00003800000 */
        /* <DEDUP_REMOVED lines=8> */
[----:B------:R-:W0:Y:S08]  /*42a0*/  I2F.RP R24, R14 ;  /* 0x0000000e00187306 */ /* 0x000e300000209400 */
[----:B------:R-:W1:Y:S08]  /*42b0*/  F2I.FTZ.U32.TRUNC.NTZ R13, R13 ;  /* 0x0000000d000d7305 */ /* 0x000e70000021f000 */
[----:B0-----:R-:W0:Y:S01]  /*42c0*/  MUFU.RCP R24, R24 ;  /* 0x0000001800187308 */ /* 0x001e220000001000 */
[----:B-1----:R-:W-:-:S05]  /*42d0*/  IADD3 R12, PT, PT, RZ, -R13, RZ ;  /* 0x8000000dff0c7210 */ /* 0x002fca0007ffe0ff */
[----:B------:R-:W-:Y:S02]  /*42e0*/  IMAD R25, R12, R15, RZ ;  /* 0x0000000f0c197224 */ /* 0x000fe400078e02ff */
[----:B------:R-:W-:-:S04]  /*42f0*/  IMAD.MOV.U32 R12, RZ, RZ, RZ ;  /* 0x000000ffff0c7224 */ /* 0x000fc800078e00ff */
[----:B------:R-:W-:-:S04]  /*4300*/  IMAD.HI.U32 R25, R13, R25, R12 ;  /* 0x000000190d197227 */ /* 0x000fc800078e000c */
[----:B------:R-:W-:-:S04]  /*4310*/  IMAD.MOV.U32 R12, RZ, RZ, R22 ;  /* 0x000000ffff0c7224 */ /* 0x000fc800078e0016 */
[----:B------:R-:W-:-:S04]  /*4320*/  IMAD.HI.U32 R22, R25, R12, RZ ;  /* 0x0000000c19167227 */ /* 0x000fc800078e00ff */
[----:B------:R-:W-:-:S04]  /*4330*/  IMAD.MOV R13, RZ, RZ, -R22 ;  /* 0x000000ffff0d7224 */ /* 0x000fc800078e0a16 */
[----:B------:R-:W-:Y:S02]  /*4340*/  IMAD R12, R15, R13, R12 ;  /* 0x0000000d0f0c7224 */ /* 0x000fe400078e020c */
[----:B0-----:R-:W-:-:S03]  /*4350*/  VIADD R13, R24, 0xffffffe ;  /* 0x0ffffffe180d7836 */ /* 0x001fc60000000000 */
[----:B------:R-:W-:-:S03]  /*4360*/  ISETP.GT.U32.AND P1, PT, R15, R12, PT ;  /* 0x0000000c0f00720c */ /* 0x000fc60003f24070 */
[----:B------:R-:W0:Y:S10]  /*4370*/  F2I.FTZ.U32.TRUNC.NTZ R13, R13 ;  /* 0x0000000d000d7305 */ /* 0x000e34000021f000 */
[----:B------:R-:W-:Y:S01]  /*4380*/  @!P1 IADD3 R12, PT, PT, R12, -R15, RZ ;  /* 0x8000000f0c0c9210 */ /* 0x000fe20007ffe0ff */
[----:B------:R-:W-:Y:S01]  /*4390*/  @!P1 VIADD R22, R22, 0x1 ;  /* 0x0000000116169836 */ /* 0x000fe20000000000 */
[----:B------:R-:W-:-:S02]  /*43a0*/  ISETP.NE.AND P1, PT, R23, RZ, PT ;  /* 0x000000ff1700720c */ /* 0x000fc40003f25270 */
[----:B------:R-:W-:Y:S01]  /*43b0*/  ISETP.GE.U32.AND P0, PT, R12, R15, PT ;  /* 0x0000000f0c00720c */ /* 0x000fe20003f06070 */
[----:B0-----:R-:W-:Y:S01]  /*43c0*/  IMAD.MOV R15, RZ, RZ, -R13 ;  /* 0x000000ffff0f7224 */ /* 0x001fe200078e0a0d */
[----:B------:R-:W-:-:S03]  /*43d0*/  LOP3.LUT R12, R20, R23, RZ, 0x3c, !PT ;  /* 0x00000017140c7212 */ /* 0x000fc600078e3cff */
[----:B------:R-:W-:Y:S01]  /*43e0*/  IMAD R15, R15, R14, RZ ;  /* 0x0000000e0f0f7224 */ /* 0x000fe200078e02ff */
[----:B------:R-:W-:-:S07]  /*43f0*/  ISETP.GE.AND P3, PT, R12, RZ, PT ;  /* 0x000000ff0c00720c */ /* 0x000fce0003f66270 */
[----:B------:R-:W-:-:S06]  /*4400*/  @P0 VIADD R22, R22, 0x1 ;  /* 0x0000000116160836 */ /* 0x000fcc0000000000 */
[----:B------:R-:W-:Y:S02]  /*4410*/  @!P3 IADD3 R22, PT, PT, -R22, RZ, RZ ;  /* 0x000000ff1616b210 */ /* 0x000fe40007ffe1ff */
[----:B------:R-:W-:-:S05]  /*4420*/  @!P1 LOP3.LUT R22, RZ, R23, RZ, 0x33, !PT ;  /* 0x00000017ff169212 */ /* 0x000fca00078e33ff */
[----:B------:R-:W-:-:S04]  /*4430*/  IMAD.MOV R12, RZ, RZ, -R22 ;  /* 0x000000ffff0c7224 */ /* 0x000fc800078e0a16 */
[----:B------:R-:W-:Y:S02]  /*4440*/  IMAD R23, R23, R12, R20 ;  /* 0x0000000c17177224 */ /* 0x000fe400078e0214 */
[----:B------:R-:W-:-:S03]  /*4450*/  IMAD.MOV.U32 R12, RZ, RZ, RZ ;  /* 0x000000ffff0c7224 */ /* 0x000fc600078e00ff */
[----:B------:R-:W-:Y:S01]  /*4460*/  IABS R20, R23 ;  /* 0x0000001700147213 */ /* 0x000fe20000000000 */
[----:B------:R-:W-:-:S03]  /*4470*/  IMAD.HI.U32 R12, R13, R15, R12 ;  /* 0x0000000f0d0c7227 */ /* 0x000fc600078e000c */
[----:B------:R-:W-:-:S05]  /*4480*/  MOV R13, R20 ;  /* 0x00000014000d7202 */ /* 0x000fca0000000f00 */
[----:B------:R-:W-:-:S04]  /*4490*/  IMAD.HI.U32 R15, R12, R13, RZ ;  /* 0x0000000d0c0f7227 */ /* 0x000fc800078e00ff */
[----:B------:R-:W-:-:S04]  /*44a0*/  IMAD.MOV R12, RZ, RZ, -R15 ;  /* 0x000000ffff0c7224 */ /* 0x000fc800078e0a0f */
[----:B------:R-:W-:Y:S01]  /*44b0*/  IMAD R13, R14, R12, R13 ;  /* 0x0000000c0e0d7224 */ /* 0x000fe200078e020d */
[C---:B------:R-:W-:Y:S01]  /*44c0*/  LOP3.LUT R12, R23.reuse, R10, RZ, 0x3c, !PT ;  /* 0x0000000a170c7212 */ /* 0x040fe200078e3cff */
[----:B------:R-:W-:-:S03]  /*44d0*/  IMAD R23, R23, UR5, RZ ;  /* 0x0000000517177c24 */ /* 0x000fc6000f8e02ff */
[----:B------:R-:W-:Y:S02]  /*44e0*/  ISETP.GT.U32.AND P1, PT, R14, R13, PT ;  /* 0x0000000d0e00720c */ /* 0x000fe40003f24070 */
[----:B------:R-:W-:-:S11]  /*44f0*/  ISETP.GE.AND P3, PT, R12, RZ, PT ;  /* 0x000000ff0c00720c */ /* 0x000fd60003f66270 */
[----:B------:R-:W-:Y:S02]  /*4500*/  @!P1 IMAD.IADD R13, R13, 0x1, -R14 ;  /* 0x000000010d0d9824 */ /* 0x000fe400078e0a0e */
[----:B------:R-:W-:Y:S01]  /*4510*/  @!P1 VIADD R15, R15, 0x1 ;  /* 0x000000010f0f9836 */ /* 0x000fe20000000000 */
[----:B------:R-:W-:Y:S02]  /*4520*/  ISETP.NE.AND P1, PT, R10, RZ, PT ;  /* 0x000000ff0a00720c */ /* 0x000fe40003f25270 */
[----:B------:R-:W-:Y:S02]  /*4530*/  ISETP.GE.U32.AND P0, PT, R13, R14, PT ;  /* 0x0000000e0d00720c */ /* 0x000fe40003f06070 */
[----:B------:R-:W0:Y:S11]  /*4540*/  LDC.64 R12, c[0x0][0x3d0] ;  /* 0x0000f400ff0c7b82 */ /* 0x000e360000000a00 */
[----:B------:R-:W-:-:S05]  /*4550*/  @P0 IADD3 R15, PT, PT, R15, 0x1, RZ ;  /* 0x000000010f0f0810 */ /* 0x000fca0007ffe0ff */
[----:B------:R-:W-:Y:S02]  /*4560*/  IMAD.MOV.U32 R20, RZ, RZ, R15 ;  /* 0x000000ffff147224 */ /* 0x000fe400078e000f */
[----:B------:R-:W1:Y:S02]  /*4570*/  LDC.64 R14, c[0x0][0x380] ;  /* 0x0000e000ff0e7b82 */ /* 0x000e640000000a00 */
[----:B------:R-:W-:Y:S01]  /*4580*/  @!P3 IMAD.MOV R20, RZ, RZ, -R20 ;  /* 0x000000ffff14b224 */ /* 0x000fe200078e0a14 */
[----:B------:R-:W-:Y:S01]  /*4590*/  @!P1 LOP3.LUT R20, RZ, R10, RZ, 0x33, !PT ;  /* 0x0000000aff149212 */ /* 0x000fe200078e33ff */
[----:B0-----:R-:W-:-:S04]  /*45a0*/  IMAD.WIDE R12, R23, 0x4, R12 ;  /* 0x00000004170c7825 */ /* 0x001fc800078e020c */
[----:B------:R-:W-:-:S04]  /*45b0*/  IMAD R20, R11, R22, R20 ;  /* 0x000000160b147224 */ /* 0x000fc800078e0214 */
[----:B------:R-:W-:Y:S02]  /*45c0*/  IMAD R20, R20, R9, R0 ;  /* 0x0000000914147224 */ /* 0x000fe400078e0200 */
[----:B------:R-:W2:Y:S02]  /*45d0*/  LDG.E R0, desc[UR8][R12.64] ;  /* 0x000000080c007981 */ /* 0x000ea4000c1e1900 */
[----:B------:R-:W-:-:S04]  /*45e0*/  IMAD R21, R20, R8, R21 ;  /* 0x0000000814157224 */ /* 0x000fc800078e0215 */
[----:B-1----:R-:W-:-:S06]  /*45f0*/  IMAD.WIDE R14, R21, 0x4, R14 ;  /* 0x00000004150e7825 */ /* 0x002fcc00078e020e */
[----:B------:R-:W2:Y:S02]  /*4600*/  LDG.E R15, desc[UR8][R14.64] ;  /* 0x000000080e0f7981 */ /* 0x000ea4000c1e1900 */
[----:B--2---:R-:W-:-:S07]  /*4610*/  FFMA.FTZ R23, R0, R15, RZ ;  /* 0x0000000f00177223 */ /* 0x004fce00000100ff */
.L_x_1495:
[----:B------:R-:W-:Y:S05]  /*4620*/  BSYNC.RECONVERGENT B0 ;  /* 0x0000000000007941 */ /* 0x000fea0003800200 */
.L_x_1494:
[C---:B------:R-:W-:Y:S01]  /*4630*/  ISETP.GE.AND P1, PT, R19.reuse, R8, PT ;  /* 0x000000081300720c */ /* 0x040fe20003f26270 */
[----:B------:R0:W-:Y:S01]  /*4640*/  STG.E desc[UR8][R4.64], R23 ;  /* 0x0000001704007986 */ /* 0x0001e2000c101908 */
[C---:B------:R-:W-:Y:S01]  /*4650*/  ISETP.GE.AND P0, PT, R18.reuse, R9, PT ;  /* 0x000000091200720c */ /* 0x040fe20003f06270 */
[----:B------:R-:W-:Y:S01]  /*4660*/  BSSY.RECONVERGENT B0, `(.L_x_1496) ;  /* 0x0000047000007945 */ /* 0x000fe20003800200 */
[----:B------:R-:W-:Y:S01]  /*4670*/  ISETP.GT.AND P1, PT, R19, -0x1, !P1 ;  /* 0xffffffff1300780c */ /* 0x000fe20004f24270 */
[----:B------:R-:W-:Y:S01]  /*4680*/  IMAD.MOV.U32 R21, RZ, RZ, RZ ;  /* 0x000000ffff157224 */ /* 0x000fe200078e00ff */
[----:B------:R-:W-:Y:S02]  /*4690*/  ISETP.GT.AND P0, PT, R18, -0x1, !P0 ;  /* 0xffffffff1200780c */ /* 0x000fe40004704270 */
[----:B------:R-:W-:Y:S02]  /*46a0*/  IADD3.X R7, PT, PT, RZ, R7, RZ, P2, !PT ;  /* 0x00000007ff077210 */ /* 0x000fe400017fe4ff */
        /* <DEDUP_REMOVED lines=10> */
[----:B------:R-:W0:Y:S02]  /*4750*/  F2I.FTZ.U32.TRUNC.NTZ R13, R13 ;  /* 0x0000000d000d7305 */ /* 0x000e24000021f000 */
[----:B0-----:R-:W-:-:S04]  /*4760*/  IMAD.MOV R12, RZ, RZ, -R13 ;  /* 0x000000ffff0c7224 */ /* 0x001fc800078e0a0d */
[----:B------:R-:W-:Y:S02]  /*4770*/  IMAD R21, R12, R15, RZ ;  /* 0x0000000f0c157224 */ /* 0x000fe400078e02ff */
[----:B------:R-:W-:-:S04]  /*4780*/  IMAD.MOV.U32 R12, RZ, RZ, RZ ;  /* 0x000000ffff0c7224 */ /* 0x000fc800078e00ff */
[----:B------:R-:W-:Y:S01]  /*4790*/  IMAD.HI.U32 R21, R13, R21, R12 ;  /* 0x000000150d157227 */ /* 0x000fe200078e000c */
[----:B------:R-:W-:-:S05]  /*47a0*/  MOV R12, R20 ;  /* 0x00000014000c7202 */ /* 0x000fca0000000f00 */
[----:B------:R-:W-:Y:S02]  /*47b0*/  IMAD.HI.U32 R20, R21, R12, RZ ;  /* 0x0000000c15147227 */ /* 0x000fe400078e00ff */
[----:B------:R-:W0:Y:S02]  /*47c0*/  I2F.RP R21, R10 ;  /* 0x0000000a00157306 */ /* 0x000e240000209400 */
[----:B------:R-:W-:-:S04]  /*47d0*/  IMAD.MOV R13, RZ, RZ, -R20 ;  /* 0x000000ffff0d7224 */ /* 0x000fc800078e0a14 */
[----:B------:R-:W-:-:S05]  /*47e0*/  IMAD R12, R15, R13, R12 ;  /* 0x0000000d0f0c7224 */ /* 0x000fca00078e020c */
[----:B------:R-:W-:Y:S01]  /*47f0*/  ISETP.GT.U32.AND P1, PT, R15, R12, PT ;  /* 0x0000000c0f00720c */ /* 0x000fe20003f24070 */
[----:B0-----:R-:W0:-:S12]  /*4800*/  MUFU.RCP R21, R21 ;  /* 0x0000001500157308 */ /* 0x001e180000001000 */
[----:B------:R-:W-:Y:S01]  /*4810*/  @!P1 IMAD.IADD R12, R12, 0x1, -R15 ;  /* 0x000000010c0c9824 */ /* 0x000fe200078e0a0f */
[----:B------:R-:W-:Y:S02]  /*4820*/  @!P1 IADD3 R20, PT, PT, R20, 0x1, RZ ;  /* 0x0000000114149810 */ /* 0x000fe40007ffe0ff */
[----:B------:R-:W-:Y:S02]  /*4830*/  ISETP.NE.AND P1, PT, R14, RZ, PT ;  /* 0x000000ff0e00720c */ /* 0x000fe40003f25270 */
[----:B------:R-:W-:Y:S02]  /*4840*/  ISETP.GE.U32.AND P0, PT, R12, R15, PT ;  /* 0x0000000f0c00720c */ /* 0x000fe40003f06070 */
[----:B------:R-:W-:Y:S01]  /*4850*/  LOP3.LUT R12, R17, R14, RZ, 0x3c, !PT ;  /* 0x0000000e110c7212 */ /* 0x000fe200078e3cff */
[----:B0-----:R-:W-:-:S03]  /*4860*/  VIADD R13, R21, 0xffffffe ;  /* 0x0ffffffe150d7836 */ /* 0x001fc60000000000 */
[----:B------:R-:W-:-:S03]  /*4870*/  ISETP.GE.AND P2, PT, R12, RZ, PT ;  /* 0x000000ff0c00720c */ /* 0x000fc60003f46270 */
[----:B------:R-:W0:Y:S04]  /*4880*/  F2I.FTZ.U32.TRUNC.NTZ R13, R13 ;  /* 0x0000000d000d7305 */ /* 0x000e28000021f000 */
[----:B------:R-:W-:-:S06]  /*4890*/  @P0 VIADD R20, R20, 0x1 ;  /* 0x0000000114140836 */ /* 0x000fcc0000000000 */
        /* <DEDUP_REMOVED lines=18> */
[C---:B------:R-:W-:Y:S01]  /*49c0*/  LOP3.LUT R10, R17.reuse, R0, RZ, 0x3c, !PT ;  /* 0x00000000110a7212 */ /* 0x040fe200078e3cff */
[----:B------:R-:W0:Y:S01]  /*49d0*/  LDC.64 R12, c[0x0][0x3d0] ;  /* 0x0000f400ff0c7b82 */ /* 0x000e220000000a00 */
[----:B------:R-:W-:Y:S02]  /*49e0*/  IMAD R17, R17, UR5, RZ ;  /* 0x0000000511117c24 */ /* 0x000fe4000f8e02ff */
[----:B------:R-:W-:-:S07]  /*49f0*/  ISETP.GE.AND P2, PT, R10, RZ, PT ;  /* 0x000000ff0a00720c */ /* 0x000fce0003f46270 */
[----:B------:R-:W-:-:S04]  /*4a00*/  @P0 VIADD R14, R14, 0x1 ;  /* 0x000000010e0e0836 */ /* 0x000fc80000000000 */
[----:B------:R-:W-:Y:S02]  /*4a10*/  IMAD.MOV.U32 R10, RZ, RZ, R14 ;  /* 0x000000ffff0a7224 */ /* 0x000fe400078e000e */
[----:B------:R-:W1:Y:S03]  /*4a20*/  LDC.64 R14, c[0x0][0x380] ;  /* 0x0000e000ff0e7b82 */ /* 0x000e660000000a00 */
[----:B------:R-:W-:Y:S02]  /*4a30*/  @!P2 IADD3 R10, PT, PT, -R10, RZ, RZ ;  /* 0x000000ff0a0aa210 */ /* 0x000fe40007ffe1ff */
[----:B------:R-:W-:Y:S01]  /*4a40*/  @!P1 LOP3.LUT R10, RZ, R0, RZ, 0x33, !PT ;  /* 0x00000000ff0a9212 */ /* 0x000fe200078e33ff */
[----:B0-----:R-:W-:-:S04]  /*4a50*/  IMAD.WIDE R12, R17, 0x4, R12 ;  /* 0x00000004110c7825 */ /* 0x001fc800078e020c */
[----:B------:R-:W-:Y:S01]  /*4a60*/  IMAD R10, R11, R20, R10 ;  /* 0x000000140b0a7224 */ /* 0x000fe200078e020a */
[----:B------:R-:W2:Y:S03]  /*4a70*/  LDG.E R0, desc[UR8][R12.64] ;  /* 0x000000080c007981 */ /* 0x000ea6000c1e1900 */
[----:B------:R-:W-:-:S04]  /*4a80*/  IMAD R10, R10, R9, R18 ;  /* 0x000000090a0a7224 */ /* 0x000fc800078e0212 */
[----:B------:R-:W-:-:S04]  /*4a90*/  IMAD R19, R10, R8, R19 ;  /* 0x000000080a137224 */ /* 0x000fc800078e0213 */
[----:B-1----:R-:W-:-:S06]  /*4aa0*/  IMAD.WIDE R14, R19, 0x4, R14 ;  /* 0x00000004130e7825 */ /* 0x002fcc00078e020e */
[----:B------:R-:W2:Y:S02]  /*4ab0*/  LDG.E R15, desc[UR8][R14.64] ;  /* 0x000000080e0f7981 */ /* 0x000ea4000c1e1900 */
[----:B--2---:R-:W-:-:S07]  /*4ac0*/  FFMA.FTZ R21, R0, R15, RZ ;  /* 0x0000000f00157223 */ /* 0x004fce00000100ff */
.L_x_1497:
[----:B------:R-:W-:Y:S05]  /*4ad0*/  BSYNC.RECONVERGENT B0 ;  /* 0x0000000000007941 */ /* 0x000fea0003800200 */
.L_x_1496:
[----:B------:R-:W-:-:S04]  /*4ae0*/  LEA R4, P0, R3, R4, 0x2 ;  /* 0x0000000403047211 */ /* 0x000fc800078010ff */
[C---:B------:R-:W-:Y:S02]  /*4af0*/  LEA.HI.X R5, R3.reuse, R5, RZ, 0x2, P0 ;  /* 0x0000000503057211 */ /* 0x040fe400000f14ff */
[----:B------:R-:W-:-:S03]  /*4b00*/  IADD3 R10, P0, PT, R3, R2, RZ ;  /* 0x00000002030a7210 */ /* 0x000fc60007f1e0ff */
[----:B------:R0:W-:Y:S02]  /*4b10*/  STG.E desc[UR8][R4.64], R21 ;  /* 0x0000001504007986 */ /* 0x0001e4000c101908 */
[----:B------:R-:W-:Y:S01]  /*4b20*/  IMAD.X R7, RZ, RZ, R7, P0 ;  /* 0x000000ffff077224 */ /* 0x000fe200000e0607 */
[----:B------:R-:W-:-:S04]  /*4b30*/  ISETP.GE.U32.AND P0, PT, R10, UR4, PT ;  /* 0x000000040a007c0c */ /* 0x000fc8000bf06070 */
[----:B------:R-:W-:-:S13]  /*4b40*/  ISETP.GE.AND.EX P0, PT, R7, UR7, PT, P0 ;  /* 0x0000000707007c0c */ /* 0x000fda000bf06300 */
[----:B0-----:R-:W-:Y:S05]  /*4b50*/  @!P0 BRA `(.L_x_1498) ;  /* 0xfffffff0000c8947 */ /* 0x001fea000383ffff */
[----:B------:R-:W-:Y:S05]  /*4b60*/  EXIT ;  /* 0x000000000000794d */ /* 0x000fea0003800000 */
.L_x_1486:
        /* <DEDUP_REMOVED lines=34> */
.L_x_1500:
[----:B------:R-:W-:-:S07]  /*4d90*/  MOV R0, 0x4db0 ;  /* 0x00004db000007802 */ /* 0x000fce0000000f00 */
[----:B------:R-:W-:Y:S05]  /*4da0*/  CALL.REL.NOINC `($__internal_50_$__cuda_sm20_div_u64) ;  /* 0x0000001800a87944 */ /* 0x000fea0003c00000 */
[----:B------:R-:W-:Y:S01]  /*4db0*/  IMAD.MOV.U32 R12, RZ, RZ, R2 ;  /* 0x000000ffff0c7224 */ /* 0x000fe200078e0002 */
[----:B------:R-:W-:-:S07]  /*4dc0*/  MOV R13, R9 ;  /* 0x00000009000d7202 */ /* 0x000fce0000000f00 */
.L_x_1501:
[----:B------:R-:W-:Y:S05]  /*4dd0*/  BSYNC.RECONVERGENT B0 ;  /* 0x0000000000007941 */ /* 0x000fea0003800200 */
.L_x_1499:
        /* <DEDUP_REMOVED lines=143> */
[----:B------:R-:W-:Y:S01]  /*56d0*/  @P1 IMAD R17, R17, UR11, R16 ;  /* 0x0000000b11111c24 */ /* 0x000fe2000f8e0210 */
[----:B------:R-:W3:Y:S03]  /*56e0*/  LDG.E R11, desc[UR8][R8.64] ;  /* 0x00000008080b7981 */ /* 0x000ee6000c1e1900 */
[----:B------:R-:W-:Y:S01]  /*56f0*/  @P1 IMAD R17, R17, UR10, R4 ;  /* 0x0000000a11111c24 */ /* 0x000fe2000f8e0204 */
[----:B------:R-:W0:Y:S01]  /*5700*/  LDCU.64 UR10, c[0x0][0x3a8] ;  /* 0x00007500ff0a77ac */ /* 0x000e220008000a00 */
[----:B-1----:R-:W-:-:S04]  /*5710*/  @P1 IMAD.WIDE R12, R19, 0x4, R12 ;  /* 0x00000004130c1825 */ /* 0x002fc800078e020c */
[----:B--2---:R-:W-:Y:S02]  /*5720*/  @P1 IMAD.WIDE R14, R17, 0x4, R14 ;  /* 0x00000004110e1825 */ /* 0x004fe400078e020e */
[----:B------:R-:W3:Y:S04]  /*5730*/  @P1 LDG.E R12, desc[UR8][R12.64] ;  /* 0x000000080c0c1981 */ /* 0x000ee8000c1e1900 */
[----:B------:R-:W3:Y:S01]  /*5740*/  @P1 LDG.E R14, desc[UR8][R14.64] ;  /* 0x000000080e0e1981 */ /* 0x000ee2000c1e1900 */
[----:B0-----:R-:W-:-:S04]  /*5750*/  LEA R16, P2, R10, UR10, 0x2 ;  /* 0x0000000a0a107c11 */ /* 0x001fc8000f8410ff */
[----:B------:R-:W-:Y:S01]  /*5760*/  LEA.HI.X R17, R10, UR11, R7, 0x2, P2 ;  /* 0x0000000b0a117c11 */ /* 0x000fe200090f1407 */
[----:B------:R-:W-:Y:S01]  /*5770*/  IMAD.MOV.U32 R10, RZ, RZ, R5 ;  /* 0x000000ffff0a7224 */ /* 0x000fe200078e0005 */
[----:B------:R-:W-:Y:S01]  /*5780*/  MOV R7, R6 ;  /* 0x0000000600077202 */ /* 0x000fe20000000f00 */
[----:B---3--:R-:W-:-:S05]  /*5790*/  @P1 FFMA.FTZ R11, R12, R14, R11 ;  /* 0x0000000e0c0b1223 */ /* 0x008fca000001000b */
[----:B------:R0:W-:Y:S02]  /*57a0*/  STG.E desc[UR8][R16.64], R11 ;  /* 0x0000000b10007986 */ /* 0x0001e4000c101908 */
.L_x_1503:
[----:B------:R-:W-:Y:S05]  /*57b0*/  BSYNC.RECONVERGENT B0 ;  /* 0x0000000000007941 */ /* 0x000fea0003800200 */
.L_x_1502:
[----:B------:R-:W-:Y:S05]  /*57c0*/  @!P0 EXIT ;  /* 0x000000000000894d */ /* 0x000fea0003800000 */
[----:B------:R-:W1:Y:S01]  /*57d0*/  LDC.64 R8, c[0x0][0x410] ;  /* 0x00010400ff087b82 */ /* 0x000e620000000a00 */
[----:B------:R-:W2:Y:S01]  /*57e0*/  LDCU UR4, c[0x0][0x40c] ;  /* 0x00008180ff0477ac */ /* 0x000ea20008000800 */
[----:B------:R-:W3:Y:S06]  /*57f0*/  LDCU.64 UR10, c[0x0][0x418] ;  /* 0x00008300ff0a77ac */ /* 0x000eec0008000a00 */
[----:B------:R-:W4:Y:S01]  /*5800*/  LDC R4, c[0x0][0x420] ;  /* 0x00010800ff047b82 */ /* 0x000f220000000800 */
[----:B------:R-:W0:Y:S01]  /*5810*/  LDCU.64 UR12, c[0x0][0x3a8] ;  /* 0x00007500ff0c77ac */ /* 0x000e220008000a00 */
[----:B-1----:R-:W-:-:S04]  /*5820*/  IABS R0, R9 ;  /* 0x0000000900007213 */ /* 0x002fc80000000000 */
[----:B------:R-:W1:Y:S01]  /*5830*/  I2F.RP R2, R0 ;  /* 0x0000000000027306 */ /* 0x000e620000209400 */
[----:B----4-:R-:W-:-:S07]  /*5840*/  IABS R4, R4 ;  /* 0x0000000400047213 */ /* 0x010fce0000000000 */
[----:B------:R-:W4:Y:S08]  /*5850*/  I2F.RP R6, R4 ;  /* 0x0000000400067306 */ /* 0x000f300000209400 */
[----:B-1----:R-:W1:Y:S08]  /*5860*/  MUFU.RCP R2, R2 ;  /* 0x0000000200027308 */ /* 0x002e700000001000 */
[----:B----4-:R-:W-:Y:S01]  /*5870*/  MUFU.RCP R6, R6 ;  /* 0x0000000600067308 */ /* 0x010fe20000001000 */
[----:B-1----:R-:W-:Y:S01]  /*5880*/  VIADD R12, R2, 0xffffffe ;  /* 0x0ffffffe020c7836 */ /* 0x002fe20000000000 */
[----:B------:R-:W-:-:S02]  /*5890*/  IABS R2, R8 ;  /* 0x0000000800027213 */ /* 0x000fc40000000000 */
[----:B------:R-:W-:-:S04]  /*58a0*/  LOP3.LUT R8, R8, R9, RZ, 0x3c, !PT ;  /* 0x0000000908087212 */ /* 0x000fc800078e3cff */
[----:B------:R1:W4:Y:S01]  /*58b0*/  F2I.FTZ.U32.TRUNC.NTZ R13, R12 ;  /* 0x0000000c000d7305 */ /* 0x000322000021f000 */
[----:B------:R-:W-:Y:S01]  /*58c0*/  ISETP.GE.AND P2, PT, R8, RZ, PT ;  /* 0x000000ff0800720c */ /* 0x000fe20003f46270 */
[----:B-1----:R-:W-:Y:S01]  /*58d0*/  IMAD.MOV.U32 R12, RZ, RZ, RZ ;  /* 0x000000ffff0c7224 */ /* 0x002fe200078e00ff */
[----:B----4-:R-:W-:-:S05]  /*58e0*/  IADD3 R5, PT, PT, RZ, -R13, RZ ;  /* 0x8000000dff057210 */ /* 0x010fca0007ffe0ff */
[----:B------:R-:W-:-:S04]  /*58f0*/  IMAD R5, R5, R0, RZ ;  /* 0x0000000005057224 */ /* 0x000fc800078e02ff */
[----:B------:R-:W-:Y:S01]  /*5900*/  IMAD.HI.U32 R5, R13, R5, R12 ;  /* 0x000000050d057227 */ /* 0x000fe200078e000c */
[----:B------:R-:W-:-:S04]  /*5910*/  IADD3 R12, PT, PT, R6, 0xffffffe, RZ ;  /* 0x0ffffffe060c7810 */ /* 0x000fc80007ffe0ff */
[----:B------:R1:W4:Y:S01]  /*5920*/  F2I.FTZ.U32.TRUNC.NTZ R13, R12 ;  /* 0x0000000c000d7305 */ /* 0x000322000021f000 */
[----:B------:R-:W-:-:S04]  /*5930*/  IMAD.HI.U32 R5, R5, R2, RZ ;  /* 0x0000000205057227 */ /* 0x000fc800078e00ff */
[----:B0-----:R-:W-:-:S04]  /*5940*/  IMAD.MOV R11, RZ, RZ, -R5 ;  /* 0x000000ffff0b7224 */ /* 0x001fc800078e0a05 */
[----:B------:R-:W-:Y:S02]  /*5950*/  IMAD R11, R0, R11, R2 ;  /* 0x0000000b000b7224 */ /* 0x000fe400078e0202 */
[----:B-1----:R-:W-:-:S03]  /*5960*/  HFMA2 R12, -RZ, RZ, 0, 0 ;  /* 0x00000000ff0c7431 */ /* 0x002fc600000001ff */
[----:B------:R-:W-:-:S13]  /*5970*/  ISETP.GT.U32.AND P0, PT, R0, R11, PT ;  /* 0x0000000b0000720c */ /* 0x000fda0003f04070 */
[----:B------:R-:W-:Y:S02]  /*5980*/  @!P0 IMAD.IADD R11, R11, 0x1, -R0 ;  /* 0x000000010b0b8824 */ /* 0x000fe400078e0a00 */
[----:B------:R-:W-:Y:S01]  /*5990*/  @!P0 VIADD R5, R5, 0x1 ;  /* 0x0000000105058836 */ /* 0x000fe20000000000 */
[----:B------:R-:W-:Y:S02]  /*59a0*/  ISETP.NE.AND P0, PT, R9, RZ, PT ;  /* 0x000000ff0900720c */ /* 0x000fe40003f05270 */
[----:B------:R-:W-:Y:S01]  /*59b0*/  ISETP.GE.U32.AND P1, PT, R11, R0, PT ;  /* 0x000000000b00720c */ /* 0x000fe20003f26070 */
[----:B----4-:R-:W-:-:S04]  /*59c0*/  IMAD.MOV R11, RZ, RZ, -R13 ;  /* 0x000000ffff0b7224 */ /* 0x010fc800078e0a0d */
[----:B------:R-:W-:-:S04]  /*59d0*/  IMAD R11, R11, R4, RZ ;  /* 0x000000040b0b7224 */ /* 0x000fc800078e02ff */
[----:B------:R-:W-:-:S04]  /*59e0*/  IMAD.HI.U32 R2, R13, R11, R12 ;  /* 0x0000000b0d027227 */ /* 0x000fc800078e000c */
[----:B------:R-:W-:-:S05]  /*59f0*/  @P1 IADD3 R5, PT, PT, R5, 0x1, RZ ;  /* 0x0000000105051810 */ /* 0x000fca0007ffe0ff */
[----:B------:R-:W-:Y:S01]  /*5a00*/  @!P2 IMAD.MOV R5, RZ, RZ, -R5 ;  /* 0x000000ffff05a224 */ /* 0x000fe200078e0a05 */
[----:B--23--:R-:W-:-:S07]  /*5a10*/  @!P0 LOP3.LUT R5, RZ, R9, RZ, 0x33, !PT ;  /* 0x00000009ff058212 */ /* 0x00cfce00078e33ff */
.L_x_1504:
[----:B0-----:R-:W0:Y:S01]  /*5a20*/  LDC R17, c[0x0][0x420] ;  /* 0x00010800ff117b82 */ /* 0x001e220000000800 */
        /* <DEDUP_REMOVED lines=82> */
[C---:B------:R-:W-:Y:S01]  /*5f50*/  IMAD R22, R15.reuse, R22, R11 ;  /* 0x000000160f167224 */ /* 0x040fe200078e020b */
[----:B------:R-:W-:Y:S01]  /*5f60*/  IADD3 R27, PT, PT, -R6, RZ, RZ ;  /* 0x000000ff061b7210 */ /* 0x000fe20007ffe1ff */
        /* <DEDUP_REMOVED lines=43> */
[----:B------:R-:W-:-:S05]  /*6220*/  IABS R12, R21 ;  /* 0x00000015000c7213 */ /* 0x000fca0000000000 */
        /* <DEDUP_REMOVED lines=24> */
[----:B------:R-:W-:-:S10]  /*63b0*/  @P2 VIADD R25, R25, 0x1 ;  /* 0x0000000119192836 */ /* 0x000fd40000000000 */
[----:B------:R-:W-:Y:S02]  /*63c0*/  @!P5 IMAD.MOV R25, RZ, RZ, -R25 ;  /* 0x000000ffff19d224 */ /* 0x000fe400078e0a19 */
[----:B0-----:R-:W-:Y:S02]  /*63d0*/  IMAD R27, R27, R12, -R14 ;  /* 0x0000000c1b1b7224 */ /* 0x001fe400078e0a0e */
[----:B------:R-:W-:Y:S01]  /*63e0*/  IMAD R22, R22, R13, -R15 ;  /* 0x0000000d16167224 */ /* 0x000fe200078e0a0f */
[----:B------:R-:W-:Y:S01]  /*63f0*/  SEL R23, R8, R25, !P4 ;  /* 0x0000001908177207 */ /* 0x000fe20006000000 */
[----:B------:R-:W-:Y:S01]  /*6400*/  IMAD.MOV R25, RZ, RZ, -R16 ;  /* 0x000000ffff197224 */ /* 0x000fe200078e0a10 */
[----:B------:R-:W-:Y:S01]  /*6410*/  ISETP.GE.AND P1, PT, R27, UR10, PT ;  /* 0x0000000a1b007c0c */ /* 0x000fe2000bf26270 */
[----:B------:R-:W-:Y:S01]  /*6420*/  IMAD.MOV R16, RZ, RZ, -R6 ;  /* 0x000000ffff107224 */ /* 0x000fe200078e0a06 */
[C---:B------:R-:W-:Y:S01]  /*6430*/  ISETP.GE.AND P0, PT, R22.reuse, UR11, PT ;  /* 0x0000000b16007c0c */ /* 0x040fe2000bf06270 */
[----:B------:R-:W-:Y:S01]  /*6440*/  IMAD R23, R5, R20, R23 ;  /* 0x0000001405177224 */ /* 0x000fe200078e0217 */
[----:B------:R-:W-:Y:S01]  /*6450*/  ISETP.GT.AND P1, PT, R27, -0x1, !P1 ;  /* 0xffffffff1b00780c */ /* 0x000fe20004f24270 */
[----:B------:R-:W-:Y:S01]  /*6460*/  IMAD R9, R9, R16, R18 ;  /* 0x0000001009097224 */ /* 0x000fe200078e0212 */
[----:B------:R-:W-:Y:S01]  /*6470*/  ISETP.GT.AND P0, PT, R22, -0x1, !P0 ;  /* 0xffffffff1600780c */ /* 0x000fe20004704270 */
[----:B------:R-:W-:-:S02]  /*6480*/  IMAD R25, R17, R25, R0 ;  /* 0x0000001911197224 */ /* 0x000fc400078e0200 */
[----:B------:R-:W0:Y:S01]  /*6490*/  LDC.64 R16, c[0x0][0x3f8] ;  /* 0x0000fe00ff107b82 */ /* 0x000e220000000a00 */
[----:B------:R-:W-:-:S13]  /*64a0*/  PLOP3.LUT P0, PT, P0, P1, PT, 0x80, 0x8 ;  /* 0x000000000008781c */ /* 0x000fda0000703070 */
[----:B------:R-:W1:Y:S01]  /*64b0*/  @P0 LDC.64 R18, c[0x0][0x3d0] ;  /* 0x0000f400ff120b82 */ /* 0x000e620000000a00 */
[----:B------:R-:W-:Y:S02]  /*64c0*/  @P0 IMAD R22, R23, UR11, R22 ;  /* 0x0000000b17160c24 */ /* 0x000fe4000f8e0216 */
[C---:B------:R-:W-:Y:S02]  /*64d0*/  IMAD R23, R21.reuse, UR5, RZ ;  /* 0x0000000515177c24 */ /* 0x040fe4000f8e02ff */
[----:B------:R-:W-:Y:S02]  /*64e0*/  @P0 IMAD R27, R22, UR10, R27 ;  /* 0x0000000a161b0c24 */ /* 0x000fe4000f8e021b */
[----:B0-----:R-:W-:-:S06]  /*64f0*/  IMAD.WIDE R20, R21, 0x4, R16 ;  /* 0x0000000415147825 */ /* 0x001fcc00078e0210 */
[----:B------:R-:W2:Y:S01]  /*6500*/  LDG.E R21, desc[UR8][R20.64] ;  /* 0x0000000814157981 */ /* 0x000ea2000c1e1900 */
[----:B-1----:R-:W-:Y:S02]  /*6510*/  @P0 IMAD.WIDE R18, R23, 0x4, R18 ;  /* 0x0000000417120825 */ /* 0x002fe400078e0212 */
[----:B------:R-:W0:Y:S04]  /*6520*/  @P0 LDC.64 R22, c[0x0][0x380] ;  /* 0x0000e000ff160b82 */ /* 0x000e280000000a00 */
[----:B------:R1:W2:Y:S01]  /*6530*/  @P0 LDG.E R18, desc[UR8][R18.64] ;  /* 0x0000000812120981 */ /* 0x0002a2000c1e1900 */
[----:B0-----:R-:W-:-:S06]  /*6540*/  @P0 IMAD.WIDE R22, R27, 0x4, R22 ;  /* 0x000000041b160825 */ /* 0x001fcc00078e0216 */
[----:B------:R-:W2:Y:S01]  /*6550*/  @P0 LDG.E R22, desc[UR8][R22.64] ;  /* 0x0000000816160981 */ /* 0x000ea2000c1e1900 */
[----:B------:R-:W-:Y:S01]  /*6560*/  IMAD R25, R25, R12, -R14 ;  /* 0x0000000c19197224 */ /* 0x000fe200078e0a0e */
[----:B------:R-:W-:-:S05]  /*6570*/  IABS R12, R9 ;  /* 0x00000009000c7213 */ /* 0x000fca0000000000 */
[----:B------:R-:W-:-:S05]  /*6580*/  IMAD.HI.U32 R24, R24, R12, RZ ;  /* 0x0000000c18187227 */ /* 0x000fca00078e00ff */
[----:B------:R-:W-:-:S05]  /*6590*/  IADD3 R14, PT, PT, -R24, RZ, RZ ;  /* 0x000000ff180e7210 */ /* 0x000fca0007ffe1ff */
[----:B------:R-:W-:-:S05]  /*65a0*/  IMAD R12, R11, R14, R12 ;  /* 0x0000000e0b0c7224 */ /* 0x000fca00078e020c */
[----:B------:R-:W-:Y:S01]  /*65b0*/  ISETP.GT.U32.AND P6, PT, R11, R12, PT ;  /* 0x0000000c0b00720c */ /* 0x000fe20003fc4070 */
[----:B-1----:R-:W-:Y:S01]  /*65c0*/  IMAD R19, R28, R13, -R15 ;  /* 0x0000000d1c137224 */ /* 0x002fe200078e0a0f */
        /* <DEDUP_REMOVED lines=13> */
[----:B------:R-:W1:Y:S01]  /*66a0*/  @P1 LDC.64 R12, c[0x0][0x380] ;  /* 0x0000e000ff0c1b82 */ /* 0x000e620000000a00 */
[----:B------:R-:W-:-:S05]  /*66b0*/  SEL R8, R8, R24, !P4 ;  /* 0x0000001808087207 */ /* 0x000fca0006000000 */
[----:B------:R-:W-:-:S04]  /*66c0*/  IMAD R6, R5, R6, R8 ;  /* 0x0000000605067224 */ /* 0x000fc800078e0208 */
[----:B------:R-:W-:Y:S01]  /*66d0*/  @P1 IMAD R6, R6, UR11, R19 ;  /* 0x0000000b06061c24 */ /* 0x000fe2000f8e0213 */
[----:B------:R-:W-:Y:S01]  /*66e0*/  LEA R24, P2, R10, UR12, 0x2 ;  /* 0x0000000c0a187c11 */ /* 0x000fe2000f8410ff */
[----:B------:R-:W-:Y:S02]  /*66f0*/  IMAD R19, R9, UR5, RZ ;  /* 0x0000000509137c24 */ /* 0x000fe4000f8e02ff */
[----:B------:R-:W-:Y:S01]  /*6700*/  @P1 IMAD R11, R6, UR10, R25 ;  /* 0x0000000a060b1c24 */ /* 0x000fe2000f8e0219 */
[----:B------:R-:W-:Y:S01]  /*6710*/  LEA.HI.X R25, R10, UR13, R7, 0x2, P2 ;  /* 0x0000000d0a197c11 */ /* 0x000fe200090f1407 */
[----:B0-----:R-:W-:-:S04]  /*6720*/  @P1 IMAD.WIDE R14, R19, 0x4, R14 ;  /* 0x00000004130e1825 */ /* 0x001fc800078e020e */
[----:B------:R-:W-:-:S04]  /*6730*/  IMAD.WIDE R16, R9, 0x4, R16 ;  /* 0x0000000409107825 */ /* 0x000fc800078e0210 */
[----:B-1----:R-:W-:-:S04]  /*6740*/  @P1 IMAD.WIDE R12, R11, 0x4, R12 ;  /* 0x000000040b0c1825 */ /* 0x002fc800078e020c */
[----:B--2---:R-:W-:-:S05]  /*6750*/  @P0 FFMA.FTZ R21, R18, R22, R21 ;  /* 0x0000001612150223 */ /* 0x004fca0000010015 */
[----:B------:R0:W-:Y:S04]  /*6760*/  STG.E desc[UR8][R24.64], R21 ;  /* 0x0000001518007986 */ /* 0x0001e8000c101908 */
[----:B------:R-:W2:Y:S04]  /*6770*/  LDG.E R11, desc[UR8][R16.64] ;  /* 0x00000008100b7981 */ /* 0x000ea8000c1e1900 */
[----:B------:R-:W2:Y:S04]  /*6780*/  @P1 LDG.E R14, desc[UR8][R14.64] ;  /* 0x000000080e0e1981 */ /* 0x000ea8000c1e1900 */
[----:B------:R-:W2:Y:S01]  /*6790*/  @P1 LDG.E R12, desc[UR8][R12.64] ;  /* 0x000000080c0c1981 */ /* 0x000ea2000c1e1900 */
[----:B------:R-:W-:Y:S01]  /*67a0*/  LEA R8, P0, R3, R24, 0x2 ;  /* 0x0000001803087211 */ /* 0x000fe200078010ff */
[----:B------:R-:W-:-:S03]  /*67b0*/  IMAD.X R7, RZ, RZ, R7, P3 ;  /* 0x000000ffff077224 */ /* 0x000fc600018e0607 */
[C---:B------:R-:W-:Y:S02]  /*67c0*/  LEA.HI.X R9, R3.reuse, R25, RZ, 0x2, P0 ;  /* 0x0000001903097211 */ /* 0x040fe400000f14ff */
[----:B------:R-:W-:-:S04]  /*67d0*/  IADD3 R10, P0, PT, R3, R0, RZ ;  /* 0x00000000030a7210 */ /* 0x000fc80007f1e0ff */
[----:B------:R-:W-:Y:S02]  /*67e0*/  IADD3.X R7, PT, PT, RZ, R7, RZ, P0, !PT ;  /* 0x00000007ff077210 */ /* 0x000fe400007fe4ff */
[----:B------:R-:W-:-:S04]  /*67f0*/  ISETP.GE.U32.AND P0, PT, R10, UR4, PT ;  /* 0x000000040a007c0c */ /* 0x000fc8000bf06070 */
[----:B------:R-:W-:Y:S01]  /*6800*/  ISETP.GE.AND.EX P0, PT, R7, UR7, PT, P0 ;  /* 0x0000000707007c0c */ /* 0x000fe2000bf06300 */
[----:B--2---:R-:W-:-:S05]  /*6810*/  @P1 FFMA.FTZ R11, R14, R12, R11 ;  /* 0x0000000c0e0b1223 */ /* 0x004fca000001000b */
[----:B------:R0:W-:Y:S07]  /*6820*/  STG.E desc[UR8][R8.64], R11 ;  /* 0x0000000b08007986 */ /* 0x0001ee000c101908 */
[----:B------:R-:W-:Y:S05]  /*6830*/  @!P0 BRA `(.L_x_1504) ;  /* 0xfffffff000788947 */ /* 0x000fea000383ffff */
[----:B------:R-:W-:Y:S05]  /*6840*/  EXIT ;  /* 0x000000000000794d */ /* 0x000fea0003800000 */
        .weak           $__internal_50_$__cuda_sm20_div_u64
        .type           $__internal_50_$__cuda_sm20_div_u64,@function
        .size           $__internal_50_$__cuda_sm20_div_u64,(.L_x_1778 - $__internal_50_$__cuda_sm20_div_u64)
$__internal_50_$__cuda_sm20_div_u64:
        /* <DEDUP_REMOVED lines=72> */
[----:B------:R-:W-:Y:S06]  /*6cd0*/  RET.REL.NODEC R12 `(_ZN2at6native51_GLOBAL__N__2c613397_18_DepthwiseConv2d_cu_9959487031conv_depthwise2d_forward_kernelILi1EfiEEvNS_27GenericPackedTensorAccessorIKT0_Lm4ENS_16DefaultPtrTraitsEiEENS3_IS4_Lm4ES6_iEES7_NS3_IS5_Lm1ES6_iEEbT1_iiiiiiiiiiiiii) ;  /* 0xffffff900cc87950 */ /* 0x000fec0003c3ffff */
.L_x_1505:
        /* <DEDUP_REMOVED lines=10> */
.L_x_1778:


//--------------------- .text._ZN2at6native51_GLOBAL__N__2c613397_18_DepthwiseConv2d_cu_9959487031conv_depthwise2d_forward_kernelILi3EfiEEvNS_27GenericPackedTensorAccessorIKT0_Lm4ENS_16DefaultPtrTraitsEiEENS3_IS4_Lm4ES6_iEES7_NS3_IS5_Lm1ES6_iEEbT1_iiiiiiiiiiiiii --------------------------
	.section	.text._ZN2at6native51_GLOBAL__N__2c613397_18_DepthwiseConv2d_cu_9959487031conv_depthwise2d_forward_kernelILi3EfiEEvNS_27GenericPackedTensorAccessorIKT0_Lm4ENS_16DefaultPtrTraitsEiEENS3_IS4_Lm4ES6_iEES7_NS3_IS5_Lm1ES6_iEEbT1_iiiiiiiiiiiiii,"ax",@progbits
	.align	128
.text._ZN2at6native51_GLOBAL__N__2c613397_18_DepthwiseConv2d_cu_9959487031conv_depthwise2d_forward_kernelILi3EfiEEvNS_27GenericPackedTensorAccessorIKT0_Lm4ENS_16DefaultPtrTraitsEiEENS3_IS4_Lm4ES6_iEES7_NS3_IS5_Lm1ES6_iEEbT1_iiiiiiiiiiiiii:
        .type           _ZN2at6native51_GLOBAL__N__2c613397_18_DepthwiseConv2d_cu_9959487031conv_depthwise2d_forward_kernelILi3EfiEEvNS_27GenericPackedTensorAccessorIKT0_Lm4ENS_16DefaultPtrTraitsEiEENS3_IS4_Lm4ES6_iEES7_NS3_IS5_Lm1ES6_iEEbT1_iiiiiiiiiiiiii,@function
        .size           _ZN2at6native51_GLOBAL__N__2c613397_18_DepthwiseConv2d_cu_9959487031conv_depthwise2d_forward_kernelILi3EfiEEvNS_27GenericPackedTensorAccessorIKT0_Lm4ENS_16DefaultPtrTraitsEiEENS3_IS4_Lm4ES6_iEES7_NS3_IS5_Lm1ES6_iEEbT1_iiiiiiiiiiiiii,(.L_x_1780 - _ZN2at6native51_GLOBAL__N__2c613397_18_DepthwiseConv2d_cu_9959487031conv_depthwise2d_forward_kernelILi3EfiEEvNS_27GenericPackedTensorAccessorIKT0_Lm4ENS_16DefaultPtrTraitsEiEENS3_IS4_Lm4ES6_iEES7_NS3_IS5_Lm1ES6_iEEbT1_iiiiiiiiiiiiii)
        .other          _ZN2at6native51_GLOBAL__N__2c613397_18_DepthwiseConv2d_cu_9959487031conv_depthwise2d_forward_kernelILi3EfiEEvNS_27GenericPackedTensorAccessorIKT0_Lm4ENS_16DefaultPtrTraitsEiEENS3_IS4_Lm4ES6_iEES7_NS3_IS5_Lm1ES6_iEEbT1_iiiiiiiiiiiiii,@"STO_CUDA_ENTRY STV_DEFAULT"
_ZN2at6native51_GLOBAL__N__2c613397_18_DepthwiseConv2d_cu_9959487031conv_depthwise2d_forward_kernelILi3EfiEEvNS_27GenericPackedTensorAccessorIKT0_Lm4ENS_16DefaultPtrTraitsEiEENS3_IS4_Lm4ES6_iEES7_NS3_IS5_Lm1ES6_iEEbT1_iiiiiiiiiiiiii:
        /* <DEDUP_REMOVED lines=44> */
.L_x_1508:
        /* <DEDUP_REMOVED lines=9> */
[----:B------:R-:W-:Y:S01]  /*0350*/  @!P1 IMAD.IADD R0, R0, 0x1, -R19 ;  /* 0x0000000100009824 */ /* 0x000fe200078e0a13 */
[----:B------:R-:W-:Y:S01]  /*0360*/  @!P1 IADD3 R21, PT, PT, R21, 0x1, RZ ;  /* 0x0000000115159810 */ /* 0x000fe20007ffe0ff */
[----:B0-----:R-:W-:Y:S01]  /*0370*/  VIADD R10, R17, 0xffffffe ;  /* 0x0ffffffe110a7836 */ /* 0x001fe20000000000 */
[----:B------:R-:W-:Y:S02]  /*0380*/  ISETP.NE.AND P1, PT, R6, RZ, PT ;  /* 0x000000ff0600720c */ /* 0x000fe40003f25270 */
[----:B------:R-:W-:Y:S01]  /*0390*/  ISETP.GE.U32.AND P0, PT, R0, R5, PT ;  /* 0x000000050000720c */ /* 0x000fe20003f06070 */
[----:B------:R0:W1:Y:S01]  /*03a0*/  F2I.FTZ.U32.TRUNC.NTZ R11, R10 ;  /* 0x0000000a000b7305 */ /* 0x000062000021f000 */
[----:B------:R-:W-:-:S04]  /*03b0*/  LOP3.LUT R0, R9, R6, RZ, 0x3c, !PT ;  /* 0x0000000609007212 */ /* 0x000fc800078e3cff */
[----:B------:R-:W-:Y:S02]  /*03c0*/  ISETP.GE.AND P2, PT, R0, RZ, PT ;  /* 0x000000ff0000720c */ /* 0x000fe40003f46270 */
[----:B------:R-:W-:Y:S01]  /*03d0*/  IABS R0, R7 ;  /* 0x0000000700007213 */ /* 0x000fe20000000000 */
[----:B0-----:R-:W-:-:S04]  /*03e0*/  IMAD.MOV.U32 R10, RZ, RZ, RZ ;  /* 0x000000ffff0a7224 */ /* 0x001fc800078e00ff */
[----:B------:R-:W-:Y:S02]  /*03f0*/  @P0 VIADD R21, R21, 0x1 ;  /* 0x0000000115150836 */ /* 0x000fe40000000000 */
[----:B-1----:R-:W-:-:S04]  /*0400*/  IMAD.MOV R17, RZ, RZ, -R11 ;  /* 0x000000ffff117224 */ /* 0x002fc800078e0a0b */
[----:B------:R-:W-:Y:S01]  /*0410*/  @!P2 IADD3 R21, PT, PT, -R21, RZ, RZ ;  /* 0x000000ff1515a210 */ /* 0x000fe20007ffe1ff */
[----:B------:R-:W-:Y:S01]  /*0420*/  IMAD R17, R17, R16, RZ ;  /* 0x0000001011117224 */ /* 0x000fe200078e02ff */
[----:B------:R-:W-:-:S03]  /*0430*/  @!P1 LOP3.LUT R21, RZ, R6, RZ, 0x33, !PT ;  /* 0x00000006ff159212 */ /* 0x000fc600078e33ff */
[----:B------:R-:W-:Y:S01]  /*0440*/  IMAD.HI.U32 R10, R11, R17, R10 ;  /* 0x000000110b0a7227 */ /* 0x000fe200078e000a */
[----:B------:R-:W-:-:S05]  /*0450*/  IABS R18, R21 ;  /* 0x0000001500127213 */ /* 0x000fca0000000000 */
        /* <DEDUP_REMOVED lines=9> */
[----:B------:R-:W-:Y:S01]  /*04f0*/  @!P1 IMAD.IADD R11, R11, 0x1, -R16 ;  /* 0x000000010b0b9824 */ /* 0x000fe200078e0a10 */
[----:B------:R-:W-:Y:S01]  /*0500*/  @!P1 IADD3 R23, PT, PT, R23, 0x1, RZ ;  /* 0x0000000117179810 */ /* 0x000fe20007ffe0ff */
[----:B0-----:R-:W-:Y:S01]  /*0510*/  VIADD R17, R18, 0xffffffe ;  /* 0x0ffffffe12117836 */ /* 0x001fe20000000000 */
[----:B------:R-:W-:Y:S01]  /*0520*/  ISETP.NE.AND P1, PT, R8, RZ, PT ;  /* 0x000000ff0800720c */ /* 0x000fe20003f25270 */
[----:B------:R-:W0:Y:S01]  /*0530*/  LDC.64 R18, c[0x0][0x438] ;  /* 0x00010e00ff127b82 */ /* 0x000e220000000a00 */
[----:B------:R-:W-:Y:S01]  /*0540*/  ISETP.GE.U32.AND P0, PT, R11, R16, PT ;  /* 0x000000100b00720c */ /* 0x000fe20003f06070 */
[----:B------:R-:W-:Y:S02]  /*0550*/  IMAD.MOV.U32 R16, RZ, RZ, RZ ;  /* 0x000000ffff107224 */ /* 0x000fe400078e00ff */
[----:B------:R-:W1:Y:S04]  /*0560*/  F2I.FTZ.U32.TRUNC.NTZ R17, R17 ;  /* 0x0000001100117305 */ /* 0x000e68000021f000 */
[----:B------:R-:W0:Y:S06]  /*0570*/  LDC.64 R10, c[0x0][0x430] ;  /* 0x00010c00ff0a7b82 */ /* 0x000e2c0000000a00 */
[----:B------:R-:W-:-:S02]  /*0580*/  @P0 VIADD R23, R23, 0x1 ;  /* 0x0000000117170836 */ /* 0x000fc40000000000 */
[----:B-1----:R-:W-:-:S03]  /*0590*/  IMAD.MOV R25, RZ, RZ, -R17 ;  /* 0x000000ffff197224 */ /* 0x002fc600078e0a11 */
[----:B------:R-:W-:Y:S02]  /*05a0*/  @!P2 IADD3 R23, PT, PT, -R23, RZ, RZ ;  /* 0x000000ff1717a210 */ /* 0x000fe40007ffe1ff */
[----:B------:R-:W-:Y:S01]  /*05b0*/  @!P1 LOP3.LUT R23, RZ, R8, RZ, 0x33, !PT ;  /* 0x00000008ff179212 */ /* 0x000fe200078e33ff */
[----:B------:R-:W-:-:S03]  /*05c0*/  IMAD R25, R25, R0, RZ ;  /* 0x0000000019197224 */ /* 0x000fc600078e02ff */
[----:B------:R-:W-:Y:S01]  /*05d0*/  IABS R20, R23 ;  /* 0x0000001700147213 */ /* 0x000fe20000000000 */
[----:B------:R-:W-:Y:S01]  /*05e0*/  IMAD.HI.U32 R16, R17, R25, R16 ;  /* 0x0000001911107227 */ /* 0x000fe200078e0010 */
[----:B------:R-:W-:-:S03]  /*05f0*/  ISETP.GE.AND P5, PT, R23, RZ, PT ;  /* 0x000000ff1700720c */ /* 0x000fc60003fa6270 */
        /* <DEDUP_REMOVED lines=11> */
[----:B------:R-:W-:Y:S01]  /*06b0*/  ISETP.GE.AND P3, PT, R17, UR10, PT ;  /* 0x0000000a11007c0c */ /* 0x000fe2000bf66270 */
[----:B------:R-:W-:Y:S01]  /*06c0*/  IMAD R10, R23, UR11, R16 ;  /* 0x0000000b170a7c24 */ /* 0x000fe2000f8e0210 */
[C---:B------:R-:W-:Y:S02]  /*06d0*/  ISETP.GE.AND P1, PT, R16.reuse, UR11, PT ;  /* 0x0000000b10007c0c */ /* 0x040fe4000bf26270 */
[C---:B------:R-:W-:Y:S02]  /*06e0*/  ISETP.GT.AND P3, PT, R17.reuse, -0x1, !P3 ;  /* 0xffffffff1100780c */ /* 0x040fe40005f64270 */
[----:B------:R-:W-:Y:S02]  /*06f0*/  ISETP.GT.AND P1, PT, R16, -0x1, !P1 ;  /* 0xffffffff1000780c */ /* 0x000fe40004f24270 */
[----:B------:R-:W-:Y:S02]  /*0700*/  IADD3 R11, PT, PT, R17, UR5, RZ ;  /* 0x00000005110b7c10 */ /* 0x000fe4000fffe0ff */
[----:B------:R-:W-:-:S02]  /*0710*/  PLOP3.LUT P4, PT, P1, P3, PT, 0x80, 0x8 ;  /* 0x000000000008781c */ /* 0x000fc40000f87070 */
[----:B------:R-:W-:Y:S02]  /*0720*/  @!P0 IADD3 R21, PT, PT, R21, -R0, RZ ;  /* 0x8000000015158210 */ /* 0x000fe40007ffe0ff */
[----:B------:R-:W-:Y:S02]  /*0730*/  ISETP.NE.AND P0, PT, R7, RZ, PT ;  /* 0x000000ff0700720c */ /* 0x000fe40003f05270 */
[----:B------:R-:W-:-:S07]  /*0740*/  ISETP.GT.U32.AND P2, PT, R0, R21, PT ;  /* 0x000000150000720c */ /* 0x000fce0003f44070 */
[----:B------:R-:W0:Y:S01]  /*0750*/  @P4 LDC.64 R24, c[0x0][0x380] ;  /* 0x0000e000ff184b82 */ /* 0x000e220000000a00 */
[----:B------:R-:W-:-:S05]  /*0760*/  @P4 IMAD R27, R10, UR10, R17 ;  /* 0x0000000a0a1b4c24 */ /* 0x000fca000f8e0211 */
[----:B------:R-:W-:-:S04]  /*0770*/  @!P2 IMAD.IADD R21, R21, 0x1, -R0 ;  /* 0x000000011515a824 */ /* 0x000fc800078e0a00 */
[----:B------:R-:W-:Y:S01]  /*0780*/  @!P5 IMAD.MOV R21, RZ, RZ, -R21 ;  /* 0x000000ffff15d224 */ /* 0x000fe200078e0a15 */
[----:B------:R-:W-:Y:S02]  /*0790*/  @!P0 LOP3.LUT R21, RZ, R7, RZ, 0x33, !PT ;  /* 0x00000007ff158212 */ /* 0x000fe400078e33ff */
[----:B------:R-:W-:-:S03]  /*07a0*/  ISETP.GE.AND P0, PT, R11, UR10, PT ;  /* 0x0000000a0b007c0c */ /* 0x000fc6000bf06270 */
[C---:B------:R-:W-:Y:S02]  /*07b0*/  IMAD R19, R21.reuse, UR4, RZ ;  /* 0x0000000415137c24 */ /* 0x040fe4000f8e02ff */
[----:B------:R-:W-:-:S04]  /*07c0*/  IMAD.WIDE R22, R21, 0x4, R14 ;  /* 0x0000000415167825 */ /* 0x000fc800078e020e */
[----:B------:R-:W-:-:S04]  /*07d0*/  IMAD.WIDE R18, R19, 0x4, R12 ;  /* 0x0000000413127825 */ /* 0x000fc800078e020c */
[----:B0-----:R-:W-:Y:S01]  /*07e0*/  @P4 IMAD.WIDE R24, R27, 0x4, R24 ;  /* 0x000000041b184825 */ /* 0x001fe200078e0218 */
[----:B------:R-:W-:Y:S01]  /*07f0*/  ISETP.GT.AND P0, PT, R11, -0x1, !P0 ;  /* 0xffffffff0b00780c */ /* 0x000fe20004704270 */
[----:B------:R0:W2:Y:S04]  /*0800*/  LDG.E R0, desc[UR8][R22.64] ;  /* 0x0000000816007981 */ /* 0x0000a8000c1e1900 */
[----:B------:R-:W2:Y:S01]  /*0810*/  @P4 LDG.E R25, desc[UR8][R24.64] ;  /* 0x0000000818194981 */ /* 0x000ea2000c1e1900 */
[----:B------:R-:W-:-:S03]  /*0820*/  PLOP3.LUT P5, PT, P1, P0, PT, 0x80, 0x8 ;  /* 0x000000000008781c */ /* 0x000fc60000fa1070 */
[----:B------:R-:W2:Y:S10]  /*0830*/  @P4 LDG.E R26, desc[UR8][R18.64] ;  /* 0x00000008121a4981 */ /* 0x000eb4000c1e1900 */
[----:B------:R-:W0:Y:S01]  /*0840*/  @P5 LDC.64 R20, c[0x0][0x380] ;  /* 0x0000e000ff145b82 */ /* 0x000e220000000a00 */
[----:B------:R-:W-:Y:S01]  /*0850*/  @P5 IMAD R27, R10, UR10, R11 ;  /* 0x0000000a0a1b5c24 */ /* 0x000fe2000f8e020b */
[----:B------:R-:W3:Y:S03]  /*0860*/  @P5 LDG.E R29, desc[UR8][R18.64+0x4] ;  /* 0x00000408121d5981 */ /* 0x000ee6000c1e1900 */
[----:B0-----:R-:W-:-:S05]  /*0870*/  @P5 IMAD.WIDE R22, R27, 0x4, R20 ;  /* 0x000000041b165825 */ /* 0x001fca00078e0214 */
[----:B------:R0:W3:Y:S01]  /*0880*/  @P5 LDG.E R27, desc[UR8][R22.64] ;  /* 0x00000008161b5981 */ /* 0x0000e2000c1e1900 */
[----:B------:R-:W-:-:S05]  /*0890*/  VIADD R21, R11, UR5 ;  /* 0x000000050b157c36 */ /* 0x000fca0008000000 */
[----:B------:R-:W-:-:S04]  /*08a0*/  ISETP.GE.AND P2, PT, R21, UR10, PT ;  /* 0x0000000a15007c0c */ /* 0x000fc8000bf46270 */
[----:B------:R-:W-:-:S04]  /*08b0*/  ISETP.GT.AND P2, PT, R21, -0x1, !P2 ;  /* 0xffffffff1500780c */ /* 0x000fc80005744270 */
[----:B------:R-:W-:Y:S01]  /*08c0*/  PLOP3.LUT P1, PT, P1, P2, PT, 0x80, 0x8 ;  /* 0x000000000008781c */ /* 0x000fe20000f25070 */
[----:B------:R-:W-:-:S12]  /*08d0*/  VIADD R16, R16, UR6 ;  /* 0x0000000610107c36 */ /* 0x000fd80008000000 */
[C---:B0-----:R-:W-:Y:S01]  /*08e0*/  @P1 IMAD R23, R10.reuse, UR10, R21 ;  /* 0x0000000a0a171c24 */ /* 0x041fe2000f8e0215 */
[----:B------:R-:W4:Y:S01]  /*08f0*/  @P1 LDG.E R20, desc[UR8][R18.64+0x8] ;  /* 0x0000080812141981 */ /* 0x000f22000c1e1900 */
[----:B------:R-:W-:Y:S01]  /*0900*/  IADD3 R10, PT, PT, R10, UR6, RZ ;  /* 0x000000060a0a7c10 */ /* 0x000fe2000fffe0ff */
[----:B--2---:R-:W-:Y:S02]  /*0910*/  @P4 FFMA.FTZ R0, R26, R25, R0 ;  /* 0x000000191a004223 */ /* 0x004fe40000010000 */
[----:B------:R-:W0:Y:S01]  /*0920*/  @P1 LDC.64 R24, c[0x0][0x380] ;  /* 0x0000e000ff181b82 */ /* 0x000e220000000a00 */
[----:B------:R-:W-:-:S04]  /*0930*/  ISETP.GE.AND P4, PT, R16, UR11, PT ;  /* 0x0000000b10007c0c */ /* 0x000fc8000bf86270 */
[----:B------:R-:W-:-:S04]  /*0940*/  ISETP.GT.AND P4, PT, R16, -0x1, !P4 ;  /* 0xffffffff1000780c */ /* 0x000fc80006784270 */
[----:B------:R-:W-:Y:S01]  /*0950*/  PLOP3.LUT P6, PT, P4, P3, PT, 0x80, 0x8 ;  /* 0x000000000008781c */ /* 0x000fe200027c7070 */
[----:B0-----:R-:W-:-:S12]  /*0960*/  @P1 IMAD.WIDE R24, R23, 0x4, R24 ;  /* 0x0000000417181825 */ /* 0x001fd800078e0218 */
[----:B------:R-:W0:Y:S01]  /*0970*/  @P6 LDC.64 R22, c[0x0][0x380] ;  /* 0x0000e000ff166b82 */ /* 0x000e220000000a00 */
[----:B------:R-:W4:Y:S01]  /*0980*/  @P1 LDG.E R25, desc[UR8][R24.64] ;  /* 0x0000000818191981 */ /* 0x000f22000c1e1900 */
[----:B---3--:R-:W-:Y:S01]  /*0990*/  @P5 FFMA.FTZ R0, R29, R27, R0 ;  /* 0x0000001b1d005223 */ /* 0x008fe20000010000 */
[----:B------:R-:W-:-:S04]  /*09a0*/  @P6 IMAD R27, R10, UR10, R17 ;  /* 0x0000000a0a1b6c24 */ /* 0x000fc8000f8e0211 */
[----:B0-----:R-:W-:Y:S02]  /*09b0*/  @P6 IMAD.WIDE R22, R27, 0x4, R22 ;  /* 0x000000041b166825 */ /* 0x001fe400078e0216 */
[----:B------:R-:W2:Y:S04]  /*09c0*/  @P6 LDG.E R27, desc[UR8][R18.64+0xc] ;  /* 0x00000c08121b6981 */ /* 0x000ea8000c1e1900 */
[----:B------:R-:W2:Y:S01]  /*09d0*/  @P6 LDG.E R22, desc[UR8][R22.64] ;  /* 0x0000000816166981 */ /* 0x000ea2000c1e1900 */
[----:B------:R-:W-:Y:S01]  /*09e0*/  VIADD R16, R16, UR6 ;  /* 0x0000000610107c36 */ /* 0x000fe20008000000 */
[----:B------:R-:W-:Y:S02]  /*09f0*/  PLOP3.LUT P5, PT, P4, P0, PT, 0x80, 0x8 ;  /* 0x000000000008781c */ /* 0x000fe400027a1070 */
[----:B------:R-:W-:-:S11]  /*0a00*/  PLOP3.LUT P4, PT, P4, P2, PT, 0x80, 0x8 ;  /* 0x000000000008781c */ /* 0x000fd60002785070 */
[----:B------:R-:W0:Y:S01]  /*0a10*/  @P5 LDC.64 R28, c[0x0][0x380] ;  /* 0x0000e000ff1c5b82 */ /* 0x000e220000000a00 */
[----:B----4-:R-:W-:Y:S01]  /*0a20*/  @P1 FFMA.FTZ R0, R20, R25, R0 ;  /* 0x0000001914001223 */ /* 0x010fe20000010000 */
[----:B------:R-:W-:Y:S01]  /*0a30*/  ISETP.GE.AND P1, PT, R16, UR11, PT ;  /* 0x0000000b10007c0c */ /* 0x000fe2000bf26270 */
[----:B------:R-:W-:-:S05]  /*0a40*/  VIADD R20, R10, UR6 ;  /* 0x000000060a147c36 */ /* 0x000fca0008000000 */
[----:B------:R-:W1:Y:S01]  /*0a50*/  @P4 LDC.64 R24, c[0x0][0x380] ;  /* 0x0000e000ff184b82 */ /* 0x000e620000000a00 */
[----:B------:R-:W-:-:S04]  /*0a60*/  ISETP.GT.AND P1, PT, R16, -0x1, !P1 ;  /* 0xffffffff1000780c */ /* 0x000fc80004f24270 */
[----:B------:R-:W-:Y:S02]  /*0a70*/  PLOP3.LUT P3, PT, P1, P3, PT, 0x80, 0x8 ;  /* 0x000000000008781c */ /* 0x000fe40000f67070 */
[----:B------:R-:W-:Y:S01]  /*0a80*/  PLOP3.LUT P2, PT, P1, P2, PT, 0x80, 0x8 ;  /* 0x000000000008781c */ /* 0x000fe20000f45070 */
[----:B--2---:R-:W-:-:S10]  /*0a90*/  @P6 FFMA.FTZ R0, R27, R22, R0 ;  /* 0x000000161b006223 */ /* 0x004fd40000010000 */
[----:B------:R-:W-:Y:S01]  /*0aa0*/  @P3 IMAD R17, R20, UR10, R17 ;  /* 0x0000000a14113c24 */ /* 0x000fe2000f8e0211 */
[----:B------:R-:W2:Y:S01]  /*0ab0*/  @P3 LDC.64 R22, c[0x0][0x380] ;  /* 0x0000e000ff163b82 */ /* 0x000ea20000000a00 */
[----:B------:R-:W-:Y:S01]  /*0ac0*/  PLOP3.LUT P0, PT, P1, P0, PT, 0x80, 0x8 ;  /* 0x000000000008781c */ /* 0x000fe20000f01070 */
[----:B------:R-:W-:Y:S01]  /*0ad0*/  @P5 IMAD R27, R10, UR10, R11 ;  /* 0x0000000a0a1b5c24 */ /* 0x000fe2000f8e020b */
[----:B------:R-:W3:Y:S03]  /*0ae0*/  @P2 LDG.E R26, desc[UR8][R18.64+0x20] ;  /* 0x00002008121a2981 */ /* 0x000ee6000c1e1900 */
[----:B0-----:R-:W-:-:S04]  /*0af0*/  @P5 IMAD.WIDE R28, R27, 0x4, R28 ;  /* 0x000000041b1c5825 */ /* 0x001fc800078e021c */
[----:B--2---:R-:W-:Y:S02]  /*0b00*/  @P3 IMAD.WIDE R22, R17, 0x4, R22 ;  /* 0x0000000411163825 */ /* 0x004fe400078e0216 */
[----:B------:R-:W0:Y:S02]  /*0b10*/  @P2 LDC.64 R16, c[0x0][0x380] ;  /* 0x0000e000ff102b82 */ /* 0x000e240000000a00 */
[--C-:B------:R-:W-:Y:S02]  /*0b20*/  @P4 IMAD R27, R10, UR10, R21.reuse ;  /* 0x0000000a0a1b4c24 */ /* 0x100fe4000f8e0215 */
[C---:B------:R-:W-:Y:S01]  /*0b30*/  @P2 IMAD R21, R20.reuse, UR10, R21 ;  /* 0x0000000a14152c24 */ /* 0x040fe2000f8e0215 */
[----:B------:R-:W2:Y:S01]  /*0b40*/  @P3 LDG.E R22, desc[UR8][R22.64] ;  /* 0x0000000816163981 */ /* 0x000ea2000c1e1900 */
[----:B------:R-:W-:Y:S02]  /*0b50*/  @P0 IMAD R10, R20, UR10, R11 ;  /* 0x0000000a140a0c24 */ /* 0x000fe4000f8e020b */
[----:B-1----:R-:W-:Y:S01]  /*0b60*/  @P4 IMAD.WIDE R24, R27, 0x4, R24 ;  /* 0x000000041b184825 */ /* 0x002fe200078e0218 */
[----:B------:R-:W4:Y:S04]  /*0b70*/  @P5 LDG.E R11, desc[UR8][R28.64] ;  /* 0x000000081c0b5981 */ /* 0x000f28000c1e1900 */
[----:B------:R-:W5:Y:S04]  /*0b80*/  @P4 LDG.E R27, desc[UR8][R18.64+0x14] ;  /* 0x00001408121b4981 */ /* 0x000f68000c1e1900 */
[----:B------:R-:W5:Y:S04]  /*0b90*/  @P4 LDG.E R24, desc[UR8][R24.64] ;  /* 0x0000000818184981 */ /* 0x000f68000c1e1900 */
[----:B------:R-:W4:Y:S01]  /*0ba0*/  @P5 LDG.E R29, desc[UR8][R18.64+0x10] ;  /* 0x00001008121d5981 */ /* 0x000f22000c1e1900 */
[----:B0-----:R-:W-:-:S03]  /*0bb0*/  @P2 IMAD.WIDE R16, R21, 0x4, R16 ;  /* 0x0000000415102825 */ /* 0x001fc600078e0210 */
[----:B------:R-:W3:Y:S01]  /*0bc0*/  @P0 LDG.E R23, desc[UR8][R18.64+0x1c] ;  /* 0x00001c0812170981 */ /* 0x000ee2000c1e1900 */
[----:B------:R-:W0:Y:S03]  /*0bd0*/  @P0 LDC.64 R20, c[0x0][0x380] ;  /* 0x0000e000ff140b82 */ /* 0x000e260000000a00 */
[----:B------:R-:W2:Y:S04]  /*0be0*/  @P3 LDG.E R25, desc[UR8][R18.64+0x18] ;  /* 0x0000180812193981 */ /* 0x000ea8000c1e1900 */
[----:B------:R-:W3:Y:S01]  /*0bf0*/  @P2 LDG.E R17, desc[UR8][R16.64] ;  /* 0x0000000810112981 */ /* 0x000ee2000c1e1900 */
[----:B0-----:R-:W-:-:S06]  /*0c00*/  @P0 IMAD.WIDE R20, R10, 0x4, R20 ;  /* 0x000000040a140825 */ /* 0x001fcc00078e0214 */
[----:B------:R-:W3:Y:S01]  /*0c10*/  @P0 LDG.E R20, desc[UR8][R20.64] ;  /* 0x0000000814140981 */ /* 0x000ee2000c1e1900 */
[----:B------:R-:W-:Y:S01]  /*0c20*/  LEA R10, P1, R9, UR12, 0x2 ;  /* 0x0000000c090a7c11 */ /* 0x000fe2000f8210ff */
[----:B----4-:R-:W-:-:S04]  /*0c30*/  @P5 FFMA.FTZ R0, R29, R11, R0 ;  /* 0x0000000b1d005223 */ /* 0x010fc80000010000 */
[----:B-----5:R-:W-:-:S04]  /*0c40*/  @P4 FFMA.FTZ R0, R27, R24, R0 ;  /* 0x000000181b004223 */ /* 0x020fc80000010000 */
[----:B--2---:R-:W-:Y:S01]  /*0c50*/  @P3 FFMA.FTZ R0, R25, R22, R0 ;  /* 0x0000001619003223 */ /* 0x004fe20000010000 */
[----:B------:R-:W-:-:S03]  /*0c60*/  LEA.HI.X R11, R9, UR13, R3, 0x2, P1 ;  /* 0x0000000d090b7c11 */ /* 0x000fc600088f1403 */
[----:B---3--:R-:W-:Y:S01]  /*0c70*/  @P0 FFMA.FTZ R0, R23, R20, R0 ;  /* 0x0000001417000223 */ /* 0x008fe20000010000 */
[----:B------:R-:W-:-:S03]  /*0c80*/  IADD3 R9, P0, PT, R4, R9, RZ ;  /* 0x0000000904097210 */ /* 0x000fc60007f1e0ff */
[----:B------:R-:W-:Y:S01]  /*0c90*/  @P2 FFMA.FTZ R0, R26, R17, R0 ;  /* 0x000000111a002223 */ /* 0x000fe20000010000 */
[----:B------:R-:W-:Y:S02]  /*0ca0*/  IADD3.X R3, PT, PT, RZ, R3, RZ, P0, !PT ;  /* 0x00000003ff037210 */ /* 0x000fe400007fe4ff */
[----:B------:R-:W-:Y:S02]  /*0cb0*/  ISETP.GE.U32.AND P0, PT, R9, UR14, PT ;  /* 0x0000000e09007c0c */ /* 0x000fe4000bf06070 */
[----:B------:R0:W-:Y:S02]  /*0cc0*/  STG.E desc[UR8][R10.64], R0 ;  /* 0x000000000a007986 */ /* 0x0001e4000c101908 */
[----:B------:R-:W-:-:S13]  /*0cd0*/  ISETP.GE.AND.EX P0, PT, R3, UR7, PT, P0 ;  /* 0x0000000703007c0c */ /* 0x000fda000bf06300 */
[----:B0-----:R-:W-:Y:S05]  /*0ce0*/  @!P0 BRA `(.L_x_1508) ;  /* 0xfffffff400748947 */ /* 0x001fea000383ffff */
[----:B------:R-:W-:Y:S05]  /*0cf0*/  EXIT ;  /* 0x000000000000794d */ /* 0x000fea0003800000 */
.L_x_1507:
        /* <DEDUP_REMOVED lines=19> */
.L_x_1509:
        /* <DEDUP_REMOVED lines=9> */
[----:B------:R-:W-:Y:S02]  /*0ec0*/  @!P1 IMAD.IADD R10, R10, 0x1, -R15 ;  /* 0x000000010a0a9824 */ /* 0x000fe400078e0a0f */
[----:B------:R-:W-:Y:S01]  /*0ed0*/  @!P1 VIADD R19, R19, 0x1 ;  /* 0x0000000113139836 */ /* 0x000fe20000000000 */
[----:B------:R-:W-:Y:S02]  /*0ee0*/  ISETP.NE.AND P1, PT, R6, RZ, PT ;  /* 0x000000ff0600720c */ /* 0x000fe40003f25270 */
[----:B0-----:R-:W-:Y:S02]  /*0ef0*/  IADD3 R11, PT, PT, R14, 0xffffffe, RZ ;  /* 0x0ffffffe0e0b7810 */ /* 0x001fe40007ffe0ff */
[----:B------:R-:W-:Y:S02]  /*0f00*/  ISETP.GE.U32.AND P0, PT, R10, R5, PT ;  /* 0x000000050a00720c */ /* 0x000fe40003f06070 */
[----:B------:R-:W-:Y:S02]  /*0f10*/  LOP3.LUT R10, R9, R6, RZ, 0x3c, !PT ;  /* 0x00000006090a7212 */ /* 0x000fe400078e3cff */
[----:B------:R-:W0:Y:S01]  /*0f20*/  F2I.FTZ.U32.TRUNC.NTZ R11, R11 ;  /* 0x0000000b000b7305 */ /* 0x000e22000021f000 */
[----:B------:R-:W-:-:S02]  /*0f30*/  IABS R14, R7 ;  /* 0x00000007000e7213 */ /* 0x000fc40000000000 */
[----:B------:R-:W-:Y:S01]  /*0f40*/  ISETP.GE.AND P2, PT, R10, RZ, PT ;  /* 0x000000ff0a00720c */ /* 0x000fe20003f46270 */
[----:B------:R-:W-:-:S05]  /*0f50*/  IMAD.MOV.U32 R10, RZ, RZ, RZ ;  /* 0x000000ffff0a7224 */ /* 0x000fca00078e00ff */
[----:B------:R-:W-:Y:S01]  /*0f60*/  @P0 VIADD R19, R19, 0x1 ;  /* 0x0000000113130836 */ /* 0x000fe20000000000 */
[----:B0-----:R-:W-:-:S06]  /*0f70*/  IADD3 R15, PT, PT, RZ, -R11, RZ ;  /* 0x8000000bff0f7210 */ /* 0x001fcc0007ffe0ff */
[----:B------:R-:W-:Y:S01]  /*0f80*/  @!P2 IMAD.MOV R19, RZ, RZ, -R19 ;  /* 0x000000ffff13a224 */ /* 0x000fe200078e0a13 */
[----:B------:R-:W-:Y:S01]  /*0f90*/  @!P1 LOP3.LUT R19, RZ, R6, RZ, 0x33, !PT ;  /* 0x00000006ff139212 */ /* 0x000fe200078e33ff */
[----:B------:R-:W-:-:S03]  /*0fa0*/  IMAD R15, R15, R0, RZ ;  /* 0x000000000f0f7224 */ /* 0x000fc600078e02ff */
[----:B------:R-:W-:Y:S01]  /*0fb0*/  IABS R16, R19 ;  /* 0x0000001300107213 */ /* 0x000fe20000000000 */
[----:B------:R-:W-:-:S03]  /*0fc0*/  IMAD.HI.U32 R10, R11, R15, R10 ;  /* 0x0000000f0b0a7227 */ /* 0x000fc600078e000a */
[----:B------:R-:W-:Y:S01]  /*0fd0*/  MOV R11, R16 ;  /* 0x00000010000b7202 */ /* 0x000fe20000000f00 */
[----:B------:R-:W0:Y:S01]  /*0fe0*/  I2F.RP R15, R14 ;  /* 0x0000000e000f7306 */ /* 0x000e220000209400 */
[----:B------:R-:W1:Y:S03]  /*0ff0*/  LDC.64 R16, c[0x0][0x438] ;  /* 0x00010e00ff107b82 */ /* 0x000e660000000a00 */
[----:B------:R-:W-:-:S04]  /*1000*/  IMAD.HI.U32 R27, R10, R11, RZ ;  /* 0x0000000b0a1b7227 */ /* 0x000fc800078e00ff */
[----:B------:R-:W-:-:S04]  /*1010*/  IMAD.MOV R10, RZ, RZ, -R27 ;  /* 0x000000ffff0a7224 */ /* 0x000fc800078e0a1b */
        /* <DEDUP_REMOVED lines=12> */
[----:B------:R-:W-:Y:S01]  /*10e0*/  @P0 VIADD R27, R27, 0x1 ;  /* 0x000000011b1b0836 */ /* 0x000fe20000000000 */
[----:B--2---:R-:W-:-:S06]  /*10f0*/  IADD3 R15, PT, PT, RZ, -R11, RZ ;  /* 0x8000000bff0f7210 */ /* 0x004fcc0007ffe0ff */
[----:B------:R-:W-:Y:S01]  /*1100*/  @!P2 IMAD.MOV R27, RZ, RZ, -R27 ;  /* 0x000000ffff1ba224 */ /* 0x000fe200078e0a1b */
[----:B------:R-:W-:Y:S01]  /*1110*/  @!P1 LOP3.LUT R27, RZ, R8, RZ, 0x33, !PT ;  /* 0x00000008ff1b9212 */ /* 0x000fe200078e33ff */
[----:B------:R-:W-:-:S03]  /*1120*/  IMAD R15, R15, R14, RZ ;  /* 0x0000000e0f0f7224 */ /* 0x000fc600078e02ff */
[----:B------:R-:W-:Y:S01]  /*1130*/  IABS R21, R27 ;  /* 0x0000001b00157213 */ /* 0x000fe20000000000 */
[----:B------:R-:W-:Y:S01]  /*1140*/  IMAD.HI.U32 R0, R11, R15, R10 ;  /* 0x0000000f0b007227 */ /* 0x000fe200078e000a */
[----:B------:R-:W-:Y:S01]  /*1150*/  ISETP.GE.AND P4, PT, R27, RZ, PT ;  /* 0x000000ff1b00720c */ /* 0x000fe20003f86270 */
[----:B------:R-:W1:Y:S04]  /*1160*/  LDC.64 R10, c[0x0][0x430] ;  /* 0x00010c00ff0a7b82 */ /* 0x000e680000000a00 */
[----:B------:R-:W-:-:S05]  /*1170*/  IMAD.HI.U32 R0, R0, R21, RZ ;  /* 0x0000001500007227 */ /* 0x000fca00078e00ff */
[----:B------:R-:W-:-:S05]  /*1180*/  IADD3 R0, PT, PT, -R0, RZ, RZ ;  /* 0x000000ff00007210 */ /* 0x000fca0007ffe1ff */
[----:B------:R-:W-:Y:S02]  /*1190*/  IMAD R21, R14, R0, R21 ;  /* 0x000000000e157224 */ /* 0x000fe400078e0215 */
[----:B------:R-:W-:-:S03]  /*11a0*/  IMAD.MOV R0, RZ, RZ, -R19 ;  /* 0x000000ffff007224 */ /* 0x000fc600078e0a13 */
[----:B------:R-:W-:Y:S01]  /*11b0*/  ISETP.GT.U32.AND P0, PT, R14, R21, PT ;  /* 0x000000150e00720c */ /* 0x000fe20003f04070 */
[----:B------:R-:W-:Y:S02]  /*11c0*/  IMAD R15, R6, R0, R9 ;  /* 0x00000000060f7224 */ /* 0x000fe400078e0209 */
[----:B------:R-:W-:Y:S02]  /*11d0*/  IMAD.MOV R0, RZ, RZ, -R27 ;  /* 0x000000ffff007224 */ /* 0x000fe400078e0a1b */
[----:B-1----:R-:W-:Y:S02]  /*11e0*/  IMAD R15, R15, R10, -R16 ;  /* 0x0000000a0f0f7224 */ /* 0x002fe400078e0a10 */
[----:B------:R-:W-:-:S03]  /*11f0*/  IMAD R0, R8, R0, R19 ;  /* 0x0000000008007224 */ /* 0x000fc600078e0213 */
[----:B------:R-:W-:Y:S01]  /*1200*/  ISETP.GE.AND P3, PT, R15, UR10, PT ;  /* 0x0000000a0f007c0c */ /* 0x000fe2000bf66270 */
[----:B------:R-:W-:Y:S02]  /*1210*/  IMAD R0, R0, R11, -R17 ;  /* 0x0000000b00007224 */ /* 0x000fe400078e0a11 */
[----:B------:R-:W-:Y:S01]  /*1220*/  @!P0 IADD3 R21, PT, PT, R21, -R14, RZ ;  /* 0x8000000e15158210 */ /* 0x000fe20007ffe0ff */
[C---:B------:R-:W-:Y:S01]  /*1230*/  VIADD R11, R15.reuse, UR5 ;  /* 0x000000050f0b7c36 */ /* 0x040fe20008000000 */
[----:B------:R-:W-:Y:S01]  /*1240*/  ISETP.GT.AND P3, PT, R15, -0x1, !P3 ;  /* 0xffffffff0f00780c */ /* 0x000fe20005f64270 */
[----:B------:R-:W-:Y:S01]  /*1250*/  IMAD R10, R27, UR11, R0 ;  /* 0x0000000b1b0a7c24 */ /* 0x000fe2000f8e0200 */
[----:B------:R-:W-:Y:S01]  /*1260*/  ISETP.GT.U32.AND P6, PT, R14, R21, PT ;  /* 0x000000150e00720c */ /* 0x000fe20003fc4070 */
[C---:B------:R-:W-:Y:S01]  /*1270*/  VIADD R19, R11.reuse, UR5 ;  /* 0x000000050b137c36 */ /* 0x040fe20008000000 */
[----:B------:R-:W-:Y:S02]  /*1280*/  ISETP.GE.AND P2, PT, R0, UR11, PT ;  /* 0x0000000b00007c0c */ /* 0x000fe4000bf46270 */
[----:B------:R-:W-:-:S02]  /*1290*/  ISETP.GE.AND P1, PT, R11, UR10, PT ;  /* 0x0000000a0b007c0c */ /* 0x000fc4000bf26270 */
[----:B------:R-:W-:Y:S02]  /*12a0*/  ISETP.GT.AND P2, PT, R0, -0x1, !P2 ;  /* 0xffffffff0000780c */ /* 0x000fe40005744270 */
[----:B------:R-:W-:Y:S02]  /*12b0*/  ISETP.GT.AND P1, PT, R11, -0x1, !P1 ;  /* 0xffffffff0b00780c */ /* 0x000fe40004f24270 */
[----:B------:R-:W-:Y:S02]  /*12c0*/  ISETP.GE.AND P0, PT, R19, UR10, PT ;  /* 0x0000000a13007c0c */ /* 0x000fe4000bf06270 */
[----:B------:R-:W-:Y:S02]  /*12d0*/  PLOP3.LUT P5, PT, P2, P3, PT, 0x80, 0x8 ;  /* 0x000000000008781c */ /* 0x000fe400017a7070 */
[----:B------:R-:W-:Y:S02]  /*12e0*/  @!P6 IADD3 R21, PT, PT, R21, -R14, RZ ;  /* 0x8000000e1515e210 */ /* 0x000fe40007ffe0ff */
[----:B------:R-:W-:-:S02]  /*12f0*/  PLOP3.LUT P6, PT, P2, P1, PT, 0x80, 0x8 ;  /* 0x000000000008781c */ /* 0x000fc400017c3070 */
[----:B------:R-:W-:Y:S01]  /*1300*/  ISETP.GT.AND P0, PT, R19, -0x1, !P0 ;  /* 0xffffffff1300780c */ /* 0x000fe20004704270 */
[----:B------:R-:W-:-:S03]  /*1310*/  IMAD.MOV.U32 R14, RZ, RZ, R21 ;  /* 0x000000ffff0e7224 */ /* 0x000fc600078e0015 */
[----:B------:R-:W-:Y:S01]  /*1320*/  PLOP3.LUT P2, PT, P2, P0, PT, 0x80, 0x8 ;  /* 0x000000000008781c */ /* 0x000fe20001741070 */
[----:B------:R-:W-:Y:S01]  /*1330*/  @!P4 IMAD.MOV R14, RZ, RZ, -R14 ;  /* 0x000000ffff0ec224 */ /* 0x000fe200078e0a0e */
[----:B------:R-:W-:Y:S01]  /*1340*/  ISETP.NE.AND P4, PT, R7, RZ, PT ;  /* 0x000000ff0700720c */ /* 0x000fe20003f85270 */
[----:B------:R-:W0:Y:S01]  /*1350*/  @P5 LDC.64 R24, c[0x0][0x380] ;  /* 0x0000e000ff185b82 */ /* 0x000e220000000a00 */
[----:B------:R-:W-:-:S03]  /*1360*/  @P5 IMAD R27, R10, UR10, R15 ;  /* 0x0000000a0a1b5c24 */ /* 0x000fc6000f8e020f */
[----:B------:R-:W-:-:S04]  /*1370*/  @P6 IMAD R29, R10, UR10, R11 ;  /* 0x0000000a0a1d6c24 */ /* 0x000fc8000f8e020b */
[----:B------:R-:W1:Y:S04]  /*1380*/  @P6 LDC.64 R22, c[0x0][0x380] ;  /* 0x0000e000ff166b82 */ /* 0x000e680000000a00 */
[----:B------:R-:W-:-:S04]  /*1390*/  @!P4 LOP3.LUT R14, RZ, R7, RZ, 0x33, !PT ;  /* 0x00000007ff0ec212 */ /* 0x000fc800078e33ff */
[----:B------:R-:W2:Y:S01]  /*13a0*/  @P2 LDC.64 R20, c[0x0][0x380] ;  /* 0x0000e000ff142b82 */ /* 0x000ea20000000a00 */
[----:B------:R-:W-:-:S04]  /*13b0*/  IMAD R17, R14, UR4, RZ ;  /* 0x000000040e117c24 */ /* 0x000fc8000f8e02ff */
[----:B------:R-:W-:-:S04]  /*13c0*/  IMAD.WIDE R16, R17, 0x4, R12 ;  /* 0x0000000411107825 */ /* 0x000fc800078e020c */
[----:B0-----:R-:W-:Y:S01]  /*13d0*/  @P5 IMAD.WIDE R24, R27, 0x4, R24 ;  /* 0x000000041b185825 */ /* 0x001fe200078e0218 */
[----:B------:R-:W3:Y:S03]  /*13e0*/  @P5 LDG.E R14, desc[UR8][R16.64] ;  /* 0x00000008100e5981 */ /* 0x000ee6000c1e1900 */
[----:B------:R-:W-:Y:S02]  /*13f0*/  @P2 IMAD R27, R10, UR10, R19 ;  /* 0x0000000a0a1b2c24 */ /* 0x000fe4000f8e0213 */
[----:B------:R-:W3:Y:S01]  /*1400*/  @P5 LDG.E R25, desc[UR8][R24.64] ;  /* 0x0000000818195981 */ /* 0x000ee2000c1e1900 */
[----:B-1----:R-:W-:-:S03]  /*1410*/  @P6 IMAD.WIDE R22, R29, 0x4, R22 ;  /* 0x000000041d166825 */ /* 0x002fc600078e0216 */
[----:B------:R-:W4:Y:S04]  /*1420*/  @P2 LDG.E R29, desc[UR8][R16.64+0x8] ;  /* 0x00000808101d2981 */ /* 0x000f28000c1e1900 */
[----:B------:R-:W5:Y:S01]  /*1430*/  @P6 LDG.E R22, desc[UR8][R22.64] ;  /* 0x0000000816166981 */ /* 0x000f62000c1e1900 */
[----:B--2---:R-:W-:-:S03]  /*1440*/  @P2 IMAD.WIDE R20, R27, 0x4, R20 ;  /* 0x000000041b142825 */ /* 0x004fc600078e0214 */
[----:B------:R-:W5:Y:S04]  /*1450*/  @P6 LDG.E R27, desc[UR8][R16.64+0x4] ;  /* 0x00000408101b6981 */ /* 0x000f68000c1e1900 */
[----:B------:R-:W4:Y:S01]  /*1460*/  @P2 LDG.E R20, desc[UR8][R20.64] ;  /* 0x0000000814142981 */ /* 0x000f22000c1e1900 */
[----:B------:R-:W-:Y:S01]  /*1470*/  IADD3 R18, PT, PT, R0, UR6, RZ ;  /* 0x0000000600127c10 */ /* 0x000fe2000fffe0ff */
[----:B------:R-:W-:-:S03]  /*1480*/  IMAD.MOV.U32 R0, RZ, RZ, RZ ;  /* 0x000000ffff007224 */ /* 0x000fc600078e00ff */
[----:B------:R-:W-:-:S04]  /*1490*/  ISETP.GE.AND P4, PT, R18, UR11, PT ;  /* 0x0000000b12007c0c */ /* 0x000fc8000bf86270 */
[----:B------:R-:W-:Y:S02]  /*14a0*/  ISETP.GT.AND P4, PT, R18, -0x1, !P4 ;  /* 0xffffffff1200780c */ /* 0x000fe40006784270 */
[----:B------:R-:W-:Y:S01]  /*14b0*/  IADD3 R10, PT, PT, R10, UR6, RZ ;  /* 0x000000060a0a7c10 */ /* 0x000fe2000fffe0ff */
[----:B---3--:R-:W-:Y:S01]  /*14c0*/  @P5 FFMA.FTZ R0, R14, R25, RZ ;  /* 0x000000190e005223 */ /* 0x008fe200000100ff */
[----:B------:R-:W-:-:S03]  /*14d0*/  VIADD R14, R18, UR6 ;  /* 0x00000006120e7c36 */ /* 0x000fc60008000000 */
[----:B-----5:R-:W-:-:S04]  /*14e0*/  @P6 FFMA.FTZ R0, R27, R22, R0 ;  /* 0x000000161b006223 */ /* 0x020fc80000010000 */
[----:B----4-:R-:W-:Y:S01]  /*14f0*/  @P2 FFMA.FTZ R0, R29, R20, R0 ;  /* 0x000000141d002223 */ /* 0x010fe20000010000 */
[----:B------:R-:W-:-:S04]  /*1500*/  ISETP.GE.AND P2, PT, R14, UR11, PT ;  /* 0x0000000b0e007c0c */ /* 0x000fc8000bf46270 */
[----:B------:R-:W-:Y:S02]  /*1510*/  ISETP.GT.AND P2, PT, R14, -0x1, !P2 ;  /* 0xffffffff0e00780c */ /* 0x000fe40005744270 */
[----:B------:R-:W-:Y:S02]  /*1520*/  PLOP3.LUT P5, PT, P4, P3, PT, 0x80, 0x8 ;  /* 0x000000000008781c */ /* 0x000fe400027a7070 */
[----:B------:R-:W-:Y:S02]  /*1530*/  PLOP3.LUT P3, PT, P2, P3, PT, 0x80, 0x8 ;  /* 0x000000000008781c */ /* 0x000fe40001767070 */
[----:B------:R-:W-:Y:S01]  /*1540*/  PLOP3.LUT P6, PT, P4, P1, PT, 0x80, 0x8 ;  /* 0x000000000008781c */ /* 0x000fe200027c3070 */
[----:B------:R-:W-:-:S08]  /*1550*/  VIADD R18, R10, UR6 ;  /* 0x000000060a127c36 */ /* 0x000fd00008000000 */
[----:B------:R-:W0:Y:S08]  /*1560*/  @P5 LDC.64 R28, c[0x0][0x380] ;  /* 0x0000e000ff1c5b82 */ /* 0x000e300000000a00 */
[----:B------:R-:W1:Y:S01]  /*1570*/  @P3 LDC.64 R20, c[0x0][0x380] ;  /* 0x0000e000ff143b82 */ /* 0x000e620000000a00 */
[----:B------:R-:W-:Y:S02]  /*1580*/  PLOP3.LUT P4, PT, P4, P0, PT, 0x80, 0x8 ;  /* 0x000000000008781c */ /* 0x000fe40002781070 */
[----:B------:R-:W-:Y:S01]  /*1590*/  PLOP3.LUT P0, PT, P2, P0, PT, 0x80, 0x8 ;  /* 0x000000000008781c */ /* 0x000fe20001701070 */
[----:B------:R-:W-:-:S02]  /*15a0*/  @P5 IMAD R27, R10, UR10, R15 ;  /* 0x0000000a0a1b5c24 */ /* 0x000fc4000f8e020f */
[----:B------:R-:W-:Y:S02]  /*15b0*/  @P3 IMAD R15, R18, UR10, R15 ;  /* 0x0000000a120f3c24 */ /* 0x000fe4000f8e020f */
[----:B------:R-:W2:Y:S01]  /*15c0*/  @P6 LDC.64 R24, c[0x0][0x380] ;  /* 0x0000e000ff186b82 */ /* 0x000ea20000000a00 */
[----:B------:R-:W-:-:S07]  /*15d0*/  PLOP3.LUT P1, PT, P2, P1, PT, 0x80, 0x8 ;  /* 0x000000000008781c */ /* 0x000fce0001723070 */
[----:B------:R-:W3:Y:S01]  /*15e0*/  @P4 LDC.64 R22, c[0x0][0x380] ;  /* 0x0000e000ff164b82 */ /* 0x000ee20000000a00 */
[----:B------:R-:W4:Y:S01]  /*15f0*/  @P0 LDG.E R26, desc[UR8][R16.64+0x20] ;  /* 0x00002008101a0981 */ /* 0x000f22000c1e1900 */
[----:B-1----:R-:W-:-:S06]  /*1600*/  @P3 IMAD.WIDE R20, R15, 0x4, R20 ;  /* 0x000000040f143825 */ /* 0x002fcc00078e0214 */
[----:B------:R-:W1:Y:S01]  /*1610*/  @P0 LDC.64 R14, c[0x0][0x380] ;  /* 0x0000e000ff0e0b82 */ /* 0x000e620000000a00 */
[----:B0-----:R-:W-:Y:S01]  /*1620*/  @P5 IMAD.WIDE R28, R27, 0x4, R28 ;  /* 0x000000041b1c5825 */ /* 0x001fe200078e021c */
[----:B------:R-:W5:Y:S03]  /*1630*/  @P3 LDG.E R20, desc[UR8][R20.64] ;  /* 0x0000000814143981 */ /* 0x000f66000c1e1900 */
[----:B------:R-:W-:-:S04]  /*1640*/  @P6 IMAD R27, R10, UR10, R11 ;  /* 0x0000000a0a1b6c24 */ /* 0x000fc8000f8e020b */
[----:B--2---:R-:W-:-:S04]  /*1650*/  @P6 IMAD.WIDE R24, R27, 0x4, R24 ;  /* 0x000000041b186825 */ /* 0x004fc800078e0218 */
[--C-:B------:R-:W-:Y:S01]  /*1660*/  @P4 IMAD R27, R10, UR10, R19.reuse ;  /* 0x0000000a0a1b4c24 */ /* 0x100fe2000f8e0213 */
[----:B------:R-:W2:Y:S01]  /*1670*/  @P1 LDG.E R21, desc[UR8][R16.64+0x1c] ;  /* 0x00001c0810151981 */ /* 0x000ea2000c1e1900 */
[C---:B------:R-:W-:Y:S02]  /*1680*/  @P0 IMAD R19, R18.reuse, UR10, R19 ;  /* 0x0000000a12130c24 */ /* 0x040fe4000f8e0213 */
[----:B------:R-:W-:Y:S01]  /*1690*/  @P1 IMAD R10, R18, UR10, R11 ;  /* 0x0000000a120a1c24 */ /* 0x000fe2000f8e020b */
[----:B------:R-:W4:Y:S01]  /*16a0*/  @P6 LDG.E R24, desc[UR8][R24.64] ;  /* 0x0000000818186981 */ /* 0x000f22000c1e1900 */
[----:B---3--:R-:W-:-:S03]  /*16b0*/  @P4 IMAD.WIDE R22, R27, 0x4, R22 ;  /* 0x000000041b164825 */ /* 0x008fc600078e0216 */
[----:B------:R-:W3:Y:S01]  /*16c0*/  @P5 LDG.E R11, desc[UR8][R28.64] ;  /* 0x000000081c0b5981 */ /* 0x000ee2000c1e1900 */
[----:B-1----:R-:W-:Y:S02]  /*16d0*/  @P0 IMAD.WIDE R14, R19, 0x4, R14 ;  /* 0x00000004130e0825 */ /* 0x002fe400078e020e */
[----:B------:R-:W0:Y:S01]  /*16e0*/  @P1 LDC.64 R18, c[0x0][0x380] ;  /* 0x0000e000ff121b82 */ /* 0x000e220000000a00 */
[----:B------:R-:W4:Y:S04]  /*16f0*/  @P6 LDG.E R27, desc[UR8][R16.64+0x10] ;  /* 0x00001008101b6981 */ /* 0x000f28000c1e1900 */
[----:B------:R-:W5:Y:S04]  /*1700*/  @P4 LDG.E R22, desc[UR8][R22.64] ;  /* 0x0000000816164981 */ /* 0x000f68000c1e1900 */
[----:B------:R-:W3:Y:S04]  /*1710*/  @P5 LDG.E R29, desc[UR8][R16.64+0xc] ;  /* 0x00000c08101d5981 */ /* 0x000ee8000c1e1900 */
[----:B------:R-:W5:Y:S04]  /*1720*/  @P4 LDG.E R25, desc[UR8][R16.64+0x14] ;  /* 0x0000140810194981 */ /* 0x000f68000c1e1900 */
[----:B------:R-:W2:Y:S04]  /*1730*/  @P3 LDG.E R23, desc[UR8][R16.64+0x18] ;  /* 0x0000180810173981 */ /* 0x000ea8000c1e1900 */
[----:B------:R-:W2:Y:S01]  /*1740*/  @P0 LDG.E R15, desc[UR8][R14.64] ;  /* 0x000000080e0f0981 */ /* 0x000ea2000c1e1900 */
[----:B0-----:R-:W-:-:S06]  /*1750*/  @P1 IMAD.WIDE R18, R10, 0x4, R18 ;  /* 0x000000040a121825 */ /* 0x001fcc00078e0212 */
[----:B------:R-:W2:Y:S01]  /*1760*/  @P1 LDG.E R18, desc[UR8][R18.64] ;  /* 0x0000000812121981 */ /* 0x000ea2000c1e1900 */
[----:B------:R-:W-:Y:S01]  /*1770*/  LEA R10, P2, R9, UR12, 0x2 ;  /* 0x0000000c090a7c11 */ /* 0x000fe2000f8410ff */
[----:B---3--:R-:W-:-:S04]  /*1780*/  @P5 FFMA.FTZ R0, R29, R11, R0 ;  /* 0x0000000b1d005223 */ /* 0x008fc80000010000 */
[----:B----4-:R-:W-:-:S04]  /*1790*/  @P6 FFMA.FTZ R0, R27, R24, R0 ;  /* 0x000000181b006223 */ /* 0x010fc80000010000 */
[----:B-----5:R-:W-:-:S04]  /*17a0*/  @P4 FFMA.FTZ R0, R25, R22, R0 ;  /* 0x0000001619004223 */ /* 0x020fc80000010000 */
[----:B--2---:R-:W-:Y:S01]  /*17b0*/  @P3 FFMA.FTZ R0, R23, R20, R0 ;  /* 0x0000001417003223 */ /* 0x004fe20000010000 */
[----:B------:R-:W-:-:S03]  /*17c0*/  LEA.HI.X R11, R9, UR13, R3, 0x2, P2 ;  /* 0x0000000d090b7c11 */ /* 0x000fc600090f1403 */
[----:B------:R-:W-:-:S04]  /*17d0*/  @P1 FFMA.FTZ R0, R21, R18, R0 ;  /* 0x0000001215001223 */ /* 0x000fc80000010000 */
[----:B------:R-:W-:Y:S01]  /*17e0*/  @P0 FFMA.FTZ R0, R26, R15, R0 ;  /* 0x0000000f1a000223 */ /* 0x000fe20000010000 */
[----:B------:R-:W-:-:S04]  /*17f0*/  IADD3 R9, P0, PT, R4, R9, RZ ;  /* 0x0000000904097210 */ /* 0x000fc80007f1e0ff */
[----:B------:R0:W-:Y:S01]  /*1800*/  STG.E desc[UR8][R10.64], R0 ;  /* 0x000000000a007986 */ /* 0x0001e2000c101908 */
[----:B------:R-:W-:Y:S01]  /*1810*/  IMAD.X R3, RZ, RZ, R3, P0 ;  /* 0x000000ffff037224 */ /* 0x000fe200000e0603 */
[----:B------:R-:W-:-:S04]  /*1820*/  ISETP.GE.U32.AND P0, PT, R9, UR14, PT ;  /* 0x0000000e09007c0c */ /* 0x000fc8000bf06070 */
[----:B------:R-:W-:-:S13]  /*1830*/  ISETP.GE.AND.EX P0, PT, R3, UR7, PT, P0 ;  /* 0x0000000703007c0c */ /* 0x000fda000bf06300 */
[----:B0-----:R-:W-:Y:S05]  /*1840*/  @!P0 BRA `(.L_x_1509) ;  /* 0xfffffff400788947 */ /* 0x001fea000383ffff */
[----:B------:R-:W-:Y:S05]  /*1850*/  EXIT ;  /* 0x000000000000794d */ /* 0x000fea0003800000 */
.L_x_1506:
        /* <DEDUP_REMOVED lines=14> */
[----:B--2---:R-:W2:Y:S01]  /*1940*/  MUFU.RCP R0, R0 ;  /* 0x0000000000007308 */ /* 0x004ea20000001000 */
[----:B0-----:R-:W-:-:S02]  /*1950*/  IABS R8, R2 ;  /* 0x0000000200087213 */ /* 0x001fc40000000000 */
[----:B--2---:R-:W-:-:S05]  /*1960*/  IADD3 R6, PT, PT, R0, 0xffffffe, RZ ;  /* 0x0ffffffe00067810 */ /* 0x004fca0007ffe0ff */
[----:B------:R0:W2:Y:S02]  /*1970*/  F2I.FTZ.U32.TRUNC.NTZ R7, R6 ;  /* 0x0000000600077305 */ /* 0x0000a4000021f000 */
[----:B0-----:R-:W-:Y:S02]  /*1980*/  IMAD.MOV.U32 R6, RZ, RZ, RZ ;  /* 0x000000ffff067224 */ /* 0x001fe400078e00ff */
[----:B--2---:R-:W-:-:S04]  /*1990*/  IMAD.MOV R5, RZ, RZ, -R7 ;  /* 0x000000ffff057224 */ /* 0x004fc800078e0a07 */
        /* <DEDUP_REMOVED lines=15> */
[----:B------:R-:W-:Y:S02]  /*1a90*/  ISETP.GE.AND P2, PT, R2, RZ, PT ;  /* 0x000000ff0200720c */ /* 0x000fe40003f46270 */
[----:B0-----:R-:W-:-:S09]  /*1aa0*/  IADD3 R17, PT, PT, R8, 0xffffffe, RZ ;  /* 0x0ffffffe08117810 */ /* 0x001fd20007ffe0ff */
[----:B------:R-:W-:Y:S01]  /*1ab0*/  @!P1 IMAD.IADD R0, R0, 0x1, -R13 ;  /* 0x0000000100009824 */ /* 0x000fe200078e0a0d */
[----:B------:R-:W0:Y:S01]  /*1ac0*/  LDC R8, c[0x0][0x424] ;  /* 0x00010900ff087b82 */ /* 0x000e220000000800 */
[----:B------:R-:W-:Y:S01]  /*1ad0*/  @!P1 VIADD R11, R11, 0x1 ;  /* 0x000000010b0b9836 */ /* 0x000fe20000000000 */
[----:B------:R-:W-:Y:S01]  /*1ae0*/  ISETP.NE.AND P1, PT, R16, RZ, PT ;  /* 0x000000ff1000720c */ /* 0x000fe20003f25270 */
[----:B------:R-:W5:Y:S01]  /*1af0*/  F2I.FTZ.U32.TRUNC.NTZ R17, R17 ;  /* 0x0000001100117305 */ /* 0x000f62000021f000 */
[----:B------:R-:W-:-:S04]  /*1b00*/  ISETP.GE.U32.AND P0, PT, R0, R13, PT ;  /* 0x0000000d0000720c */ /* 0x000fc80003f06070 */
[----:B------:R-:W0:Y:S09]  /*1b10*/  LDC.64 R12, c[0x0][0x3d0] ;  /* 0x0000f400ff0c7b82 */ /* 0x000e320000000a00 */
[----:B------:R-:W-:Y:S01]  /*1b20*/  @P0 IADD3 R11, PT, PT, R11, 0x1, RZ ;  /* 0x000000010b0b0810 */ /* 0x000fe20007ffe0ff */
[----:B-----5:R-:W-:-:S04]  /*1b30*/  IMAD.MOV R0, RZ, RZ, -R17 ;  /* 0x000000ffff007224 */ /* 0x020fc800078e0a11 */
[----:B------:R-:W-:Y:S01]  /*1b40*/  @!P2 IMAD.MOV R11, RZ, RZ, -R11 ;  /* 0x000000ffff0ba224 */ /* 0x000fe200078e0a0b */
[----:B------:R-:W-:Y:S01]  /*1b50*/  @!P1 LOP3.LUT R11, RZ, R16, RZ, 0x33, !PT ;  /* 0x00000010ff0b9212 */ /* 0x000fe200078e33ff */
[----:B------:R-:W-:Y:S02]  /*1b60*/  HFMA2 R16, -RZ, RZ, 0, 0 ;  /* 0x00000000ff107431 */ /* 0x000fe400000001ff */
[----:B------:R-:W-:-:S04]  /*1b70*/  IMAD R19, R0, R5, RZ ;  /* 0x0000000500137224 */ /* 0x000fc800078e02ff */
[----:B--234-:R-:W-:-:S07]  /*1b80*/  IMAD.HI.U32 R2, R17, R19, R16 ;  /* 0x0000001311027227 */ /* 0x01cfce00078e0010 */
.L_x_1511:
[----:B0-----:R-:W-:Y:S02]  /*1b90*/  IABS R18, R8 ;  /* 0x0000000800127213 */ /* 0x001fe40000000000 */
[----:B------:R-:W-:Y:S02]  /*1ba0*/  IABS R17, R9 ;  /* 0x0000000900117213 */ /* 0x000fe40000000000 */
[----:B------:R-:W0:Y:S01]  /*1bb0*/  I2F.RP R20, R18 ;  /* 0x0000001200147306 */ /* 0x000e220000209400 */
[----:B------:R-:W-:Y:S02]  /*1bc0*/  IABS R19, R6 ;  /* 0x0000000600137213 */ /* 0x000fe40000000000 */
[----:B------:R-:W-:Y:S01]  /*1bd0*/  IMAD.HI.U32 R21, R2, R17, RZ ;  /* 0x0000001102157227 */ /* 0x000fe200078e00ff */
[----:B-1----:R-:W-:-:S03]  /*1be0*/  ISETP.NE.AND P6, PT, R10, RZ, PT ;  /* 0x000000ff0a00720c */ /* 0x002fc60003fc5270 */
        /* <DEDUP_REMOVED lines=10> */
[----:B------:R0:W1:Y:S03]  /*1c90*/  F2I.FTZ.U32.TRUNC.NTZ R17, R16 ;  /* 0x0000001000117305 */ /* 0x000066000021f000 */
[----:B------:R-:W-:-:S02]  /*1ca0*/  ISETP.GE.AND P2, PT, R0, RZ, PT ;  /* 0x000000ff0000720c */ /* 0x000fc40003f46270 */
[----:B------:R-:W-:Y:S01]  /*1cb0*/  IABS R0, R7 ;  /* 0x0000000700007213 */ /* 0x000fe20000000000 */
[----:B0-----:R-:W-:-:S04]  /*1cc0*/  IMAD.MOV.U32 R16, RZ, RZ, RZ ;  /* 0x000000ffff107224 */ /* 0x001fc800078e00ff */
[----:B------:R-:W-:Y:S01]  /*1cd0*/  @P0 IADD3 R21, PT, PT, R21, 0x1, RZ ;  /* 0x0000000115150810 */ /* 0x000fe20007ffe0ff */
[----:B-1----:R-:W-:-:S05]  /*1ce0*/  IMAD.MOV R19, RZ, RZ, -R17 ;  /* 0x000000ffff137224 */ /* 0x002fca00078e0a11 */
[----:B------:R-:W-:Y:S02]  /*1cf0*/  @!P2 IADD3 R21, PT, PT, -R21, RZ, RZ ;  /* 0x000000ff1515a210 */ /* 0x000fe40007ffe1ff */
[----:B------:R-:W-:Y:S01]  /*1d00*/  @!P1 LOP3.LUT R21, RZ, R6, RZ, 0x33, !PT ;  /* 0x00000006ff159212 */ /* 0x000fe200078e33ff */
[----:B------:R-:W-:-:S03]  /*1d10*/  IMAD R19, R19, R18, RZ ;  /* 0x0000001213137224 */ /* 0x000fc600078e02ff */
[----:B------:R-:W-:Y:S01]  /*1d20*/  IABS R20, R21 ;  /* 0x0000001500147213 */ /* 0x000fe20000000000 */
[----:B------:R-:W-:Y:S02]  /*1d30*/  IMAD.HI.U32 R16, R17, R19, R16 ;  /* 0x0000001311107227 */ /* 0x000fe400078e0010 */
[----:B------:R-:W0:Y:S01]  /*1d40*/  I2F.RP R19, R0 ;  /* 0x0000000000137306 */ /* 0x000e220000209400 */
        /* <DEDUP_REMOVED lines=8> */
[----:B------:R-:W-:-:S09]  /*1dd0*/  MOV R16, RZ ;  /* 0x000000ff00107202 */ /* 0x000fd20000000f00 */
[-C--:B------:R-:W-:Y:S01]  /*1de0*/  @!P1 IADD3 R17, PT, PT, R17, -R18.reuse, RZ ;  /* 0x8000001211119210 */ /* 0x080fe20007ffe0ff */
[----:B0-----:R-:W-:Y:S01]  /*1df0*/  VIADD R22, R19, 0xffffffe ;  /* 0x0ffffffe13167836 */ /* 0x001fe20000000000 */
[----:B------:R-:W-:Y:S02]  /*1e00*/  @!P1 IADD3 R20, PT, PT, R20, 0x1, RZ ;  /* 0x0000000114149810 */ /* 0x000fe40007ffe0ff */
[----:B------:R-:W-:Y:S02]  /*1e10*/  ISETP.GE.U32.AND P0, PT, R17, R18, PT ;  /* 0x000000121100720c */ /* 0x000fe40003f06070 */
[----:B------:R0:W1:Y:S01]  /*1e20*/  F2I.FTZ.U32.TRUNC.NTZ R17, R22 ;  /* 0x0000001600117305 */ /* 0x000062000021f000 */
[----:B------:R-:W-:Y:S02]  /*1e30*/  ISETP.NE.AND P1, PT, R8, RZ, PT ;  /* 0x000000ff0800720c */ /* 0x000fe40003f25270 */
[----:B0-----:R-:W-:-:S08]  /*1e40*/  IABS R22, R10 ;  /* 0x0000000a00167213 */ /* 0x001fd00000000000 */
[----:B------:R-:W-:Y:S01]  /*1e50*/  @P0 VIADD R20, R20, 0x1 ;  /* 0x0000000114140836 */ /* 0x000fe20000000000 */
[----:B-1----:R-:W-:-:S03]  /*1e60*/  IADD3 R19, PT, PT, RZ, -R17, RZ ;  /* 0x80000011ff137210 */ /* 0x002fc60007ffe0ff */
        /* <DEDUP_REMOVED lines=11> */
[----:B------:R-:W-:-:S13]  /*1f20*/  ISETP.GT.U32.AND P1, PT, R0, R17, PT ;  /* 0x000000110000720c */ /* 0x000fda0003f24070 */
[----:B------:R-:W-:Y:S02]  /*1f30*/  @!P1 IMAD.IADD R17, R17, 0x1, -R0 ;  /* 0x0000000111119824 */ /* 0x000fe400078e0a00 */
[----:B------:R-:W-:Y:S01]  /*1f40*/  @!P1 VIADD R16, R16, 0x1 ;  /* 0x0000000110109836 */ /* 0x000fe20000000000 */
[----:B------:R-:W-:Y:S02]  /*1f50*/  ISETP.NE.AND P1, PT, R7, RZ, PT ;  /* 0x000000ff0700720c */ /* 0x000fe40003f25270 */
[----:B------:R-:W-:Y:S02]  /*1f60*/  ISETP.GE.U32.AND P0, PT, R17, R0, PT ;  /* 0x000000001100720c */ /* 0x000fe40003f06070 */
[----:B------:R-:W-:Y:S02]  /*1f70*/  LOP3.LUT R0, R20, R7, RZ, 0x3c, !PT ;  /* 0x0000000714007212 */ /* 0x000fe400078e3cff */
[----:B0-----:R-:W-:Y:S02]  /*1f80*/  IADD3 R17, PT, PT, R19, 0xffffffe, RZ ;  /* 0x0ffffffe13117810 */ /* 0x001fe40007ffe0ff */
[----:B------:R-:W-:-:S04]  /*1f90*/  ISETP.GE.AND P2, PT, R0, RZ, PT ;  /* 0x000000ff0000720c */ /* 0x000fc80003f46270 */
[----:B------:R-:W0:Y:S03]  /*1fa0*/  F2I.FTZ.U32.TRUNC.NTZ R17, R17 ;  /* 0x0000001100117305 */ /* 0x000e26000021f000 */
[----:B------:R-:W-:-:S05]  /*1fb0*/  @P0 IADD3 R16, PT, PT, R16, 0x1, RZ ;  /* 0x0000000110100810 */ /* 0x000fca0007ffe0ff */
[----:B------:R-:W-:Y:S02]  /*1fc0*/  IMAD.MOV.U32 R0, RZ, RZ, R16 ;  /* 0x000000ffff007224 */ /* 0x000fe400078e0010 */
[----:B------:R-:W-:-:S03]  /*1fd0*/  IMAD.MOV.U32 R16, RZ, RZ, RZ ;  /* 0x000000ffff107224 */ /* 0x000fc600078e00ff */
[----:B------:R-:W-:Y:S02]  /*1fe0*/  @!P2 IADD3 R0, PT, PT, -R0, RZ, RZ ;  /* 0x000000ff0000a210 */ /* 0x000fe40007ffe1ff */
[----:B------:R-:W-:Y:S01]  /*1ff0*/  @!P1 LOP3.LUT R0, RZ, R7, RZ, 0x33, !PT ;  /* 0x00000007ff009212 */ /* 0x000fe200078e33ff */
[----:B0-----:R-:W-:-:S03]  /*2000*/  IMAD.MOV R19, RZ, RZ, -R17 ;  /* 0x000000ffff137224 */ /* 0x001fc600078e0a11 */
[----:B------:R-:W-:Y:S01]  /*2010*/  IADD3 R29, PT, PT, -R0, RZ, RZ ;  /* 0x000000ff001d7210 */ /* 0x000fe20007ffe1ff */
[----:B------:R-:W-:-:S04]  /*2020*/  IMAD R19, R19, R22, RZ ;  /* 0x0000001613137224 */ /* 0x000fc800078e02ff */
        /* <DEDUP_REMOVED lines=13> */
[----:B0-----:R-:W-:Y:S01]  /*2100*/  IMAD R27, R21, R16, -R18 ;  /* 0x00000010151b7224 */ /* 0x001fe200078e0a12 */
[----:B------:R-:W-:Y:S01]  /*2110*/  LOP3.LUT R16, R29, R10, RZ, 0x3c, !PT ;  /* 0x0000000a1d107212 */ /* 0x000fe200078e3cff */
[----:B------:R-:W-:-:S10]  /*2120*/  IMAD R20, R20, R17, -R19 ;  /* 0x0000001114147224 */ /* 0x000fd400078e0a13 */
[----:B------:R-:W-:Y:S01]  /*2130*/  @!P0 IADD3 R23, PT, PT, R23, 0x1, RZ ;  /* 0x0000000117178810 */ /* 0x000fe20007ffe0ff */
[----:B------:R-:W-:Y:S01]  /*2140*/  @!P0 IMAD.IADD R25, R25, 0x1, -R22 ;  /* 0x0000000119198824 */ /* 0x000fe200078e0a16 */
[----:B------:R-:W-:Y:S01]  /*2150*/  ISETP.GE.AND P2, PT, R27, UR10, PT ;  /* 0x0000000a1b007c0c */ /* 0x000fe2000bf46270 */
[----:B------:R-:W-:Y:S01]  /*2160*/  IMAD R21, R29, UR4, RZ ;  /* 0x000000041d157c24 */ /* 0x000fe2000f8e02ff */
[C---:B------:R-:W-:Y:S02]  /*2170*/  ISETP.GE.AND P3, PT, R20.reuse, UR11, PT ;  /* 0x0000000b14007c0c */ /* 0x040fe4000bf66270 */
[----:B------:R-:W-:Y:S02]  /*2180*/  ISETP.GE.U32.AND P1, PT, R25, R22, PT ;  /* 0x000000161900720c */ /* 0x000fe40003f26070 */
[----:B------:R-:W-:Y:S02]  /*2190*/  ISETP.GT.AND P2, PT, R27, -0x1, !P2 ;  /* 0xffffffff1b00780c */ /* 0x000fe40005744270 */
[----:B------:R-:W-:-:S02]  /*21a0*/  ISETP.GT.AND P3, PT, R20, -0x1, !P3 ;  /* 0xffffffff1400780c */ /* 0x000fc40005f64270 */
[----:B------:R-:W-:Y:S02]  /*21b0*/  ISETP.GE.AND P5, PT, R16, RZ, PT ;  /* 0x000000ff1000720c */ /* 0x000fe40003fa6270 */
[----:B------:R-:W-:-:S05]  /*21c0*/  PLOP3.LUT P4, PT, P3, P2, PT, 0x80, 0x8 ;  /* 0x000000000008781c */ /* 0x000fca0001f85070 */
[----:B------:R-:W-:-:S05]  /*21d0*/  @P1 VIADD R23, R23, 0x1 ;  /* 0x0000000117171836 */ /* 0x000fca0000000000 */
[----:B------:R-:W-:Y:S01]  /*21e0*/  MOV R18, R23 ;  /* 0x0000001700127202 */ /* 0x000fe20000000f00 */
[----:B------:R-:W-:Y:S02]  /*21f0*/  VIADD R23, R27, UR5 ;  /* 0x000000051b177c36 */ /* 0x000fe40008000000 */
[----:B------:R-:W0:Y:S01]  /*2200*/  @P4 LDC.64 R16, c[0x0][0x380] ;  /* 0x0000e000ff104b82 */ /* 0x000e220000000a00 */
[----:B------:R-:W-:Y:S02]  /*2210*/  @!P5 IADD3 R18, PT, PT, -R18, RZ, RZ ;  /* 0x000000ff1212d210 */ /* 0x000fe40007ffe1ff */
[C---:B------:R-:W-:Y:S02]  /*2220*/  ISETP.GE.AND P0, PT, R23.reuse, UR10, PT ;  /* 0x0000000a17007c0c */ /* 0x040fe4000bf06270 */
[----:B------:R-:W-:Y:S02]  /*2230*/  @!P6 LOP3.LUT R18, RZ, R10, RZ, 0x33, !PT ;  /* 0x0000000aff12e212 */ /* 0x000fe400078e33ff */
[----:B------:R-:W-:-:S03]  /*2240*/  ISETP.GT.AND P0, PT, R23, -0x1, !P0 ;  /* 0xffffffff1700780c */ /* 0x000fc60004704270 */
[----:B------:R-:W-:Y:S01]  /*2250*/  IMAD R19, R11, R0, R18 ;  /* 0x000000000b137224 */ /* 0x000fe200078e0212 */
[----:B------:R-:W-:-:S03]  /*2260*/  PLOP3.LUT P5, PT, P3, P0, PT, 0x80, 0x8 ;  /* 0x000000000008781c */ /* 0x000fc60001fa1070 */
[----:B------:R-:W-:-:S04]  /*2270*/  IMAD R22, R19, UR11, R20 ;  /* 0x0000000b13167c24 */ /* 0x000fc8000f8e0214 */
[----:B------:R-:W-:-:S04]  /*2280*/  @P4 IMAD R19, R22, UR10, R27 ;  /* 0x0000000a16134c24 */ /* 0x000fc8000f8e021b */
[----:B0-----:R-:W-:Y:S02]  /*2290*/  @P4 IMAD.WIDE R16, R19, 0x4, R16 ;  /* 0x0000000413104825 */ /* 0x001fe400078e0210 */
[----:B------:R-:W0:Y:S02]  /*22a0*/  @P5 LDC.64 R18, c[0x0][0x380] ;  /* 0x0000e000ff125b82 */ /* 0x000e240000000a00 */
[----:B------:R-:W-:Y:S01]  /*22b0*/  IMAD.WIDE R28, R29, 0x4, R14 ;  /* 0x000000041d1c7825 */ /* 0x000fe200078e020e */
[----:B------:R1:W2:Y:S03]  /*22c0*/  @P4 LDG.E R26, desc[UR8][R16.64] ;  /* 0x00000008101a4981 */ /* 0x0002a6000c1e1900 */
[----:B------:R-:W-:Y:S01]  /*22d0*/  @P5 IMAD R25, R22, UR10, R23 ;  /* 0x0000000a16195c24 */ /* 0x000fe2000f8e0217 */
[----:B------:R-:W2:Y:S01]  /*22e0*/  LDG.E R0, desc[UR8][R28.64] ;  /* 0x000000081c007981 */ /* 0x000ea2000c1e1900 */
[----:B-1----:R-:W-:-:S05]  /*22f0*/  IMAD.WIDE R16, R21, 0x4, R12 ;  /* 0x0000000415107825 */ /* 0x002fca00078e020c */
[----:B------:R-:W2:Y:S01]  /*2300*/  @P4 LDG.E R29, desc[UR8][R16.64] ;  /* 0x00000008101d4981 */ /* 0x000ea2000c1e1900 */
[----:B0-----:R-:W-:-:S06]  /*2310*/  @P5 IMAD.WIDE R24, R25, 0x4, R18 ;  /* 0x0000000419185825 */ /* 0x001fcc00078e0212 */
[----:B------:R-:W3:Y:S04]  /*2320*/  @P5 LDG.E R24, desc[UR8][R24.64] ;  /* 0x0000000818185981 */ /* 0x000ee8000c1e1900 */
[----:B------:R-:W3:Y:S01]  /*2330*/  @P5 LDG.E R25, desc[UR8][R16.64+0x4] ;  /* 0x0000040810195981 */ /* 0x000ee2000c1e1900 */
[----:B------:R-:W-:-:S05]  /*2340*/  VIADD R21, R23, UR5 ;  /* 0x0000000517157c36 */ /* 0x000fca0008000000 */
[----:B------:R-:W-:-:S04]  /*2350*/  ISETP.GE.AND P1, PT, R21, UR10, PT ;  /* 0x0000000a15007c0c */ /* 0x000fc8000bf26270 */
[----:B------:R-:W-:-:S04]  /*2360*/  ISETP.GT.AND P1, PT, R21, -0x1, !P1 ;  /* 0xffffffff1500780c */ /* 0x000fc80004f24270 */
[----:B------:R-:W-:-:S13]  /*2370*/  PLOP3.LUT P3, PT, P3, P1, PT, 0x80, 0x8 ;  /* 0x000000000008781c */ /* 0x000fda0001f63070 */
[----:B------:R-:W0:Y:S01]  /*2380*/  @P3 LDC.64 R18, c[0x0][0x380] ;  /* 0x0000e000ff123b82 */ /* 0x000e220000000a00 */
[----:B--2---:R-:W-:Y:S01]  /*2390*/  @P4 FFMA.FTZ R0, R29, R26, R0 ;  /* 0x0000001a1d004223 */ /* 0x004fe20000010000 */
[----:B------:R-:W-:-:S04]  /*23a0*/  @P3 IMAD R29, R22, UR10, R21 ;  /* 0x0000000a161d3c24 */ /* 0x000fc8000f8e0215 */
[----:B0-----:R-:W-:-:S06]  /*23b0*/  @P3 IMAD.WIDE R28, R29, 0x4, R18 ;  /* 0x000000041d1c3825 */ /* 0x001fcc00078e0212 */
[----:B------:R-:W2:Y:S01]  /*23c0*/  @P3 LDG.E R28, desc[UR8][R28.64] ;  /* 0x000000081c1c3981 */ /* 0x000ea2000c1e1900 */
[----:B---3--:R-:W-:-:S03]  /*23d0*/  @P5 FFMA.FTZ R0, R25, R24, R0 ;  /* 0x0000001819005223 */ /* 0x008fc60000010000 */
[----:B------:R-:W2:Y:S01]  /*23e0*/  @P3 LDG.E R25, desc[UR8][R16.64+0x8] ;  /* 0x0000080810193981 */ /* 0x000ea2000c1e1900 */
[----:B------:R-:W-:-:S04]  /*23f0*/  IADD3 R20, PT, PT, R20, UR6, RZ ;  /* 0x0000000614147c10 */ /* 0x000fc8000fffe0ff */
[----:B------:R-:W-:-:S04]  /*2400*/  ISETP.GE.AND P4, PT, R20, UR11, PT ;  /* 0x0000000b14007c0c */ /* 0x000fc8000bf86270 */
[----:B------:R-:W-:-:S04]  /*2410*/  ISETP.GT.AND P4, PT, R20, -0x1, !P4 ;  /* 0xffffffff1400780c */ /* 0x000fc80006784270 */
[----:B------:R-:W-:-:S13]  /*2420*/  PLOP3.LUT P6, PT, P4, P2, PT, 0x80, 0x8 ;  /* 0x000000000008781c */ /* 0x000fda00027c5070 */
[----:B------:R-:W0:Y:S01]  /*2430*/  @P6 LDC.64 R18, c[0x0][0x380] ;  /* 0x0000e000ff126b82 */ /* 0x000e220000000a00 */
[----:B------:R-:W-:Y:S01]  /*2440*/  VIADD R22, R22, UR6 ;  /* 0x0000000616167c36 */ /* 0x000fe20008000000 */
[----:B------:R-:W3:Y:S01]  /*2450*/  @P6 LDG.E R29, desc[UR8][R16.64+0xc] ;  /* 0x00000c08101d6981 */ /* 0x000ee2000c1e1900 */
[----:B--2---:R-:W-:Y:S02]  /*2460*/  @P3 FFMA.FTZ R0, R25, R28, R0 ;  /* 0x0000001c19003223 */ /* 0x004fe40000010000 */
[----:B------:R-:W-:-:S04]  /*2470*/  @P6 IMAD R25, R22, UR10, R27 ;  /* 0x0000000a16196c24 */ /* 0x000fc8000f8e021b */
[----:B0-----:R-:W-:-:S06]  /*2480*/  @P6 IMAD.WIDE R24, R25, 0x4, R18 ;  /* 0x0000000419186825 */ /* 0x001fcc00078e0212 */
[----:B------:R-:W3:Y:S01]  /*2490*/  @P6 LDG.E R24, desc[UR8][R24.64] ;  /* 0x0000000818186981 */ /* 0x000ee2000c1e1900 */
[----:B------:R-:W-:-:S13]  /*24a0*/  PLOP3.LUT P5, PT, P4, P0, PT, 0x80, 0x8 ;  /* 0x000000000008781c */ /* 0x000fda00027a1070 */
[----:B------:R-:W0:Y:S01]  /*24b0*/  @P5 LDC.64 R18, c[0x0][0x380] ;  /* 0x0000e000ff125b82 */ /* 0x000e220000000a00 */
[----:B------:R-:W-:Y:S01]  /*24c0*/  PLOP3.LUT P4, PT, P4, P1, PT, 0x80, 0x8 ;  /* 0x000000000008781c */ /* 0x000fe20002783070 */
[----:B---3--:R-:W-:Y:S01]  /*24d0*/  @P6 FFMA.FTZ R0, R29, R24, R0 ;  /* 0x000000181d006223 */ /* 0x008fe20000010000 */
[----:B------:R-:W-:Y:S01]  /*24e0*/  @P5 IMAD R29, R22, UR10, R23 ;  /* 0x0000000a161d5c24 */ /* 0x000fe2000f8e0217 */
[----:B------:R-:W-:-:S10]  /*24f0*/  IADD3 R20, PT, PT, R20, UR6, RZ ;  /* 0x0000000614147c10 */ /* 0x000fd4000fffe0ff */
[----:B------:R-:W1:Y:S01]  /*2500*/  @P4 LDC.64 R24, c[0x0][0x380] ;  /* 0x0000e000ff184b82 */ /* 0x000e620000000a00 */
[----:B0-----:R-:W-:Y:S02]  /*2510*/  @P5 IMAD.WIDE R18, R29, 0x4, R18 ;  /* 0x000000041d125825 */ /* 0x001fe400078e0212 */
[----:B------:R-:W2:Y:S04]  /*2520*/  @P5 LDG.E R29, desc[UR8][R16.64+0x10] ;  /* 0x00001008101d5981 */ /* 0x000ea8000c1e1900 */
[----:B------:R0:W2:Y:S01]  /*2530*/  @P5 LDG.E R18, desc[UR8][R18.64] ;  /* 0x0000000812125981 */ /* 0x0000a2000c1e1900 */
[----:B------:R-:W-:-:S04]  /*2540*/  ISETP.GE.AND P3, PT, R20, UR11, PT ;  /* 0x0000000b14007c0c */ /* 0x000fc8000bf66270 */
[----:B------:R-:W-:-:S04]  /*2550*/  ISETP.GT.AND P3, PT, R20, -0x1, !P3 ;  /* 0xffffffff1400780c */ /* 0x000fc80005f64270 */
[----:B------:R-:W-:Y:S01]  /*2560*/  PLOP3.LUT P1, PT, P3, P1, PT, 0x80, 0x8 ;  /* 0x000000000008781c */ /* 0x000fe20001f23070 */
[----:B0-----:R-:W-:-:S04]  /*2570*/  @P4 IMAD R19, R22, UR10, R21 ;  /* 0x0000000a16134c24 */ /* 0x001fc8000f8e0215 */
[----:B-1----:R-:W-:Y:S01]  /*2580*/  @P4 IMAD.WIDE R24, R19, 0x4, R24 ;  /* 0x0000000413184825 */ /* 0x002fe200078e0218 */
[----:B------:R-:W-:Y:S02]  /*2590*/  PLOP3.LUT P2, PT, P3, P2, PT, 0x80, 0x8 ;  /* 0x000000000008781c */ /* 0x000fe40001f45070 */
[----:B------:R-:W-:Y:S01]  /*25a0*/  PLOP3.LUT P0, PT, P3, P0, PT, 0x80, 0x8 ;  /* 0x000000000008781c */ /* 0x000fe20001f01070 */
[----:B------:R-:W-:Y:S02]  /*25b0*/  VIADD R20, R22, UR6 ;  /* 0x0000000616147c36 */ /* 0x000fe40008000000 */
[----:B------:R-:W3:Y:S02]  /*25c0*/  @P4 LDG.E R25, desc[UR8][R24.64] ;  /* 0x0000000818194981 */ /* 0x000ee4000c1e1900 */
[C---:B------:R-:W-:Y:S02]  /*25d0*/  @P1 IMAD R21, R20.reuse, UR10, R21 ;  /* 0x0000000a14151c24 */ /* 0x040fe4000f8e0215 */
[----:B------:R-:W4:Y:S04]  /*25e0*/  @P1 LDG.E R26, desc[UR8][R16.64+0x20] ;  /* 0x00002008101a1981 */ /* 0x000f28000c1e1900 */
[----:B------:R-:W-:-:S02]  /*25f0*/  @P2 IMAD R27, R20, UR10, R27 ;  /* 0x0000000a141b2c24 */ /* 0x000fc4000f8e021b */
[----:B------:R-:W-:Y:S01]  /*2600*/  @P0 IMAD R23, R20, UR10, R23 ;  /* 0x0000000a14170c24 */ /* 0x000fe2000f8e0217 */
[----:B------:R-:W3:Y:S01]  /*2610*/  @P4 LDG.E R24, desc[UR8][R16.64+0x14] ;  /* 0x0000140810184981 */ /* 0x000ee2000c1e1900 */
[----:B--2---:R-:W-:Y:S02]  /*2620*/  @P5 FFMA.FTZ R0, R29, R18, R0 ;  /* 0x000000121d005223 */ /* 0x004fe40000010000 */
[----:B------:R-:W0:Y:S08]  /*2630*/  @P1 LDC.64 R18, c[0x0][0x380] ;  /* 0x0000e000ff121b82 */ /* 0x000e300000000a00 */
[----:B------:R-:W1:Y:S01]  /*2640*/  @P2 LDC.64 R28, c[0x0][0x380] ;  /* 0x0000e000ff1c2b82 */ /* 0x000e620000000a00 */
[----:B0-----:R-:W-:-:S07]  /*2650*/  @P1 IMAD.WIDE R18, R21, 0x4, R18 ;  /* 0x0000000415121825 */ /* 0x001fce00078e0212 */
[----:B------:R-:W0:Y:S01]  /*2660*/  @P0 LDC.64 R20, c[0x0][0x380] ;  /* 0x0000e000ff140b82 */ /* 0x000e220000000a00 */
[----:B------:R-:W4:Y:S01]  /*2670*/  @P1 LDG.E R19, desc[UR8][R18.64] ;  /* 0x0000000812131981 */ /* 0x000f22000c1e1900 */
[----:B-1----:R-:W-:-:S03]  /*2680*/  @P2 IMAD.WIDE R28, R27, 0x4, R28 ;  /* 0x000000041b1c2825 */ /* 0x002fc600078e021c */
[----:B------:R-:W2:Y:S04]  /*2690*/  @P0 LDG.E R27, desc[UR8][R16.64+0x1c] ;  /* 0x00001c08101b0981 */ /* 0x000ea8000c1e1900 */
[----:B------:R-:W5:Y:S04]  /*26a0*/  @P2 LDG.E R22, desc[UR8][R28.64] ;  /* 0x000000081c162981 */ /* 0x000f68000c1e1900 */
[----:B------:R-:W5:Y:S01]  /*26b0*/  @P2 LDG.E R29, desc[UR8][R16.64+0x18] ;  /* 0x00001808101d2981 */ /* 0x000f62000c1e1900 */
[----:B0-----:R-:W-:-:S06]  /*26c0*/  @P0 IMAD.WIDE R20, R23, 0x4, R20 ;  /* 0x0000000417140825 */ /* 0x001fcc00078e0214 */
[----:B------:R-:W2:Y:S01]  /*26d0*/  @P0 LDG.E R20, desc[UR8][R20.64] ;  /* 0x0000000814140981 */ /* 0x000ea2000c1e1900 */
[----:B---3--:R-:W-:-:S04]  /*26e0*/  @P4 FFMA.FTZ R0, R24, R25, R0 ;  /* 0x0000001918004223 */ /* 0x008fc80000010000 */
[----:B-----5:R-:W-:Y:S01]  /*26f0*/  @P2 FFMA.FTZ R0, R29, R22, R0 ;  /* 0x000000161d002223 */ /* 0x020fe20000010000 */
[----:B------:R-:W-:-:S03]  /*2700*/  LEA R22, P2, R9, UR12, 0x2 ;  /* 0x0000000c09167c11 */ /* 0x000fc6000f8410ff */
[----:B--2---:R-:W-:Y:S01]  /*2710*/  @P0 FFMA.FTZ R0, R27, R20, R0 ;  /* 0x000000141b000223 */ /* 0x004fe20000010000 */
[----:B------:R-:W-:Y:S02]  /*2720*/  LEA.HI.X R23, R9, UR13, R3, 0x2, P2 ;  /* 0x0000000d09177c11 */ /* 0x000fe400090f1403 */
[----:B------:R-:W-:Y:S01]  /*2730*/  IADD3 R9, P0, PT, R4, R9, RZ ;  /* 0x0000000904097210 */ /* 0x000fe20007f1e0ff */
[----:B----4-:R-:W-:-:S03]  /*2740*/  @P1 FFMA.FTZ R0, R26, R19, R0 ;  /* 0x000000131a001223 */ /* 0x010fc60000010000 */
[----:B------:R-:W-:Y:S02]  /*2750*/  IADD3.X R3, PT, PT, RZ, R3, RZ, P0, !PT ;  /* 0x00000003ff037210 */ /* 0x000fe400007fe4ff */
[----:B------:R2:W-:Y:S01]  /*2760*/  STG.E desc[UR8][R22.64], R0 ;  /* 0x0000000016007986 */ /* 0x0005e2000c101908 */
[----:B------:R-:W-:-:S04]  /*2770*/  ISETP.GE.U32.AND P0, PT, R9, UR14, PT ;  /* 0x0000000e09007c0c */ /* 0x000fc8000bf06070 */
[----:B------:R-:W-:-:S13]  /*2780*/  ISETP.GE.AND.EX P0, PT, R3, UR7, PT, P0 ;  /* 0x0000000703007c0c */ /* 0x000fda000bf06300 */
[----:B--2---:R-:W-:Y:S05]  /*2790*/  @!P0 BRA `(.L_x_1511) ;  /* 0xfffffff000fc8947 */ /* 0x004fea000383ffff */
[----:B------:R-:W-:Y:S05]  /*27a0*/  EXIT ;  /* 0x000000000000794d */ /* 0x000fea0003800000 */
.L_x_1510:
        /* <DEDUP_REMOVED lines=17> */
[----:B------:R-:W-:-:S07]  /*28c0*/  ISETP.GE.AND P2, PT, R13, RZ, PT ;  /* 0x000000ff0d00720c */ /* 0x000fce0003f46270 */
        /* <DEDUP_REMOVED lines=8> */
[----:B------:R0:W4:Y:S02]  /*2950*/  F2I.FTZ.U32.TRUNC.NTZ R11, R10 ;  /* 0x0000000a000b7305 */ /* 0x000124000021f000 */
[----:B------:R-:W2:Y:S01]  /*2960*/  LDC.64 R12, c[0x0][0x3d0] ;  /* 0x0000f400ff0c7b82 */ /* 0x000ea20000000a00 */
        /* <DEDUP_REMOVED lines=17> */
.L_x_1512:
[----:B--2---:R-:W-:Y:S02]  /*2a80*/  IABS R17, R7 ;  /* 0x0000000700117213 */ /* 0x004fe40000000000 */
[----:B------:R-:W-:Y:S02]  /*2a90*/  IABS R15, R9 ;  /* 0x00000009000f7213 */ /* 0x000fe40000000000 */
[----:B------:R-:W1:Y:S01]  /*2aa0*/  I2F.RP R18, R17 ;  /* 0x0000001100127306 */ /* 0x000e620000209400 */
[----:B------:R-:W-:Y:S02]  /*2ab0*/  IABS R16, R6 ;  /* 0x0000000600107213 */ /* 0x000fe40000000000 */
        /* <DEDUP_REMOVED lines=8> */
[----:B-1----:R-:W-:Y:S01]  /*2b40*/  IADD3 R16, PT, PT, R18, 0xffffffe, RZ ;  /* 0x0ffffffe12107810 */ /* 0x002fe20007ffe0ff */
        /* <DEDUP_REMOVED lines=9> */
[----:B------:R-:W-:Y:S02]  /*2be0*/  IMAD R19, R14, R17, RZ ;  /* 0x000000110e137224 */ /* 0x000fe400078e02ff */
[----:B------:R-:W-:Y:S01]  /*2bf0*/  IMAD.MOV.U32 R14, RZ, RZ, RZ ;  /* 0x000000ffff0e7224 */ /* 0x000fe200078e00ff */
[----:B------:R-:W-:-:S03]  /*2c00*/  IABS R18, R20 ;  /* 0x0000001400127213 */ /* 0x000fc60000000000 */
[----:B------:R-:W-:Y:S01]  /*2c10*/  IMAD.HI.U32 R19, R15, R19, R14 ;  /* 0x000000130f137227 */ /* 0x000fe200078e000e */
[----:B------:R-:W-:Y:S02]  /*2c20*/  MOV R14, R18 ;  /* 0x00000012000e7202 */ /* 0x000fe40000000f00 */
[----:B------:R-:W0:Y:S03]  /*2c30*/  I2F.RP R18, R16 ;  /* 0x0000001000127306 */ /* 0x000e260000209400 */
[----:B------:R-:W-:Y:S02]  /*2c40*/  IMAD.HI.U32 R22, R19, R14, RZ ;  /* 0x0000000e13167227 */ /* 0x000fe400078e00ff */
[----:B------:R-:W1:Y:S02]  /*2c50*/  LDC R19, c[0x0][0x414] ;  /* 0x00010500ff137b82 */ /* 0x000e640000000800 */
        /* <DEDUP_REMOVED lines=8> */
[----:B------:R-:W-:Y:S02]  /*2ce0*/  LOP3.LUT R14, R20, R7, RZ, 0x3c, !PT ;  /* 0x00000007140e7212 */ /* 0x000fe400078e3cff */
[----:B------:R-:W-:Y:S01]  /*2cf0*/  ISETP.NE.AND P1, PT, R7, RZ, PT ;  /* 0x000000ff0700720c */ /* 0x000fe20003f25270 */
[----:B------:R-:W0:Y:S01]  /*2d00*/  F2I.FTZ.U32.TRUNC.NTZ R15, R15 ;  /* 0x0000000f000f7305 */ /* 0x000e22000021f000 */
[----:B------:R-:W-:Y:S01]  /*2d10*/  ISETP.GE.AND P2, PT, R14, RZ, PT ;  /* 0x000000ff0e00720c */ /* 0x000fe20003f46270 */
[----:B------:R-:W-:Y:S01]  /*2d20*/  HFMA2 R14, -RZ, RZ, 0, 0 ;  /* 0x00000000ff0e7431 */ /* 0x000fe200000001ff */
[----:B-1----:R-:W-:-:S05]  /*2d30*/  IABS R21, R19 ;  /* 0x0000001300157213 */ /* 0x002fca0000000000 */
        /* <DEDUP_REMOVED lines=33> */
[----:B------:R-:W0:Y:S04]  /*2f50*/  LDC.64 R14, c[0x0][0x430] ;  /* 0x00010c00ff0e7b82 */ /* 0x000e280000000a00 */
[----:B------:R-:W-:-:S04]  /*2f60*/  IMAD.HI.U32 R24, R17, R26, RZ ;  /* 0x0000001a11187227 */ /* 0x000fc800078e00ff */
[----:B------:R-:W0:Y:S01]  /*2f70*/  LDC.64 R16, c[0x0][0x438] ;  /* 0x00010e00ff107b82 */ /* 0x000e220000000a00 */
[----:B------:R-:W-:-:S04]  /*2f80*/  IMAD.MOV R23, RZ, RZ, -R24 ;  /* 0x000000ffff177224 */ /* 0x000fc800078e0a18 */
[----:B------:R-:W-:Y:S01]  /*2f90*/  IMAD R26, R21, R23, R26 ;  /* 0x00000017151a7224 */ /* 0x000fe200078e021a */
[----:B------:R-:W-:-:S04]  /*2fa0*/  IADD3 R23, PT, PT, -R6, RZ, RZ ;  /* 0x000000ff06177210 */ /* 0x000fc80007ffe1ff */
[----:B------:R-:W-:Y:S01]  /*2fb0*/  ISETP.GT.U32.AND P0, PT, R21, R26, PT ;  /* 0x0000001a1500720c */ /* 0x000fe20003f04070 */
[----:B------:R-:W-:Y:S02]  /*2fc0*/  IMAD R28, R20, R23, RZ ;  /* 0x00000017141c7224 */ /* 0x000fe400078e02ff */
[----:B------:R-:W-:-:S03]  /*2fd0*/  IMAD R20, R7, R22, R20 ;  /* 0x0000001607147224 */ /* 0x000fc600078e0214 */
[----:B------:R-:W-:-:S07]  /*2fe0*/  IADD3 R23, PT, PT, R28, R9, RZ ;  /* 0x000000091c177210 */ /* 0x000fce0007ffe0ff */
        /* <DEDUP_REMOVED lines=15> */
[----:B------:R-:W-:Y:S02]  /*30e0*/  ISETP.NE.AND P0, PT, R19, RZ, PT ;  /* 0x000000ff1300720c */ /* 0x000fe40003f05270 */
[----:B------:R-:W-:Y:S02]  /*30f0*/  @P1 IADD3 R24, PT, PT, R24, 0x1, RZ ;  /* 0x0000000118181810 */ /* 0x000fe40007ffe0ff */
[----:B------:R-:W-:-:S04]  /*3100*/  ISETP.GE.AND P1, PT, R26, UR12, PT ;  /* 0x0000000c1a007c0c */ /* 0x000fc8000bf26270 */
[----:B------:R-:W-:Y:S01]  /*3110*/  ISETP.GT.AND P1, PT, R26, -0x1, !P1 ;  /* 0xffffffff1a00780c */ /* 0x000fe20004f24270 */
[----:B------:R-:W-:Y:S02]  /*3120*/  @!P5 IMAD.MOV R24, RZ, RZ, -R24 ;  /* 0x000000ffff18d224 */ /* 0x000fe400078e0a18 */
[----:B------:R-:W0:Y:S01]  /*3130*/  @P4 LDC.64 R20, c[0x0][0x380] ;  /* 0x0000e000ff144b82 */ /* 0x000e220000000a00 */
[----:B------:R-:W-:Y:S02]  /*3140*/  PLOP3.LUT P6, PT, P3, P1, PT, 0x80, 0x8 ;  /* 0x000000000008781c */ /* 0x000fe40001fc3070 */
[----:B------:R-:W-:-:S05]  /*3150*/  @!P0 LOP3.LUT R24, RZ, R19, RZ, 0x33, !PT ;  /* 0x00000013ff188212 */ /* 0x000fca00078e33ff */
[----:B------:R-:W-:-:S04]  /*3160*/  IMAD R24, R8, R25, R24 ;  /* 0x0000001908187224 */ /* 0x000fc800078e0218 */
[----:B------:R-:W-:Y:S02]  /*3170*/  IMAD R19, R24, UR13, R23 ;  /* 0x0000000d18137c24 */ /* 0x000fe4000f8e0217 */
[----:B------:R-:W1:Y:S01]  /*3180*/  @P6 LDC.64 R16, c[0x0][0x380] ;  /* 0x0000e000ff106b82 */ /* 0x000e620000000a00 */
[----:B------:R-:W2:Y:S01]  /*3190*/  @P4 LDG.E R24, desc[UR8][R14.64] ;  /* 0x000000080e184981 */ /* 0x000ea2000c1e1900 */
[----:B------:R-:W-:-:S04]  /*31a0*/  @P4 IMAD R25, R19, UR12, R22 ;  /* 0x0000000c13194c24 */ /* 0x000fc8000f8e0216 */
[----:B0-----:R-:W-:-:S06]  /*31b0*/  @P4 IMAD.WIDE R20, R25, 0x4, R20 ;  /* 0x0000000419144825 */ /* 0x001fcc00078e0214 */
[----:B------:R-:W2:Y:S01]  /*31c0*/  @P4 LDG.E R21, desc[UR8][R20.64] ;  /* 0x0000000814154981 */ /* 0x000ea2000c1e1900 */
[----:B------:R-:W-:-:S04]  /*31d0*/  @P6 IMAD R25, R19, UR12, R26 ;  /* 0x0000000c13196c24 */ /* 0x000fc8000f8e021a */
[----:B-1----:R-:W-:Y:S02]  /*31e0*/  @P6 IMAD.WIDE R16, R25, 0x4, R16 ;  /* 0x0000000419106825 */ /* 0x002fe400078e0210 */
[----:B------:R-:W3:Y:S04]  /*31f0*/  @P6 LDG.E R25, desc[UR8][R14.64+0x4] ;  /* 0x000004080e196981 */ /* 0x000ee8000c1e1900 */
[----:B------:R-:W3:Y:S01]  /*3200*/  @P6 LDG.E R16, desc[UR8][R16.64] ;  /* 0x0000000810106981 */ /* 0x000ee2000c1e1900 */
[----:B------:R-:W-:-:S04]  /*3210*/  IADD3 R27, PT, PT, R26, UR5, RZ ;  /* 0x000000051a1b7c10 */ /* 0x000fc8000fffe0ff */
[----:B------:R-:W-:-:S04]  /*3220*/  ISETP.GE.AND P0, PT, R27, UR12, PT ;  /* 0x0000000c1b007c0c */ /* 0x000fc8000bf06270 */
[----:B------:R-:W-:-:S04]  /*3230*/  ISETP.GT.AND P0, PT, R27, -0x1, !P0 ;  /* 0xffffffff1b00780c */ /* 0x000fc80004704270 */
[----:B------:R-:W-:Y:S01]  /*3240*/  PLOP3.LUT P3, PT, P3, P0, PT, 0x80, 0x8 ;  /* 0x000000000008781c */ /* 0x000fe20001f61070 */
[----:B------:R-:W-:Y:S01]  /*3250*/  IMAD.MOV.U32 R18, RZ, RZ, RZ ;  /* 0x000000ffff127224 */ /* 0x000fe200078e00ff */
[----:B------:R-:W-:Y:S01]  /*3260*/  IADD3 R23, PT, PT, R23, UR6, RZ ;  /* 0x0000000617177c10 */ /* 0x000fe2000fffe0ff */
[----:B--2---:R-:W-:-:S10]  /*3270*/  @P4 FFMA.FTZ R18, R24, R21, RZ ;  /* 0x0000001518124223 */ /* 0x004fd400000100ff */
[----:B------:R-:W0:Y:S01]  /*3280*/  @P3 LDC.64 R20, c[0x0][0x380] ;  /* 0x0000e000ff143b82 */ /* 0x000e220000000a00 */
[----:B------:R-:W-:Y:S01]  /*3290*/  ISETP.GE.AND P4, PT, R23, UR13, PT ;  /* 0x0000000d17007c0c */ /* 0x000fe2000bf86270 */
[----:B---3--:R-:W-:Y:S01]  /*32a0*/  @P6 FFMA.FTZ R18, R25, R16, R18 ;  /* 0x0000001019126223 */ /* 0x008fe20000010012 */
[----:B------:R-:W-:Y:S02]  /*32b0*/  @P3 IMAD R25, R19, UR12, R27 ;  /* 0x0000000c13193c24 */ /* 0x000fe4000f8e021b */
[----:B------:R-:W-:Y:S02]  /*32c0*/  ISETP.GT.AND P4, PT, R23, -0x1, !P4 ;  /* 0xffffffff1700780c */ /* 0x000fe40006784270 */
[----:B0-----:R-:W-:Y:S02]  /*32d0*/  @P3 IMAD.WIDE R20, R25, 0x4, R20 ;  /* 0x0000000419143825 */ /* 0x001fe400078e0214 */
[----:B------:R-:W2:Y:S04]  /*32e0*/  @P3 LDG.E R25, desc[UR8][R14.64+0x8] ;  /* 0x000008080e193981 */ /* 0x000ea8000c1e1900 */
[----:B------:R-:W2:Y:S01]  /*32f0*/  @P3 LDG.E R21, desc[UR8][R20.64] ;  /* 0x0000000814153981 */ /* 0x000ea2000c1e1900 */
[----:B------:R-:W-:-:S13]  /*3300*/  PLOP3.LUT P5, PT, P4, P2, PT, 0x80, 0x8 ;  /* 0x000000000008781c */ /* 0x000fda00027a5070 */
[----:B------:R-:W0:Y:S01]  /*3310*/  @P5 LDC.64 R16, c[0x0][0x380] ;  /* 0x0000e000ff105b82 */ /* 0x000e220000000a00 */
[----:B------:R-:W-:-:S04]  /*3320*/  VIADD R19, R19, UR6 ;  /* 0x0000000613137c36 */ /* 0x000fc80008000000 */
[----:B------:R-:W-:-:S04]  /*3330*/  @P5 IMAD R29, R19, UR12, R22 ;  /* 0x0000000c131d5c24 */ /* 0x000fc8000f8e0216 */
[----:B0-----:R-:W-:Y:S02]  /*3340*/  @P5 IMAD.WIDE R16, R29, 0x4, R16 ;  /* 0x000000041d105825 */ /* 0x001fe400078e0210 */
[----:B------:R-:W3:Y:S04]  /*3350*/  @P5 LDG.E R29, desc[UR8][R14.64+0xc] ;  /* 0x00000c080e1d5981 */ /* 0x000ee8000c1e1900 */
[----:B------:R0:W3:Y:S01]  /*3360*/  @P5 LDG.E R16, desc[UR8][R16.64] ;  /* 0x0000000810105981 */ /* 0x0000e2000c1e1900 */
[----:B------:R-:W-:Y:S02]  /*3370*/  PLOP3.LUT P6, PT, P4, P1, PT, 0x80, 0x8 ;  /* 0x000000000008781c */ /* 0x000fe400027c3070 */
[----:B------:R-:W-:Y:S02]  /*3380*/  IADD3 R23, PT, PT, R23, UR6, RZ ;  /* 0x0000000617177c10 */ /* 0x000fe4000fffe0ff */
[----:B------:R-:W-:Y:S01]  /*3390*/  PLOP3.LUT P4, PT, P4, P0, PT, 0x80, 0x8 ;  /* 0x000000000008781c */ /* 0x000fe20002781070 */
[----:B--2---:R-:W-:Y:S01]  /*33a0*/  @P3 FFMA.FTZ R18, R25, R21, R18 ;  /* 0x0000001519123223 */ /* 0x004fe20000010012 */
[----:B------:R-:W-:-:S07]  /*33b0*/  ISETP.GE.AND P3, PT, R23, UR13, PT ;  /* 0x0000000d17007c0c */ /* 0x000fce000bf66270 */
[----:B------:R-:W1:Y:S01]  /*33c0*/  @P6 LDC.64 R20, c[0x0][0x380] ;  /* 0x0000e000ff146b82 */ /* 0x000e620000000a00 */
[----:B------:R-:W-:-:S04]  /*33d0*/  ISETP.GT.AND P3, PT, R23, -0x1, !P3 ;  /* 0xffffffff1700780c */ /* 0x000fc80005f64270 */
[----:B------:R-:W-:Y:S02]  /*33e0*/  PLOP3.LUT P2, PT, P3, P2, PT, 0x80, 0x8 ;  /* 0x000000000008781c */ /* 0x000fe40001f45070 */
[----:B------:R-:W-:Y:S02]  /*33f0*/  PLOP3.LUT P1, PT, P3, P1, PT, 0x80, 0x8 ;  /* 0x000000000008781c */ /* 0x000fe40001f23070 */
[----:B------:R-:W-:Y:S01]  /*3400*/  PLOP3.LUT P0, PT, P3, P0, PT, 0x80, 0x8 ;  /* 0x000000000008781c */ /* 0x000fe20001f01070 */
[C---:B------:R-:W-:Y:S02]  /*3410*/  VIADD R25, R19.reuse, UR6 ;  /* 0x0000000613197c36 */ /* 0x040fe40008000000 */
[C---:B------:R-:W-:Y:S02]  /*3420*/  @P6 IMAD R23, R19.reuse, UR12, R26 ;  /* 0x0000000c13176c24 */ /* 0x040fe4000f8e021a */
[----:B------:R-:W-:-:S04]  /*3430*/  @P4 IMAD R19, R19, UR12, R27 ;  /* 0x0000000c13134c24 */ /* 0x000fc8000f8e021b */
[C---:B0-----:R-:W-:Y:S02]  /*3440*/  @P2 IMAD R17, R25.reuse, UR12, R22 ;  /* 0x0000000c19112c24 */ /* 0x041fe4000f8e0216 */
[C---:B------:R-:W-:Y:S02]  /*3450*/  @P1 IMAD R26, R25.reuse, UR12, R26 ;  /* 0x0000000c191a1c24 */ /* 0x040fe4000f8e021a */
[----:B------:R-:W-:Y:S01]  /*3460*/  @P0 IMAD R27, R25, UR12, R27 ;  /* 0x0000000c191b0c24 */ /* 0x000fe2000f8e021b */
[----:B------:R-:W2:Y:S01]  /*3470*/  @P0 LDG.E R28, desc[UR8][R14.64+0x20] ;  /* 0x000020080e1c0981 */ /* 0x000ea2000c1e1900 */
[----:B------:R-:W0:Y:S01]  /*3480*/  @P2 LDC.64 R24, c[0x0][0x380] ;  /* 0x0000e000ff182b82 */ /* 0x000e220000000a00 */
[----:B-1----:R-:W-:-:S07]  /*3490*/  @P6 IMAD.WIDE R20, R23, 0x4, R20 ;  /* 0x0000000417146825 */ /* 0x002fce00078e0214 */
[----:B------:R-:W1:Y:S01]  /*34a0*/  @P4 LDC.64 R22, c[0x0][0x380] ;  /* 0x0000e000ff164b82 */ /* 0x000e620000000a00 */
[----:B---3--:R-:W-:Y:S02]  /*34b0*/  @P5 FFMA.FTZ R18, R29, R16, R18 ;  /* 0x000000101d125223 */ /* 0x008fe40000010012 */
[----:B------:R-:W3:Y:S01]  /*34c0*/  @P4 LDG.E R29, desc[UR8][R14.64+0x14] ;  /* 0x000014080e1d4981 */ /* 0x000ee2000c1e1900 */
[----:B0-----:R-:W-:-:S04]  /*34d0*/  @P2 IMAD.WIDE R24, R17, 0x4, R24 ;  /* 0x0000000411182825 */ /* 0x001fc800078e0218 */
[----:B------:R-:W0:Y:S02]  /*34e0*/  @P0 LDC.64 R16, c[0x0][0x380] ;  /* 0x0000e000ff100b82 */ /* 0x000e240000000a00 */
[----:B------:R-:W4:Y:S01]  /*34f0*/  @P2 LDG.E R25, desc[UR8][R24.64] ;  /* 0x0000000818192981 */ /* 0x000f22000c1e1900 */
[----:B-1----:R-:W-:-:S03]  /*3500*/  @P4 IMAD.WIDE R22, R19, 0x4, R22 ;  /* 0x0000000413164825 */ /* 0x002fc600078e0216 */
[----:B------:R1:W5:Y:S04]  /*3510*/  @P6 LDG.E R19, desc[UR8][R20.64] ;  /* 0x0000000814136981 */ /* 0x000368000c1e1900 */
[----:B------:R-:W3:Y:S04]  /*3520*/  @P4 LDG.E R23, desc[UR8][R22.64] ;  /* 0x0000000816174981 */ /* 0x000ee8000c1e1900 */
[----:B------:R-:W2:Y:S01]  /*3530*/  @P1 LDG.E R24, desc[UR8][R14.64+0x1c] ;  /* 0x00001c080e181981 */ /* 0x000ea2000c1e1900 */
[----:B-1----:R-:W1:Y:S03]  /*3540*/  @P1 LDC.64 R20, c[0x0][0x380] ;  /* 0x0000e000ff141b82 */ /* 0x002e660000000a00 */
[----:B------:R-:W4:Y:S01]  /*3550*/  @P2 LDG.E R22, desc[UR8][R14.64+0x18] ;  /* 0x000018080e162981 */ /* 0x000f22000c1e1900 */
[----:B0-----:R-:W-:-:S03]  /*3560*/  @P0 IMAD.WIDE R16, R27, 0x4, R16 ;  /* 0x000000041b100825 */ /* 0x001fc600078e0210 */
[----:B------:R0:W5:Y:S04]  /*3570*/  @P6 LDG.E R27, desc[UR8][R14.64+0x10] ;  /* 0x000010080e1b6981 */ /* 0x000168000c1e1900 */
[----:B------:R-:W2:Y:S01]  /*3580*/  @P0 LDG.E R17, desc[UR8][R16.64] ;  /* 0x0000000810110981 */ /* 0x000ea2000c1e1900 */
[----:B-1----:R-:W-:-:S06]  /*3590*/  @P1 IMAD.WIDE R20, R26, 0x4, R20 ;  /* 0x000000041a141825 */ /* 0x002fcc00078e0214 */
[----:B------:R-:W2:Y:S01]  /*35a0*/  @P1 LDG.E R21, desc[UR8][R20.64] ;  /* 0x0000000814151981 */ /* 0x000ea2000c1e1900 */
[----:B0-----:R-:W-:Y:S01]  /*35b0*/  MOV R14, R0 ;  /* 0x00000000000e7202 */ /* 0x001fe20000000f00 */
[----:B------:R-:W-:Y:S02]  /*35c0*/  IMAD.MOV.U32 R15, RZ, RZ, R11 ;  /* 0x000000ffff0f7224 */ /* 0x000fe400078e000b */
[----:B-----5:R-:W-:-:S04]  /*35d0*/  @P6 FFMA.FTZ R18, R27, R19, R18 ;  /* 0x000000131b126223 */ /* 0x020fc80000010012 */
[----:B---3--:R-:W-:-:S04]  /*35e0*/  @P4 FFMA.FTZ R18, R29, R23, R18 ;  /* 0x000000171d124223 */ /* 0x008fc80000010012 */
[----:B----4-:R-:W-:-:S04]  /*35f0*/  @P2 FFMA.FTZ R18, R22, R25, R18 ;  /* 0x0000001916122223 */ /* 0x010fc80000010012 */
[----:B--2---:R-:W-:-:S04]  /*3600*/  @P1 FFMA.FTZ R18, R24, R21, R18 ;  /* 0x0000001518121223 */ /* 0x004fc80000010012 */
[----:B------:R-:W-:Y:S01]  /*3610*/  @P0 FFMA.FTZ R18, R28, R17, R18 ;  /* 0x000000111c120223 */ /* 0x000fe20000010012 */
[----:B------:R-:W-:-:S04]  /*3620*/  IADD3 R9, P0, PT, R4, R9, RZ ;  /* 0x0000000904097210 */ /* 0x000fc80007f1e0ff */
[----:B------:R1:W-:Y:S01]  /*3630*/  STG.E desc[UR8][R14.64], R18 ;  /* 0x000000120e007986 */ /* 0x0003e2000c101908 */
[----:B------:R-:W-:Y:S02]  /*3640*/  IADD3.X R3, PT, PT, RZ, R3, RZ, P0, !PT ;  /* 0x00000003ff037210 */ /* 0x000fe400007fe4ff */
[----:B------:R-:W-:-:S04]  /*3650*/  ISETP.GE.U32.AND P0, PT, R9, UR14, PT ;  /* 0x0000000e09007c0c */ /* 0x000fc8000bf06070 */
[----:B------:R-:W-:Y:S02]  /*3660*/  ISETP.GE.AND.EX P0, PT, R3, UR7, PT, P0 ;  /* 0x0000000703007c0c */ /* 0x000fe4000bf06300 */
[----:B------:R-:W-:-:S04]  /*3670*/  LEA R0, P1, R4, R0, 0x2 ;  /* 0x0000000004007211 */ /* 0x000fc800078210ff */
[----:B------:R-:W-:-:S07]  /*3680*/  LEA.HI.X R11, R4, R11, RZ, 0x2, P1 ;  /* 0x0000000b040b7211 */ /* 0x000fce00008f14ff */
[----:B-1----:R-:W-:Y:S05]  /*3690*/  @!P0 BRA `(.L_x_1512) ;  /* 0xfffffff000f88947 */ /* 0x002fea000383ffff */
[----:B------:R-:W-:Y:S05]  /*36a0*/  EXIT ;  /* 0x000000000000794d */ /* 0x000fea0003800000 */
.L_x_1513:
        /* <DEDUP_REMOVED lines=13> */
.L_x_1780:


//--------------------- .text._ZN2at6native51_GLOBAL__N__2c613397_18_DepthwiseConv2d_cu_9959487031conv_depthwise2d_forward_kernelILi5EfiEEvNS_27GenericPackedTensorAccessorIKT0_Lm4ENS_16DefaultPtrTraitsEiEENS3_IS4_Lm4ES6_iEES7_NS3_IS5_Lm1ES6_iEEbT1_iiiiiiiiiiiiii --------------------------
	.section	.text._ZN2at6native51_GLOBAL__N__2c613397_18_DepthwiseConv2d_cu_9959487031conv_depthwise2d_forward_kernelILi5EfiEEvNS_27GenericPackedTensorAccessorIKT0_Lm4ENS_16DefaultPtrTraitsEiEENS3_IS4_Lm4ES6_iEES7_NS3_IS5_Lm1ES6_iEEbT1_iiiiiiiiiiiiii,"ax",@progbits
	.align	128
.text._ZN2at6native51_GLOBAL__N__2c613397_18_DepthwiseConv2d_cu_9959487031conv_depthwise2d_forward_kernelILi5EfiEEvNS_27GenericPackedTensorAccessorIKT0_Lm4ENS_16DefaultPtrTraitsEiEENS3_IS4_Lm4ES6_iEES7_NS3_IS5_Lm1ES6_iEEbT1_iiiiiiiiiiiiii:
        .type           _ZN2at6native51_GLOBAL__N__2c613397_18_DepthwiseConv2d_cu_9959487031conv_depthwise2d_forward_kernelILi5EfiEEvNS_27GenericPackedTensorAccessorIKT0_Lm4ENS_16DefaultPtrTraitsEiEENS3_IS4_Lm4ES6_iEES7_NS3_IS5_Lm1ES6_iEEbT1_iiiiiiiiiiiiii,@function
        .size           _ZN2at6native51_GLOBAL__N__2c613397_18_DepthwiseConv2d_cu_9959487031conv_depthwise2d_forward_kernelILi5EfiEEvNS_27GenericPackedTensorAccessorIKT0_Lm4ENS_16DefaultPtrTraitsEiEENS3_IS4_Lm4ES6_iEES7_NS3_IS5_Lm1ES6_iEEbT1_iiiiiiiiiiiiii,(.L_x_1781 - _ZN2at6native51_GLOBAL__N__2c613397_18_DepthwiseConv2d_cu_9959487031conv_depthwise2d_forward_kernelILi5EfiEEvNS_27GenericPackedTensorAccessorIKT0_Lm4ENS_16DefaultPtrTraitsEiEENS3_IS4_Lm4ES6_iEES7_NS3_IS5_Lm1ES6_iEEbT1_iiiiiiiiiiiiii)
        .other          _ZN2at6native51_GLOBAL__N__2c613397_18_DepthwiseConv2d_cu_9959487031conv_depthwise2d_forward_kernelILi5EfiEEvNS_27GenericPackedTensorAccessorIKT0_Lm4ENS_16DefaultPtrTraitsEiEENS3_IS4_Lm4ES6_iEES7_NS3_IS5_Lm1ES6_iEEbT1_iiiiiiiiiiiiii,@"STO_CUDA_ENTRY STV_DEFAULT"
_ZN2at6native51_GLOBAL__N__2c613397_18_DepthwiseConv2d_cu_9959487031conv_depthwise2d_forward_kernelILi5EfiEEvNS_27GenericPackedTensorAccessorIKT0_Lm4ENS_16DefaultPtrTraitsEiEENS3_IS4_Lm4ES6_iEES7_NS3_IS5_Lm1ES6_iEEbT1_iiiiiiiiiiiiii:
        /* <DEDUP_REMOVED lines=44> */
.L_x_1516:
        /* <DEDUP_REMOVED lines=42> */
[----:B0-----:R-:W-:-:S07]  /*0560*/  MOV R18, RZ ;  /* 0x000000ff00127202 */ /* 0x001fce0000000f00 */
        /* <DEDUP_REMOVED lines=8> */
[----:B------:R-:W-:-:S03]  /*05f0*/  ISETP.GE.AND P2, PT, R23, RZ, PT ;  /* 0x000000ff1700720c */ /* 0x000fc60003f46270 */
[----:B------:R-:W-:Y:S02]  /*0600*/  IMAD.MOV.U32 R19, RZ, RZ, R20 ;  /* 0x000000ffff137224 */ /* 0x000fe400078e0014 */
[----:B------:R-:W-:Y:S02]  /*0610*/  IMAD.MOV R20, RZ, RZ, -R23 ;  /* 0x000000ffff147224 */ /* 0x000fe400078e0a17 */
[----:B------:R-:W-:-:S04]  /*0620*/  IMAD.HI.U32 R18, R18, R19, RZ ;  /* 0x0000001312127227 */ /* 0x000fc800078e00ff */
[----:B------:R-:W-:Y:S01]  /*0630*/  IMAD R20, R8, R20, R21 ;  /* 0x0000001408147224 */ /* 0x000fe200078e0215 */
[----:B------:R-:W-:Y:S02]  /*0640*/  IADD3 R22, PT, PT, -R18, RZ, RZ ;  /* 0x000000ff12167210 */ /* 0x000fe40007ffe1ff */
[----:B------:R-:W-:-:S03]  /*0650*/  IADD3 R18, PT, PT, -R21, RZ, RZ ;  /* 0x000000ff15127210 */ /* 0x000fc60007ffe1ff */
[----:B------:R-:W-:Y:S02]  /*0660*/  IMAD R19, R0, R22, R19 ;  /* 0x0000001600137224 */ /* 0x000fe400078e0213 */
[----:B------:R-:W-:-:S03]  /*0670*/  IMAD R25, R6, R18, R9 ;  /* 0x0000001206197224 */ /* 0x000fc600078e0209 */
[----:B------:R-:W-:Y:S01]  /*0680*/  ISETP.GT.U32.AND P0, PT, R0, R19, PT ;  /* 0x000000130000720c */ /* 0x000fe20003f04070 */
[----:B--2---:R-:W-:Y:S02]  /*0690*/  IMAD R25, R25, R10, -R16 ;  /* 0x0000000a19197224 */ /* 0x004fe400078e0a10 */
[----:B------:R-:W-:-:S03]  /*06a0*/  IMAD R10, R20, R11, -R17 ;  /* 0x0000000b140a7224 */ /* 0x000fc600078e0a11 */
[----:B------:R-:W-:Y:S01]  /*06b0*/  ISETP.GE.AND P3, PT, R25, UR10, PT ;  /* 0x0000000a19007c0c */ /* 0x000fe2000bf66270 */
[----:B------:R-:W-:Y:S01]  /*06c0*/  IMAD R20, R23, UR11, R10 ;  /* 0x0000000b17147c24 */ /* 0x000fe2000f8e020a */
[C---:B------:R-:W-:Y:S02]  /*06d0*/  ISETP.GE.AND P6, PT, R10.reuse, UR11, PT ;  /* 0x0000000b0a007c0c */ /* 0x040fe4000bfc6270 */
[----:B------:R-:W-:Y:S02]  /*06e0*/  ISETP.GT.AND P3, PT, R25, -0x1, !P3 ;  /* 0xffffffff1900780c */ /* 0x000fe40005f64270 */
[----:B------:R-:W-:Y:S02]  /*06f0*/  ISETP.GT.AND P6, PT, R10, -0x1, !P6 ;  /* 0xffffffff0a00780c */ /* 0x000fe400077c4270 */
[----:B------:R-:W-:Y:S02]  /*0700*/  @!P0 IADD3 R19, PT, PT, R19, -R0, RZ ;  /* 0x8000000013138210 */ /* 0x000fe40007ffe0ff */
[----:B------:R-:W-:-:S02]  /*0710*/  IADD3 R17, PT, PT, R25, UR5, RZ ;  /* 0x0000000519117c10 */ /* 0x000fc4000fffe0ff */
[----:B------:R-:W-:Y:S02]  /*0720*/  PLOP3.LUT P0, PT, P6, P3, PT, 0x80, 0x8 ;  /* 0x000000000008781c */ /* 0x000fe40003707070 */
[----:B------:R-:W-:Y:S02]  /*0730*/  ISETP.GT.U32.AND P4, PT, R0, R19, PT ;  /* 0x000000130000720c */ /* 0x000fe40003f84070 */
[----:B------:R-:W-:-:S04]  /*0740*/  ISETP.GE.AND P1, PT, R17, UR10, PT ;  /* 0x0000000a11007c0c */ /* 0x000fc8000bf26270 */
[----:B------:R-:W-:-:S04]  /*0750*/  ISETP.GT.AND P1, PT, R17, -0x1, !P1 ;  /* 0xffffffff1100780c */ /* 0x000fc80004f24270 */
[----:B------:R-:W-:Y:S01]  /*0760*/  PLOP3.LUT P5, PT, P6, P1, PT, 0x80, 0x8 ;  /* 0x000000000008781c */ /* 0x000fe200037a3070 */
[----:B------:R-:W0:Y:S01]  /*0770*/  @P0 LDC.64 R28, c[0x0][0x380] ;  /* 0x0000e000ff1c0b82 */ /* 0x000e220000000a00 */
[----:B------:R-:W-:Y:S02]  /*0780*/  @P0 IMAD R21, R20, UR10, R25 ;  /* 0x0000000a14150c24 */ /* 0x000fe4000f8e0219 */
[----:B------:R-:W-:Y:S01]  /*0790*/  @!P4 IMAD.IADD R19, R19, 0x1, -R0 ;  /* 0x000000011313c824 */ /* 0x000fe200078e0a00 */
[----:B------:R-:W-:-:S04]  /*07a0*/  ISETP.NE.AND P4, PT, R7, RZ, PT ;  /* 0x000000ff0700720c */ /* 0x000fc80003f85270 */
[----:B------:R-:W-:-:S04]  /*07b0*/  @!P2 IADD3 R19, PT, PT, -R19, RZ, RZ ;  /* 0x000000ff1313a210 */ /* 0x000fc80007ffe1ff */
[----:B------:R-:W1:Y:S05]  /*07c0*/  @P5 LDC.64 R22, c[0x0][0x380] ;  /* 0x0000e000ff165b82 */ /* 0x000e6a0000000a00 */
[----:B------:R-:W-:-:S05]  /*07d0*/  @!P4 LOP3.LUT R19, RZ, R7, RZ, 0x33, !PT ;  /* 0x00000007ff13c212 */ /* 0x000fca00078e33ff */
[C---:B------:R-:W-:Y:S02]  /*07e0*/  IMAD R11, R19.reuse, UR4, RZ ;  /* 0x00000004130b7c24 */ /* 0x040fe4000f8e02ff */
[----:B------:R-:W-:-:S04]  /*07f0*/  IMAD.WIDE R26, R19, 0x4, R14 ;  /* 0x00000004131a7825 */ /* 0x000fc800078e020e */
[----:B0-----:R-:W-:Y:S01]  /*0800*/  @P0 IMAD.WIDE R28, R21, 0x4, R28 ;  /* 0x00000004151c0825 */ /* 0x001fe200078e021c */
[----:B------:R-:W2:Y:S03]  /*0810*/  LDG.E R0, desc[UR8][R26.64] ;  /* 0x000000081a007981 */ /* 0x000ea6000c1e1900 */
[----:B------:R-:W-:Y:S02]  /*0820*/  IMAD.WIDE R18, R11, 0x4, R12 ;  /* 0x000000040b127825 */ /* 0x000fe400078e020c */
[----:B------:R1:W2:Y:S02]  /*0830*/  @P0 LDG.E R11, desc[UR8][R28.64] ;  /* 0x000000081c0b0981 */ /* 0x0002a4000c1e1900 */
[----:B------:R-:W-:Y:S02]  /*0840*/  @P5 IMAD R16, R20, UR10, R17 ;  /* 0x0000000a14105c24 */ /* 0x000fe4000f8e0211 */
[----:B------:R-:W2:Y:S02]  /*0850*/  @P0 LDG.E R21, desc[UR8][R18.64] ;  /* 0x0000000812150981 */ /* 0x000ea4000c1e1900 */
[----:B-1----:R-:W-:-:S02]  /*0860*/  @P5 IMAD.WIDE R28, R16, 0x4, R22 ;  /* 0x00000004101c5825 */ /* 0x002fc400078e0216 */
[----:B------:R-:W3:Y:S04]  /*0870*/  @P5 LDG.E R16, desc[UR8][R18.64+0x4] ;  /* 0x0000040812105981 */ /* 0x000ee8000c1e1900 */
[----:B------:R-:W3:Y:S01]  /*0880*/  @P5 LDG.E R24, desc[UR8][R28.64] ;  /* 0x000000081c185981 */ /* 0x000ee2000c1e1900 */
[----:B------:R-:W-:-:S04]  /*0890*/  IADD3 R27, PT, PT, R17, UR5, RZ ;  /* 0x00000005111b7c10 */ /* 0x000fc8000fffe0ff */
[----:B------:R-:W-:-:S04]  /*08a0*/  ISETP.GE.AND P2, PT, R27, UR10, PT ;  /* 0x0000000a1b007c0c */ /* 0x000fc8000bf46270 */
[----:B------:R-:W-:-:S04]  /*08b0*/  ISETP.GT.AND P2, PT, R27, -0x1, !P2 ;  /* 0xffffffff1b00780c */ /* 0x000fc80005744270 */
[----:B------:R-:W-:-:S13]  /*08c0*/  PLOP3.LUT P4, PT, P6, P2, PT, 0x80, 0x8 ;  /* 0x000000000008781c */ /* 0x000fda0003785070 */
[----:B------:R-:W0:Y:S01]  /*08d0*/  @P4 LDC.64 R22, c[0x0][0x380] ;  /* 0x0000e000ff164b82 */ /* 0x000e220000000a00 */
[----:B--2---:R-:W-:Y:S01]  /*08e0*/  @P0 FFMA.FTZ R0, R21, R11, R0 ;  /* 0x0000000b15000223 */ /* 0x004fe20000010000 */
[----:B------:R-:W-:-:S04]  /*08f0*/  @P4 IMAD R11, R20, UR10, R27 ;  /* 0x0000000a140b4c24 */ /* 0x000fc8000f8e021b */
[----:B0-----:R-:W-:-:S04]  /*0900*/  @P4 IMAD.WIDE R22, R11, 0x4, R22 ;  /* 0x000000040b164825 */ /* 0x001fc800078e0216 */
[----:B------:R-:W-:Y:S01]  /*0910*/  VIADD R11, R27, UR5 ;  /* 0x000000051b0b7c36 */ /* 0x000fe20008000000 */
[----:B------:R0:W2:Y:S01]  /*0920*/  @P4 LDG.E R21, desc[UR8][R22.64] ;  /* 0x0000000816154981 */ /* 0x0000a2000c1e1900 */
[----:B---3--:R-:W-:-:S03]  /*0930*/  @P5 FFMA.FTZ R0, R16, R24, R0 ;  /* 0x0000001810005223 */ /* 0x008fc60000010000 */
[----:B------:R-:W2:Y:S01]  /*0940*/  @P4 LDG.E R16, desc[UR8][R18.64+0x8] ;  /* 0x0000080812104981 */ /* 0x000ea2000c1e1900 */
[----:B------:R-:W-:-:S04]  /*0950*/  ISETP.GE.AND P0, PT, R11, UR10, PT ;  /* 0x0000000a0b007c0c */ /* 0x000fc8000bf06270 */
[----:B------:R-:W-:-:S04]  /*0960*/  ISETP.GT.AND P0, PT, R11, -0x1, !P0 ;  /* 0xffffffff0b00780c */ /* 0x000fc80004704270 */
[----:B------:R-:W-:-:S13]  /*0970*/  PLOP3.LUT P5, PT, P6, P0, PT, 0x80, 0x8 ;  /* 0x000000000008781c */ /* 0x000fda00037a1070 */
[----:B0-----:R-:W0:Y:S01]  /*0980*/  @P5 LDC.64 R22, c[0x0][0x380] ;  /* 0x0000e000ff165b82 */ /* 0x001e220000000a00 */
[----:B------:R-:W-:Y:S01]  /*0990*/  @P5 IMAD R29, R20, UR10, R11 ;  /* 0x0000000a141d5c24 */ /* 0x000fe2000f8e020b */
[----:B------:R-:W3:Y:S03]  /*09a0*/  @P5 LDG.E R24, desc[UR8][R18.64+0xc] ;  /* 0x00000c0812185981 */ /* 0x000ee6000c1e1900 */
[----:B0-----:R-:W-:-:S06]  /*09b0*/  @P5 IMAD.WIDE R28, R29, 0x4, R22 ;  /* 0x000000041d1c5825 */ /* 0x001fcc00078e0216 */
[----:B------:R-:W3:Y:S01]  /*09c0*/  @P5 LDG.E R29, desc[UR8][R28.64] ;  /* 0x000000081c1d5981 */ /* 0x000ee2000c1e1900 */
[----:B--2---:R-:W-:Y:S01]  /*09d0*/  @P4 FFMA.FTZ R0, R16, R21, R0 ;  /* 0x0000001510004223 */ /* 0x004fe20000010000 */
[----:B------:R-:W-:-:S04]  /*09e0*/  IADD3 R21, PT, PT, R11, UR5, RZ ;  /* 0x000000050b157c10 */ /* 0x000fc8000fffe0ff */
[----:B------:R-:W-:-:S04]  /*09f0*/  ISETP.GE.AND P4, PT, R21, UR10, PT ;  /* 0x0000000a15007c0c */ /* 0x000fc8000bf86270 */
[----:B------:R-:W-:-:S04]  /*0a00*/  ISETP.GT.AND P4, PT, R21, -0x1, !P4 ;  /* 0xffffffff1500780c */ /* 0x000fc80006784270 */
[----:B------:R-:W-:-:S13]  /*0a10*/  PLOP3.LUT P6, PT, P6, P4, PT, 0x80, 0x8 ;  /* 0x000000000008781c */ /* 0x000fda00037c9070 */
[----:B------:R-:W0:Y:S01]  /*0a20*/  @P6 LDC.64 R22, c[0x0][0x380] ;  /* 0x0000e000ff166b82 */ /* 0x000e220000000a00 */
[----:B------:R-:W-:-:S04]  /*0a30*/  @P6 IMAD R16, R20, UR10, R21 ;  /* 0x0000000a14106c24 */ /* 0x000fc8000f8e0215 */
[----:B0-----:R-:W-:-:S04]  /*0a40*/  @P6 IMAD.WIDE R22, R16, 0x4, R22 ;  /* 0x0000000410166825 */ /* 0x001fc800078e0216 */
[----:B---3--:R-:W-:Y:S02]  /*0a50*/  @P5 FFMA.FTZ R0, R24, R29, R0 ;  /* 0x0000001d18005223 */ /* 0x008fe40000010000 */
[----:B------:R-:W2:Y:S04]  /*0a60*/  @P6 LDG.E R29, desc[UR8][R18.64+0x10] ;  /* 0x00001008121d6981 */ /* 0x000ea8000c1e1900 */
[----:B------:R-:W2:Y:S01]  /*0a70*/  @P6 LDG.E R22, desc[UR8][R22.64] ;  /* 0x0000000816166981 */ /* 0x000ea2000c1e1900 */
[----:B------:R-:W-:-:S04]  /*0a80*/  IADD3 R10, PT, PT, R10, UR6, RZ ;  /* 0x000000060a0a7c10 */ /* 0x000fc8000fffe0ff */
[----:B------:R-:W-:-:S04]  /*0a90*/  ISETP.GE.AND P5, PT, R10, UR11, PT ;  /* 0x0000000b0a007c0c */ /* 0x000fc8000bfa6270 */
[----:B------:R-:W-:Y:S01]  /*0aa0*/  ISETP.GT.AND P5, PT, R10, -0x1, !P5 ;  /* 0xffffffff0a00780c */ /* 0x000fe20006fa4270 */
[----:B------:R-:W-:Y:S02]  /*0ab0*/  VIADD R20, R20, UR6 ;  /* 0x0000000614147c36 */ /* 0x000fe40008000000 */
[----:B--2---:R-:W-:Y:S01]  /*0ac0*/  @P6 FFMA.FTZ R0, R29, R22, R0 ;  /* 0x000000161d006223 */ /* 0x004fe20000010000 */
[----:B------:R-:W-:-:S13]  /*0ad0*/  PLOP3.LUT P6, PT, P5, P3, PT, 0x80, 0x8 ;  /* 0x000000000008781c */ /* 0x000fda0002fc7070 */
[----:B------:R-:W0:Y:S01]  /*0ae0*/  @P6 LDC.64 R22, c[0x0][0x380] ;  /* 0x0000e000ff166b82 */ /* 0x000e220000000a00 */
[----:B------:R-:W-:-:S04]  /*0af0*/  @P6 IMAD R29, R20, UR10, R25 ;  /* 0x0000000a141d6c24 */ /* 0x000fc8000f8e0219 */
[----:B0-----:R-:W-:Y:S02]  /*0b00*/  @P6 IMAD.WIDE R28, R29, 0x4, R22 ;  /* 0x000000041d1c6825 */ /* 0x001fe400078e0216 */
[----:B------:R-:W2:Y:S04]  /*0b10*/  @P6 LDG.E R23, desc[UR8][R18.64+0x14] ;  /* 0x0000140812176981 */ /* 0x000ea8000c1e1900 */
[----:B------:R-:W2:Y:S02]  /*0b20*/  @P6 LDG.E R28, desc[UR8][R28.64] ;  /* 0x000000081c1c6981 */ /* 0x000ea4000c1e1900 */
        /* <DEDUP_REMOVED lines=10> */
[----:B------:R-:W-:Y:S01]  /*0bd0*/  @P6 IMAD R29, R20, UR10, R27 ;  /* 0x0000000a141d6c24 */ /* 0x000fe2000f8e021b */
[----:B------:R-:W2:Y:S03]  /*0be0*/  @P6 LDG.E R16, desc[UR8][R18.64+0x1c] ;  /* 0x00001c0812106981 */ /* 0x000ea6000c1e1900 */
[----:B0-----:R-:W-:-:S06]  /*0bf0*/  @P6 IMAD.WIDE R28, R29, 0x4, R22 ;  /* 0x000000041d1c6825 */ /* 0x001fcc00078e0216 */
[----:B------:R-:W2:Y:S02]  /*0c00*/  @P6 LDG.E R29, desc[UR8][R28.64] ;  /* 0x000000081c1d6981 */ /* 0x000ea4000c1e1900 */
[----:B--2---:R-:W-:Y:S01]  /*0c10*/  @P6 FFMA.FTZ R0, R16, R29, R0 ;  /* 0x0000001d10006223 */ /* 0x004fe20000010000 */
[----:B------:R-:W-:-:S13]  /*0c20*/  PLOP3.LUT P6, PT, P5, P0, PT, 0x80, 0x8 ;  /* 0x000000000008781c */ /* 0x000fda0002fc1070 */
[----:B------:R-:W0:Y:S01]  /*0c30*/  @P6 LDC.64 R22, c[0x0][0x380] ;  /* 0x0000e000ff166b82 */ /* 0x000e220000000a00 */
[----:B------:R-:W-:-:S04]  /*0c40*/  @P6 IMAD R16, R20, UR10, R11 ;  /* 0x0000000a14106c24 */ /* 0x000fc8000f8e020b */
[----:B0-----:R-:W-:Y:S02]  /*0c50*/  @P6 IMAD.WIDE R28, R16, 0x4, R22 ;  /* 0x00000004101c6825 */ /* 0x001fe400078e0216 */
[----:B------:R-:W2:Y:S04]  /*0c60*/  @P6 LDG.E R16, desc[UR8][R18.64+0x20] ;  /* 0x0000200812106981 */ /* 0x000ea8000c1e1900 */
[----:B------:R-:W2:Y:S01]  /*0c70*/  @P6 LDG.E R24, desc[UR8][R28.64] ;  /* 0x000000081c186981 */ /* 0x000ea2000c1e1900 */
[----:B------:R-:W-:-:S13]  /*0c80*/  PLOP3.LUT P5, PT, P5, P4, PT, 0x80, 0x8 ;  /* 0x000000000008781c */ /* 0x000fda0002fa9070 */
[----:B------:R-:W0:Y:S01]  /*0c90*/  @P5 LDC.64 R22, c[0x0][0x380] ;  /* 0x0000e000ff165b82 */ /* 0x000e220000000a00 */
[----:B--2---:R-:W-:Y:S01]  /*0ca0*/  @P6 FFMA.FTZ R0, R16, R24, R0 ;  /* 0x0000001810006223 */ /* 0x004fe20000010000 */
[----:B------:R-:W-:-:S04]  /*0cb0*/  @P5 IMAD R16, R20, UR10, R21 ;  /* 0x0000000a14105c24 */ /* 0x000fc8000f8e0215 */
[----:B0-----:R-:W-:Y:S02]  /*0cc0*/  @P5 IMAD.WIDE R22, R16, 0x4, R22 ;  /* 0x0000000410165825 */ /* 0x001fe400078e0216 */
[----:B------:R-:W2:Y:S04]  /*0cd0*/  @P5 LDG.E R16, desc[UR8][R18.64+0x24] ;  /* 0x0000240812105981 */ /* 0x000ea8000c1e1900 */
[----:B------:R-:W2:Y:S01]  /*0ce0*/  @P5 LDG.E R23, desc[UR8][R22.64] ;  /* 0x0000000816175981 */ /* 0x000ea2000c1e1900 */
[----:B------:R-:W-:-:S04]  /*0cf0*/  IADD3 R10, PT, PT, R10, UR6, RZ ;  /* 0x000000060a0a7c10 */ /* 0x000fc8000fffe0ff */
[----:B------:R-:W-:-:S04]  /*0d00*/  ISETP.GE.AND P6, PT, R10, UR11, PT ;  /* 0x0000000b0a007c0c */ /* 0x000fc8000bfc6270 */
[----:B------:R-:W-:Y:S02]  /*0d10*/  ISETP.GT.AND P6, PT, R10, -0x1, !P6 ;  /* 0xffffffff0a00780c */ /* 0x000fe400077c4270 */
[----:B------:R-:W-:Y:S01]  /*0d20*/  IADD3 R20, PT, PT, R20, UR6, RZ ;  /* 0x0000000614147c10 */ /* 0x000fe2000fffe0ff */
        /* <DEDUP_REMOVED lines=35> */
[----:B------:R-:W-:-:S05]  /*0f60*/  VIADD R10, R10, UR6 ;  /* 0x000000060a0a7c36 */ /* 0x000fca0008000000 */
        /* <DEDUP_REMOVED lines=33> */
[----:B------:R-:W-:Y:S01]  /*1180*/  IADD3 R10, PT, PT, R10, UR6, RZ ;  /* 0x000000060a0a7c10 */ /* 0x000fe2000fffe0ff */
[----:B--2---:R-:W-:Y:S01]  /*1190*/  @P6 FFMA.FTZ R0, R16, R24, R0 ;  /* 0x0000001810006223 */ /* 0x004fe20000010000 */
[----:B------:R-:W-:-:S04]  /*11a0*/  @P5 IMAD R16, R20, UR10, R21 ;  /* 0x0000000a14105c24 */ /* 0x000fc8000f8e0215 */
[----:B0-----:R-:W-:Y:S02]  /*11b0*/  @P5 IMAD.WIDE R22, R16, 0x4, R22 ;  /* 0x0000000410165825 */ /* 0x001fe400078e0216 */
[----:B------:R-:W2:Y:S04]  /*11c0*/  @P5 LDG.E R16, desc[UR8][R18.64+0x4c] ;  /* 0x00004c0812105981 */ /* 0x000ea8000c1e1900 */
[----:B------:R-:W2:Y:S01]  /*11d0*/  @P5 LDG.E R23, desc[UR8][R22.64] ;  /* 0x0000000816175981 */ /* 0x000ea2000c1e1900 */
[----:B------:R-:W-:-:S04]  /*11e0*/  ISETP.GE.AND P6, PT, R10, UR11, PT ;  /* 0x0000000b0a007c0c */ /* 0x000fc8000bfc6270 */
[----:B------:R-:W-:-:S04]  /*11f0*/  ISETP.GT.AND P6, PT, R10, -0x1, !P6 ;  /* 0xffffffff0a00780c */ /* 0x000fc800077c4270 */
[----:B------:R-:W-:-:S13]  /*1200*/  PLOP3.LUT P3, PT, P6, P3, PT, 0x80, 0x8 ;  /* 0x000000000008781c */ /* 0x000fda0003767070 */
[----:B------:R-:W0:Y:S01]  /*1210*/  @P3 LDC.64 R28, c[0x0][0x380] ;  /* 0x0000e000ff1c3b82 */ /* 0x000e220000000a00 */
[----:B------:R-:W-:Y:S01]  /*1220*/  PLOP3.LUT P1, PT, P6, P1, PT, 0x80, 0x8 ;  /* 0x000000000008781c */ /* 0x000fe20003723070 */
[----:B------:R-:W-:-:S04]  /*1230*/  VIADD R20, R20, UR6 ;  /* 0x0000000614147c36 */ /* 0x000fc80008000000 */
[----:B------:R-:W-:Y:S01]  /*1240*/  @P3 IMAD R25, R20, UR10, R25 ;  /* 0x0000000a14193c24 */ /* 0x000fe2000f8e0219 */
[----:B------:R-:W-:-:S03]  /*1250*/  PLOP3.LUT P4, PT, P6, P4, PT, 0x80, 0x8 ;  /* 0x000000000008781c */ /* 0x000fc60003789070 */
[----:B0-----:R-:W-:Y:S01]  /*1260*/  @P3 IMAD.WIDE R28, R25, 0x4, R28 ;  /* 0x00000004191c3825 */ /* 0x001fe200078e021c */
[----:B------:R-:W-:-:S03]  /*1270*/  PLOP3.LUT P2, PT, P6, P2, PT, 0x80, 0x8 ;  /* 0x000000000008781c */ /* 0x000fc60003745070 */
[----:B------:R-:W0:Y:S01]  /*1280*/  @P1 LDC.64 R24, c[0x0][0x380] ;  /* 0x0000e000ff181b82 */ /* 0x000e220000000a00 */
[----:B------:R-:W-:Y:S01]  /*1290*/  PLOP3.LUT P0, PT, P6, P0, PT, 0x80, 0x8 ;  /* 0x000000000008781c */ /* 0x000fe20003701070 */
[----:B------:R-:W-:-:S04]  /*12a0*/  @P1 IMAD R17, R20, UR10, R17 ;  /* 0x0000000a14111c24 */ /* 0x000fc8000f8e0211 */
[----:B------:R-:W3:Y:S01]  /*12b0*/  @P4 LDG.E R26, desc[UR8][R18.64+0x60] ;  /* 0x00006008121a4981 */ /* 0x000ee2000c1e1900 */
[----:B------:R-:W-:Y:S02]  /*12c0*/  @P4 IMAD R21, R20, UR10, R21 ;  /* 0x0000000a14154c24 */ /* 0x000fe4000f8e0215 */
[----:B0-----:R-:W-:-:S04]  /*12d0*/  @P1 IMAD.WIDE R24, R17, 0x4, R24 ;  /* 0x0000000411181825 */ /* 0x001fc800078e0218 */
[C---:B------:R-:W-:Y:S02]  /*12e0*/  @P2 IMAD R27, R20.reuse, UR10, R27 ;  /* 0x0000000a141b2c24 */ /* 0x040fe4000f8e021b */
[----:B------:R-:W-:Y:S01]  /*12f0*/  @P0 IMAD R10, R20, UR10, R11 ;  /* 0x0000000a140a0c24 */ /* 0x000fe2000f8e020b */
[----:B------:R-:W4:Y:S04]  /*1300*/  @P1 LDG.E R24, desc[UR8][R24.64] ;  /* 0x0000000818181981 */ /* 0x000f28000c1e1900 */
[----:B------:R-:W5:Y:S04]  /*1310*/  @P3 LDG.E R11, desc[UR8][R28.64] ;  /* 0x000000081c0b3981 */ /* 0x000f68000c1e1900 */
[----:B------:R-:W3:Y:S04]  /*1320*/  @P2 LDG.E R25, desc[UR8][R18.64+0x58] ;  /* 0x0000580812192981 */ /* 0x000ee8000c1e1900 */
[----:B------:R-:W5:Y:S01]  /*1330*/  @P3 LDG.E R29, desc[UR8][R18.64+0x50] ;  /* 0x00005008121d3981 */ /* 0x000f62000c1e1900 */
[----:B--2---:R-:W-:-:S02]  /*1340*/  @P5 FFMA.FTZ R0, R16, R23, R0 ;  /* 0x0000001710005223 */ /* 0x004fc40000010000 */
[----:B------:R-:W0:Y:S08]  /*1350*/  @P4 LDC.64 R16, c[0x0][0x380] ;  /* 0x0000e000ff104b82 */ /* 0x000e300000000a00 */
[----:B------:R-:W1:Y:S01]  /*1360*/  @P2 LDC.64 R22, c[0x0][0x380] ;  /* 0x0000e000ff162b82 */ /* 0x000e620000000a00 */
[----:B0-----:R-:W-:-:S07]  /*1370*/  @P4 IMAD.WIDE R16, R21, 0x4, R16 ;  /* 0x0000000415104825 */ /* 0x001fce00078e0210 */
[----:B------:R-:W0:Y:S01]  /*1380*/  @P0 LDC.64 R20, c[0x0][0x380] ;  /* 0x0000e000ff140b82 */ /* 0x000e220000000a00 */
[----:B------:R-:W2:Y:S01]  /*1390*/  @P4 LDG.E R17, desc[UR8][R16.64] ;  /* 0x0000000810114981 */ /* 0x000ea2000c1e1900 */
[----:B-1----:R-:W-:-:S03]  /*13a0*/  @P2 IMAD.WIDE R22, R27, 0x4, R22 ;  /* 0x000000041b162825 */ /* 0x002fc600078e0216 */
[----:B------:R-:W4:Y:S04]  /*13b0*/  @P1 LDG.E R27, desc[UR8][R18.64+0x54] ;  /* 0x00005408121b1981 */ /* 0x000f28000c1e1900 */
[----:B------:R-:W3:Y:S04]  /*13c0*/  @P2 LDG.E R22, desc[UR8][R22.64] ;  /* 0x0000000816162981 */ /* 0x000ee8000c1e1900 */
[----:B------:R-:W2:Y:S01]  /*13d0*/  @P0 LDG.E R23, desc[UR8][R18.64+0x5c] ;  /* 0x00005c0812170981 */ /* 0x000ea2000c1e1900 */
[----:B0-----:R-:W-:-:S06]  /*13e0*/  @P0 IMAD.WIDE R20, R10, 0x4, R20 ;  /* 0x000000040a140825 */ /* 0x001fcc00078e0214 */
[----:B------:R-:W2:Y:S01]  /*13f0*/  @P0 LDG.E R20, desc[UR8][R20.64] ;  /* 0x0000000814140981 */ /* 0x000ea2000c1e1900 */
[----:B-----5:R-:W-:-:S04]  /*1400*/  @P3 FFMA.FTZ R0, R29, R11, R0 ;  /* 0x0000000b1d003223 */ /* 0x020fc80000010000 */
[----:B----4-:R-:W-:-:S04]  /*1410*/  @P1 FFMA.FTZ R0, R27, R24, R0 ;  /* 0x000000181b001223 */ /* 0x010fc80000010000 */
[----:B---3--:R-:W-:Y:S01]  /*1420*/  @P2 FFMA.FTZ R0, R25, R22, R0 ;  /* 0x0000001619002223 */ /* 0x008fe20000010000 */
[----:B------:R-:W-:-:S04]  /*1430*/  LEA R10, P1, R9, UR12, 0x2 ;  /* 0x0000000c090a7c11 */ /* 0x000fc8000f8210ff */
[----:B------:R-:W-:Y:S01]  /*1440*/  LEA.HI.X R11, R9, UR13, R3, 0x2, P1 ;  /* 0x0000000d090b7c11 */ /* 0x000fe200088f1403 */
[----:B--2---:R-:W-:Y:S01]  /*1450*/  @P0 FFMA.FTZ R0, R23, R20, R0 ;  /* 0x0000001417000223 */ /* 0x004fe20000010000 */
        /* <DEDUP_REMOVED lines=8> */
.L_x_1515:
        /* <DEDUP_REMOVED lines=15> */
[----:B-----5:R-:W-:Y:S02]  /*15d0*/  HFMA2 R10, -RZ, RZ, 0, 0 ;  /* 0x00000000ff0a7431 */ /* 0x020fe400000001ff */
[----:B--2---:R-:W-:-:S04]  /*15e0*/  IMAD.MOV R0, RZ, RZ, -R11 ;  /* 0x000000ffff007224 */ /* 0x004fc800078e0a0b */
[----:B------:R-:W-:-:S04]  /*15f0*/  IMAD R15, R0, R5, RZ ;  /* 0x00000005000f7224 */ /* 0x000fc800078e02ff */
[----:B01-34-:R-:W-:-:S07]  /*1600*/  IMAD.HI.U32 R2, R11, R15, R10 ;  /* 0x0000000f0b027227 */ /* 0x01bfce00078e000a */
.L_x_1517:
        /* <DEDUP_REMOVED lines=13> */
[----:B------:R-:W-:Y:S01]  /*16e0*/  LOP3.LUT R0, R9, R6, RZ, 0x3c, !PT ;  /* 0x0000000609007212 */ /* 0x000fe200078e3cff */
[----:B------:R0:W1:Y:S01]  /*16f0*/  F2I.FTZ.U32.TRUNC.NTZ R11, R10 ;  /* 0x0000000a000b7305 */ /* 0x000062000021f000 */
[----:B------:R-:W-:Y:S02]  /*1700*/  ISETP.NE.AND P1, PT, R6, RZ, PT ;  /* 0x000000ff0600720c */ /* 0x000fe40003f25270 */
[----:B------:R-:W-:-:S02]  /*1710*/  ISETP.GE.AND P2, PT, R0, RZ, PT ;  /* 0x000000ff0000720c */ /* 0x000fc40003f46270 */
[----:B------:R-:W-:Y:S01]  /*1720*/  IABS R0, R7 ;  /* 0x0000000700007213 */ /* 0x000fe20000000000 */
[----:B0-----:R-:W-:-:S04]  /*1730*/  IMAD.MOV.U32 R10, RZ, RZ, RZ ;  /* 0x000000ffff0a7224 */ /* 0x001fc800078e00ff */
[----:B------:R-:W-:Y:S01]  /*1740*/  @P0 VIADD R19, R19, 0x1 ;  /* 0x0000000113130836 */ /* 0x000fe20000000000 */
[----:B-1----:R-:W-:-:S05]  /*1750*/  IADD3 R15, PT, PT, RZ, -R11, RZ ;  /* 0x8000000bff0f7210 */ /* 0x002fca0007ffe0ff */
        /* <DEDUP_REMOVED lines=10> */
[----:B------:R-:W-:Y:S01]  /*1800*/  IMAD R11, R14, R10, R11 ;  /* 0x0000000a0e0b7224 */ /* 0x000fe200078e020b */
[----:B------:R-:W-:-:S04]  /*1810*/  LOP3.LUT R10, R19, R8, RZ, 0x3c, !PT ;  /* 0x00000008130a7212 */ /* 0x000fc800078e3cff */
[----:B------:R-:W-:Y:S02]  /*1820*/  ISETP.GT.U32.AND P1, PT, R14, R11, PT ;  /* 0x0000000b0e00720c */ /* 0x000fe40003f24070 */
[----:B------:R-:W-:Y:S01]  /*1830*/  ISETP.GE.AND P2, PT, R10, RZ, PT ;  /* 0x000000ff0a00720c */ /* 0x000fe20003f46270 */
[----:B------:R-:W-:Y:S01]  /*1840*/  IMAD.MOV.U32 R10, RZ, RZ, RZ ;  /* 0x000000ffff0a7224 */ /* 0x000fe200078e00ff */
[----:B0-----:R-:W-:-:S09]  /*1850*/  IADD3 R16, PT, PT, R15, 0xffffffe, RZ ;  /* 0x0ffffffe0f107810 */ /* 0x001fd20007ffe0ff */
[----:B------:R-:W-:Y:S01]  /*1860*/  @!P1 IMAD.IADD R11, R11, 0x1, -R14 ;  /* 0x000000010b0b9824 */ /* 0x000fe200078e0a0e */
[----:B------:R-:W-:Y:S02]  /*1870*/  @!P1 IADD3 R17, PT, PT, R17, 0x1, RZ ;  /* 0x0000000111119810 */ /* 0x000fe40007ffe0ff */
[----:B------:R-:W-:Y:S02]  /*1880*/  ISETP.NE.AND P1, PT, R8, RZ, PT ;  /* 0x000000ff0800720c */ /* 0x000fe40003f25270 */
[----:B------:R-:W-:Y:S02]  /*1890*/  ISETP.GE.U32.AND P0, PT, R11, R14, PT ;  /* 0x0000000e0b00720c */ /* 0x000fe40003f06070 */
[----:B------:R0:W1:Y:S02]  /*18a0*/  F2I.FTZ.U32.TRUNC.NTZ R11, R16 ;  /* 0x00000010000b7305 */ /* 0x000064000021f000 */
[----:B0-----:R-:W-:-:S09]  /*18b0*/  IADD3 R16, PT, PT, -R19, RZ, RZ ;  /* 0x000000ff13107210 */ /* 0x001fd20007ffe1ff */
[----:B------:R-:W-:Y:S02]  /*18c0*/  @P0 VIADD R17, R17, 0x1 ;  /* 0x0000000111110836 */ /* 0x000fe40000000000 */
[----:B------:R-:W-:Y:S01]  /*18d0*/  IMAD R23, R6, R16, R9 ;  /* 0x0000001006177224 */ /* 0x000fe200078e0209 */
[----:B-1----:R-:W-:Y:S02]  /*18e0*/  IADD3 R15, PT, PT, RZ, -R11, RZ ;  /* 0x8000000bff0f7210 */ /* 0x002fe40007ffe0ff */
[----:B------:R-:W-:Y:S02]  /*18f0*/  @!P2 IADD3 R17, PT, PT, -R17, RZ, RZ ;  /* 0x000000ff1111a210 */ /* 0x000fe40007ffe1ff */
[----:B------:R-:W-:Y:S01]  /*1900*/  @!P1 LOP3.LUT R17, RZ, R8, RZ, 0x33, !PT ;  /* 0x00000008ff119212 */ /* 0x000fe200078e33ff */
[----:B------:R-:W-:-:S03]  /*1910*/  IMAD R15, R15, R0, RZ ;  /* 0x000000000f0f7224 */ /* 0x000fc600078e02ff */
[----:B------:R-:W-:Y:S01]  /*1920*/  IABS R21, R17 ;  /* 0x0000001100157213 */ /* 0x000fe20000000000 */
[----:B------:R-:W-:Y:S01]  /*1930*/  IMAD.HI.U32 R10, R11, R15, R10 ;  /* 0x0000000f0b0a7227 */ /* 0x000fe200078e000a */
[C---:B------:R-:W-:Y:S01]  /*1940*/  IADD3 R18, PT, PT, -R17.reuse, RZ, RZ ;  /* 0x000000ff11127210 */ /* 0x040fe20007ffe1ff */
[----:B------:R-:W0:Y:S01]  /*1950*/  LDC.64 R14, c[0x0][0x438] ;  /* 0x00010e00ff0e7b82 */ /* 0x000e220000000a00 */
[----:B------:R-:W-:-:S03]  /*1960*/  ISETP.GE.AND P5, PT, R17, RZ, PT ;  /* 0x000000ff1100720c */ /* 0x000fc60003fa6270 */
[----:B------:R-:W-:-:S04]  /*1970*/  IMAD.HI.U32 R10, R10, R21, RZ ;  /* 0x000000150a0a7227 */ /* 0x000fc800078e00ff */
[----:B------:R-:W-:Y:S01]  /*1980*/  IMAD R18, R8, R18, R19 ;  /* 0x0000001208127224 */ /* 0x000fe200078e0213 */
[----:B------:R-:W-:-:S05]  /*1990*/  IADD3 R10, PT, PT, -R10, RZ, RZ ;  /* 0x000000ff0a0a7210 */ /* 0x000fca0007ffe1ff */
[C---:B------:R-:W-:Y:S02]  /*19a0*/  IMAD R21, R0.reuse, R10, R21 ;  /* 0x0000000a00157224 */ /* 0x040fe400078e0215 */
[----:B------:R-:W0:Y:S03]  /*19b0*/  LDC.64 R10, c[0x0][0x430] ;  /* 0x00010c00ff0a7b82 */ /* 0x000e260000000a00 */
[----:B------:R-:W-:-:S13]  /*19c0*/  ISETP.GT.U32.AND P0, PT, R0, R21, PT ;  /* 0x000000150000720c */ /* 0x000fda0003f04070 */
[----:B------:R-:W-:-:S05]  /*19d0*/  @!P0 IMAD.IADD R21, R21, 0x1, -R0 ;  /* 0x0000000115158824 */ /* 0x000fca00078e0a00 */
[----:B------:R-:W-:Y:S01]  /*19e0*/  ISETP.GT.U32.AND P1, PT, R0, R21, PT ;  /* 0x000000150000720c */ /* 0x000fe20003f24070 */
[----:B0-----:R-:W-:Y:S02]  /*19f0*/  IMAD R10, R23, R10, -R14 ;  /* 0x0000000a170a7224 */ /* 0x001fe400078e0a0e */
[----:B------:R-:W-:Y:S02]  /*1a00*/  IMAD R18, R18, R11, -R15 ;  /* 0x0000000b12127224 */ /* 0x000fe400078e0a0f */
[C---:B------:R-:W-:Y:S01]  /*1a10*/  VIADD R27, R10.reuse, UR5 ;  /* 0x000000050a1b7c36 */ /* 0x040fe20008000000 */
[----:B------:R-:W-:Y:S01]  /*1a20*/  ISETP.GE.AND P0, PT, R10, UR10, PT ;  /* 0x0000000a0a007c0c */ /* 0x000fe2000bf06270 */
[----:B------:R-:W-:Y:S01]  /*1a30*/  IMAD R14, R17, UR11, R18 ;  /* 0x0000000b110e7c24 */ /* 0x000fe2000f8e0212 */
[----:B------:R-:W-:Y:S02]  /*1a40*/  ISETP.GE.AND P6, PT, R18, UR11, PT ;  /* 0x0000000b12007c0c */ /* 0x000fe4000bfc6270 */
[----:B------:R-:W-:-:S03]  /*1a50*/  ISETP.GT.AND P0, PT, R10, -0x1, !P0 ;  /* 0xffffffff0a00780c */ /* 0x000fc60004704270 */
[----:B------:R-:W-:Y:S02]  /*1a60*/  @!P1 IADD3 R21, PT, PT, R21, -R0, RZ ;  /* 0x8000000015159210 */ /* 0x000fe40007ffe0ff */
[----:B------:R-:W-:Y:S02]  /*1a70*/  ISETP.GT.AND P6, PT, R18, -0x1, !P6 ;  /* 0xffffffff1200780c */ /* 0x000fe400077c4270 */
[----:B------:R-:W-:Y:S02]  /*1a80*/  ISETP.NE.AND P1, PT, R7, RZ, PT ;  /* 0x000000ff0700720c */ /* 0x000fe40003f25270 */
[C---:B------:R-:W-:Y:S02]  /*1a90*/  ISETP.GE.AND P4, PT, R27.reuse, UR10, PT ;  /* 0x0000000a1b007c0c */ /* 0x040fe4000bf86270 */
[----:B------:R-:W-:Y:S02]  /*1aa0*/  IADD3 R15, PT, PT, R27, UR5, RZ ;  /* 0x000000051b0f7c10 */ /* 0x000fe4000fffe0ff */
[----:B------:R-:W-:-:S02]  /*1ab0*/  MOV R0, R21 ;  /* 0x0000001500007202 */ /* 0x000fc40000000f00 */
[----:B------:R-:W-:Y:S02]  /*1ac0*/  PLOP3.LUT P2, PT, P6, P0, PT, 0x80, 0x8 ;  /* 0x000000000008781c */ /* 0x000fe40003741070 */
[----:B------:R-:W-:Y:S01]  /*1ad0*/  ISETP.GT.AND P4, PT, R27, -0x1, !P4 ;  /* 0xffffffff1b00780c */ /* 0x000fe20006784270 */
[----:B------:R-:W-:Y:S01]  /*1ae0*/  @!P5 IMAD.MOV R0, RZ, RZ, -R0 ;  /* 0x000000ffff00d224 */ /* 0x000fe200078e0a00 */
[C---:B------:R-:W-:Y:S02]  /*1af0*/  ISETP.GE.AND P3, PT, R15.reuse, UR10, PT ;  /* 0x0000000a0f007c0c */ /* 0x040fe4000bf66270 */
[----:B------:R-:W-:Y:S02]  /*1b00*/  PLOP3.LUT P5, PT, P6, P4, PT, 0x80, 0x8 ;  /* 0x000000000008781c */ /* 0x000fe400037a9070 */
[----:B------:R-:W-:Y:S02]  /*1b10*/  ISETP.GT.AND P3, PT, R15, -0x1, !P3 ;  /* 0xffffffff0f00780c */ /* 0x000fe40005f64270 */
[----:B------:R-:W-:-:S02]  /*1b20*/  @!P1 LOP3.LUT R0, RZ, R7, RZ, 0x33, !PT ;  /* 0x00000007ff009212 */ /* 0x000fc400078e33ff */
[----:B------:R-:W-:Y:S01]  /*1b30*/  PLOP3.LUT P1, PT, P6, P3, PT, 0x80, 0x8 ;  /* 0x000000000008781c */ /* 0x000fe20003727070 */
[----:B------:R-:W0:Y:S01]  /*1b40*/  @P2 LDC.64 R24, c[0x0][0x380] ;  /* 0x0000e000ff182b82 */ /* 0x000e220000000a00 */
[----:B------:R-:W-:Y:S02]  /*1b50*/  @P2 IMAD R11, R14, UR10, R10 ;  /* 0x0000000a0e0b2c24 */ /* 0x000fe4000f8e020a */
[----:B------:R-:W-:-:S04]  /*1b60*/  IMAD R17, R0, UR4, RZ ;  /* 0x0000000400117c24 */ /* 0x000fc8000f8e02ff */
[----:B------:R-:W-:Y:S01]  /*1b70*/  IMAD.WIDE R16, R17, 0x4, R12 ;  /* 0x0000000411107825 */ /* 0x000fe200078e020c */
[----:B------:R-:W1:Y:S04]  /*1b80*/  @P5 LDC.64 R22, c[0x0][0x380] ;  /* 0x0000e000ff165b82 */ /* 0x000e680000000a00 */
[----:B------:R-:W2:Y:S04]  /*1b90*/  @P2 LDG.E R19, desc[UR8][R16.64] ;  /* 0x0000000810132981 */ /* 0x000ea8000c1e1900 */
[----:B------:R-:W3:Y:S01]  /*1ba0*/  @P1 LDC.64 R20, c[0x0][0x380] ;  /* 0x0000e000ff141b82 */ /* 0x000ee20000000a00 */
[----:B------:R-:W4:Y:S04]  /*1bb0*/  @P5 LDG.E R29, desc[UR8][R16.64+0x4] ;  /* 0x00000408101d5981 */ /* 0x000f28000c1e1900 */
[----:B------:R-:W5:Y:S01]  /*1bc0*/  @P1 LDG.E R26, desc[UR8][R16.64+0x8] ;  /* 0x00000808101a1981 */ /* 0x000f62000c1e1900 */
[----:B0-----:R-:W-:-:S04]  /*1bd0*/  @P2 IMAD.WIDE R24, R11, 0x4, R24 ;  /* 0x000000040b182825 */ /* 0x001fc800078e0218 */
[----:B------:R-:W-:Y:S02]  /*1be0*/  @P5 IMAD R11, R14, UR10, R27 ;  /* 0x0000000a0e0b5c24 */ /* 0x000fe4000f8e021b */
[----:B------:R-:W2:Y:S02]  /*1bf0*/  @P2 LDG.E R24, desc[UR8][R24.64] ;  /* 0x0000000818182981 */ /* 0x000ea4000c1e1900 */
[----:B-1----:R-:W-:-:S04]  /*1c00*/  @P5 IMAD.WIDE R22, R11, 0x4, R22 ;  /* 0x000000040b165825 */ /* 0x002fc800078e0216 */
[----:B------:R-:W-:Y:S02]  /*1c10*/  @P1 IMAD R11, R14, UR10, R15 ;  /* 0x0000000a0e0b1c24 */ /* 0x000fe4000f8e020f */
[----:B------:R-:W4:Y:S02]  /*1c20*/  @P5 LDG.E R22, desc[UR8][R22.64] ;  /* 0x0000000816165981 */ /* 0x000f24000c1e1900 */
[----:B---3--:R-:W-:-:S06]  /*1c30*/  @P1 IMAD.WIDE R20, R11, 0x4, R20 ;  /* 0x000000040b141825 */ /* 0x008fcc00078e0214 */
[----:B------:R-:W5:Y:S01]  /*1c40*/  @P1 LDG.E R21, desc[UR8][R20.64] ;  /* 0x0000000814151981 */ /* 0x000f62000c1e1900 */
[----:B------:R-:W-:Y:S02]  /*1c50*/  IADD3 R11, PT, PT, R15, UR5, RZ ;  /* 0x000000050f0b7c10 */ /* 0x000fe4000fffe0ff */
[----:B------:R-:W-:Y:S01]  /*1c60*/  MOV R0, RZ ;  /* 0x000000ff00007202 */ /* 0x000fe20000000f00 */
[----:B--2---:R-:W-:Y:S01]  /*1c70*/  @P2 FFMA.FTZ R0, R19, R24, RZ ;  /* 0x0000001813002223 */ /* 0x004fe200000100ff */
[C---:B------:R-:W-:Y:S01]  /*1c80*/  ISETP.GE.AND P2, PT, R11.reuse, UR10, PT ;  /* 0x0000000a0b007c0c */ /* 0x040fe2000bf46270 */
[----:B------:R-:W-:-:S03]  /*1c90*/  VIADD R19, R11, UR5 ;  /* 0x000000050b137c36 */ /* 0x000fc60008000000 */
[----:B------:R-:W-:Y:S01]  /*1ca0*/  ISETP.GT.AND P2, PT, R11, -0x1, !P2 ;  /* 0xffffffff0b00780c */ /* 0x000fe20005744270 */
[----:B----4-:R-:W-:-:S03]  /*1cb0*/  @P5 FFMA.FTZ R0, R29, R22, R0 ;  /* 0x000000161d005223 */ /* 0x010fc60000010000 */
[----:B------:R-:W-:Y:S01]  /*1cc0*/  PLOP3.LUT P5, PT, P6, P2, PT, 0x80, 0x8 ;  /* 0x000000000008781c */ /* 0x000fe200037a5070 */
[----:B-----5:R-:W-:Y:S01]  /*1cd0*/  @P1 FFMA.FTZ R0, R26, R21, R0 ;  /* 0x000000151a001223 */ /* 0x020fe20000010000 */
[----:B------:R-:W-:-:S04]  /*1ce0*/  ISETP.GE.AND P1, PT, R19, UR10, PT ;  /* 0x0000000a13007c0c */ /* 0x000fc8000bf26270 */
[----:B------:R-:W-:-:S07]  /*1cf0*/  ISETP.GT.AND P1, PT, R19, -0x1, !P1 ;  /* 0xffffffff1300780c */ /* 0x000fce0004f24270 */
[----:B------:R-:W0:Y:S01]  /*1d00*/  @P5 LDC.64 R22, c[0x0][0x380] ;  /* 0x0000e000ff165b82 */ /* 0x000e220000000a00 */
[----:B------:R-:W2:Y:S01]  /*1d10*/  @P5 LDG.E R29, desc[UR8][R16.64+0xc] ;  /* 0x00000c08101d5981 */ /* 0x000ea2000c1e1900 */
[----:B------:R-:W-:Y:S01]  /*1d20*/  PLOP3.LUT P6, PT, P6, P1, PT, 0x80, 0x8 ;  /* 0x000000000008781c */ /* 0x000fe200037c3070 */
[----:B------:R-:W-:-:S12]  /*1d30*/  @P5 IMAD R25, R14, UR10, R11 ;  /* 0x0000000a0e195c24 */ /* 0x000fd8000f8e020b */
[----:B------:R-:W1:Y:S01]  /*1d40*/  @P6 LDC.64 R20, c[0x0][0x380] ;  /* 0x0000e000ff146b82 */ /* 0x000e620000000a00 */
[----:B0-----:R-:W-:-:S04]  /*1d50*/  @P5 IMAD.WIDE R22, R25, 0x4, R22 ;  /* 0x0000000419165825 */ /* 0x001fc800078e0216 */
[----:B------:R-:W-:Y:S02]  /*1d60*/  @P6 IMAD R25, R14, UR10, R19 ;  /* 0x0000000a0e196c24 */ /* 0x000fe4000f8e0213 */
[----:B------:R-:W2:Y:S02]  /*1d70*/  @P5 LDG.E R23, desc[UR8][R22.64] ;  /* 0x0000000816175981 */ /* 0x000ea4000c1e1900 */
[----:B-1----:R-:W-:Y:S02]  /*1d80*/  @P6 IMAD.WIDE R24, R25, 0x4, R20 ;  /* 0x0000000419186825 */ /* 0x002fe400078e0214 */
[----:B------:R-:W3:Y:S04]  /*1d90*/  @P6 LDG.E R21, desc[UR8][R16.64+0x10] ;  /* 0x0000100810156981 */ /* 0x000ee8000c1e1900 */
[----:B------:R-:W3:Y:S01]  /*1da0*/  @P6 LDG.E R24, desc[UR8][R24.64] ;  /* 0x0000000818186981 */ /* 0x000ee2000c1e1900 */
[----:B------:R-:W-:-:S02]  /*1db0*/  IADD3 R18, PT, PT, R18, UR6, RZ ;  /* 0x0000000612127c10 */ /* 0x000fc4000fffe0ff */
[----:B------:R-:W-:Y:S01]  /*1dc0*/  IADD3 R14, PT, PT, R14, UR6, RZ ;  /* 0x000000060e0e7c10 */ /* 0x000fe2000fffe0ff */
[----:B--2---:R-:W-:Y:S01]  /*1dd0*/  @P5 FFMA.FTZ R0, R29, R23, R0 ;  /* 0x000000171d005223 */ /* 0x004fe20000010000 */
[----:B------:R-:W-:-:S04]  /*1de0*/  ISETP.GE.AND P5, PT, R18, UR11, PT ;  /* 0x0000000b12007c0c */ /* 0x000fc8000bfa6270 */
[----:B------:R-:W-:Y:S01]  /*1df0*/  ISETP.GT.AND P5, PT, R18, -0x1, !P5 ;  /* 0xffffffff1200780c */ /* 0x000fe20006fa4270 */
[----:B---3--:R-:W-:-:S03]  /*1e00*/  @P6 FFMA.FTZ R0, R21, R24, R0 ;  /* 0x0000001815006223 */ /* 0x008fc60000010000 */
        /* <DEDUP_REMOVED lines=21> */
[----:B------:R-:W-:Y:S02]  /*1f60*/  PLOP3.LUT P6, PT, P5, P2, PT, 0x80, 0x8 ;  /* 0x000000000008781c */ /* 0x000fe40002fc5070 */
[----:B------:R-:W-:-:S11]  /*1f70*/  PLOP3.LUT P5, PT, P5, P1, PT, 0x80, 0x8 ;  /* 0x000000000008781c */ /* 0x000fd60002fa3070 */
[----:B------:R-:W0:Y:S08]  /*1f80*/  @P6 LDC.64 R22, c[0x0][0x380] ;  /* 0x0000e000ff166b82 */ /* 0x000e300000000a00 */
[----:B------:R-:W1:Y:S01]  /*1f90*/  @P5 LDC.64 R20, c[0x0][0x380] ;  /* 0x0000e000ff145b82 */ /* 0x000e620000000a00 */
[C---:B------:R-:W-:Y:S02]  /*1fa0*/  @P6 IMAD R29, R14.reuse, UR10, R11 ;  /* 0x0000000a0e1d6c24 */ /* 0x040fe4000f8e020b */
[----:B------:R-:W-:-:S02]  /*1fb0*/  @P5 IMAD R26, R14, UR10, R19 ;  /* 0x0000000a0e1a5c24 */ /* 0x000fc4000f8e0213 */
[----:B0-----:R-:W-:Y:S02]  /*1fc0*/  @P6 IMAD.WIDE R22, R29, 0x4, R22 ;  /* 0x000000041d166825 */ /* 0x001fe400078e0216 */
[----:B------:R-:W2:Y:S04]  /*1fd0*/  @P6 LDG.E R29, desc[UR8][R16.64+0x20] ;  /* 0x00002008101d6981 */ /* 0x000ea8000c1e1900 */
[----:B------:R-:W2:Y:S01]  /*1fe0*/  @P6 LDG.E R23, desc[UR8][R22.64] ;  /* 0x0000000816176981 */ /* 0x000ea2000c1e1900 */
[----:B-1----:R-:W-:-:S03]  /*1ff0*/  @P5 IMAD.WIDE R24, R26, 0x4, R20 ;  /* 0x000000041a185825 */ /* 0x002fc600078e0214 */
[----:B------:R-:W3:Y:S04]  /*2000*/  @P5 LDG.E R21, desc[UR8][R16.64+0x24] ;  /* 0x0000240810155981 */ /* 0x000ee8000c1e1900 */
[----:B------:R-:W3:Y:S01]  /*2010*/  @P5 LDG.E R24, desc[UR8][R24.64] ;  /* 0x0000000818185981 */ /* 0x000ee2000c1e1900 */
[----:B------:R-:W-:Y:S01]  /*2020*/  VIADD R18, R18, UR6 ;  /* 0x0000000612127c36 */ /* 0x000fe20008000000 */
[----:B------:R-:W-:Y:S01]  /*2030*/  IADD3 R14, PT, PT, R14, UR6, RZ ;  /* 0x000000060e0e7c10 */ /* 0x000fe2000fffe0ff */
[----:B--2---:R-:W-:-:S03]  /*2040*/  @P6 FFMA.FTZ R0, R29, R23, R0 ;  /* 0x000000171d006223 */ /* 0x004fc60000010000 */
        /* <DEDUP_REMOVED lines=36> */
[----:B------:R-:W-:Y:S01]  /*2290*/  IADD3 R18, PT, PT, R18, UR6, RZ ;  /* 0x0000000612127c10 */ /* 0x000fe2000fffe0ff */
[----:B------:R-:W-:Y:S02]  /*22a0*/  VIADD R14, R14, UR6 ;  /* 0x000000060e0e7c36 */ /* 0x000fe40008000000 */
        /* <DEDUP_REMOVED lines=30> */
[----:B------:R0:W2:Y:S01]  /*2490*/  @P6 LDG.E R20, desc[UR8][R20.64] ;  /* 0x0000000814146981 */ /* 0x0000a2000c1e1900 */
[----:B------:R-:W-:Y:S02]  /*24a0*/  PLOP3.LUT P5, PT, P5, P1, PT, 0x80, 0x8 ;  /* 0x000000000008781c */ /* 0x000fe40002fa3070 */
[----:B------:R-:W-:-:S11]  /*24b0*/  IADD3 R18, PT, PT, R18, UR6, RZ ;  /* 0x0000000612127c10 */ /* 0x000fd6000fffe0ff */
[----:B------:R-:W1:Y:S01]  /*24c0*/  @P5 LDC.64 R28, c[0x0][0x380] ;  /* 0x0000e000ff1c5b82 */ /* 0x000e620000000a00 */
[----:B0-----:R-:W-:-:S04]  /*24d0*/  @P5 IMAD R21, R14, UR10, R19 ;  /* 0x0000000a0e155c24 */ /* 0x001fc8000f8e0213 */
[----:B-1----:R-:W-:-:S04]  /*24e0*/  @P5 IMAD.WIDE R28, R21, 0x4, R28 ;  /* 0x00000004151c5825 */ /* 0x002fc800078e021c */
[----:B--2---:R-:W-:Y:S01]  /*24f0*/  @P6 FFMA.FTZ R0, R25, R20, R0 ;  /* 0x0000001419006223 */ /* 0x004fe20000010000 */
[----:B------:R-:W-:-:S04]  /*2500*/  ISETP.GE.AND P6, PT, R18, UR11, PT ;  /* 0x0000000b12007c0c */ /* 0x000fc8000bfc6270 */
[----:B------:R-:W-:-:S04]  /*2510*/  ISETP.GT.AND P6, PT, R18, -0x1, !P6 ;  /* 0xffffffff1200780c */ /* 0x000fc800077c4270 */
[----:B------:R-:W-:Y:S02]  /*2520*/  PLOP3.LUT P3, PT, P6, P3, PT, 0x80, 0x8 ;  /* 0x000000000008781c */ /* 0x000fe40003767070 */
[----:B------:R-:W-:-:S11]  /*2530*/  PLOP3.LUT P0, PT, P6, P0, PT, 0x80, 0x8 ;  /* 0x000000000008781c */ /* 0x000fd60003701070 */
[----:B------:R-:W0:Y:S01]  /*2540*/  @P3 LDC.64 R20, c[0x0][0x380] ;  /* 0x0000e000ff143b82 */ /* 0x000e220000000a00 */
[----:B------:R-:W-:Y:S02]  /*2550*/  PLOP3.LUT P1, PT, P6, P1, PT, 0x80, 0x8 ;  /* 0x000000000008781c */ /* 0x000fe40003723070 */
[----:B------:R-:W-:-:S05]  /*2560*/  IADD3 R18, PT, PT, R14, UR6, RZ ;  /* 0x000000060e127c10 */ /* 0x000fca000fffe0ff */
[----:B------:R-:W1:Y:S01]  /*2570*/  @P0 LDC.64 R24, c[0x0][0x380] ;  /* 0x0000e000ff180b82 */ /* 0x000e620000000a00 */
[C---:B------:R-:W-:Y:S01]  /*2580*/  @P3 IMAD R15, R18.reuse, UR10, R15 ;  /* 0x0000000a120f3c24 */ /* 0x040fe2000f8e020f */
[----:B------:R-:W-:Y:S01]  /*2590*/  PLOP3.LUT P4, PT, P6, P4, PT, 0x80, 0x8 ;  /* 0x000000000008781c */ /* 0x000fe20003789070 */
[C---:B------:R-:W-:Y:S01]  /*25a0*/  @P0 IMAD R23, R18.reuse, UR10, R10 ;  /* 0x0000000a12170c24 */ /* 0x040fe2000f8e020a */
[----:B------:R-:W-:Y:S02]  /*25b0*/  PLOP3.LUT P2, PT, P6, P2, PT, 0x80, 0x8 ;  /* 0x000000000008781c */ /* 0x000fe40003745070 */
[----:B------:R-:W2:Y:S01]  /*25c0*/  @P1 LDG.E R26, desc[UR8][R16.64+0x60] ;  /* 0x00006008101a1981 */ /* 0x000ea2000c1e1900 */
[----:B0-----:R-:W-:Y:S02]  /*25d0*/  @P3 IMAD.WIDE R20, R15, 0x4, R20 ;  /* 0x000000040f143825 */ /* 0x001fe400078e0214 */
[----:B------:R-:W0:Y:S02]  /*25e0*/  @P1 LDC.64 R14, c[0x0][0x380] ;  /* 0x0000e000ff0e1b82 */ /* 0x000e240000000a00 */
[----:B------:R-:W-:-:S02]  /*25f0*/  @P1 IMAD R19, R18, UR10, R19 ;  /* 0x0000000a12131c24 */ /* 0x000fc4000f8e0213 */
[----:B-1----:R-:W-:Y:S01]  /*2600*/  @P0 IMAD.WIDE R24, R23, 0x4, R24 ;  /* 0x0000000417180825 */ /* 0x002fe200078e0218 */
[----:B------:R-:W3:Y:S03]  /*2610*/  @P3 LDG.E R20, desc[UR8][R20.64] ;  /* 0x0000000814143981 */ /* 0x000ee6000c1e1900 */
[----:B------:R-:W1:Y:S01]  /*2620*/  @P4 LDC.64 R22, c[0x0][0x380] ;  /* 0x0000e000ff164b82 */ /* 0x000e620000000a00 */
[C---:B------:R-:W-:Y:S02]  /*2630*/  @P4 IMAD R27, R18.reuse, UR10, R27 ;  /* 0x0000000a121b4c24 */ /* 0x040fe4000f8e021b */
[----:B------:R-:W-:Y:S01]  /*2640*/  @P2 IMAD R10, R18, UR10, R11 ;  /* 0x0000000a120a2c24 */ /* 0x000fe2000f8e020b */
[----:B------:R-:W4:Y:S04]  /*2650*/  @P0 LDG.E R24, desc[UR8][R24.64] ;  /* 0x0000000818180981 */ /* 0x000f28000c1e1900 */
[----:B------:R-:W5:Y:S04]  /*2660*/  @P5 LDG.E R11, desc[UR8][R28.64] ;  /* 0x000000081c0b5981 */ /* 0x000f68000c1e1900 */
[----:B------:R-:W2:Y:S01]  /*2670*/  @P2 LDG.E R21, desc[UR8][R16.64+0x5c] ;  /* 0x00005c0810152981 */ /* 0x000ea2000c1e1900 */
[----:B0-----:R-:W-:-:S03]  /*2680*/  @P1 IMAD.WIDE R14, R19, 0x4, R14 ;  /* 0x00000004130e1825 */ /* 0x001fc600078e020e */
[----:B------:R-:W3:Y:S01]  /*2690*/  @P4 LDG.E R25, desc[UR8][R16.64+0x54] ;  /* 0x0000540810194981 */ /* 0x000ee2000c1e1900 */
[----:B------:R-:W0:Y:S03]  /*26a0*/  @P2 LDC.64 R18, c[0x0][0x380] ;  /* 0x0000e000ff122b82 */ /* 0x000e260000000a00 */
[----:B------:R-:W5:Y:S01]  /*26b0*/  @P5 LDG.E R29, desc[UR8][R16.64+0x4c] ;  /* 0x00004c08101d5981 */ /* 0x000f62000c1e1900 */
[----:B-1----:R-:W-:-:S03]  /*26c0*/  @P4 IMAD.WIDE R22, R27, 0x4, R22 ;  /* 0x000000041b164825 */ /* 0x002fc600078e0216 */
[----:B------:R-:W2:Y:S04]  /*26d0*/  @P1 LDG.E R15, desc[UR8][R14.64] ;  /* 0x000000080e0f1981 */ /* 0x000ea8000c1e1900 */
[----:B------:R-:W4:Y:S04]  /*26e0*/  @P0 LDG.E R27, desc[UR8][R16.64+0x50] ;  /* 0x00005008101b0981 */ /* 0x000f28000c1e1900 */
[----:B------:R-:W3:Y:S01]  /*26f0*/  @P4 LDG.E R22, desc[UR8][R22.64] ;  /* 0x0000000816164981 */ /* 0x000ee2000c1e1900 */
[----:B0-----:R-:W-:-:S03]  /*2700*/  @P2 IMAD.WIDE R18, R10, 0x4, R18 ;  /* 0x000000040a122825 */ /* 0x001fc600078e0212 */
[----:B------:R-:W2:Y:S04]  /*2710*/  @P3 LDG.E R23, desc[UR8][R16.64+0x58] ;  /* 0x0000580810173981 */ /* 0x000ea8000c1e1900 */
[----:B------:R-:W2:Y:S01]  /*2720*/  @P2 LDG.E R18, desc[UR8][R18.64] ;  /* 0x0000000812122981 */ /* 0x000ea2000c1e1900 */
[----:B-----5:R-:W-:-:S04]  /*2730*/  @P5 FFMA.FTZ R0, R29, R11, R0 ;  /* 0x0000000b1d005223 */ /* 0x020fc80000010000 */
[----:B----4-:R-:W-:-:S04]  /*2740*/  @P0 FFMA.FTZ R0, R27, R24, R0 ;  /* 0x000000181b000223 */ /* 0x010fc80000010000 */
[----:B---3--:R-:W-:Y:S01]  /*2750*/  @P4 FFMA.FTZ R0, R25, R22, R0 ;  /* 0x0000001619004223 */ /* 0x008fe20000010000 */
[----:B------:R-:W-:-:S03]  /*2760*/  LEA R10, P0, R9, UR12, 0x2 ;  /* 0x0000000c090a7c11 */ /* 0x000fc6000f8010ff */
[----:B--2---:R-:W-:Y:S01]  /*2770*/  @P3 FFMA.FTZ R0, R23, R20, R0 ;  /* 0x0000001417003223 */ /* 0x004fe20000010000 */
[----:B------:R-:W-:-:S03]  /*2780*/  LEA.HI.X R11, R9, UR13, R3, 0x2, P0 ;  /* 0x0000000d090b7c11 */ /* 0x000fc600080f1403 */
[----:B------:R-:W-:Y:S01]  /*2790*/  @P2 FFMA.FTZ R0, R21, R18, R0 ;  /* 0x0000001215002223 */ /* 0x000fe20000010000 */
[----:B------:R-:W-:-:S03]  /*27a0*/  IADD3 R9, P0, PT, R4, R9, RZ ;  /* 0x0000000904097210 */ /* 0x000fc60007f1e0ff */
[----:B------:R-:W-:Y:S02]  /*27b0*/  @P1 FFMA.FTZ R0, R26, R15, R0 ;  /* 0x0000000f1a001223 */ /* 0x000fe40000010000 */
[----:B------:R-:W-:Y:S01]  /*27c0*/  IMAD.X R3, RZ, RZ, R3, P0 ;  /* 0x000000ffff037224 */ /* 0x000fe200000e0603 */
[----:B------:R-:W-:Y:S02]  /*27d0*/  ISETP.GE.U32.AND P0, PT, R9, UR14, PT ;  /* 0x0000000e09007c0c */ /* 0x000fe4000bf06070 */
[----:B------:R0:W-:Y:S02]  /*27e0*/  STG.E desc[UR8][R10.64], R0 ;  /* 0x000000000a007986 */ /* 0x0001e4000c101908 */
[----:B------:R-:W-:-:S13]  /*27f0*/  ISETP.GE.AND.EX P0, PT, R3, UR7, PT, P0 ;  /* 0x0000000703007c0c */ /* 0x000fda000bf06300 */
[----:B0-----:R-:W-:Y:S05]  /*2800*/  @!P0 BRA `(.L_x_1517) ;  /* 0xffffffec00808947 */ /* 0x001fea000383ffff */
[----:B------:R-:W-:Y:S05]  /*2810*/  EXIT ;  /* 0x000000000000794d */ /* 0x000fea0003800000 */
.L_x_1514:
        /* <DEDUP_REMOVED lines=8> */
[----:B------:R-:W3:Y:S01]  /*28a0*/  LDCU UR5, c[0x0][0x440] ;  /* 0x00008800ff0577ac */ /* 0x000ee20008000800 */
[----:B------:R-:W4:Y:S01]  /*28b0*/  LDCU UR6, c[0x0][0x444] ;  /* 0x00008880ff0677ac */ /* 0x000f220008000800 */
[----:B------:R-:W0:Y:S01]  /*28c0*/  LDCU.64 UR10, c[0x0][0x418] ;  /* 0x00008300ff0a77ac */ /* 0x000e220008000a00 */
[----:B------:R-:W0:Y:S04]  /*28d0*/  LDCU.64 UR12, c[0x0][0x3a8] ;  /* 0x00007500ff0c77ac */ /* 0x000e280008000a00 */
[----:B--2---:R-:W2:Y:S02]  /*28e0*/  MUFU.RCP R0, R0 ;  /* 0x0000000000007308 */ /* 0x004ea40000001000 */
[----:B--2---:R-:W-:-:S06]  /*28f0*/  IADD3 R6, PT, PT, R0, 0xffffffe, RZ ;  /* 0x0ffffffe00067810 */ /* 0x004fcc0007ffe0ff */
[----:B------:R2:W5:Y:S02]  /*2900*/  F2I.FTZ.U32.TRUNC.NTZ R7, R6 ;  /* 0x0000000600077305 */ /* 0x000564000021f000 */
[----:B--2---:R-:W-:Y:S01]  /*2910*/  IMAD.MOV.U32 R6, RZ, RZ, RZ ;  /* 0x000000ffff067224 */ /* 0x004fe200078e00ff */
        /* <DEDUP_REMOVED lines=9> */
[----:B------:R-:W-:Y:S01]  /*29b0*/  LOP3.LUT R2, R13, R10, RZ, 0x3c, !PT ;  /* 0x0000000a0d027212 */ /* 0x000fe200078e3cff */
[----:B------:R-:W1:Y:S03]  /*29c0*/  LDC R7, c[0x0][0x414] ;  /* 0x00010500ff077b82 */ /* 0x000e660000000800 */
[----:B------:R-:W-:Y:S02]  /*29d0*/  ISETP.GT.U32.AND P1, PT, R5, R0, PT ;  /* 0x000000000500720c */ /* 0x000fe40003f24070 */
[----:B------:R-:W-:-:S03]  /*29e0*/  ISETP.GE.AND P2, PT, R2, RZ, PT ;  /* 0x000000ff0200720c */ /* 0x000fc60003f46270 */
[----:B------:R-:W1:Y:S08]  /*29f0*/  LDC R2, c[0x0][0x420] ;  /* 0x00010800ff027b82 */ /* 0x000e700000000800 */
[----:B------:R-:W-:Y:S01]  /*2a00*/  @!P1 IADD3 R0, PT, PT, R0, -R5, RZ ;  /* 0x8000000500009210 */ /* 0x000fe20007ffe0ff */
[----:B------:R-:W1:Y:S01]  /*2a10*/  LDC.64 R12, c[0x0][0x3d0] ;  /* 0x0000f400ff0c7b82 */ /* 0x000e620000000a00 */
[----:B------:R-:W-:Y:S01]  /*2a20*/  @!P1 VIADD R8, R8, 0x1 ;  /* 0x0000000108089836 */ /* 0x000fe20000000000 */
[----:B------:R-:W-:-:S02]  /*2a30*/  ISETP.NE.AND P1, PT, R10, RZ, PT ;  /* 0x000000ff0a00720c */ /* 0x000fc40003f25270 */
[----:B------:R-:W-:Y:S02]  /*2a40*/  ISETP.GE.U32.AND P0, PT, R0, R5, PT ;  /* 0x000000050000720c */ /* 0x000fe40003f06070 */
[----:B0-----:R-:W-:Y:S02]  /*2a50*/  IABS R0, R11 ;  /* 0x0000000b00007213 */ /* 0x001fe40000000000 */
[----:B------:R-:W0:Y:S09]  /*2a60*/  LDC R5, c[0x0][0x410] ;  /* 0x00010400ff057b82 */ /* 0x000e320000000800 */
[----:B------:R-:W-:-:S04]  /*2a70*/  @P0 IADD3 R8, PT, PT, R8, 0x1, RZ ;  /* 0x0000000108080810 */ /* 0x000fc80007ffe0ff */
[----:B------:R-:W-:Y:S02]  /*2a80*/  @!P2 IADD3 R8, PT, PT, -R8, RZ, RZ ;  /* 0x000000ff0808a210 */ /* 0x000fe40007ffe1ff */
[----:B--234-:R-:W-:-:S07]  /*2a90*/  @!P1 LOP3.LUT R8, RZ, R10, RZ, 0x33, !PT ;  /* 0x0000000aff089212 */ /* 0x01cfce00078e33ff */
.L_x_1519:
[----:B------:R-:W2:Y:S01]  /*2aa0*/  I2F.RP R15, R0 ;  /* 0x00000000000f7306 */ /* 0x000ea20000209400 */
[----:B------:R-:W-:Y:S01]  /*2ab0*/  IABS R18, R9 ;  /* 0x0000000900127213 */ /* 0x000fe20000000000 */
[----:B------:R-:W3:Y:S01]  /*2ac0*/  LDC.64 R22, c[0x0][0x430] ;  /* 0x00010c00ff167b82 */ /* 0x000ee20000000a00 */
[----:B------:R-:W-:-:S07]  /*2ad0*/  IABS R14, R6 ;  /* 0x00000006000e7213 */ /* 0x000fce0000000000 */
[----:B------:R-:W3:Y:S01]  /*2ae0*/  LDC.64 R24, c[0x0][0x438] ;  /* 0x00010e00ff187b82 */ /* 0x000ee20000000a00 */
[----:B--2---:R-:W2:Y:S02]  /*2af0*/  MUFU.RCP R15, R15 ;  /* 0x0000000f000f7308 */ /* 0x004ea40000001000 */
[----:B--2---:R-:W-:-:S06]  /*2b00*/  VIADD R10, R15, 0xffffffe ;  /* 0x0ffffffe0f0a7836 */ /* 0x004fcc0000000000 */
[----:B------:R-:W2:Y:S08]  /*2b10*/  I2F.RP R15, R14 ;  /* 0x0000000e000f7306 */ /* 0x000eb00000209400 */
[----:B------:R4:W5:Y:S08]  /*2b20*/  F2I.FTZ.U32.TRUNC.NTZ R11, R10 ;  /* 0x0000000a000b7305 */ /* 0x000970000021f000 */
[----:B--2---:R-:W2:Y:S01]  /*2b30*/  MUFU.RCP R15, R15 ;  /* 0x0000000f000f7308 */ /* 0x004ea20000001000 */
[----:B----4-:R-:W-:-:S02]  /*2b40*/  MOV R10, RZ ;  /* 0x000000ff000a7202 */ /* 0x010fc40000000f00 */
[----:B-----5:R-:W-:-:S05]  /*2b50*/  IADD3 R17, PT, PT, RZ, -R11, RZ ;  /* 0x8000000bff117210 */ /* 0x020fca0007ffe0ff */
[----:B------:R-:W-:-:S04]  /*2b60*/  IMAD R17, R17, R0, RZ ;  /* 0x0000000011117224 */ /* 0x000fc800078e02ff */
[----:B------:R-:W-:Y:S01]  /*2b70*/  IMAD.HI.U32 R16, R11, R17, R10 ;  /* 0x000000110b107227 */ /* 0x000fe200078e000a */
[----:B-1----:R-:W-:-:S03]  /*2b80*/  IABS R10, R2 ;  /* 0x00000002000a7213 */ /* 0x002fc60000000000 */
[----:B------:R-:W-:-:S04]  /*2b90*/  IMAD.MOV.U32 R11, RZ, RZ, R18 ;  /* 0x000000ffff0b7224 */ /* 0x000fc800078e0012 */
[----:B------:R-:W-:Y:S01]  /*2ba0*/  IMAD.HI.U32 R17, R16, R11, RZ ;  /* 0x0000000b10117227 */ /* 0x000fe200078e00ff */
[----:B------:R-:W-:-:S04]  /*2bb0*/  MOV R16, R10 ;  /* 0x0000000a00107202 */ /* 0x000fc80000000f00 */
[----:B------:R-:W-:-:S05]  /*2bc0*/  IADD3 R10, PT, PT, -R17, RZ, RZ ;  /* 0x000000ff110a7210 */ /* 0x000fca0007ffe1ff */
[----:B------:R-:W-:Y:S01]  /*2bd0*/  IMAD R11, R16, R10, R11 ;  /* 0x0000000a100b7224 */ /* 0x000fe200078e020b */
[----:B------:R-:W-:-:S04]  /*2be0*/  LOP3.LUT R10, R9, R2, RZ, 0x3c, !PT ;  /* 0x00000002090a7212 */ /* 0x000fc800078e3cff */
[----:B------:R-:W-:Y:S02]  /*2bf0*/  ISETP.GT.U32.AND P1, PT, R0, R11, PT ;  /* 0x0000000b0000720c */ /* 0x000fe40003f24070 */
[----:B------:R-:W-:Y:S01]  /*2c00*/  ISETP.GE.AND P2, PT, R10, RZ, PT ;  /* 0x000000ff0a00720c */ /* 0x000fe20003f46270 */
[----:B------:R-:W-:-:S10]  /*2c10*/  IMAD.MOV.U32 R10, RZ, RZ, RZ ;  /* 0x000000ffff0a7224 */ /* 0x000fd400078e00ff */
[----:B------:R-:W-:Y:S01]  /*2c20*/  @!P1 IMAD.IADD R11, R11, 0x1, -R16 ;  /* 0x000000010b0b9824 */ /* 0x000fe200078e0a10 */
[----:B--2---:R-:W-:Y:S02]  /*2c30*/  IADD3 R16, PT, PT, R15, 0xffffffe, RZ ;  /* 0x0ffffffe0f107810 */ /* 0x004fe40007ffe0ff */
[----:B------:R-:W-:Y:S02]  /*2c40*/  @!P1 IADD3 R17, PT, PT, R17, 0x1, RZ ;  /* 0x0000000111119810 */ /* 0x000fe40007ffe0ff */
[----:B------:R-:W-:Y:S02]  /*2c50*/  ISETP.GE.U32.AND P0, PT, R11, R0, PT ;  /* 0x000000000b00720c */ /* 0x000fe40003f06070 */
[----:B------:R-:W1:Y:S01]  /*2c60*/  F2I.FTZ.U32.TRUNC.NTZ R11, R16 ;  /* 0x00000010000b7305 */ /* 0x000e62000021f000 */
[----:B------:R-:W-:Y:S02]  /*2c70*/  ISETP.NE.AND P1, PT, R2, RZ, PT ;  /* 0x000000ff0200720c */ /* 0x000fe40003f25270 */
[----:B0-----:R-:W-:-:S08]  /*2c80*/  IABS R15, R5 ;  /* 0x00000005000f7213 */ /* 0x001fd00000000000 */
[----:B------:R-:W-:Y:S01]  /*2c90*/  @P0 VIADD R17, R17, 0x1 ;  /* 0x0000000111110836 */ /* 0x000fe20000000000 */
[----:B-1----:R-:W-:-:S04]  /*2ca0*/  IADD3 R19, PT, PT, RZ, -R11, RZ ;  /* 0x8000000bff137210 */ /* 0x002fc80007ffe0ff */
        /* <DEDUP_REMOVED lines=19> */
[----:B------:R-:W-:Y:S02]  /*2de0*/  ISETP.NE.AND P1, PT, R6, RZ, PT ;  /* 0x000000ff0600720c */ /* 0x000fe40003f25270 */
[----:B------:R-:W-:-:S08]  /*2df0*/  IABS R16, R7 ;  /* 0x0000000700107213 */ /* 0x000fd00000000000 */
[----:B------:R-:W-:Y:S01]  /*2e00*/  @P0 VIADD R18, R18, 0x1 ;  /* 0x0000000112120836 */ /* 0x000fe20000000000 */
[----:B0-----:R-:W-:-:S04]  /*2e10*/  IADD3 R10, PT, PT, RZ, -R11, RZ ;  /* 0x8000000bff0a7210 */ /* 0x001fc80007ffe0ff */
[----:B------:R-:W-:Y:S02]  /*2e20*/  @!P2 IADD3 R18, PT, PT, -R18, RZ, RZ ;  /* 0x000000ff1212a210 */ /* 0x000fe40007ffe1ff */
[----:B------:R-:W-:Y:S01]  /*2e30*/  @!P1 LOP3.LUT R18, RZ, R6, RZ, 0x33, !PT ;  /* 0x00000006ff129212 */ /* 0x000fe200078e33ff */
[----:B------:R-:W-:Y:S02]  /*2e40*/  IMAD R19, R10, R15, RZ ;  /* 0x0000000f0a137224 */ /* 0x000fe400078e02ff */
[----:B------:R-:W-:Y:S01]  /*2e50*/  IMAD.MOV.U32 R10, RZ, RZ, RZ ;  /* 0x000000ffff0a7224 */ /* 0x000fe200078e00ff */
[----:B------:R-:W-:-:S03]  /*2e60*/  IABS R14, R18 ;  /* 0x00000012000e7213 */ /* 0x000fc60000000000 */
[----:B------:R-:W-:-:S06]  /*2e70*/  IMAD.HI.U32 R19, R11, R19, R10 ;  /* 0x000000130b137227 */ /* 0x000fcc00078e000a */
        /* <DEDUP_REMOVED lines=8> */
[-C--:B------:R-:W-:Y:S02]  /*2f00*/  @!P1 IADD3 R14, PT, PT, R14, -R15.reuse, RZ ;  /* 0x8000000f0e0e9210 */ /* 0x080fe40007ffe0ff */
[----:B------:R-:W-:Y:S02]  /*2f10*/  @!P1 IADD3 R10, PT, PT, R10, 0x1, RZ ;  /* 0x000000010a0a9810 */ /* 0x000fe40007ffe0ff */
[----:B------:R-:W-:Y:S02]  /*2f20*/  ISETP.GE.U32.AND P0, PT, R14, R15, PT ;  /* 0x0000000f0e00720c */ /* 0x000fe40003f06070 */
[----:B------:R-:W-:Y:S01]  /*2f30*/  ISETP.NE.AND P1, PT, R5, RZ, PT ;  /* 0x000000ff0500720c */ /* 0x000fe20003f25270 */
[----:B0-----:R-:W-:-:S04]  /*2f40*/  VIADD R20, R19, 0xffffffe ;  /* 0x0ffffffe13147836 */ /* 0x001fc80000000000 */
[----:B------:R-:W0:Y:S06]  /*2f50*/  F2I.FTZ.U32.TRUNC.NTZ R11, R20 ;  /* 0x00000014000b7305 */ /* 0x000e2c000021f000 */
[----:B------:R-:W-:-:S05]  /*2f60*/  @P0 IADD3 R10, PT, PT, R10, 0x1, RZ ;  /* 0x000000010a0a0810 */ /* 0x000fca0007ffe0ff */
[----:B------:R-:W-:Y:S02]  /*2f70*/  IMAD.MOV.U32 R15, RZ, RZ, R10 ;  /* 0x000000ffff0f7224 */ /* 0x000fe400078e000a */
[----:B------:R-:W-:Y:S01]  /*2f80*/  HFMA2 R10, -RZ, RZ, 0, 0 ;  /* 0x00000000ff0a7431 */ /* 0x000fe200000001ff */
[----:B0-----:R-:W-:Y:S02]  /*2f90*/  IADD3 R19, PT, PT, RZ, -R11, RZ ;  /* 0x8000000bff137210 */ /* 0x001fe40007ffe0ff */
[----:B------:R-:W-:Y:S02]  /*2fa0*/  @!P2 IADD3 R15, PT, PT, -R15, RZ, RZ ;  /* 0x000000ff0f0fa210 */ /* 0x000fe40007ffe1ff */
[----:B------:R-:W-:Y:S01]  /*2fb0*/  @!P1 LOP3.LUT R15, RZ, R5, RZ, 0x33, !PT ;  /* 0x00000005ff0f9212 */ /* 0x000fe200078e33ff */
[----:B------:R-:W-:-:S04]  /*2fc0*/  IMAD R19, R19, R16, RZ ;  /* 0x0000001013137224 */ /* 0x000fc800078e02ff */
[----:B------:R-:W-:Y:S02]  /*2fd0*/  IMAD.MOV R14, RZ, RZ, -R15 ;  /* 0x000000ffff0e7224 */ /* 0x000fe400078e0a0f */
[----:B------:R-:W-:-:S04]  /*2fe0*/  IMAD.HI.U32 R10, R11, R19, R10 ;  /* 0x000000130b0a7227 */ /* 0x000fc800078e000a */
[----:B------:R-:W-:Y:S01]  /*2ff0*/  IMAD R14, R5, R14, R18 ;  /* 0x0000000e050e7224 */ /* 0x000fe200078e0212 */
[----:B------:R-:W-:-:S04]  /*3000*/  IADD3 R18, PT, PT, -R18, RZ, RZ ;  /* 0x000000ff12127210 */ /* 0x000fc80007ffe1ff */
[----:B------:R-:W-:Y:S01]  /*3010*/  IABS R21, R14 ;  /* 0x0000000e00157213 */ /* 0x000fe20000000000 */
[----:B------:R-:W-:-:S03]  /*3020*/  IMAD R18, R6, R18, R17 ;  /* 0x0000001206127224 */ /* 0x000fc600078e0211 */
[----:B------:R-:W-:Y:S01]  /*3030*/  MOV R11, R21 ;  /* 0x00000015000b7202 */ /* 0x000fe20000000f00 */
[----:B---3--:R-:W-:-:S04]  /*3040*/  IMAD R25, R18, R23, -R25 ;  /* 0x0000001712197224 */ /* 0x008fc800078e0a19 */
[----:B------:R-:W-:Y:S01]  /*3050*/  IMAD.HI.U32 R10, R10, R11, RZ ;  /* 0x0000000b0a0a7227 */ /* 0x000fe200078e00ff */
[----:B------:R-:W-:-:S03]  /*3060*/  ISETP.GE.AND P6, PT, R25, UR11, PT ;  /* 0x0000000b19007c0c */ /* 0x000fc6000bfc6270 */
[----:B------:R-:W-:Y:S01]  /*3070*/  IMAD.MOV R19, RZ, RZ, -R10 ;  /* 0x000000ffff137224 */ /* 0x000fe200078e0a0a */
[----:B------:R-:W-:-:S03]  /*3080*/  ISETP.GT.AND P6, PT, R25, -0x1, !P6 ;  /* 0xffffffff1900780c */ /* 0x000fc600077c4270 */
[----:B------:R-:W-:Y:S01]  /*3090*/  IMAD R11, R16, R19, R11 ;  /* 0x00000013100b7224 */ /* 0x000fe200078e020b */
[----:B------:R-:W-:-:S04]  /*30a0*/  IADD3 R19, PT, PT, -R17, RZ, RZ ;  /* 0x000000ff11137210 */ /* 0x000fc80007ffe1ff */
[----:B------:R-:W-:Y:S01]  /*30b0*/  ISETP.GT.U32.AND P1, PT, R16, R11, PT ;  /* 0x0000000b1000720c */ /* 0x000fe20003f24070 */
[----:B------:R-:W-:-:S04]  /*30c0*/  IMAD R19, R2, R19, R9 ;  /* 0x0000001302137224 */ /* 0x000fc800078e0209 */
[----:B------:R-:W-:-:S05]  /*30d0*/  IMAD R22, R19, R22, -R24 ;  /* 0x0000001613167224 */ /* 0x000fca00078e0a18 */
[C---:B------:R-:W-:Y:S02]  /*30e0*/  IADD3 R24, PT, PT, R22.reuse, UR5, RZ ;  /* 0x0000000516187c10 */ /* 0x040fe4000fffe0ff */
[----:B------:R-:W-:Y:S01]  /*30f0*/  ISETP.GE.AND P0, PT, R22, UR10, PT ;  /* 0x0000000a16007c0c */ /* 0x000fe2000bf06270 */
[----:B------:R-:W-:Y:S01]  /*3100*/  @!P1 IMAD.IADD R11, R11, 0x1, -R16 ;  /* 0x000000010b0b9824 */ /* 0x000fe200078e0a10 */
[----:B------:R-:W-:Y:S02]  /*3110*/  @!P1 IADD3 R10, PT, PT, R10, 0x1, RZ ;  /* 0x000000010a0a9810 */ /* 0x000fe40007ffe0ff */
[----:B------:R-:W-:Y:S02]  /*3120*/  ISETP.NE.AND P1, PT, R7, RZ, PT ;  /* 0x000000ff0700720c */ /* 0x000fe40003f25270 */
[----:B------:R-:W-:Y:S02]  /*3130*/  ISETP.GE.U32.AND P3, PT, R11, R16, PT ;  /* 0x000000100b00720c */ /* 0x000fe40003f66070 */
[----:B------:R-:W-:-:S02]  /*3140*/  LOP3.LUT R11, R14, R7, RZ, 0x3c, !PT ;  /* 0x000000070e0b7212 */ /* 0x000fc400078e3cff */
[----:B------:R-:W-:Y:S02]  /*3150*/  ISETP.GE.AND P4, PT, R24, UR10, PT ;  /* 0x0000000a18007c0c */ /* 0x000fe4000bf86270 */
[----:B------:R-:W-:Y:S02]  /*3160*/  ISETP.GE.AND P5, PT, R11, RZ, PT ;  /* 0x000000ff0b00720c */ /* 0x000fe40003fa6270 */
[----:B------:R-:W-:Y:S02]  /*3170*/  ISETP.GT.AND P0, PT, R22, -0x1, !P0 ;  /* 0xffffffff1600780c */ /* 0x000fe40004704270 */
[C---:B------:R-:W-:Y:S02]  /*3180*/  IADD3 R21, PT, PT, R24.reuse, UR5, RZ ;  /* 0x0000000518157c10 */ /* 0x040fe4000fffe0ff */
[----:B------:R-:W-:Y:S01]  /*3190*/  ISETP.GT.AND P4, PT, R24, -0x1, !P4 ;  /* 0xffffffff1800780c */ /* 0x000fe20006784270 */
[----:B------:R-:W-:Y:S01]  /*31a0*/  @P3 VIADD R10, R10, 0x1 ;  /* 0x000000010a0a3836 */ /* 0x000fe20000000000 */
[----:B------:R-:W-:-:S02]  /*31b0*/  PLOP3.LUT P2, PT, P6, P0, PT, 0x80, 0x8 ;  /* 0x000000000008781c */ /* 0x000fc40003741070 */
[C---:B------:R-:W-:Y:S02]  /*31c0*/  ISETP.GE.AND P3, PT, R21.reuse, UR10, PT ;  /* 0x0000000a15007c0c */ /* 0x040fe4000bf66270 */
[----:B------:R-:W-:Y:S02]  /*31d0*/  MOV R16, R10 ;  /* 0x0000000a00107202 */ /* 0x000fe40000000f00 */
[----:B------:R-:W-:Y:S01]  /*31e0*/  ISETP.GT.AND P3, PT, R21, -0x1, !P3 ;  /* 0xffffffff1500780c */ /* 0x000fe20005f64270 */
[----:B------:R-:W0:Y:S02]  /*31f0*/  LDC.64 R10, c[0x0][0x3f8] ;  /* 0x0000fe00ff0a7b82 */ /* 0x000e240000000a00 */
[----:B------:R-:W-:Y:S01]  /*3200*/  @!P5 IMAD.MOV R16, RZ, RZ, -R16 ;  /* 0x000000ffff10d224 */ /* 0x000fe200078e0a10 */
[----:B------:R-:W-:Y:S02]  /*3210*/  PLOP3.LUT P5, PT, P6, P4, PT, 0x80, 0x8 ;  /* 0x000000000008781c */ /* 0x000fe400037a9070 */
[----:B------:R-:W-:-:S02]  /*3220*/  @!P1 LOP3.LUT R16, RZ, R7, RZ, 0x33, !PT ;  /* 0x00000007ff109212 */ /* 0x000fc400078e33ff */
[----:B------:R-:W-:Y:S01]  /*3230*/  PLOP3.LUT P1, PT, P6, P3, PT, 0x80, 0x8 ;  /* 0x000000000008781c */ /* 0x000fe20003727070 */
[----:B------:R-:W1:Y:S02]  /*3240*/  @P2 LDC.64 R26, c[0x0][0x380] ;  /* 0x0000e000ff1a2b82 */ /* 0x000e640000000a00 */
[----:B------:R-:W-:Y:S02]  /*3250*/  IMAD R20, R8, R15, R16 ;  /* 0x0000000f08147224 */ /* 0x000fe400078e0210 */
[----:B------:R-:W-:Y:S02]  /*3260*/  IMAD R15, R14, UR4, RZ ;  /* 0x000000040e0f7c24 */ /* 0x000fe4000f8e02ff */
[----:B------:R-:W-:Y:S02]  /*3270*/  IMAD R23, R20, UR11, R25 ;  /* 0x0000000b14177c24 */ /* 0x000fe4000f8e0219 */
[----:B------:R-:W2:Y:S02]  /*3280*/  @P5 LDC.64 R18, c[0x0][0x380] ;  /* 0x0000e000ff125b82 */ /* 0x000ea40000000a00 */
[----:B------:R-:W-:-:S06]  /*3290*/  @P2 IMAD R29, R23, UR10, R22 ;  /* 0x0000000a171d2c24 */ /* 0x000fcc000f8e0216 */
[----:B------:R-:W3:Y:S01]  /*32a0*/  @P1 LDC.64 R16, c[0x0][0x380] ;  /* 0x0000e000ff101b82 */ /* 0x000ee20000000a00 */
[----:B------:R-:W-:Y:S02]  /*32b0*/  @P5 IMAD R20, R23, UR10, R24 ;  /* 0x0000000a17145c24 */ /* 0x000fe4000f8e0218 */
[----:B0-----:R-:W-:-:S04]  /*32c0*/  IMAD.WIDE R10, R14, 0x4, R10 ;  /* 0x000000040e0a7825 */ /* 0x001fc800078e020a */
[----:B------:R-:W-:Y:S02]  /*32d0*/  IMAD.WIDE R14, R15, 0x4, R12 ;  /* 0x000000040f0e7825 */ /* 0x000fe400078e020c */
[----:B------:R0:W4:Y:S02]  /*32e0*/  LDG.E R10, desc[UR8][R10.64] ;  /* 0x000000080a0a7981 */ /* 0x000124000c1e1900 */
[----:B-1----:R-:W-:Y:S02]  /*32f0*/  @P2 IMAD.WIDE R26, R29, 0x4, R26 ;  /* 0x000000041d1a2825 */ /* 0x002fe400078e021a */
[----:B------:R-:W4:Y:S02]  /*3300*/  @P2 LDG.E R29, desc[UR8][R14.64] ;  /* 0x000000080e1d2981 */ /* 0x000f24000c1e1900 */
[----:B--2---:R-:W-:Y:S02]  /*3310*/  @P5 IMAD.WIDE R18, R20, 0x4, R18 ;  /* 0x0000000414125825 */ /* 0x004fe400078e0212 */
[----:B------:R-:W4:Y:S02]  /*3320*/  @P2 LDG.E R27, desc[UR8][R26.64] ;  /* 0x000000081a1b2981 */ /* 0x000f24000c1e1900 */
[----:B------:R-:W-:-:S02]  /*3330*/  @P1 IMAD R20, R23, UR10, R21 ;  /* 0x0000000a17141c24 */ /* 0x000fc4000f8e0215 */
[----:B------:R-:W2:Y:S02]  /*3340*/  @P1 LDG.E R28, desc[UR8][R14.64+0x8] ;  /* 0x000008080e1c1981 */ /* 0x000ea4000c1e1900 */
[----:B---3--:R-:W-:Y:S02]  /*3350*/  @P1 IMAD.WIDE R16, R20, 0x4, R16 ;  /* 0x0000000414101825 */ /* 0x008fe400078e0210 */
[----:B------:R-:W3:Y:S04]  /*3360*/  @P5 LDG.E R19, desc[UR8][R18.64] ;  /* 0x0000000812135981 */ /* 0x000ee8000c1e1900 */
[----:B------:R-:W3:Y:S04]  /*3370*/  @P5 LDG.E R20, desc[UR8][R14.64+0x4] ;  /* 0x000004080e145981 */ /* 0x000ee8000c1e1900 */
[----:B------:R-:W2:Y:S01]  /*3380*/  @P1 LDG.E R17, desc[UR8][R16.64] ;  /* 0x0000000810111981 */ /* 0x000ea2000c1e1900 */
[----:B0-----:R-:W-:Y:S01]  /*3390*/  IADD3 R11, PT, PT, R21, UR5, RZ ;  /* 0x00000005150b7c10 */ /* 0x001fe2000fffe0ff */
[----:B----4-:R-:W-:-:S03]  /*33a0*/  @P2 FFMA.FTZ R10, R29, R27, R10 ;  /* 0x0000001b1d0a2223 */ /* 0x010fc6000001000a */
[----:B------:R-:W-:-:S04]  /*33b0*/  ISETP.GE.AND P2, PT, R11, UR10, PT ;  /* 0x0000000a0b007c0c */ /* 0x000fc8000bf46270 */
[C---:B------:R-:W-:Y:S01]  /*33c0*/  ISETP.GT.AND P2, PT, R11.reuse, -0x1, !P2 ;  /* 0xffffffff0b00780c */ /* 0x040fe20005744270 */
[----:B---3--:R-:W-:Y:S01]  /*33d0*/  @P5 FFMA.FTZ R10, R20, R19, R10 ;  /* 0x00000013140a5223 */ /* 0x008fe2000001000a */
[----:B------:R-:W-:-:S03]  /*33e0*/  IADD3 R20, PT, PT, R11, UR5, RZ ;  /* 0x000000050b147c10 */ /* 0x000fc6000fffe0ff */
[----:B--2---:R-:W-:Y:S01]  /*33f0*/  @P1 FFMA.FTZ R10, R28, R17, R10 ;  /* 0x000000111c0a1223 */ /* 0x004fe2000001000a */
[C---:B------:R-:W-:Y:S02]  /*3400*/  ISETP.GE.AND P1, PT, R20.reuse, UR10, PT ;  /* 0x0000000a14007c0c */ /* 0x040fe4000bf26270 */
[----:B------:R-:W-:Y:S02]  /*3410*/  PLOP3.LUT P5, PT, P6, P2, PT, 0x80, 0x8 ;  /* 0x000000000008781c */ /* 0x000fe400037a5070 */
[----:B------:R-:W-:-:S04]  /*3420*/  ISETP.GT.AND P1, PT, R20, -0x1, !P1 ;  /* 0xffffffff1400780c */ /* 0x000fc80004f24270 */
[----:B------:R-:W-:-:S07]  /*3430*/  PLOP3.LUT P6, PT, P6, P1, PT, 0x80, 0x8 ;  /* 0x000000000008781c */ /* 0x000fce00037c3070 */
[----:B------:R-:W0:Y:S01]  /*3440*/  @P5 LDC.64 R18, c[0x0][0x380] ;  /* 0x0000e000ff125b82 */ /* 0x000e220000000a00 */
[----:B------:R-:W-:-:S05]  /*3450*/  @P5 IMAD R27, R23, UR10, R11 ;  /* 0x0000000a171b5c24 */ /* 0x000fca000f8e020b */
[----:B------:R-:W2:Y:S02]  /*3460*/  @P6 LDG.E R29, desc[UR8][R14.64+0x10] ;  /* 0x000010080e1d6981 */ /* 0x000ea4000c1e1900 */
[----:B------:R-:W1:Y:S01]  /*3470*/  @P6 LDC.64 R16, c[0x0][0x380] ;  /* 0x0000e000ff106b82 */ /* 0x000e620000000a00 */
[----:B0-----:R-:W-:-:S04]  /*3480*/  @P5 IMAD.WIDE R18, R27, 0x4, R18 ;  /* 0x000000041b125825 */ /* 0x001fc800078e0212 */
[----:B------:R-:W-:Y:S02]  /*3490*/  @P6 IMAD R27, R23, UR10, R20 ;  /* 0x0000000a171b6c24 */ /* 0x000fe4000f8e0214 */
[----:B------:R-:W3:Y:S02]  /*34a0*/  @P5 LDG.E R19, desc[UR8][R18.64] ;  /* 0x0000000812135981 */ /* 0x000ee4000c1e1900 */
[----:B-1----:R-:W-:Y:S02]  /*34b0*/  @P6 IMAD.WIDE R26, R27, 0x4, R16 ;  /* 0x000000041b1a6825 */ /* 0x002fe400078e0210 */
[----:B------:R-:W3:Y:S04]  /*34c0*/  @P5 LDG.E R17, desc[UR8][R14.64+0xc] ;  /* 0x00000c080e115981 */ /* 0x000ee8000c1e1900 */
[----:B------:R-:W2:Y:S01]  /*34d0*/  @P6 LDG.E R26, desc[UR8][R26.64] ;  /* 0x000000081a1a6981 */ /* 0x000ea2000c1e1900 */
[----:B------:R-:W-:Y:S01]  /*34e0*/  VIADD R25, R25, UR6 ;  /* 0x0000000619197c36 */ /* 0x000fe20008000000 */
[----:B------:R-:W-:Y:S01]  /*34f0*/  IADD3 R23, PT, PT, R23, UR6, RZ ;  /* 0x0000000617177c10 */ /* 0x000fe2000fffe0ff */
[----:B---3--:R-:W-:-:S03]  /*3500*/  @P5 FFMA.FTZ R10, R17, R19, R10 ;  /* 0x00000013110a5223 */ /* 0x008fc6000001000a */
[----:B------:R-:W-:-:S04]  /*3510*/  ISETP.GE.AND P5, PT, R25, UR11, PT ;  /* 0x0000000b19007c0c */ /* 0x000fc8000bfa6270 */
[----:B------:R-:W-:Y:S01]  /*3520*/  ISETP.GT.AND P5, PT, R25, -0x1, !P5 ;  /* 0xffffffff1900780c */ /* 0x000fe20006fa4270 */
[----:B--2---:R-:W-:-:S03]  /*3530*/  @P6 FFMA.FTZ R10, R29, R26, R10 ;  /* 0x0000001a1d0a6223 */ /* 0x004fc6000001000a */
        /* <DEDUP_REMOVED lines=23> */
[----:B------:R-:W0:Y:S01]  /*36b0*/  @P6 LDC.64 R18, c[0x0][0x380] ;  /* 0x0000e000ff126b82 */ /* 0x000e220000000a00 */
[----:B------:R-:W-:Y:S01]  /*36c0*/  @P6 IMAD R27, R23, UR10, R11 ;  /* 0x0000000a171b6c24 */ /* 0x000fe2000f8e020b */
[----:B------:R-:W2:Y:S06]  /*36d0*/  @P5 LDG.E R29, desc[UR8][R14.64+0x24] ;  /* 0x000024080e1d5981 */ /* 0x000eac000c1e1900 */
[----:B------:R-:W1:Y:S01]  /*36e0*/  @P5 LDC.64 R16, c[0x0][0x380] ;  /* 0x0000e000ff105b82 */ /* 0x000e620000000a00 */
[----:B0-----:R-:W-:-:S04]  /*36f0*/  @P6 IMAD.WIDE R18, R27, 0x4, R18 ;  /* 0x000000041b126825 */ /* 0x001fc800078e0212 */
[----:B------:R-:W-:Y:S02]  /*3700*/  @P5 IMAD R27, R23, UR10, R20 ;  /* 0x0000000a171b5c24 */ /* 0x000fe4000f8e0214 */
[----:B------:R-:W3:Y:S02]  /*3710*/  @P6 LDG.E R19, desc[UR8][R18.64] ;  /* 0x0000000812136981 */ /* 0x000ee4000c1e1900 */
[----:B-1----:R-:W-:Y:S02]  /*3720*/  @P5 IMAD.WIDE R26, R27, 0x4, R16 ;  /* 0x000000041b1a5825 */ /* 0x002fe400078e0210 */
[----:B------:R-:W3:Y:S04]  /*3730*/  @P6 LDG.E R17, desc[UR8][R14.64+0x20] ;  /* 0x000020080e116981 */ /* 0x000ee8000c1e1900 */
[----:B------:R-:W2:Y:S01]  /*3740*/  @P5 LDG.E R26, desc[UR8][R26.64] ;  /* 0x000000081a1a5981 */ /* 0x000ea2000c1e1900 */
[----:B------:R-:W-:Y:S01]  /*3750*/  IADD3 R25, PT, PT, R25, UR6, RZ ;  /* 0x0000000619197c10 */ /* 0x000fe2000fffe0ff */
[----:B------:R-:W-:-:S02]  /*3760*/  VIADD R23, R23, UR6 ;  /* 0x0000000617177c36 */ /* 0x000fc40008000000 */
[----:B---3--:R-:W-:Y:S01]  /*3770*/  @P6 FFMA.FTZ R10, R17, R19, R10 ;  /* 0x00000013110a6223 */ /* 0x008fe2000001000a */
        /* <DEDUP_REMOVED lines=36> */
[----:B------:R-:W-:-:S02]  /*39c0*/  IADD3 R25, PT, PT, R25, UR6, RZ ;  /* 0x0000000619197c10 */ /* 0x000fc4000fffe0ff */
[----:B------:R-:W-:Y:S01]  /*39d0*/  IADD3 R23, PT, PT, R23, UR6, RZ ;  /* 0x0000000617177c10 */ /* 0x000fe2000fffe0ff */
        /* <DEDUP_REMOVED lines=31> */
[----:B------:R-:W-:Y:S01]  /*3bd0*/  VIADD R25, R25, UR6 ;  /* 0x0000000619197c36 */ /* 0x000fe20008000000 */
[----:B------:R-:W-:-:S13]  /*3be0*/  PLOP3.LUT P5, PT, P5, P1, PT, 0x80, 0x8 ;  /* 0x000000000008781c */ /* 0x000fda0002fa3070 */
[----:B0-----:R-:W-:Y:S02]  /*3bf0*/  @P5 IMAD R27, R23, UR10, R20 ;  /* 0x0000000a171b5c24 */ /* 0x001fe4000f8e0214 */
[----:B--2---:R-:W-:Y:S01]  /*3c00*/  @P6 FFMA.FTZ R10, R17, R26, R10 ;  /* 0x0000001a110a6223 */ /* 0x004fe2000001000a */
[C---:B------:R-:W-:Y:S01]  /*3c10*/  ISETP.GE.AND P6, PT, R25.reuse, UR11, PT ;  /* 0x0000000b19007c0c */ /* 0x040fe2000bfc6270 */
[----:B------:R-:W0:Y:S03]  /*3c20*/  @P5 LDC.64 R16, c[0x0][0x380] ;  /* 0x0000e000ff105b82 */ /* 0x000e260000000a00 */
[----:B------:R-:W-:-:S04]  /*3c30*/  ISETP.GT.AND P6, PT, R25, -0x1, !P6 ;  /* 0xffffffff1900780c */ /* 0x000fc800077c4270 */
[----:B------:R-:W-:-:S13]  /*3c40*/  PLOP3.LUT P0, PT, P6, P0, PT, 0x80, 0x8 ;  /* 0x000000000008781c */ /* 0x000fda0003701070 */
[----:B------:R-:W1:Y:S01]  /*3c50*/  @P0 LDC.64 R18, c[0x0][0x380] ;  /* 0x0000e000ff120b82 */ /* 0x000e620000000a00 */
[----:B------:R-:W-:Y:S02]  /*3c60*/  PLOP3.LUT P4, PT, P6, P4, PT, 0x80, 0x8 ;  /* 0x000000000008781c */ /* 0x000fe40003789070 */
[----:B------:R-:W-:Y:S02]  /*3c70*/  PLOP3.LUT P3, PT, P6, P3, PT, 0x80, 0x8 ;  /* 0x000000000008781c */ /* 0x000fe40003767070 */
[----:B------:R-:W-:Y:S01]  /*3c80*/  IADD3 R25, PT, PT, R23, UR6, RZ ;  /* 0x0000000617197c10 */ /* 0x000fe2000fffe0ff */
[----:B0-----:R-:W-:-:S04]  /*3c90*/  @P5 IMAD.WIDE R16, R27, 0x4, R16 ;  /* 0x000000041b105825 */ /* 0x001fc800078e0210 */
[----:B------:R-:W-:Y:S01]  /*3ca0*/  @P0 IMAD R23, R25, UR10, R22 ;  /* 0x0000000a19170c24 */ /* 0x000fe2000f8e0216 */
[----:B------:R-:W-:Y:S02]  /*3cb0*/  PLOP3.LUT P2, PT, P6, P2, PT, 0x80, 0x8 ;  /* 0x000000000008781c */ /* 0x000fe40003745070 */
[----:B------:R-:W-:Y:S01]  /*3cc0*/  PLOP3.LUT P1, PT, P6, P1, PT, 0x80, 0x8 ;  /* 0x000000000008781c */ /* 0x000fe20003723070 */
[----:B------:R-:W2:Y:S01]  /*3cd0*/  @P4 LDG.E R28, desc[UR8][R14.64+0x54] ;  /* 0x000054080e1c4981 */ /* 0x000ea2000c1e1900 */
[----:B-1----:R-:W-:-:S09]  /*3ce0*/  @P0 IMAD.WIDE R26, R23, 0x4, R18 ;  /* 0x00000004171a0825 */ /* 0x002fd200078e0212 */
[----:B------:R-:W3:Y:S01]  /*3cf0*/  @P2 LDG.E R29, desc[UR8][R14.64+0x5c] ;  /* 0x00005c080e1d2981 */ /* 0x000ee2000c1e1900 */
[----:B------:R-:W0:Y:S01]  /*3d00*/  @P4 LDC.64 R22, c[0x0][0x380] ;  /* 0x0000e000ff164b82 */ /* 0x000e220000000a00 */
[C---:B------:R-:W-:Y:S02]  /*3d10*/  @P4 IMAD R24, R25.reuse, UR10, R24 ;  /* 0x0000000a19184c24 */ /* 0x040fe4000f8e0218 */
[C---:B------:R-:W-:Y:S01]  /*3d20*/  @P3 IMAD R21, R25.reuse, UR10, R21 ;  /* 0x0000000a19153c24 */ /* 0x040fe2000f8e0215 */
[----:B------:R-:W4:Y:S04]  /*3d30*/  @P0 LDG.E R27, desc[UR8][R26.64] ;  /* 0x000000081a1b0981 */ /* 0x000f28000c1e1900 */
[----:B------:R-:W1:Y:S01]  /*3d40*/  @P3 LDC.64 R18, c[0x0][0x380] ;  /* 0x0000e000ff123b82 */ /* 0x000e620000000a00 */
[----:B------:R-:W-:-:S02]  /*3d50*/  @P2 IMAD R11, R25, UR10, R11 ;  /* 0x0000000a190b2c24 */ /* 0x000fc4000f8e020b */
[----:B------:R-:W-:Y:S02]  /*3d60*/  @P1 IMAD R20, R25, UR10, R20 ;  /* 0x0000000a19141c24 */ /* 0x000fe4000f8e0214 */
[----:B0-----:R-:W-:-:S06]  /*3d70*/  @P4 IMAD.WIDE R22, R24, 0x4, R22 ;  /* 0x0000000418164825 */ /* 0x001fcc00078e0216 */
[----:B------:R-:W2:Y:S01]  /*3d80*/  @P4 LDG.E R23, desc[UR8][R22.64] ;  /* 0x0000000816174981 */ /* 0x000ea2000c1e1900 */
[----:B-1----:R-:W-:Y:S02]  /*3d90*/  @P3 IMAD.WIDE R24, R21, 0x4, R18 ;  /* 0x0000000415183825 */ /* 0x002fe400078e0212 */
[----:B------:R-:W0:Y:S01]  /*3da0*/  @P1 LDC.64 R18, c[0x0][0x380] ;  /* 0x0000e000ff121b82 */ /* 0x000e220000000a00 */
[----:B------:R1:W5:Y:S04]  /*3db0*/  @P5 LDG.E R21, desc[UR8][R16.64] ;  /* 0x0000000810155981 */ /* 0x000368000c1e1900 */
[----:B------:R-:W3:Y:S04]  /*3dc0*/  @P3 LDG.E R25, desc[UR8][R24.64] ;  /* 0x0000000818193981 */ /* 0x000ee8000c1e1900 */
[----:B------:R-:W5:Y:S01]  /*3dd0*/  @P5 LDG.E R22, desc[UR8][R14.64+0x4c] ;  /* 0x00004c080e165981 */ /* 0x000f62000c1e1900 */
[----:B-1----:R-:W1:Y:S03]  /*3de0*/  @P2 LDC.64 R16, c[0x0][0x380] ;  /* 0x0000e000ff102b82 */ /* 0x002e660000000a00 */
[----:B------:R-:W3:Y:S01]  /*3df0*/  @P1 LDG.E R24, desc[UR8][R14.64+0x60] ;  /* 0x000060080e181981 */ /* 0x000ee2000c1e1900 */
[----:B0-----:R-:W-:-:S03]  /*3e00*/  @P1 IMAD.WIDE R18, R20, 0x4, R18 ;  /* 0x0000000414121825 */ /* 0x001fc600078e0212 */
[----:B------:R-:W3:Y:S04]  /*3e10*/  @P3 LDG.E R20, desc[UR8][R14.64+0x58] ;  /* 0x000058080e143981 */ /* 0x000ee8000c1e1900 */
[----:B------:R-:W3:Y:S04]  /*3e20*/  @P1 LDG.E R19, desc[UR8][R18.64] ;  /* 0x0000000812131981 */ /* 0x000ee8000c1e1900 */
[----:B------:R-:W4:Y:S01]  /*3e30*/  @P0 LDG.E R18, desc[UR8][R14.64+0x50] ;  /* 0x000050080e120981 */ /* 0x000f22000c1e1900 */
[----:B-1----:R-:W-:-:S06]  /*3e40*/  @P2 IMAD.WIDE R16, R11, 0x4, R16 ;  /* 0x000000040b102825 */ /* 0x002fcc00078e0210 */
[----:B------:R-:W3:Y:S01]  /*3e50*/  @P2 LDG.E R16, desc[UR8][R16.64] ;  /* 0x0000000810102981 */ /* 0x000ee2000c1e1900 */
[----:B-----5:R-:W-:-:S04]  /*3e60*/  @P5 FFMA.FTZ R10, R22, R21, R10 ;  /* 0x00000015160a5223 */ /* 0x020fc8000001000a */
[----:B----4-:R-:W-:-:S04]  /*3e70*/  @P0 FFMA.FTZ R10, R18, R27, R10 ;  /* 0x0000001b120a0223 */ /* 0x010fc8000001000a */
[----:B--2---:R-:W-:-:S04]  /*3e80*/  @P4 FFMA.FTZ R10, R28, R23, R10 ;  /* 0x000000171c0a4223 */ /* 0x004fc8000001000a */
[----:B---3--:R-:W-:Y:S01]  /*3e90*/  @P3 FFMA.FTZ R10, R20, R25, R10 ;  /* 0x00000019140a3223 */ /* 0x008fe2000001000a */
[----:B------:R-:W-:-:S03]  /*3ea0*/  LEA R20, P0, R9, UR12, 0x2 ;  /* 0x0000000c09147c11 */ /* 0x000fc6000f8010ff */
[----:B------:R-:W-:Y:S01]  /*3eb0*/  @P2 FFMA.FTZ R10, R29, R16, R10 ;  /* 0x000000101d0a2223 */ /* 0x000fe2000001000a */
[----:B------:R-:W-:Y:S02]  /*3ec0*/  LEA.HI.X R21, R9, UR13, R3, 0x2, P0 ;  /* 0x0000000d09157c11 */ /* 0x000fe400080f1403 */
[----:B------:R-:W-:Y:S01]  /*3ed0*/  IADD3 R9, P0, PT, R4, R9, RZ ;  /* 0x0000000904097210 */ /* 0x000fe20007f1e0ff */
[----:B------:R-:W-:-:S03]  /*3ee0*/  @P1 FFMA.FTZ R10, R24, R19, R10 ;  /* 0x00000013180a1223 */ /* 0x000fc6000001000a */
[----:B------:R-:W-:Y:S02]  /*3ef0*/  IADD3.X R3, PT, PT, RZ, R3, RZ, P0, !PT ;  /* 0x00000003ff037210 */ /* 0x000fe400007fe4ff */
[----:B------:R2:W-:Y:S01]  /*3f00*/  STG.E desc[UR8][R20.64], R10 ;  /* 0x0000000a14007986 */ /* 0x0005e2000c101908 */
[----:B------:R-:W-:-:S04]  /*3f10*/  ISETP.GE.U32.AND P0, PT, R9, UR14, PT ;  /* 0x0000000e09007c0c */ /* 0x000fc8000bf06070 */
[----:B------:R-:W-:-:S13]  /*3f20*/  ISETP.GE.AND.EX P0, PT, R3, UR7, PT, P0 ;  /* 0x0000000703007c0c */ /* 0x000fda000bf06300 */
[----:B--2---:R-:W-:Y:S05]  /*3f30*/  @!P0 BRA `(.L_x_1519) ;  /* 0xffffffe800d88947 */ /* 0x004fea000383ffff */
[----:B------:R-:W-:Y:S05]  /*3f40*/  EXIT ;  /* 0x000000000000794d */ /* 0x000fea0003800000 */
.L_x_1518:
        /* <DEDUP_REMOVED lines=14> */
[----:B------:R-:W-:Y:S01]  /*4030*/  ISETP.GE.AND P2, PT, R11, RZ, PT ;  /* 0x000000ff0b00720c */ /* 0x000fe20003f46270 */
[----:B--2---:R-:W-:-:S04]  /*4040*/  VIADD R6, R2, 0xffffffe ;  /* 0x0ffffffe02067836 */ /* 0x004fc80000000000 */
[----:B------:R0:W2:Y:S02]  /*4050*/  F2I.FTZ.U32.TRUNC.NTZ R7, R6 ;  /* 0x0000000600077305 */ /* 0x0000a4000021f000 */
[----:B0-----:R-:W-:Y:S01]  /*4060*/  HFMA2 R6, -RZ, RZ, 0, 0 ;  /* 0x00000000ff067431 */ /* 0x001fe200000001ff */
[----:B--2---:R-:W-:-:S05]  /*4070*/  IADD3 R5, PT, PT, RZ, -R7, RZ ;  /* 0x80000007ff057210 */ /* 0x004fca0007ffe0ff */
[----:B------:R-:W-:-:S04]  /*4080*/  IMAD R5, R5, R0, RZ ;  /* 0x0000000005057224 */ /* 0x000fc800078e02ff */
[----:B------:R-:W-:Y:S02]  /*4090*/  IMAD.HI.U32 R5, R7, R5, R6 ;  /* 0x0000000507057227 */ /* 0x000fe400078e0006 */
[----:B------:R-:W0:Y:S02]  /*40a0*/  LDC R6, c[0x0][0x424] ;  /* 0x00010900ff067b82 */ /* 0x000e240000000800 */
[----:B------:R-:W-:-:S04]  /*40b0*/  IMAD.MOV.U32 R7, RZ, RZ, R8 ;  /* 0x000000ffff077224 */ /* 0x000fc800078e0008 */
[----:B------:R-:W-:Y:S02]  /*40c0*/  IMAD.HI.U32 R8, R5, R7, RZ ;  /* 0x0000000705087227 */ /* 0x000fe400078e00ff */
[----:B------:R-:W2:Y:S03]  /*40d0*/  LDC R5, c[0x0][0x410] ;  /* 0x00010400ff057b82 */ /* 0x000ea60000000800 */
        /* <DEDUP_REMOVED lines=10> */
[----:B------:R-:W-:-:S05]  /*4180*/  MOV R7, R8 ;  /* 0x0000000800077202 */ /* 0x000fca0000000f00 */
[----:B------:R-:W-:Y:S01]  /*4190*/  @!P2 IMAD.MOV R7, RZ, RZ, -R7 ;  /* 0x000000ffff07a224 */ /* 0x000fe200078e0a07 */
[----:B--234-:R-:W-:-:S07]  /*41a0*/  @!P3 LOP3.LUT R7, RZ, R10, RZ, 0x33, !PT ;  /* 0x0000000aff07b212 */ /* 0x01cfce00078e33ff */
.L_x_1520:
[----:B0-----:R-:W-:Y:S01]  /*41b0*/  IABS R8, R2 ;  /* 0x0000000200087213 */ /* 0x001fe20000000000 */
[----:B------:R-:W0:Y:S01]  /*41c0*/  LDC.64 R22, c[0x0][0x430] ;  /* 0x00010c00ff167b82 */ /* 0x000e220000000a00 */
[----:B------:R-:W-:Y:S02]  /*41d0*/  IABS R19, R9 ;  /* 0x0000000900137213 */ /* 0x000fe40000000000 */
[----:B------:R-:W1:Y:S01]  /*41e0*/  I2F.RP R16, R8 ;  /* 0x0000000800107306 */ /* 0x000e620000209400 */
[----:B------:R-:W-:-:S04]  /*41f0*/  IABS R10, R6 ;  /* 0x00000006000a7213 */ /* 0x000fc80000000000 */
[----:B------:R-:W0:Y:S03]  /*4200*/  LDC.64 R24, c[0x0][0x438] ;  /* 0x00010e00ff187b82 */ /* 0x000e260000000a00 */
[----:B-1----:R-:W1:Y:S02]  /*4210*/  MUFU.RCP R16, R16 ;  /* 0x0000001000107308 */ /* 0x002e640000001000 */
[----:B-1----:R-:W-:Y:S02]  /*4220*/  IADD3 R14, PT, PT, R16, 0xffffffe, RZ ;  /* 0x0ffffffe100e7810 */ /* 0x002fe40007ffe0ff */
[----:B------:R-:W-:-:S04]  /*4230*/  IABS R16, R2 ;  /* 0x0000000200107213 */ /* 0x000fc80000000000 */
[----:B------:R1:W2:Y:S02]  /*4240*/  F2I.FTZ.U32.TRUNC.NTZ R15, R14 ;  /* 0x0000000e000f7305 */ /* 0x0002a4000021f000 */
[----:B-1----:R-:W-:Y:S01]  /*4250*/  IMAD.MOV.U32 R14, RZ, RZ, RZ ;  /* 0x000000ffff0e7224 */ /* 0x002fe200078e00ff */
        /* <DEDUP_REMOVED lines=8> */
[----:B-1----:R-:W1:Y:S04]  /*42e0*/  MUFU.RCP R17, R17 ;  /* 0x0000001100117308 */ /* 0x002e680000001000 */
[----:B------:R-:W-:-:S13]  /*42f0*/  ISETP.GT.U32.AND P1, PT, R8, R15, PT ;  /* 0x0000000f0800720c */ /* 0x000fda0003f24070 */
[----:B------:R-:W-:Y:S01]  /*4300*/  @!P1 IMAD.IADD R15, R15, 0x1, -R16 ;  /* 0x000000010f0f9824 */ /* 0x000fe200078e0a10 */
[----:B-1----:R-:W-:Y:S02]  /*4310*/  IADD3 R14, PT, PT, R17, 0xffffffe, RZ ;  /* 0x0ffffffe110e7810 */ /* 0x002fe40007ffe0ff */
[----:B------:R-:W-:Y:S02]  /*4320*/  @!P1 IADD3 R19, PT, PT, R19, 0x1, RZ ;  /* 0x0000000113139810 */ /* 0x000fe40007ffe0ff */
[----:B------:R-:W-:Y:S02]  /*4330*/  ISETP.GE.U32.AND P0, PT, R15, R8, PT ;  /* 0x000000080f00720c */ /* 0x000fe40003f06070 */
[----:B------:R-:W-:Y:S01]  /*4340*/  LOP3.LUT R8, R9, R2, RZ, 0x3c, !PT ;  /* 0x0000000209087212 */ /* 0x000fe200078e3cff */
[----:B------:R1:W2:Y:S01]  /*4350*/  F2I.FTZ.U32.TRUNC.NTZ R15, R14 ;  /* 0x0000000e000f7305 */ /* 0x0002a2000021f000 */
[----:B------:R-:W-:Y:S02]  /*4360*/  ISETP.NE.AND P1, PT, R2, RZ, PT ;  /* 0x000000ff0200720c */ /* 0x000fe40003f25270 */
[----:B------:R-:W-:-:S02]  /*4370*/  ISETP.GE.AND P2, PT, R8, RZ, PT ;  /* 0x000000ff0800720c */ /* 0x000fc40003f46270 */
[----:B------:R-:W-:Y:S01]  /*4380*/  IABS R8, R5 ;  /* 0x0000000500087213 */ /* 0x000fe20000000000 */
[----:B-1----:R-:W-:-:S04]  /*4390*/  IMAD.MOV.U32 R14, RZ, RZ, RZ ;  /* 0x000000ffff0e7224 */ /* 0x002fc800078e00ff */
[----:B------:R-:W-:Y:S01]  /*43a0*/  @P0 VIADD R19, R19, 0x1 ;  /* 0x0000000113130836 */ /* 0x000fe20000000000 */
[----:B--2---:R-:W-:-:S05]  /*43b0*/  IADD3 R17, PT, PT, RZ, -R15, RZ ;  /* 0x8000000fff117210 */ /* 0x004fca0007ffe0ff */
[----:B------:R-:W-:Y:S02]  /*43c0*/  @!P2 IADD3 R19, PT, PT, -R19, RZ, RZ ;  /* 0x000000ff1313a210 */ /* 0x000fe40007ffe1ff */
[----:B------:R-:W-:Y:S01]  /*43d0*/  @!P1 LOP3.LUT R19, RZ, R2, RZ, 0x33, !PT ;  /* 0x00000002ff139212 */ /* 0x000fe200078e33ff */
[----:B------:R-:W-:-:S03]  /*43e0*/  IMAD R17, R17, R10, RZ ;  /* 0x0000000a11117224 */ /* 0x000fc600078e02ff */
[----:B------:R-:W-:Y:S01]  /*43f0*/  IABS R16, R19 ;  /* 0x0000001300107213 */ /* 0x000fe20000000000 */
[----:B------:R-:W-:Y:S02]  /*4400*/  IMAD.HI.U32 R14, R15, R17, R14 ;  /* 0x000000110f0e7227 */ /* 0x000fe400078e000e */
[----:B------:R-:W1:Y:S01]  /*4410*/  LDC R17, c[0x0][0x414] ;  /* 0x00010500ff117b82 */ /* 0x000e620000000800 */
[----:B------:R-:W-:Y:S02]  /*4420*/  MOV R15, R16 ;  /* 0x00000010000f7202 */ /* 0x000fe40000000f00 */
[----:B------:R-:W2:Y:S03]  /*4430*/  I2F.RP R16, R8 ;  /* 0x0000000800107306 */ /* 0x000ea60000209400 */
[----:B------:R-:W-:-:S05]  /*4440*/  IMAD.HI.U32 R18, R14, R15, RZ ;  /* 0x0000000f0e127227 */ /* 0x000fca00078e00ff */
[----:B------:R-:W-:-:S05]  /*4450*/  IADD3 R14, PT, PT, -R18, RZ, RZ ;  /* 0x000000ff120e7210 */ /* 0x000fca0007ffe1ff */
[C---:B------:R-:W-:Y:S01]  /*4460*/  IMAD R15, R10.reuse, R14, R15 ;  /* 0x0000000e0a0f7224 */ /* 0x040fe200078e020f */
[----:B--2---:R-:W2:Y:S04]  /*4470*/  MUFU.RCP R16, R16 ;  /* 0x0000001000107308 */ /* 0x004ea80000001000 */
[----:B------:R-:W-:-:S13]  /*4480*/  ISETP.GT.U32.AND P1, PT, R10, R15, PT ;  /* 0x0000000f0a00720c */ /* 0x000fda0003f24070 */
[----:B------:R-:W-:Y:S01]  /*4490*/  @!P1 IMAD.IADD R15, R15, 0x1, -R10 ;  /* 0x000000010f0f9824 */ /* 0x000fe200078e0a0a */
[----:B------:R-:W-:Y:S02]  /*44a0*/  @!P1 IADD3 R18, PT, PT, R18, 0x1, RZ ;  /* 0x0000000112129810 */ /* 0x000fe40007ffe0ff */
[----:B--2---:R-:W-:Y:S02]  /*44b0*/  IADD3 R14, PT, PT, R16, 0xffffffe, RZ ;  /* 0x0ffffffe100e7810 */ /* 0x004fe40007ffe0ff */
[----:B------:R-:W-:Y:S02]  /*44c0*/  ISETP.GE.U32.AND P0, PT, R15, R10, PT ;  /* 0x0000000a0f00720c */ /* 0x000fe40003f06070 */
        /* <DEDUP_REMOVED lines=9> */
[----:B------:R-:W-:-:S03]  /*4560*/  IMAD R21, R21, R8, RZ ;  /* 0x0000000815157224 */ /* 0x000fc600078e02ff */
[----:B------:R-:W-:Y:S01]  /*4570*/  IABS R16, R18 ;  /* 0x0000001200107213 */ /* 0x000fe20000000000 */
[----:B------:R-:W-:-:S03]  /*4580*/  IMAD.HI.U32 R10, R15, R21, R14 ;  /* 0x000000150f0a7227 */ /* 0x000fc600078e000e */
[----:B------:R-:W-:Y:S02]  /*4590*/  MOV R15, R16 ;  /* 0x00000010000f7202 */ /* 0x000fe40000000f00 */
[----:B-1----:R-:W-:-:S03]  /*45a0*/  IABS R16, R17 ;  /* 0x0000001100107213 */ /* 0x002fc60000000000 */
[----:B------:R-:W-:Y:S01]  /*45b0*/  IMAD.HI.U32 R10, R10, R15, RZ ;  /* 0x0000000f0a0a7227 */ /* 0x000fe200078e00ff */
[----:B------:R-:W1:Y:S04]  /*45c0*/  I2F.RP R20, R16 ;  /* 0x0000001000147306 */ /* 0x000e680000209400 */
[----:B------:R-:W-:-:S05]  /*45d0*/  IADD3 R14, PT, PT, -R10, RZ, RZ ;  /* 0x000000ff0a0e7210 */ /* 0x000fca0007ffe1ff */
[----:B------:R-:W-:-:S05]  /*45e0*/  IMAD R15, R8, R14, R15 ;  /* 0x0000000e080f7224 */ /* 0x000fca00078e020f */
[----:B------:R-:W-:Y:S01]  /*45f0*/  ISETP.GT.U32.AND P1, PT, R8, R15, PT ;  /* 0x0000000f0800720c */ /* 0x000fe20003f24070 */
[----:B-1----:R-:W1:-:S12]  /*4600*/  MUFU.RCP R20, R20 ;  /* 0x0000001400147308 */ /* 0x002e580000001000 */
[----:B------:R-:W-:Y:S01]  /*4610*/  @!P1 IMAD.IADD R15, R15, 0x1, -R8 ;  /* 0x000000010f0f9824 */ /* 0x000fe200078e0a08 */
[----:B------:R-:W-:Y:S02]  /*4620*/  @!P1 IADD3 R10, PT, PT, R10, 0x1, RZ ;  /* 0x000000010a0a9810 */ /* 0x000fe40007ffe0ff */
[----:B------:R-:W-:Y:S02]  /*4630*/  ISETP.NE.AND P1, PT, R5, RZ, PT ;  /* 0x000000ff0500720c */ /* 0x000fe40003f25270 */
[----:B------:R-:W-:Y:S02]  /*4640*/  ISETP.GE.U32.AND P0, PT, R15, R8, PT ;  /* 0x000000080f00720c */ /* 0x000fe40003f06070 */
[----:B------:R-:W-:Y:S02]  /*4650*/  LOP3.LUT R8, R18, R5, RZ, 0x3c, !PT ;  /* 0x0000000512087212 */ /* 0x000fe400078e3cff */
[----:B-1----:R-:W-:Y:S02]  /*4660*/  IADD3 R14, PT, PT, R20, 0xffffffe, RZ ;  /* 0x0ffffffe140e7810 */ /* 0x002fe40007ffe0ff */
[----:B------:R-:W-:-:S02]  /*4670*/  ISETP.GE.AND P2, PT, R8, RZ, PT ;  /* 0x000000ff0800720c */ /* 0x000fc40003f46270 */
[----:B------:R1:W2:Y:S05]  /*4680*/  F2I.FTZ.U32.TRUNC.NTZ R15, R14 ;  /* 0x0000000e000f7305 */ /* 0x0002aa000021f000 */
[----:B------:R-:W-:Y:S01]  /*4690*/  @P0 VIADD R10, R10, 0x1 ;  /* 0x000000010a0a0836 */ /* 0x000fe20000000000 */
[----:B-1----:R-:W-:-:S05]  /*46a0*/  MOV R14, RZ ;  /* 0x000000ff000e7202 */ /* 0x002fca0000000f00 */
[----:B------:R-:W-:Y:S02]  /*46b0*/  @!P2 IADD3 R10, PT, PT, -R10, RZ, RZ ;  /* 0x000000ff0a0aa210 */ /* 0x000fe40007ffe1ff */
[----:B------:R-:W-:Y:S02]  /*46c0*/  @!P1 LOP3.LUT R10, RZ, R5, RZ, 0x33, !PT ;  /* 0x00000005ff0a9212 */ /* 0x000fe400078e33ff */
[----:B--2---:R-:W-:-:S03]  /*46d0*/  IADD3 R21, PT, PT, RZ, -R15, RZ ;  /* 0x8000000fff157210 */ /* 0x004fc60007ffe0ff */
[----:B------:R-:W-:Y:S02]  /*46e0*/  IMAD.MOV R8, RZ, RZ, -R10 ;  /* 0x000000ffff087224 */ /* 0x000fe400078e0a0a */
[----:B------:R-:W-:Y:S02]  /*46f0*/  IMAD R21, R21, R16, RZ ;  /* 0x0000001015157224 */ /* 0x000fe400078e02ff */
[----:B------:R-:W-:Y:S01]  /*4700*/  IMAD R8, R5, R8, R18 ;  /* 0x0000000805087224 */ /* 0x000fe200078e0212 */
[----:B------:R-:W-:Y:S01]  /*4710*/  IADD3 R18, PT, PT, -R18, RZ, RZ ;  /* 0x000000ff12127210 */ /* 0x000fe20007ffe1ff */
[----:B------:R-:W-:-:S03]  /*4720*/  IMAD.HI.U32 R14, R15, R21, R14 ;  /* 0x000000150f0e7227 */ /* 0x000fc600078e000e */
[----:B------:R-:W-:Y:S01]  /*4730*/  IABS R20, R8 ;  /* 0x0000000800147213 */ /* 0x000fe20000000000 */
[----:B------:R-:W-:-:S03]  /*4740*/  IMAD R18, R6, R18, R19 ;  /* 0x0000001206127224 */ /* 0x000fc600078e0213 */
[----:B------:R-:W-:Y:S01]  /*4750*/  MOV R15, R20 ;  /* 0x00000014000f7202 */ /* 0x000fe20000000f00 */
[----:B0-----:R-:W-:-:S04]  /*4760*/  IMAD R25, R18, R23, -R25 ;  /* 0x0000001712197224 */ /* 0x001fc800078e0a19 */
[----:B------:R-:W-:Y:S01]  /*4770*/  IMAD.HI.U32 R14, R14, R15, RZ ;  /* 0x0000000f0e0e7227 */ /* 0x000fe200078e00ff */
[----:B------:R-:W-:-:S03]  /*4780*/  ISETP.GE.AND P6, PT, R25, UR13, PT ;  /* 0x0000000d19007c0c */ /* 0x000fc6000bfc6270 */
[----:B------:R-:W-:Y:S01]  /*4790*/  IMAD.MOV R20, RZ, RZ, -R14 ;  /* 0x000000ffff147224 */ /* 0x000fe200078e0a0e */
[----:B------:R-:W-:-:S03]  /*47a0*/  ISETP.GT.AND P6, PT, R25, -0x1, !P6 ;  /* 0xffffffff1900780c */ /* 0x000fc600077c4270 */
[----:B------:R-:W-:Y:S01]  /*47b0*/  IMAD R15, R16, R20, R15 ;  /* 0x00000014100f7224 */ /* 0x000fe200078e020f */
[----:B------:R-:W-:-:S04]  /*47c0*/  IADD3 R20, PT, PT, -R2, RZ, RZ ;  /* 0x000000ff02147210 */ /* 0x000fc80007ffe1ff */
[----:B------:R-:W-:Y:S01]  /*47d0*/  ISETP.GT.U32.AND P1, PT, R16, R15, PT ;  /* 0x0000000f1000720c */ /* 0x000fe20003f24070 */
[----:B------:R-:W-:-:S04]  /*47e0*/  IMAD R20, R19, R20, RZ ;  /* 0x0000001413147224 */ /* 0x000fc800078e02ff */
[----:B------:R-:W-:-:S04]  /*47f0*/  IMAD.IADD R21, R20, 0x1, R9 ;  /* 0x0000000114157824 */ /* 0x000fc800078e0209 */
[----:B------:R-:W-:-:S04]  /*4800*/  IMAD R22, R21, R22, -R24 ;  /* 0x0000001615167224 */ /* 0x000fc800078e0a18 */
[-C--:B------:R-:W-:Y:S01]  /*4810*/  @!P1 IADD3 R15, PT, PT, R15, -R16.reuse, RZ ;  /* 0x800000100f0f9210 */ /* 0x080fe20007ffe0ff */
[C---:B------:R-:W-:Y:S01]  /*4820*/  VIADD R24, R22.reuse, UR5 ;  /* 0x0000000516187c36 */ /* 0x040fe20008000000 */
[----:B------:R-:W-:Y:S02]  /*4830*/  ISETP.GE.AND P0, PT, R22, UR12, PT ;  /* 0x0000000c16007c0c */ /* 0x000fe4000bf06270 */
[----:B------:R-:W-:Y:S02]  /*4840*/  ISETP.GE.U32.AND P3, PT, R15, R16, PT ;  /* 0x000000100f00720c */ /* 0x000fe40003f66070 */
[----:B------:R-:W-:Y:S02]  /*4850*/  LOP3.LUT R15, R8, R17, RZ, 0x3c, !PT ;  /* 0x00000011080f7212 */ /* 0x000fe400078e3cff */
[----:B------:R-:W-:Y:S02]  /*4860*/  @!P1 IADD3 R14, PT, PT, R14, 0x1, RZ ;  /* 0x000000010e0e9810 */ /* 0x000fe40007ffe0ff */
[----:B------:R-:W-:Y:S01]  /*4870*/  ISETP.GE.AND P5, PT, R15, RZ, PT ;  /* 0x000000ff0f00720c */ /* 0x000fe20003fa6270 */
[----:B------:R-:W-:Y:S01]  /*4880*/  IMAD R15, R8, UR4, RZ ;  /* 0x00000004080f7c24 */ /* 0x000fe2000f8e02ff */
[----:B------:R-:W-:-:S02]  /*4890*/  ISETP.GT.AND P0, PT, R22, -0x1, !P0 ;  /* 0xffffffff1600780c */ /* 0x000fc40004704270 */
[----:B------:R-:W-:Y:S02]  /*48a0*/  ISETP.NE.AND P1, PT, R17, RZ, PT ;  /* 0x000000ff1100720c */ /* 0x000fe40003f25270 */
[C---:B------:R-:W-:Y:S02]  /*48b0*/  ISETP.GE.AND P4, PT, R24.reuse, UR12, PT ;  /* 0x0000000c18007c0c */ /* 0x040fe4000bf86270 */
[----:B------:R-:W-:Y:S02]  /*48c0*/  IADD3 R20, PT, PT, R24, UR5, RZ ;  /* 0x0000000518147c10 */ /* 0x000fe4000fffe0ff */
[----:B------:R-:W-:Y:S02]  /*48d0*/  @P3 IADD3 R14, PT, PT, R14, 0x1, RZ ;  /* 0x000000010e0e3810 */ /* 0x000fe40007ffe0ff */
[----:B------:R-:W-:Y:S02]  /*48e0*/  PLOP3.LUT P2, PT, P6, P0, PT, 0x80, 0x8 ;  /* 0x000000000008781c */ /* 0x000fe40003741070 */
[----:B------:R-:W-:Y:S01]  /*48f0*/  ISETP.GT.AND P4, PT, R24, -0x1, !P4 ;  /* 0xffffffff1800780c */ /* 0x000fe20006784270 */
[----:B------:R-:W-:Y:S01]  /*4900*/  @!P5 IMAD.MOV R14, RZ, RZ, -R14 ;  /* 0x000000ffff0ed224 */ /* 0x000fe200078e0a0e */
[----:B------:R-:W-:-:S02]  /*4910*/  ISETP.GE.AND P3, PT, R20, UR12, PT ;  /* 0x0000000c14007c0c */ /* 0x000fc4000bf66270 */
[----:B------:R-:W-:Y:S02]  /*4920*/  PLOP3.LUT P5, PT, P6, P4, PT, 0x80, 0x8 ;  /* 0x000000000008781c */ /* 0x000fe400037a9070 */
[----:B------:R-:W-:Y:S02]  /*4930*/  ISETP.GT.AND P3, PT, R20, -0x1, !P3 ;  /* 0xffffffff1400780c */ /* 0x000fe40005f64270 */
[----:B------:R-:W-:Y:S02]  /*4940*/  @!P1 LOP3.LUT R14, RZ, R17, RZ, 0x33, !PT ;  /* 0x00000011ff0e9212 */ /* 0x000fe400078e33ff */
[----:B------:R-:W-:Y:S01]  /*4950*/  PLOP3.LUT P1, PT, P6, P3, PT, 0x80, 0x8 ;  /* 0x000000000008781c */ /* 0x000fe20003727070 */
[----:B------:R-:W0:Y:S02]  /*4960*/  @P2 LDC.64 R26, c[0x0][0x380] ;  /* 0x0000e000ff1a2b82 */ /* 0x000e240000000a00 */
[----:B------:R-:W-:Y:S02]  /*4970*/  IMAD R10, R7, R10, R14 ;  /* 0x0000000a070a7224 */ /* 0x000fe400078e020e */
[----:B------:R-:W-:-:S04]  /*4980*/  IMAD.WIDE R14, R15, 0x4, R12 ;  /* 0x000000040f0e7825 */ /* 0x000fc800078e020c */
[----:B------:R-:W1:Y:S01]  /*4990*/  @P5 LDC.64 R18, c[0x0][0x380] ;  /* 0x0000e000ff125b82 */ /* 0x000e620000000a00 */
[----:B------:R-:W-:Y:S01]  /*49a0*/  IMAD R23, R10, UR13, R25 ;  /* 0x0000000d0a177c24 */ /* 0x000fe2000f8e0219 */
[----:B------:R-:W2:Y:S03]  /*49b0*/  @P5 LDG.E R29, desc[UR8][R14.64+0x4] ;  /* 0x000004080e1d5981 */ /* 0x000ea6000c1e1900 */
[----:B------:R-:W-:Y:S01]  /*49c0*/  @P2 IMAD R21, R23, UR12, R22 ;  /* 0x0000000c17152c24 */ /* 0x000fe2000f8e0216 */
[----:B------:R-:W3:Y:S02]  /*49d0*/  @P2 LDG.E R10, desc[UR8][R14.64] ;  /* 0x000000080e0a2981 */ /* 0x000ee4000c1e1900 */
[----:B------:R-:W4:Y:S02]  /*49e0*/  @P1 LDC.64 R16, c[0x0][0x380] ;  /* 0x0000e000ff101b82 */ /* 0x000f240000000a00 */
[----:B------:R-:W5:Y:S01]  /*49f0*/  @P1 LDG.E R28, desc[UR8][R14.64+0x8] ;  /* 0x000008080e1c1981 */ /* 0x000f62000c1e1900 */
[----:B0-----:R-:W-:-:S04]  /*4a00*/  @P2 IMAD.WIDE R26, R21, 0x4, R26 ;  /* 0x00000004151a2825 */ /* 0x001fc800078e021a */
[----:B------:R-:W-:Y:S02]  /*4a10*/  @P5 IMAD R21, R23, UR12, R24 ;  /* 0x0000000c17155c24 */ /* 0x000fe4000f8e0218 */
[----:B------:R-:W3:Y:S02]  /*4a20*/  @P2 LDG.E R27, desc[UR8][R26.64] ;  /* 0x000000081a1b2981 */ /* 0x000ee4000c1e1900 */
[----:B-1----:R-:W-:-:S04]  /*4a30*/  @P5 IMAD.WIDE R18, R21, 0x4, R18 ;  /* 0x0000000415125825 */ /* 0x002fc800078e0212 */
[----:B------:R-:W-:Y:S02]  /*4a40*/  @P1 IMAD R21, R23, UR12, R20 ;  /* 0x0000000c17151c24 */ /* 0x000fe4000f8e0214 */
[----:B------:R-:W2:Y:S02]  /*4a50*/  @P5 LDG.E R18, desc[UR8][R18.64] ;  /* 0x0000000812125981 */ /* 0x000ea4000c1e1900 */
[----:B----4-:R-:W-:-:S06]  /*4a60*/  @P1 IMAD.WIDE R16, R21, 0x4, R16 ;  /* 0x0000000415101825 */ /* 0x010fcc00078e0210 */
[----:B------:R-:W5:Y:S01]  /*4a70*/  @P1 LDG.E R17, desc[UR8][R16.64] ;  /* 0x0000000810111981 */ /* 0x000f62000c1e1900 */
[----:B------:R-:W-:Y:S02]  /*4a80*/  MOV R8, RZ ;  /* 0x000000ff00087202 */ /* 0x000fe40000000f00 */
[----:B------:R-:W-:Y:S01]  /*4a90*/  IADD3 R21, PT, PT, R20, UR5, RZ ;  /* 0x0000000514157c10 */ /* 0x000fe2000fffe0ff */
[----:B---3--:R-:W-:-:S03]  /*4aa0*/  @P2 FFMA.FTZ R8, R10, R27, RZ ;  /* 0x0000001b0a082223 */ /* 0x008fc600000100ff */
[C---:B------:R-:W-:Y:S01]  /*4ab0*/  ISETP.GE.AND P2, PT, R21.reuse, UR12, PT ;  /* 0x0000000c15007c0c */ /* 0x040fe2000bf46270 */
[----:B------:R-:W-:Y:S02]  /*4ac0*/  VIADD R10, R21, UR5 ;  /* 0x00000005150a7c36 */ /* 0x000fe40008000000 */
[----:B--2---:R-:W-:Y:S01]  /*4ad0*/  @P5 FFMA.FTZ R8, R29, R18, R8 ;  /* 0x000000121d085223 */ /* 0x004fe20000010008 */
[----:B------:R-:W-:-:S03]  /*4ae0*/  ISETP.GT.AND P2, PT, R21, -0x1, !P2 ;  /* 0xffffffff1500780c */ /* 0x000fc60005744270 */
[----:B-----5:R-:W-:Y:S01]  /*4af0*/  @P1 FFMA.FTZ R8, R28, R17, R8 ;  /* 0x000000111c081223 */ /* 0x020fe20000010008 */
        /* <DEDUP_REMOVED lines=125> */
[----:B------:R-:W-:Y:S02]  /*52d0*/  IADD3 R25, PT, PT, R25, UR6, RZ ;  /* 0x0000000619197c10 */ /* 0x000fe4000fffe0ff */
[----:B------:R-:W-:-:S13]  /*52e0*/  PLOP3.LUT P5, PT, P5, P1, PT, 0x80, 0x8 ;  /* 0x000000000008781c */ /* 0x000fda0002fa3070 */
[----:B------:R-:W-:Y:S02]  /*52f0*/  @P5 IMAD R29, R23, UR15, R10 ;  /* 0x0000000f171d5c24 */ /* 0x000fe4000f8e020a */
        /* <DEDUP_REMOVED lines=14> */
[----:B-1----:R-:W-:Y:S02]  /*53e0*/  @P0 IMAD.WIDE R28, R23, 0x4, R18 ;  /* 0x00000004171c0825 */ /* 0x002fe400078e0212 */
[----:B------:R-:W0:Y:S02]  /*53f0*/  @P4 LDC.64 R22, c[0x0][0x380] ;  /* 0x0000e000ff164b82 */ /* 0x000e240000000a00 */
[C---:B------:R-:W-:Y:S02]  /*5400*/  @P4 IMAD R24, R25.reuse, UR15, R24 ;  /* 0x0000000f19184c24 */ /* 0x040fe4000f8e0218 */
[C---:B------:R-:W-:Y:S01]  /*5410*/  @P3 IMAD R27, R25.reuse, UR15, R20 ;  /* 0x0000000f191b3c24 */ /* 0x040fe2000f8e0214 */
[----:B------:R-:W3:Y:S03]  /*5420*/  @P0 LDG.E R29, desc[UR8][R28.64] ;  /* 0x000000081c1d0981 */ /* 0x000ee6000c1e1900 */
[----:B------:R-:W1:Y:S01]  /*5430*/  @P3 LDC.64 R18, c[0x0][0x380] ;  /* 0x0000e000ff123b82 */ /* 0x000e620000000a00 */
[C---:B------:R-:W-:Y:S01]  /*5440*/  @P2 IMAD R21, R25.reuse, UR15, R21 ;  /* 0x0000000f19152c24 */ /* 0x040fe2000f8e0215 */
[----:B------:R-:W4:Y:S01]  /*5450*/  @P3 LDG.E R20, desc[UR8][R14.64+0x58] ;  /* 0x000058080e143981 */ /* 0x000f22000c1e1900 */
[----:B------:R-:W-:-:S02]  /*5460*/  @P1 IMAD R10, R25, UR15, R10 ;  /* 0x0000000f190a1c24 */ /* 0x000fc4000f8e020a */
[----:B0-----:R-:W-:-:S06]  /*5470*/  @P4 IMAD.WIDE R22, R24, 0x4, R22 ;  /* 0x0000000418164825 */ /* 0x001fcc00078e0216 */
[----:B------:R-:W2:Y:S01]  /*5480*/  @P4 LDG.E R23, desc[UR8][R22.64] ;  /* 0x0000000816174981 */ /* 0x000ea2000c1e1900 */
[----:B-1----:R-:W-:Y:S02]  /*5490*/  @P3 IMAD.WIDE R24, R27, 0x4, R18 ;  /* 0x000000041b183825 */ /* 0x002fe400078e0212 */
[----:B------:R-:W0:Y:S01]  /*54a0*/  @P1 LDC.64 R18, c[0x0][0x380] ;  /* 0x0000e000ff121b82 */ /* 0x000e220000000a00 */
[----:B------:R1:W5:Y:S04]  /*54b0*/  @P5 LDG.E R27, desc[UR8][R16.64] ;  /* 0x00000008101b5981 */ /* 0x000368000c1e1900 */
[----:B------:R-:W4:Y:S04]  /*54c0*/  @P3 LDG.E R25, desc[UR8][R24.64] ;  /* 0x0000000818193981 */ /* 0x000f28000c1e1900 */
[----:B------:R-:W5:Y:S01]  /*54d0*/  @P5 LDG.E R22, desc[UR8][R14.64+0x4c] ;  /* 0x00004c080e165981 */ /* 0x000f62000c1e1900 */
[----:B-1----:R-:W1:Y:S03]  /*54e0*/  @P2 LDC.64 R16, c[0x0][0x380] ;  /* 0x0000e000ff102b82 */ /* 0x002e660000000a00 */
[----:B------:R-:W4:Y:S01]  /*54f0*/  @P1 LDG.E R24, desc[UR8][R14.64+0x60] ;  /* 0x000060080e181981 */ /* 0x000f22000c1e1900 */
[----:B0-----:R-:W-:-:S03]  /*5500*/  @P1 IMAD.WIDE R18, R10, 0x4, R18 ;  /* 0x000000040a121825 */ /* 0x001fc600078e0212 */
[----:B------:R-:W4:Y:S04]  /*5510*/  @P2 LDG.E R10, desc[UR8][R14.64+0x5c] ;  /* 0x00005c080e0a2981 */ /* 0x000f28000c1e1900 */
[----:B------:R-:W4:Y:S04]  /*5520*/  @P1 LDG.E R19, desc[UR8][R18.64] ;  /* 0x0000000812131981 */ /* 0x000f28000c1e1900 */
[----:B------:R0:W3:Y:S01]  /*5530*/  @P0 LDG.E R18, desc[UR8][R14.64+0x50] ;  /* 0x000050080e120981 */ /* 0x0000e2000c1e1900 */
[----:B-1----:R-:W-:-:S06]  /*5540*/  @P2 IMAD.WIDE R16, R21, 0x4, R16 ;  /* 0x0000000415102825 */ /* 0x002fcc00078e0210 */
[----:B------:R-:W4:Y:S01]  /*5550*/  @P2 LDG.E R17, desc[UR8][R16.64] ;  /* 0x0000000810112981 */ /* 0x000f22000c1e1900 */
[----:B0-----:R-:W-:Y:S01]  /*5560*/  IMAD.MOV.U32 R14, RZ, RZ, R0 ;  /* 0x000000ffff0e7224 */ /* 0x001fe200078e0000 */
[----:B------:R-:W-:Y:S01]  /*5570*/  MOV R15, R11 ;  /* 0x0000000b000f7202 */ /* 0x000fe20000000f00 */
[----:B-----5:R-:W-:-:S04]  /*5580*/  @P5 FFMA.FTZ R8, R22, R27, R8 ;  /* 0x0000001b16085223 */ /* 0x020fc80000010008 */
[----:B---3--:R-:W-:-:S04]  /*5590*/  @P0 FFMA.FTZ R8, R18, R29, R8 ;  /* 0x0000001d12080223 */ /* 0x008fc80000010008 */
[----:B--2---:R-:W-:-:S04]  /*55a0*/  @P4 FFMA.FTZ R8, R26, R23, R8 ;  /* 0x000000171a084223 */ /* 0x004fc80000010008 */
[----:B----4-:R-:W-:-:S04]  /*55b0*/  @P3 FFMA.FTZ R8, R20, R25, R8 ;  /* 0x0000001914083223 */ /* 0x010fc80000010008 */
[----:B------:R-:W-:Y:S01]  /*55c0*/  @P2 FFMA.FTZ R8, R10, R17, R8 ;  /* 0x000000110a082223 */ /* 0x000fe20000010008 */
[----:B------:R-:W-:-:S03]  /*55d0*/  IADD3 R9, P0, PT, R4, R9, RZ ;  /* 0x0000000904097210 */ /* 0x000fc60007f1e0ff */
[----:B------:R-:W-:Y:S01]  /*55e0*/  @P1 FFMA.FTZ R8, R24, R19, R8 ;  /* 0x0000001318081223 */ /* 0x000fe20000010008 */
[----:B------:R-:W-:Y:S02]  /*55f0*/  IADD3.X R3, PT, PT, RZ, R3, RZ, P0, !PT ;  /* 0x00000003ff037210 */ /* 0x000fe400007fe4ff */
[----:B------:R-:W-:Y:S02]  /*5600*/  ISETP.GE.U32.AND P0, PT, R9, UR14, PT ;  /* 0x0000000e09007c0c */ /* 0x000fe4000bf06070 */
[----:B------:R1:W-:Y:S02]  /*5610*/  STG.E desc[UR8][R14.64], R8 ;  /* 0x000000080e007986 */ /* 0x0003e4000c101908 */
[----:B------:R-:W-:Y:S02]  /*5620*/  ISETP.GE.AND.EX P0, PT, R3, UR7, PT, P0 ;  /* 0x0000000703007c0c */ /* 0x000fe4000bf06300 */
[----:B------:R-:W-:-:S04]  /*5630*/  LEA R0, P1, R4, R0, 0x2 ;  /* 0x0000000004007211 */ /* 0x000fc800078210ff */
[----:B------:R-:W-:-:S07]  /*5640*/  LEA.HI.X R11, R4, R11, RZ, 0x2, P1 ;  /* 0x0000000b040b7211 */ /* 0x000fce00008f14ff */
[----:B-1----:R-:W-:Y:S05]  /*5650*/  @!P0 BRA `(.L_x_1520) ;  /* 0xffffffe800d48947 */ /* 0x002fea000383ffff */
[----:B------:R-:W-:Y:S05]  /*5660*/  EXIT ;  /* 0x000000000000794d */ /* 0x000fea0003800000 */
.L_x_1521:
        /* <DEDUP_REMOVED lines=9> */
.L_x_1781:


//--------------------- .text._ZN2at6native51_GLOBAL__N__2c613397_18_DepthwiseConv2d_cu_9959487039conv_depthwise2d_forward_kernel_genericIdiEEvNS_27GenericPackedTensorAccessorIKT_Lm4ENS_16DefaultPtrTraitsEiEENS3_IS4_Lm4ES6_iEES7_NS3_IS5_Lm1ES6_iEEbT0_iiiiiiiiiiiiii --------------------------
	.section	.text._ZN2at6native51_GLOBAL__N__2c613397_18_DepthwiseConv2d_cu_9959487039conv_depthwise2d_forward_kernel_genericIdiEEvNS_27GenericPackedTensorAccessorIKT_Lm4ENS_16DefaultPtrTraitsEiEENS3_IS4_Lm4ES6_iEES7_NS3_IS5_Lm1ES6_iEEbT0_iiiiiiiiiiiiii,"ax",@progbits
	.align	128
.text._ZN2at6native51_GLOBAL__N__2c613397_18_DepthwiseConv2d_cu_9959487039conv_depthwise2d_forward_kernel_genericIdiEEvNS_27GenericPackedTensorAccessorIKT_Lm4ENS_16DefaultPtrTraitsEiEENS3_IS4_Lm4ES6_iEES7_NS3_IS5_Lm1ES6_iEEbT0_iiiiiiiiiiiiii:
        .type           _ZN2at6native51_GLOBAL__N__2c613397_18_DepthwiseConv2d_cu_9959487039conv_depthwise2d_forward_kernel_genericIdiEEvNS_27GenericPackedTensorAccessorIKT_Lm4ENS_16DefaultPtrTraitsEiEENS3_IS4_Lm4ES6_iEES7_NS3_IS5_Lm1ES6_iEEbT0_iiiiiiiiiiiiii,@function
        .size           _ZN2at6native51_GLOBAL__N__2c613397_18_DepthwiseConv2d_cu_9959487039conv_depthwise2d_forward_kernel_genericIdiEEvNS_27GenericPackedTensorAccessorIKT_Lm4ENS_16DefaultPtrTraitsEiEENS3_IS4_Lm4ES6_iEES7_NS3_IS5_Lm1ES6_iEEbT0_iiiiiiiiiiiiii,(.L_x_1782 - _ZN2at6native51_GLOBAL__N__2c613397_18_DepthwiseConv2d_cu_9959487039conv_depthwise2d_forward_kernel_genericIdiEEvNS_27GenericPackedTensorAccessorIKT_Lm4ENS_16DefaultPtrTraitsEiEENS3_IS4_Lm4ES6_iEES7_NS3_IS5_Lm1ES6_iEEbT0_iiiiiiiiiiiiii)
        .other          _ZN2at6native51_GLOBAL__N__2c613397_18_DepthwiseConv2d_cu_9959487039conv_depthwise2d_forward_kernel_genericIdiEEvNS_27GenericPackedTensorAccessorIKT_Lm4ENS_16DefaultPtrTraitsEiEENS3_IS4_Lm4ES6_iEES7_NS3_IS5_Lm1ES6_iEEbT0_iiiiiiiiiiiiii,@"STO_CUDA_ENTRY STV_DEFAULT"
_ZN2at6native51_GLOBAL__N__2c613397_18_DepthwiseConv2d_cu_9959487039conv_depthwise2d_forward_kernel_genericIdiEEvNS_27GenericPackedTensorAccessorIKT_Lm4ENS_16DefaultPtrTraitsEiEENS3_IS4_Lm4ES6_iEES7_NS3_IS5_Lm1ES6_iEEbT0_iiiiiiiiiiiiii:
        /* <DEDUP_REMOVED lines=11> */
[----:B------:R-:W0:Y:S01]  /*00b0*/  LDC R4, c[0x0][0x414] ;  /* 0x00010500ff047b82 */ /* 0x000e220000000800 */
[----:B------:R-:W1:Y:S01]  /*00c0*/  LDCU UR4, c[0x0][0x370] ;  /* 0x00006e00ff0477ac */ /* 0x000e620008000800 */
[----:B------:R-:W-:Y:S01]  /*00d0*/  IMAD.MOV.U32 R0, RZ, RZ, R2 ;  /* 0x000000ffff007224 */ /* 0x000fe200078e0002 */
[----:B------:R-:W2:Y:S01]  /*00e0*/  LDCU.64 UR6, c[0x0][0x358] ;  /* 0x00006b00ff0677ac */ /* 0x000ea20008000a00 */
[----:B-1----:R-:W-:Y:S01]  /*00f0*/  IMAD R5, R5, UR4, RZ ;  /* 0x0000000405057c24 */ /* 0x002fe2000f8e02ff */
[----:B0-----:R-:W-:-:S13]  /*0100*/  ISETP.NE.AND P0, PT, R4, 0x1, PT ;  /* 0x000000010400780c */ /* 0x001fda0003f05270 */
[----:B--2---:R-:W-:Y:S05]  /*0110*/  @P0 BRA `(.L_x_1522) ;  /* 0x0000003400840947 */ /* 0x004fea0003800000 */
[----:B------:R-:W0:Y:S02]  /*0120*/  LDCU.U8 UR4, c[0x0][0x408] ;  /* 0x00008100ff0477ac */ /* 0x000e240008000000 */
[----:B0-----:R-:W-:-:S04]  /*0130*/  UPRMT UR4, UR4, 0x8880, URZ ;  /* 0x0000888004047896 */ /* 0x001fc800080000ff */
[----:B------:R-:W-:-:S09]  /*0140*/  UISETP.NE.AND UP0, UPT, UR4, URZ, UPT ;  /* 0x000000ff0400728c */ /* 0x000fd2000bf05270 */
[----:B------:R-:W-:Y:S05]  /*0150*/  BRA.U !UP0, `(.L_x_1523) ;  /* 0x00000019089c7547 */ /* 0x000fea000b800000 */
.L_x_1542:
[----:B------:R-:W0:Y:S01]  /*0160*/  LDC R21, c[0x0][0x420] ;  /* 0x00010800ff157b82 */ /* 0x000e220000000800 */
[----:B------:R-:W-:Y:S01]  /*0170*/  IABS R6, R0 ;  /* 0x0000000000067213 */ /* 0x000fe20000000000 */
[----:B------:R-:W1:Y:S06]  /*0180*/  LDCU UR4, c[0x0][0x434] ;  /* 0x00008680ff0477ac */ /* 0x000e6c0008000800 */
[----:B------:R-:W2:Y:S08]  /*0190*/  LDC R7, c[0x0][0x424] ;  /* 0x00010900ff077b82 */ /* 0x000eb00000000800 */
[----:B------:R-:W3:Y:S01]  /*01a0*/  LDC.64 R18, c[0x0][0x3f8] ;  /* 0x0000fe00ff127b82 */ /* 0x000ee20000000a00 */
[----:B0-----:R-:W-:-:S07]  /*01b0*/  IABS R11, R21 ;  /* 0x00000015000b7213 */ /* 0x001fce0000000000 */
[----:B------:R-:W1:Y:S01]  /*01c0*/  LDC R17, c[0x0][0x43c] ;  /* 0x00010f00ff117b82 */ /* 0x000e620000000800 */
[----:B------:R-:W0:Y:S01]  /*01d0*/  I2F.RP R4, R11 ;  /* 0x0000000b00047306 */ /* 0x000e220000209400 */
[----:B--2---:R-:W-:-:S06]  /*01e0*/  IABS R10, R7 ;  /* 0x00000007000a7213 */ /* 0x004fcc0000000000 */
[----:B------:R-:W2:Y:S08]  /*01f0*/  LDC.64 R14, c[0x0][0x428] ;  /* 0x00010a00ff0e7b82 */ /* 0x000eb00000000a00 */
[----:B------:R-:W4:Y:S01]  /*0200*/  LDC R16, c[0x0][0x438] ;  /* 0x00010e00ff107b82 */ /* 0x000f220000000800 */
[----:B0-----:R-:W0:Y:S02]  /*0210*/  MUFU.RCP R4, R4 ;  /* 0x0000000400047308 */ /* 0x001e240000001000 */
[----:B0-----:R-:W-:-:S06]  /*0220*/  IADD3 R8, PT, PT, R4, 0xffffffe, RZ ;  /* 0x0ffffffe04087810 */ /* 0x001fcc0007ffe0ff */
        /* <DEDUP_REMOVED lines=19> */
[----:B------:R3:W1:Y:S01]  /*0360*/  F2I.FTZ.U32.TRUNC.NTZ R11, R10 ;  /* 0x0000000a000b7305 */ /* 0x000662000021f000 */
[----:B------:R-:W-:Y:S01]  /*0370*/  ISETP.NE.AND P1, PT, R21, RZ, PT ;  /* 0x000000ff1500720c */ /* 0x000fe20003f25270 */
[----:B---3--:R-:W-:-:S08]  /*0380*/  IMAD.MOV.U32 R10, RZ, RZ, RZ ;  /* 0x000000ffff0a7224 */ /* 0x008fd000078e00ff */
[----:B------:R-:W-:Y:S01]  /*0390*/  @P0 VIADD R4, R4, 0x1 ;  /* 0x0000000104040836 */ /* 0x000fe20000000000 */
[----:B-1----:R-:W-:-:S03]  /*03a0*/  IADD3 R9, PT, PT, RZ, -R11, RZ ;  /* 0x8000000bff097210 */ /* 0x002fc60007ffe0ff */
        /* <DEDUP_REMOVED lines=18> */
[----:B------:R-:W0:Y:S01]  /*04d0*/  LDC.64 R12, c[0x0][0x440] ;  /* 0x00011000ff0c7b82 */ /* 0x000e220000000a00 */
[----:B------:R-:W-:Y:S01]  /*04e0*/  LOP3.LUT R2, R4, R7, RZ, 0x3c, !PT ;  /* 0x0000000704027212 */ /* 0x000fe200078e3cff */
[----:B------:R1:W3:Y:S03]  /*04f0*/  F2I.FTZ.U32.TRUNC.NTZ R11, R10 ;  /* 0x0000000a000b7305 */ /* 0x0002e6000021f000 */
[----:B------:R-:W-:Y:S01]  /*0500*/  ISETP.GE.AND P2, PT, R2, RZ, PT ;  /* 0x000000ff0200720c */ /* 0x000fe20003f46270 */
[----:B-1----:R-:W-:-:S06]  /*0510*/  IMAD.MOV.U32 R10, RZ, RZ, RZ ;  /* 0x000000ffff0a7224 */ /* 0x002fcc00078e00ff */
        /* <DEDUP_REMOVED lines=12> */
[----:B------:R-:W1:Y:S03]  /*05e0*/  LDC.64 R10, c[0x0][0x418] ;  /* 0x00010600ff0a7b82 */ /* 0x000e660000000a00 */
[----:B------:R-:W-:-:S13]  /*05f0*/  ISETP.GT.U32.AND P0, PT, R8, R2, PT ;  /* 0x000000020800720c */ /* 0x000fda0003f04070 */
[----:B------:R-:W-:Y:S01]  /*0600*/  @!P0 IMAD.IADD R2, R2, 0x1, -R8 ;  /* 0x0000000102028824 */ /* 0x000fe200078e0a08 */
[----:B------:R-:W-:-:S04]  /*0610*/  ISETP.NE.AND P0, PT, R6, RZ, PT ;  /* 0x000000ff0600720c */ /* 0x000fc80003f05270 */
[----:B------:R-:W-:-:S13]  /*0620*/  ISETP.GT.U32.AND P1, PT, R8, R2, PT ;  /* 0x000000020800720c */ /* 0x000fda0003f24070 */
[----:B------:R-:W-:-:S05]  /*0630*/  @!P1 IADD3 R2, PT, PT, R2, -R8, RZ ;  /* 0x8000000802029210 */ /* 0x000fca0007ffe0ff */
[----:B------:R-:W-:Y:S01]  /*0640*/  @!P2 IMAD.MOV R2, RZ, RZ, -R2 ;  /* 0x000000ffff02a224 */ /* 0x000fe200078e0a02 */
[----:B------:R-:W-:-:S05]  /*0650*/  @!P0 LOP3.LUT R2, RZ, R6, RZ, 0x33, !PT ;  /* 0x00000006ff028212 */ /* 0x000fca00078e33ff */
[----:B------:R-:W-:-:S06]  /*0660*/  IMAD.WIDE R18, R2, 0x8, R18 ;  /* 0x0000000802127825 */ /* 0x000fcc00078e0212 */
[----:B------:R-:W5:Y:S01]  /*0670*/  LDG.E.64 R18, desc[UR6][R18.64] ;  /* 0x0000000612127981 */ /* 0x000f62000c1e1b00 */
[----:B------:R-:W-:Y:S01]  /*0680*/  IMAD.MOV R6, RZ, RZ, -R24 ;  /* 0x000000ffff067224 */ /* 0x000fe200078e0a18 */
[----:B------:R-:W-:Y:S01]  /*0690*/  BSSY.RECONVERGENT B0, `(.L_x_1524) ;  /* 0x0000022000007945 */ /* 0x000fe20003800200 */
[----:B--2---:R-:W-:Y:S02]  /*06a0*/  IADD3 R8, PT, PT, R15, -0x1, RZ ;  /* 0xffffffff0f087810 */ /* 0x004fe40007ffe0ff */
[----:B------:R-:W-:Y:S02]  /*06b0*/  IMAD R6, R7, R6, R4 ;  /* 0x0000000607067224 */ /* 0x000fe400078e0204 */
[----:B------:R-:W-:Y:S02]  /*06c0*/  IMAD.MOV.U32 R7, RZ, RZ, RZ ;  /* 0x000000ffff077224 */ /* 0x000fe400078e00ff */
[----:B------:R-:W-:-:S05]  /*06d0*/  IMAD R17, R6, UR4, -R17 ;  /* 0x0000000406117c24 */ /* 0x000fca000f8e0a11 */
[----:B------:R-:W-:-:S13]  /*06e0*/  ISETP.GT.AND P0, PT, R17, -0x1, PT ;  /* 0xffffffff1100780c */ /* 0x000fda0003f04270 */
[----:B01--4-:R-:W-:Y:S05]  /*06f0*/  @P0 BRA `(.L_x_1525) ;  /* 0x00000000006c0947 */ /* 0x013fea0003800000 */
        /* <DEDUP_REMOVED lines=27> */
.L_x_1525:
[----:B------:R-:W-:Y:S05]  /*08b0*/  BSYNC.RECONVERGENT B0 ;  /* 0x0000000000007941 */ /* 0x000fea0003800200 */
.L_x_1524:
[----:B------:R-:W-:Y:S01]  /*08c0*/  IMAD R8, R8, R13, -R11 ;  /* 0x0000000d08087224 */ /* 0x000fe200078e0a0b */
[----:B------:R-:W0:Y:S01]  /*08d0*/  LDCU UR4, c[0x0][0x42c] ;  /* 0x00008580ff0477ac */ /* 0x000e220008000800 */
[----:B------:R-:W-:Y:S02]  /*08e0*/  BSSY.RECONVERGENT B0, `(.L_x_1526) ;  /* 0x0000025000007945 */ /* 0x000fe40003800200 */
[----:B------:R-:W-:-:S05]  /*08f0*/  IMAD.IADD R13, R8, 0x1, R17 ;  /* 0x00000001080d7824 */ /* 0x000fca00078e0211 */
[----:B------:R-:W-:Y:S02]  /*0900*/  ISETP.GE.AND P0, PT, R13, -0x1, PT ;  /* 0xffffffff0d00780c */ /* 0x000fe40003f06270 */
[----:B0-----:R-:W-:-:S11]  /*0910*/  MOV R6, UR4 ;  /* 0x0000000400067c02 */ /* 0x001fd60008000f00 */
[----:B------:R-:W-:Y:S05]  /*0920*/  @!P0 BRA `(.L_x_1527) ;  /* 0x0000000000808947 */ /* 0x000fea0003800000 */
[----:B------:R-:W0:Y:S01]  /*0930*/  LDC R6, c[0x0][0x444] ;  /* 0x00011100ff067b82 */ /* 0x000e220000000800 */
[----:B------:R-:W-:Y:S01]  /*0940*/  IADD3 R13, PT, PT, R13, 0x1, RZ ;  /* 0x000000010d0d7810 */ /* 0x000fe20007ffe0ff */
[----:B------:R-:W1:Y:S03]  /*0950*/  LDCU UR4, c[0x0][0x42c] ;  /* 0x00008580ff0477ac */ /* 0x000e660008000800 */
[----:B------:R-:W-:Y:S02]  /*0960*/  IABS R20, R13 ;  /* 0x0000000d00147213 */ /* 0x000fe40000000000 */
        /* <DEDUP_REMOVED lines=19> */
[----:B------:R-:W-:-:S05]  /*0aa0*/  @P0 VIADD R8, R8, 0x1 ;  /* 0x0000000108080836 */ /* 0x000fca0000000000 */
[----:B------:R-:W-:Y:S02]  /*0ab0*/  @!P2 IADD3 R8, PT, PT, -R8, RZ, RZ ;  /* 0x000000ff0808a210 */ /* 0x000fe40007ffe1ff */
[----:B------:R-:W-:-:S05]  /*0ac0*/  @!P1 LOP3.LUT R8, RZ, R6, RZ, 0x33, !PT ;  /* 0x00000006ff089212 */ /* 0x000fca00078e33ff */
[----:B------:R-:W-:Y:S01]  /*0ad0*/  IMAD.MOV R9, RZ, RZ, -R8 ;  /* 0x000000ffff097224 */ /* 0x000fe200078e0a08 */
[----:B-1----:R-:W-:-:S03]  /*0ae0*/  IADD3 R8, PT, PT, -R8, UR4, RZ ;  /* 0x0000000408087c10 */ /* 0x002fc6000fffe1ff */
[----:B------:R-:W-:-:S05]  /*0af0*/  IMAD R6, R6, R9, R13 ;  /* 0x0000000906067224 */ /* 0x000fca00078e020d */
[----:B------:R-:W-:Y:S01]  /*0b00*/  ISETP.NE.AND P0, PT, R6, RZ, PT ;  /* 0x000000ff0600720c */ /* 0x000fe20003f05270 */
[----:B------:R-:W-:-:S12]  /*0b10*/  VIADD R6, R8, 0xffffffff ;  /* 0xffffffff08067836 */ /* 0x000fd80000000000 */
[----:B------:R-:W-:-:S07]  /*0b20*/  @!P0 IADD3 R6, PT, PT, R8, RZ, RZ ;  /* 0x000000ff08068210 */ /* 0x000fce0007ffe0ff */
.L_x_1527:
[----:B------:R-:W-:Y:S05]  /*0b30*/  BSYNC.RECONVERGENT B0 ;  /* 0x0000000000007941 */ /* 0x000fea0003800200 */
.L_x_1526:
[----:B------:R-:W0:Y:S01]  /*0b40*/  LDCU UR4, c[0x0][0x430] ;  /* 0x00008600ff0477ac */ /* 0x000e220008000800 */
[----:B------:R-:W-:Y:S01]  /*0b50*/  IMAD.MOV R4, RZ, RZ, -R4 ;  /* 0x000000ffff047224 */ /* 0x000fe200078e0a04 */
[----:B------:R-:W-:Y:S01]  /*0b60*/  BSSY.RECONVERGENT B0, `(.L_x_1528) ;  /* 0x0000022000007945 */ /* 0x000fe20003800200 */
[----:B------:R-:W-:Y:S02]  /*0b70*/  HFMA2 R9, -RZ, RZ, 0, 0 ;  /* 0x00000000ff097431 */ /* 0x000fe400000001ff */
[----:B------:R-:W-:Y:S02]  /*0b80*/  VIADD R11, R14, 0xffffffff ;  /* 0xffffffff0e0b7836 */ /* 0x000fe40000000000 */
[----:B------:R-:W-:-:S04]  /*0b90*/  IMAD R21, R21, R4, R0 ;  /* 0x0000000415157224 */ /* 0x000fc800078e0200 */
[----:B0-----:R-:W-:-:S05]  /*0ba0*/  IMAD R8, R21, UR4, -R16 ;  /* 0x0000000415087c24 */ /* 0x001fca000f8e0a10 */
[----:B------:R-:W-:-:S13]  /*0bb0*/  ISETP.GT.AND P0, PT, R8, -0x1, PT ;  /* 0xffffffff0800780c */ /* 0x000fda0003f04270 */
        /* <DEDUP_REMOVED lines=23> */
[----:B------:R-:W-:Y:S01]  /*0d30*/  @!P2 IMAD.MOV R15, RZ, RZ, -R15 ;  /* 0x000000ffff0fa224 */ /* 0x000fe200078e0a0f */
[----:B------:R-:W-:-:S04]  /*0d40*/  @!P1 LOP3.LUT R15, RZ, R9, RZ, 0x33, !PT ;  /* 0x00000009ff0f9212 */ /* 0x000fc800078e33ff */
[----:B------:R-:W-:-:S05]  /*0d50*/  IADD3 R4, PT, PT, -R15, RZ, RZ ;  /* 0x000000ff0f047210 */ /* 0x000fca0007ffe1ff */
[----:B------:R-:W-:-:S05]  /*0d60*/  IMAD R4, R9, R4, R8 ;  /* 0x0000000409047224 */ /* 0x000fca00078e0208 */
[----:B------:R-:W-:-:S07]  /*0d70*/  LEA.HI R9, R4, -R15, RZ, 0x1 ;  /* 0x8000000f04097211 */ /* 0x000fce00078f08ff */
.L_x_1529:
[----:B------:R-:W-:Y:S05]  /*0d80*/  BSYNC.RECONVERGENT B0 ;  /* 0x0000000000007941 */ /* 0x000fea0003800200 */
.L_x_1528:
[----:B------:R-:W-:Y:S01]  /*0d90*/  IMAD R11, R11, R12, -R10 ;  /* 0x0000000c0b0b7224 */ /* 0x000fe200078e0a0a */
[----:B------:R-:W0:Y:S01]  /*0da0*/  LDCU UR4, c[0x0][0x428] ;  /* 0x00008500ff0477ac */ /* 0x000e220008000800 */
[----:B------:R-:W-:Y:S02]  /*0db0*/  BSSY.RECONVERGENT B0, `(.L_x_1530) ;  /* 0x0000026000007945 */ /* 0x000fe40003800200 */
[----:B------:R-:W-:-:S05]  /*0dc0*/  IMAD.IADD R10, R11, 0x1, R8 ;  /* 0x000000010b0a7824 */ /* 0x000fca00078e0208 */
[----:B------:R-:W-:Y:S01]  /*0dd0*/  ISETP.GE.AND P0, PT, R10, -0x1, PT ;  /* 0xffffffff0a00780c */ /* 0x000fe20003f06270 */
[----:B0-----:R-:W-:-:S12]  /*0de0*/  IMAD.U32 R20, RZ, RZ, UR4 ;  /* 0x00000004ff147e24 */ /* 0x001fd8000f8e00ff */
        /* <DEDUP_REMOVED lines=30> */
[----:B------:R-:W-:Y:S02]  /*0fd0*/  IMAD R4, R4, R11, R15 ;  /* 0x0000000b04047224 */ /* 0x000fe400078e020f */
[----:B------:R-:W-:-:S03]  /*0fe0*/  VIADD R20, R10, 0xffffffff ;  /* 0xffffffff0a147836 */ /* 0x000fc60000000000 */
[----:B------:R-:W-:-:S13]  /*0ff0*/  ISETP.NE.AND P0, PT, R4, RZ, PT ;  /* 0x000000ff0400720c */ /* 0x000fda0003f05270 */
[----:B------:R-:W-:-:S07]  /*1000*/  @!P0 IADD3 R20, PT, PT, R10, RZ, RZ ;  /* 0x000000ff0a148210 */ /* 0x000fce0007ffe0ff */
.L_x_1531:
[----:B------:R-:W-:Y:S05]  /*1010*/  BSYNC.RECONVERGENT B0 ;  /* 0x0000000000007941 */ /* 0x000fea0003800200 */
.L_x_1530:
[----:B------:R-:W-:Y:S01]  /*1020*/  ISETP.GE.AND P0, PT, R7, R6, PT ;  /* 0x000000060700720c */ /* 0x000fe20003f06270 */
[----:B------:R-:W-:-:S12]  /*1030*/  BSSY.RECONVERGENT B1, `(.L_x_1532) ;  /* 0x00000ac000017945 */ /* 0x000fd80003800200 */
[----:B------:R-:W-:Y:S05]  /*1040*/  @P0 BRA `(.L_x_1533) ;  /* 0x0000000800a80947 */ /* 0x000fea0003800000 */
[----:B------:R-:W0:Y:S01]  /*1050*/  LDCU UR4, c[0x0][0x41c] ;  /* 0x00008380ff0477ac */ /* 0x000e220008000800 */
[----:B------:R-:W-:Y:S02]  /*1060*/  IMAD.IADD R21, R20, 0x1, -R9 ;  /* 0x0000000114157824 */ /* 0x000fe400078e0a09 */
[----:B------:R-:W-:-:S03]  /*1070*/  IMAD.IADD R10, R9, 0x1, -R20 ;  /* 0x00000001090a7824 */ /* 0x000fc600078e0a14 */
[C---:B------:R-:W-:Y:S02]  /*1080*/  LOP3.LUT R4, R21.reuse, 0x7, RZ, 0xc0, !PT ;  /* 0x0000000715047812 */ /* 0x040fe400078ec0ff */
[----:B------:R-:W-:Y:S02]  /*1090*/  ISETP.GT.U32.AND P0, PT, R10, -0x8, PT ;  /* 0xfffffff80a00780c */ /* 0x000fe40003f04070 */
[----:B------:R-:W-:Y:S02]  /*10a0*/  IADD3 R4, PT, PT, R4, -0x1, RZ ;  /* 0xffffffff04047810 */ /* 0x000fe40007ffe0ff */
[----:B------:R-:W-:Y:S02]  /*10b0*/  LOP3.LUT R25, R21, 0xfffffff8, RZ, 0xc0, !PT ;  /* 0xfffffff815197812 */ /* 0x000fe400078ec0ff */
[----:B------:R-:W-:Y:S01]  /*10c0*/  ISETP.GE.U32.AND P1, PT, R4, 0x3, PT ;  /* 0x000000030400780c */ /* 0x000fe20003f26070 */
[----:B0-----:R-:W-:-:S12]  /*10d0*/  IMAD R24, R24, UR4, R17 ;  /* 0x0000000418187c24 */ /* 0x001fd8000f8e0211 */
.L_x_1541:
[----:B------:R-:W-:Y:S01]  /*10e0*/  ISETP.GE.AND P2, PT, R9, R20, PT ;  /* 0x000000140900720c */ /* 0x000fe20003f46270 */
[----:B------:R-:W-:-:S12]  /*10f0*/  BSSY.RECONVERGENT B0, `(.L_x_1534) ;  /* 0x000009c000007945 */ /* 0x000fd80003800200 */
[----:B012---:R-:W-:Y:S05]  /*1100*/  @P2 BRA `(.L_x_1535) ;  /* 0x0000000800682947 */ /* 0x007fea0003800000 */
        /* <DEDUP_REMOVED lines=11> */
[----:B------:R-:W-:Y:S01]  /*11c0*/  IMAD.MOV.U32 R26, RZ, RZ, RZ ;  /* 0x000000ffff1a7224 */ /* 0x000fe200078e00ff */
[----:B------:R-:W-:-:S07]  /*11d0*/  MOV R4, R9 ;  /* 0x0000000900047202 */ /* 0x000fce0000000f00 */
.L_x_1538:
        /* <DEDUP_REMOVED lines=8> */
[----:B------:R-:W2:Y:S04]  /*1260*/  LDG.E.64 R12, desc[UR6][R10.64] ;  /* 0x000000060a0c7981 */ /* 0x000ea8000c1e1b00 */
[----:B------:R0:W2:Y:S02]  /*1270*/  LDG.E.64 R16, desc[UR6][R22.64] ;  /* 0x0000000616107981 */ /* 0x0000a4000c1e1b00 */
[----:B0-----:R-:W-:-:S05]  /*1280*/  IMAD.WIDE R22, R28, 0x8, R22 ;  /* 0x000000081c167825 */ /* 0x001fca00078e0216 */
[----:B------:R-:W3:Y:S01]  /*1290*/  LDG.E.64 R14, desc[UR6][R22.64] ;  /* 0x00000006160e7981 */ /* 0x000ee2000c1e1b00 */
[----:B--2--5:R0:W3:Y:S03]  /*12a0*/  DFMA R16, R12, R16, R18 ;  /* 0x000000100c10722b */ /* 0x0240e60000000012 */
[----:B0-----:R-:W3:Y:S01]  /*12b0*/  LDG.E.64 R12, desc[UR6][R10.64+0x8] ;  /* 0x000008060a0c7981 */ /* 0x001ee2000c1e1b00 */
[----:B------:R-:W-:-:S15]  /*12c0*/  IMAD.WIDE R18, R28, 0x8, R22 ;  /* 0x000000081c127825 */ /* 0x000fde00078e0216 */
[----:B------:R-:W-:-:S15]  /*12d0*/  NOP ;  /* 0x0000000000007918 */ /* 0x000fde0000000000 */
[----:B------:R-:W-:-:S15]  /*12e0*/  NOP ;  /* 0x0000000000007918 */ /* 0x000fde0000000000 */
[----:B------:R-:W-:-:S15]  /*12f0*/  NOP ;  /* 0x0000000000007918 */ /* 0x000fde0000000000 */
[----:B---3--:R0:W1:Y:S02]  /*1300*/  DFMA R14, R12, R14, R16 ;  /* 0x0000000e0c0e722b */ /* 0x0080640000000010 */
[----:B0-----:R-:W1:Y:S04]  /*1310*/  LDG.E.64 R12, desc[UR6][R10.64+0x10] ;  /* 0x000010060a0c7981 */ /* 0x001e68000c1e1b00 */
[----:B------:R0:W1:Y:S02]  /*1320*/  LDG.E.64 R16, desc[UR6][R18.64] ;  /* 0x0000000612107981 */ /* 0x000064000c1e1b00 */
[----:B0-----:R-:W-:-:S15]  /*1330*/  IMAD.WIDE R18, R28, 0x8, R18 ;  /* 0x000000081c127825 */ /* 0x001fde00078e0212 */
[----:B------:R-:W-:-:S15]  /*1340*/  NOP ;  /* 0x0000000000007918 */ /* 0x000fde0000000000 */
[----:B------:R-:W-:-:S15]  /*1350*/  NOP ;  /* 0x0000000000007918 */ /* 0x000fde0000000000 */
[----:B------:R-:W-:-:S11]  /*1360*/  NOP ;  /* 0x0000000000007918 */ /* 0x000fd60000000000 */
[----:B-1----:R0:W1:Y:S02]  /*1370*/  DFMA R16, R12, R16, R14 ;  /* 0x000000100c10722b */ /* 0x002064000000000e */
[----:B0-----:R-:W1:Y:S04]  /*1380*/  LDG.E.64 R12, desc[UR6][R10.64+0x18] ;  /* 0x000018060a0c7981 */ /* 0x001e68000c1e1b00 */
[----:B------:R-:W1:Y:S01]  /*1390*/  LDG.E.64 R14, desc[UR6][R18.64] ;  /* 0x00000006120e7981 */ /* 0x000e62000c1e1b00 */
[----:B------:R-:W-:-:S15]  /*13a0*/  IMAD.WIDE R22, R28, 0x8, R18 ;  /* 0x000000081c167825 */ /* 0x000fde00078e0212 */
[----:B------:R-:W-:-:S15]  /*13b0*/  NOP ;  /* 0x0000000000007918 */ /* 0x000fde0000000000 */
[----:B------:R-:W-:-:S15]  /*13c0*/  NOP ;  /* 0x0000000000007918 */ /* 0x000fde0000000000 */
[----:B------:R-:W-:-:S12]  /*13d0*/  NOP ;  /* 0x0000000000007918 */ /* 0x000fd80000000000 */
[----:B-1----:R0:W1:Y:S02]  /*13e0*/  DFMA R14, R12, R14, R16 ;  /* 0x0000000e0c0e722b */ /* 0x0020640000000010 */
        /* <DEDUP_REMOVED lines=9> */
[----:B------:R-:W-:-:S15]  /*1480*/  VIADD R26, R26, 0x8 ;  /* 0x000000081a1a7836 */ /* 0x000fde0000000000 */
[----:B------:R-:W-:-:S15]  /*1490*/  NOP ;  /* 0x0000000000007918 */ /* 0x000fde0000000000 */
[----:B------:R-:W-:-:S15]  /*14a0*/  NOP ;  /* 0x0000000000007918 */ /* 0x000fde0000000000 */
[----:B------:R-:W-:-:S12]  /*14b0*/  NOP ;  /* 0x0000000000007918 */ /* 0x000fd80000000000 */
[----:B-1----:R0:W1:Y:S02]  /*14c0*/  DFMA R12, R14, R12, R16 ;  /* 0x0000000c0e0c722b */ /* 0x0020640000000010 */
[C---:B0-----:R-:W-:Y:S01]  /*14d0*/  IMAD.WIDE R14, R28.reuse, 0x8, R22 ;  /* 0x000000081c0e7825 */ /* 0x041fe200078e0216 */
[----:B------:R-:W1:Y:S04]  /*14e0*/  LDG.E.64 R16, desc[UR6][R10.64+0x30] ;  /* 0x000030060a107981 */ /* 0x000e68000c1e1b00 */
[----:B------:R0:W1:Y:S04]  /*14f0*/  LDG.E.64 R18, desc[UR6][R14.64] ;  /* 0x000000060e127981 */ /* 0x000068000c1e1b00 */
[----:B------:R-:W2:Y:S01]  /*1500*/  LDG.E.64 R10, desc[UR6][R10.64+0x38] ;  /* 0x000038060a0a7981 */ /* 0x000ea2000c1e1b00 */
[----:B0-----:R-:W-:-:S06]  /*1510*/  IMAD.WIDE R14, R28, 0x8, R14 ;  /* 0x000000081c0e7825 */ /* 0x001fcc00078e020e */
[----:B------:R-:W2:Y:S01]  /*1520*/  LDG.E.64 R14, desc[UR6][R14.64] ;  /* 0x000000060e0e7981 */ /* 0x000ea2000c1e1b00 */
[----:B------:R-:W-:Y:S01]  /*1530*/  ISETP.NE.AND P2, PT, R26, R25, PT ;  /* 0x000000191a00720c */ /* 0x000fe20003f45270 */
[----:B------:R-:W-:-:S15]  /*1540*/  VIADD R4, R4, 0x8 ;  /* 0x0000000804047836 */ /* 0x000fde0000000000 */
[----:B------:R-:W-:-:S15]  /*1550*/  NOP ;  /* 0x0000000000007918 */ /* 0x000fde0000000000 */
[----:B------:R-:W-:-:S14]  /*1560*/  NOP ;  /* 0x0000000000007918 */ /* 0x000fdc0000000000 */
[----:B-1----:R-:W2:-:S15]  /*1570*/  DFMA R18, R16, R18, R12 ;  /* 0x000000121012722b */ /* 0x002e9e000000000c */
[----:B------:R-:W-:-:S15]  /*1580*/  NOP ;  /* 0x0000000000007918 */ /* 0x000fde0000000000 */
[----:B------:R-:W-:-:S15]  /*1590*/  NOP ;  /* 0x0000000000007918 */ /* 0x000fde0000000000 */
[----:B------:R-:W-:-:S15]  /*15a0*/  NOP ;  /* 0x0000000000007918 */ /* 0x000fde0000000000 */
[----:B------:R-:W-:-:S04]  /*15b0*/  NOP ;  /* 0x0000000000007918 */ /* 0x000fc80000000000 */
[----:B--2---:R0:W1:Y:S02]  /*15c0*/  DFMA R18, R10, R14, R18 ;  /* 0x0000000e0a12722b */ /* 0x0040640000000012 */
[----:B01----:R-:W-:Y:S05]  /*15d0*/  @P2 BRA `(.L_x_1538) ;  /* 0xfffffffc00002947 */ /* 0x003fea000383ffff */
.L_x_1537:
[----:B------:R-:W-:Y:S05]  /*15e0*/  BSYNC.RECONVERGENT B2 ;  /* 0x0000000000027941 */ /* 0x000fea0003800200 */
.L_x_1536:
        /* <DEDUP_REMOVED lines=10> */
[----:B------:R-:W2:Y:S01]  /*1690*/  LDG.E.64 R16, desc[UR6][R10.64] ;  /* 0x000000060a107981 */ /* 0x000ea2000c1e1b00 */
[----:B---3--:R-:W-:-:S05]  /*16a0*/  IMAD.WIDE R14, R13, 0x8, R14 ;  /* 0x000000080d0e7825 */ /* 0x008fca00078e020e */
[----:B------:R-:W2:Y:S02]  /*16b0*/  LDG.E.64 R12, desc[UR6][R14.64] ;  /* 0x000000060e0c7981 */ /* 0x000ea4000c1e1b00 */
[----:B--2--5:R0:W1:Y:S02]  /*16c0*/  DFMA R18, R16, R12, R18 ;  /* 0x0000000c1012722b */ /* 0x0240640000000012 */
[C---:B0-----:R-:W-:Y:S01]  /*16d0*/  IMAD.WIDE R12, R23.reuse, 0x8, R14 ;  /* 0x00000008170c7825 */ /* 0x041fe200078e020e */
[----:B------:R-:W1:Y:S04]  /*16e0*/  LDG.E.64 R16, desc[UR6][R10.64+0x8] ;  /* 0x000008060a107981 */ /* 0x000e68000c1e1b00 */
[----:B------:R0:W1:Y:S02]  /*16f0*/  LDG.E.64 R14, desc[UR6][R12.64] ;  /* 0x000000060c0e7981 */ /* 0x000064000c1e1b00 */
[----:B0-----:R-:W-:-:S04]  /*1700*/  IMAD.WIDE R12, R23, 0x8, R12 ;  /* 0x00000008170c7825 */ /* 0x001fc800078e020c */
[----:B------:R-:W-:-:S06]  /*1710*/  IMAD.WIDE R22, R23, 0x8, R12 ;  /* 0x0000000817167825 */ /* 0x000fcc00078e020c */
[----:B------:R-:W2:-:S15]  /*1720*/  LDG.E.64 R22, desc[UR6][R22.64] ;  /* 0x0000000616167981 */ /* 0x000e9e000c1e1b00 */
[----:B------:R-:W-:-:S15]  /*1730*/  NOP ;  /* 0x0000000000007918 */ /* 0x000fde0000000000 */
[----:B------:R-:W-:-:S15]  /*1740*/  NOP ;  /* 0x0000000000007918 */ /* 0x000fde0000000000 */
[----:B-1----:R0:W1:Y:S02]  /*1750*/  DFMA R16, R16, R14, R18 ;  /* 0x0000000e1010722b */ /* 0x0020640000000012 */
[----:B0-----:R-:W1:Y:S04]  /*1760*/  LDG.E.64 R18, desc[UR6][R12.64] ;  /* 0x000000060c127981 */ /* 0x001e68000c1e1b00 */
[----:B------:R-:W1:Y:S04]  /*1770*/  LDG.E.64 R14, desc[UR6][R10.64+0x10] ;  /* 0x000010060a0e7981 */ /* 0x000e68000c1e1b00 */
[----:B------:R-:W2:Y:S01]  /*1780*/  LDG.E.64 R10, desc[UR6][R10.64+0x18] ;  /* 0x000018060a0a7981 */ /* 0x000ea2000c1e1b00 */
[----:B------:R-:W-:-:S15]  /*1790*/  IADD3 R4, PT, PT, R4, 0x4, RZ ;  /* 0x0000000404047810 */ /* 0x000fde0007ffe0ff */
[----:B------:R-:W-:-:S15]  /*17a0*/  NOP ;  /* 0x0000000000007918 */ /* 0x000fde0000000000 */
[----:B------:R-:W-:-:S15]  /*17b0*/  NOP ;  /* 0x0000000000007918 */ /* 0x000fde0000000000 */
[----:B------:R-:W-:-:S08]  /*17c0*/  NOP ;  /* 0x0000000000007918 */ /* 0x000fd00000000000 */
[----:B-1----:R-:W2:-:S15]  /*17d0*/  DFMA R18, R14, R18, R16 ;  /* 0x000000120e12722b */ /* 0x002e9e0000000010 */
[----:B------:R-:W-:-:S15]  /*17e0*/  NOP ;  /* 0x0000000000007918 */ /* 0x000fde0000000000 */
[----:B------:R-:W-:-:S15]  /*17f0*/  NOP ;  /* 0x0000000000007918 */ /* 0x000fde0000000000 */
[----:B------:R-:W-:-:S15]  /*1800*/  NOP ;  /* 0x0000000000007918 */ /* 0x000fde0000000000 */
[----:B------:R-:W-:-:S04]  /*1810*/  NOP ;  /* 0x0000000000007918 */ /* 0x000fc80000000000 */
[----:B--2---:R0:W1:Y:S02]  /*1820*/  DFMA R18, R10, R22, R18 ;  /* 0x000000160a12722b */ /* 0x0040640000000012 */
.L_x_1540:
[----:B------:R-:W-:Y:S05]  /*1830*/  BSYNC.RECONVERGENT B2 ;  /* 0x0000000000027941 */ /* 0x000fea0003800200 */
.L_x_1539:
[----:B0-----:R-:W-:-:S04]  /*1840*/  LOP3.LUT R10, R21, 0x3, RZ, 0xc0, !PT ;  /* 0x00000003150a7812 */ /* 0x001fc800078ec0ff */
[----:B------:R-:W-:-:S13]  /*1850*/  ISETP.NE.AND P2, PT, R10, RZ, PT ;  /* 0x000000ff0a00720c */ /* 0x000fda0003f45270 */
[----:B------:R-:W-:Y:S05]  /*1860*/  @!P2 BRA `(.L_x_1535) ;  /* 0x000000000090a947 */ /* 0x000fea0003800000 */
[----:B------:R-:W-:-:S13]  /*1870*/  ISETP.NE.AND P2, PT, R10, 0x1, PT ;  /* 0x000000010a00780c */ /* 0x000fda0003f45270 */
[----:B------:R-:W0:Y:S08]  /*1880*/  @P2 LDC R10, c[0x0][0x428] ;  /* 0x00010a00ff0a2b82 */ /* 0x000e300000000800 */
[----:B------:R-:W2:Y:S08]  /*1890*/  @P2 LDC R23, c[0x0][0x440] ;  /* 0x00011000ff172b82 */ /* 0x000eb00000000800 */
[----:B------:R-:W3:Y:S08]  /*18a0*/  @P2 LDC.64 R16, c[0x0][0x3d0] ;  /* 0x0000f400ff102b82 */ /* 0x000ef00000000a00 */
[----:B------:R-:W4:Y:S01]  /*18b0*/  @P2 LDC.64 R12, c[0x0][0x380] ;  /* 0x0000e000ff0c2b82 */ /* 0x000f220000000a00 */
[----:B0-----:R-:W-:-:S02]  /*18c0*/  @P2 IMAD R15, R27, R10, R4 ;  /* 0x0000000a1b0f2224 */ /* 0x001fc400078e0204 */
[----:B--2---:R-:W-:Y:S02]  /*18d0*/  @P2 IMAD R11, R4, R23, R29 ;  /* 0x00000017040b2224 */ /* 0x004fe400078e021d */
[----:B---3--:R-:W-:-:S05]  /*18e0*/  @P2 IMAD.WIDE R16, R15, 0x8, R16 ;  /* 0x000000080f102825 */ /* 0x008fca00078e0210 */
[----:B------:R-:W1:Y:S01]  /*18f0*/  @P2 LDG.E.64 R14, desc[UR6][R16.64] ;  /* 0x00000006100e2981 */ /* 0x000e62000c1e1b00 */
[----:B----4-:R-:W-:-:S05]  /*1900*/  @P2 IMAD.WIDE R12, R11, 0x8, R12 ;  /* 0x000000080b0c2825 */ /* 0x010fca00078e020c */
[----:B------:R-:W1:Y:S01]  /*1910*/  @P2 LDG.E.64 R10, desc[UR6][R12.64] ;  /* 0x000000060c0a2981 */ /* 0x000e62000c1e1b00 */
[----:B------:R-:W-:Y:S01]  /*1920*/  LOP3.LUT P3, RZ, R21, 0x1, RZ, 0xc0, !PT ;  /* 0x0000000115ff7812 */ /* 0x000fe2000786c0ff */
[----:B------:R-:W-:Y:S02]  /*1930*/  @P2 VIADD R4, R4, 0x2 ;  /* 0x0000000204042836 */ /* 0x000fe40000000000 */
[----:B------:R-:W2:Y:S10]  /*1940*/  @P2 LDG.E.64 R16, desc[UR6][R16.64+0x8] ;  /* 0x0000080610102981 */ /* 0x000eb4000c1e1b00 */
[----:B------:R-:W0:Y:S08]  /*1950*/  @P3 LDC R22, c[0x0][0x440] ;  /* 0x00011000ff163b82 */ /* 0x000e300000000800 */
[----:B------:R-:W3:Y:S01]  /*1960*/  @P3 LDC R26, c[0x0][0x428] ;  /* 0x00010a00ff1a3b82 */ /* 0x000ee20000000800 */
[----:B0-----:R-:W-:-:S02]  /*1970*/  @P3 IMAD R29, R4, R22, R29 ;  /* 0x00000016041d3224 */ /* 0x001fc400078e021d */
[----:B---3--:R-:W-:-:S05]  /*1980*/  @P3 IMAD R4, R27, R26, R4 ;  /* 0x0000001a1b043224 */ /* 0x008fca00078e0204 */
[----:B------:R-:W0:Y:S02]  /*1990*/  @P3 LDC.64 R26, c[0x0][0x3d0] ;  /* 0x0000f400ff1a3b82 */ /* 0x000e240000000a00 */
[----:B0-----:R-:W-:-:S06]  /*19a0*/  @P3 IMAD.WIDE R26, R4, 0x8, R26 ;  /* 0x00000008041a3825 */ /* 0x001fcc00078e021a */
[----:B------:R-:W3:Y:S01]  /*19b0*/  @P3 LDG.E.64 R26, desc[UR6][R26.64] ;  /* 0x000000061a1a3981 */ /* 0x000ee2000c1e1b00 */
[----:B-1---5:R0:W2:Y:S02]  /*19c0*/  @P2 DFMA R10, R14, R10, R18 ;  /* 0x0000000a0e0a222b */ /* 0x0220a40000000012 */
[----:B0-----:R-:W-:Y:S02]  /*19d0*/  @P2 IMAD.WIDE R14, R23, 0x8, R12 ;  /* 0x00000008170e2825 */ /* 0x001fe400078e020c */
[----:B------:R-:W0:Y:S04]  /*19e0*/  @P3 LDC.64 R22, c[0x0][0x380] ;  /* 0x0000e000ff163b82 */ /* 0x000e280000000a00 */
[----:B------:R-:W2:Y:S01]  /*19f0*/  @P2 LDG.E.64 R14, desc[UR6][R14.64] ;  /* 0x000000060e0e2981 */ /* 0x000ea2000c1e1b00 */
[----:B0-----:R-:W-:-:S06]  /*1a00*/  @P3 IMAD.WIDE R22, R29, 0x8, R22 ;  /* 0x000000081d163825 */ /* 0x001fcc00078e0216 */
[----:B------:R-:W3:-:S15]  /*1a10*/  @P3 LDG.E.64 R22, desc[UR6][R22.64] ;  /* 0x0000000616163981 */ /* 0x000ede000c1e1b00 */
[----:B------:R-:W-:-:S15]  /*1a20*/  NOP ;  /* 0x0000000000007918 */ /* 0x000fde0000000000 */
[----:B------:R-:W-:-:S15]  /*1a30*/  NOP ;  /* 0x0000000000007918 */ /* 0x000fde0000000000 */
[----:B------:R-:W-:-:S04]  /*1a40*/  NOP ;  /* 0x0000000000007918 */ /* 0x000fc80000000000 */
[----:B--2---:R-:W3:-:S15]  /*1a50*/  @P2 DFMA R18, R16, R14, R10 ;  /* 0x0000000e1012222b */ /* 0x004ede000000000a */
[----:B------:R-:W-:-:S15]  /*1a60*/  NOP ;  /* 0x0000000000007918 */ /* 0x000fde0000000000 */
[----:B------:R-:W-:-:S15]  /*1a70*/  NOP ;  /* 0x0000000000007918 */ /* 0x000fde0000000000 */
[----:B------:R-:W-:-:S15]  /*1a80*/  NOP ;  /* 0x0000000000007918 */ /* 0x000fde0000000000 */
[----:B------:R-:W-:-:S04]  /*1a90*/  NOP ;  /* 0x0000000000007918 */ /* 0x000fc80000000000 */
[----:B---3--:R0:W2:Y:S02]  /*1aa0*/  @P3 DFMA R18, R26, R22, R18 ;  /* 0x000000161a12322b */ /* 0x0080a40000000012 */
.L_x_1535:
[----:B------:R-:W-:Y:S05]  /*1ab0*/  BSYNC.RECONVERGENT B0 ;  /* 0x0000000000007941 */ /* 0x000fea0003800200 */
.L_x_1534:
[----:B------:R-:W-:-:S05]  /*1ac0*/  VIADD R7, R7, 0x1 ;  /* 0x0000000107077836 */ /* 0x000fca0000000000 */
[----:B------:R-:W-:-:S13]  /*1ad0*/  ISETP.NE.AND P2, PT, R7, R6, PT ;  /* 0x000000060700720c */ /* 0x000fda0003f45270 */
[----:B------:R-:W-:Y:S05]  /*1ae0*/  @P2 BRA `(.L_x_1541) ;  /* 0xfffffff4007c2947 */ /* 0x000fea000383ffff */
.L_x_1533:
[----:B------:R-:W-:Y:S05]  /*1af0*/  BSYNC.RECONVERGENT B1 ;  /* 0x0000000000017941 */ /* 0x000fea0003800200 */
.L_x_1532:
[----:B------:R-:W3:Y:S01]  /*1b00*/  LDCU.64 UR8, c[0x0][0x3a8] ;  /* 0x00007500ff0877ac */ /* 0x000ee20008000a00 */
[----:B------:R-:W4:Y:S01]  /*1b10*/  LDCU UR4, c[0x0][0x40c] ;  /* 0x00008180ff0477ac */ /* 0x000f220008000800 */
[----:B------:R-:W0:Y:S01]  /*1b20*/  LDCU UR5, c[0x0][0x40c] ;  /* 0x00008180ff0577ac */ /* 0x000e220008000800 */
[----:B---3--:R-:W-:-:S04]  /*1b30*/  LEA R6, P0, R0, UR8, 0x3 ;  /* 0x0000000800067c11 */ /* 0x008fc8000f8018ff */
[----:B------:R-:W-:Y:S01]  /*1b40*/  LEA.HI.X R7, R0, UR9, R3, 0x3, P0 ;  /* 0x0000000900077c11 */ /* 0x000fe200080f1c03 */
[----:B----4-:R-:W-:Y:S01]  /*1b50*/  USHF.R.S32.HI UR4, URZ, 0x1f, UR4 ;  /* 0x0000001fff047899 */ /* 0x010fe20008011404 */
[----:B------:R-:W-:-:S03]  /*1b60*/  IADD3 R0, P0, PT, R5, R0, RZ ;  /* 0x0000000005007210 */ /* 0x000fc60007f1e0ff */
[----:B-12--5:R1:W-:Y:S01]  /*1b70*/  STG.E.64 desc[UR6][R6.64], R18 ;  /* 0x0000001206007986 */ /* 0x0263e2000c101b06 */
[----:B------:R-:W-:Y:S02]  /*1b80*/  IADD3.X R3, PT, PT, RZ, R3, RZ, P0, !PT ;  /* 0x00000003ff037210 */ /* 0x000fe400007fe4ff */
[----:B0-----:R-:W-:-:S04]  /*1b90*/  ISETP.GE.U32.AND P0, PT, R0, UR5, PT ;  /* 0x0000000500007c0c */ /* 0x001fc8000bf06070 */
[----:B------:R-:W-:-:S13]  /*1ba0*/  ISETP.GE.AND.EX P0, PT, R3, UR4, PT, P0 ;  /* 0x0000000403007c0c */ /* 0x000fda000bf06300 */
[----:B-1----:R-:W-:Y:S05]  /*1bb0*/  @!P0 BRA `(.L_x_1542) ;  /* 0xffffffe400688947 */ /* 0x002fea000383ffff */
[----:B------:R-:W-:Y:S05]  /*1bc0*/  EXIT ;  /* 0x000000000000794d */ /* 0x000fea0003800000 */
.L_x_1523:
[----:B0-----:R-:W0:Y:S01]  /*1bd0*/  LDC R15, c[0x0][0x420] ;  /* 0x00010800ff0f7b82 */ /* 0x001e220000000800 */
[----:B------:R-:W-:Y:S01]  /*1be0*/  IABS R10, R0 ;  /* 0x00000000000a7213 */ /* 0x000fe20000000000 */
[----:B------:R-:W1:Y:S01]  /*1bf0*/  LDCU UR4, c[0x0][0x434] ;  /* 0x00008680ff0477ac */ /* 0x000e620008000800 */
[----:B------:R-:W-:Y:S05]  /*1c00*/  BSSY.RECONVERGENT B0, `(.L_x_1543) ;  /* 0x000005d000007945 */ /* 0x000fea0003800200 */
[----:B------:R-:W2:Y:S08]  /*1c10*/  LDC R2, c[0x0][0x424] ;  /* 0x00010900ff027b82 */ /* 0x000eb00000000800 */
[----:B------:R-:W1:Y:S01]  /*1c20*/  LDC R19, c[0x0][0x43c] ;  /* 0x00010f00ff137b82 */ /* 0x000e620000000800 */
[----:B0-----:R-:W-:-:S07]  /*1c30*/  IABS R9, R15 ;  /* 0x0000000f00097213 */ /* 0x001fce0000000000 */
[----:B------:R-:W0:Y:S01]  /*1c40*/  LDC R20, c[0x0][0x430] ;  /* 0x00010c00ff147b82 */ /* 0x000e220000000800 */
[----:B------:R-:W3:Y:S01]  /*1c50*/  I2F.RP R8, R9 ;  /* 0x0000000900087306 */ /* 0x000ee20000209400 */
[----:B--2---:R-:W-:-:S06]  /*1c60*/  IABS R6, R2 ;  /* 0x0000000200067213 */ /* 0x004fcc0000000000 */
[----:B------:R-:W2:Y:S01]  /*1c70*/  LDC R13, c[0x0][0x438] ;  /* 0x00010e00ff0d7b82 */ /* 0x000ea20000000800 */
[----:B---3--:R-:W3:Y:S02]  /*1c80*/  MUFU.RCP R8, R8 ;  /* 0x0000000800087308 */ /* 0x008ee40000001000 */
[----:B---3--:R-:W-:-:S06]  /*1c90*/  VIADD R7, R8, 0xffffffe ;  /* 0x0ffffffe08077836 */ /* 0x008fcc0000000000 */
[----:B------:R-:W3:Y:S02]  /*1ca0*/  F2I.FTZ.U32.TRUNC.NTZ R7, R7 ;  /* 0x0000000700077305 */ /* 0x000ee4000021f000 */
[----:B---3--:R-:W-:-:S04]  /*1cb0*/  IMAD.MOV R4, RZ, RZ, -R7 ;  /* 0x000000ffff047224 */ /* 0x008fc800078e0a07 */
[----:B------:R-:W-:Y:S01]  /*1cc0*/  IMAD R11, R4, R9, RZ ;  /* 0x00000009040b7224 */ /* 0x000fe200078e02ff */
[----:B------:R-:W-:Y:S01]  /*1cd0*/  MOV R4, R6 ;  /* 0x0000000600047202 */ /* 0x000fe20000000f00 */
[----:B------:R-:W-:-:S03]  /*1ce0*/  IMAD.MOV.U32 R6, RZ, RZ, RZ ;  /* 0x000000ffff067224 */ /* 0x000fc600078e00ff */
[----:B------:R-:W3:Y:S01]  /*1cf0*/  I2F.RP R8, R4 ;  /* 0x0000000400087306 */ /* 0x000ee20000209400 */
[----:B------:R-:W-:-:S04]  /*1d00*/  IMAD.HI.U32 R11, R7, R11, R6 ;  /* 0x0000000b070b7227 */ /* 0x000fc800078e0006 */
[----:B------:R-:W-:-:S04]  /*1d10*/  IMAD.MOV.U32 R6, RZ, RZ, R10 ;  /* 0x000000ffff067224 */ /* 0x000fc800078e000a */
[----:B------:R-:W-:Y:S02]  /*1d20*/  IMAD.HI.U32 R17, R11, R6, RZ ;  /* 0x000000060b117227 */ /* 0x000fe400078e00ff */
[----:B------:R-:W4:Y:S03]  /*1d30*/  LDC.64 R10, c[0x0][0x418] ;  /* 0x00010600ff0a7b82 */ /* 0x000f260000000a00 */
[----:B------:R-:W-:Y:S01]  /*1d40*/  IADD3 R7, PT, PT, -R17, RZ, RZ ;  /* 0x000000ff11077210 */ /* 0x000fe20007ffe1ff */
[----:B---3--:R-:W3:Y:S04]  /*1d50*/  MUFU.RCP R8, R8 ;  /* 0x0000000800087308 */ /* 0x008ee80000001000 */
[----:B------:R-:W-:-:S05]  /*1d60*/  IMAD R6, R9, R7, R6 ;  /* 0x0000000709067224 */ /* 0x000fca00078e0206 */
[----:B------:R-:W-:Y:S01]  /*1d70*/  ISETP.GT.U32.AND P1, PT, R9, R6, PT ;  /* 0x000000060900720c */ /* 0x000fe20003f24070 */
[----:B---3--:R-:W-:-:S12]  /*1d80*/  VIADD R7, R8, 0xffffffe ;  /* 0x0ffffffe08077836 */ /* 0x008fd80000000000 */
[----:B------:R-:W-:Y:S01]  /*1d90*/  @!P1 IMAD.IADD R6, R6, 0x1, -R9 ;  /* 0x0000000106069824 */ /* 0x000fe200078e0a09 */
[----:B------:R-:W-:Y:S01]  /*1da0*/  @!P1 IADD3 R17, PT, PT, R17, 0x1, RZ ;  /* 0x0000000111119810 */ /* 0x000fe20007ffe0ff */
[----:B------:R-:W3:Y:S01]  /*1db0*/  F2I.FTZ.U32.TRUNC.NTZ R7, R7 ;  /* 0x0000000700077305 */ /* 0x000ee2000021f000 */
[----:B------:R-:W-:Y:S02]  /*1dc0*/  ISETP.NE.AND P1, PT, R15, RZ, PT ;  /* 0x000000ff0f00720c */ /* 0x000fe40003f25270 */
[----:B------:R-:W-:Y:S02]  /*1dd0*/  ISETP.GE.U32.AND P0, PT, R6, R9, PT ;  /* 0x000000090600720c */ /* 0x000fe40003f06070 */
[----:B------:R-:W-:-:S04]  /*1de0*/  LOP3.LUT R6, R0, R15, RZ, 0x3c, !PT ;  /* 0x0000000f00067212 */ /* 0x000fc800078e3cff */
[----:B------:R-:W-:Y:S01]  /*1df0*/  ISETP.GE.AND P2, PT, R6, RZ, PT ;  /* 0x000000ff0600720c */ /* 0x000fe20003f46270 */
[----:B------:R-:W-:Y:S02]  /*1e00*/  IMAD.MOV.U32 R6, RZ, RZ, RZ ;  /* 0x000000ffff067224 */ /* 0x000fe400078e00ff */
[----:B---3--:R-:W-:-:S04]  /*1e10*/  IMAD.MOV R9, RZ, RZ, -R7 ;  /* 0x000000ffff097224 */ /* 0x008fc800078e0a07 */
[----:B------:R-:W-:Y:S02]  /*1e20*/  @P0 VIADD R17, R17, 0x1 ;  /* 0x0000000111110836 */ /* 0x000fe40000000000 */
[----:B------:R-:W-:-:S04]  /*1e30*/  IMAD R9, R9, R4, RZ ;  /* 0x0000000409097224 */ /* 0x000fc800078e02ff */
[----:B------:R-:W-:Y:S01]  /*1e40*/  @!P2 IADD3 R17, PT, PT, -R17, RZ, RZ ;  /* 0x000000ff1111a210 */ /* 0x000fe20007ffe1ff */
[----:B------:R-:W-:Y:S01]  /*1e50*/  IMAD.HI.U32 R6, R7, R9, R6 ;  /* 0x0000000907067227 */ /* 0x000fe200078e0006 */
[----:B------:R-:W-:-:S04]  /*1e60*/  @!P1 LOP3.LUT R17, RZ, R15, RZ, 0x33, !PT ;  /* 0x0000000fff119212 */ /* 0x000fc800078e33ff */
[----:B------:R-:W-:-:S05]  /*1e70*/  IABS R8, R17 ;  /* 0x0000001100087213 */ /* 0x000fca0000000000 */
[----:B------:R-:W-:Y:S02]  /*1e80*/  IMAD.MOV.U32 R7, RZ, RZ, R8 ;  /* 0x000000ffff077224 */ /* 0x000fe400078e0008 */
[----:B------:R-:W3:Y:S02]  /*1e90*/  LDC.64 R8, c[0x0][0x440] ;  /* 0x00011000ff087b82 */ /* 0x000ee40000000a00 */
        /* <DEDUP_REMOVED lines=8> */
[----:B------:R-:W-:Y:S01]  /*1f20*/  LOP3.LUT R4, R17, R2, RZ, 0x3c, !PT ;  /* 0x0000000211047212 */ /* 0x000fe200078e3cff */
[----:B------:R-:W5:Y:S03]  /*1f30*/  LDC.64 R6, c[0x0][0x428] ;  /* 0x00010a00ff067b82 */ /* 0x000f660000000a00 */
[----:B------:R-:W-:-:S07]  /*1f40*/  ISETP.GE.AND P2, PT, R4, RZ, PT ;  /* 0x000000ff0400720c */ /* 0x000fce0003f46270 */
[----:B------:R-:W-:-:S06]  /*1f50*/  @P0 IADD3 R23, PT, PT, R23, 0x1, RZ ;  /* 0x0000000117170810 */ /* 0x000fcc0007ffe0ff */
[----:B------:R-:W-:Y:S01]  /*1f60*/  @!P2 IMAD.MOV R23, RZ, RZ, -R23 ;  /* 0x000000ffff17a224 */ /* 0x000fe200078e0a17 */
[----:B------:R-:W-:-:S05]  /*1f70*/  @!P1 LOP3.LUT R23, RZ, R2, RZ, 0x33, !PT ;  /* 0x00000002ff179212 */ /* 0x000fca00078e33ff */
[----:B------:R-:W-:Y:S02]  /*1f80*/  IMAD.MOV R12, RZ, RZ, -R23 ;  /* 0x000000ffff0c7224 */ /* 0x000fe400078e0a17 */
[----:B-----5:R-:W-:Y:S02]  /*1f90*/  VIADD R4, R7, 0xffffffff ;  /* 0xffffffff07047836 */ /* 0x020fe40000000000 */
[----:B------:R-:W-:Y:S01]  /*1fa0*/  IMAD R12, R2, R12, R17 ;  /* 0x0000000c020c7224 */ /* 0x000fe200078e0211 */
[----:B------:R-:W-:Y:S01]  /*1fb0*/  IADD3 R17, PT, PT, -R17, RZ, RZ ;  /* 0x000000ff11117210 */ /* 0x000fe20007ffe1ff */
[----:B------:R-:W-:Y:S02]  /*1fc0*/  IMAD.MOV.U32 R2, RZ, RZ, RZ ;  /* 0x000000ffff027224 */ /* 0x000fe400078e00ff */
[----:B-1----:R-:W-:Y:S02]  /*1fd0*/  IMAD R12, R12, UR4, -R19 ;  /* 0x000000040c0c7c24 */ /* 0x002fe4000f8e0a13 */
[----:B------:R-:W-:-:S03]  /*1fe0*/  IMAD R15, R15, R17, R0 ;  /* 0x000000110f0f7224 */ /* 0x000fc600078e0200 */
[----:B------:R-:W-:-:S13]  /*1ff0*/  ISETP.GT.AND P0, PT, R12, -0x1, PT ;  /* 0xffffffff0c00780c */ /* 0x000fda0003f04270 */
[----:B0-234-:R-:W-:Y:S05]  /*2000*/  @P0 BRA `(.L_x_1544) ;  /* 0x0000000000700947 */ /* 0x01dfea0003800000 */
[----:B------:R-:W0:Y:S01]  /*2010*/  LDC R7, c[0x0][0x444] ;  /* 0x00011100ff077b82 */ /* 0x000e220000000800 */
[----:B------:R-:W-:Y:S01]  /*2020*/  IMAD.MOV.U32 R16, RZ, RZ, RZ ;  /* 0x000000ffff107224 */ /* 0x000fe200078e00ff */
        /* <DEDUP_REMOVED lines=26> */
.L_x_1544:
[----:B------:R-:W-:Y:S05]  /*21d0*/  BSYNC.RECONVERGENT B0 ;  /* 0x0000000000007941 */ /* 0x000fea0003800200 */
.L_x_1543:
[----:B------:R-:W-:Y:S01]  /*21e0*/  IMAD R9, R4, R9, -R11 ;  /* 0x0000000904097224 */ /* 0x000fe200078e0a0b */
[----:B------:R-:W0:Y:S01]  /*21f0*/  LDCU UR4, c[0x0][0x42c] ;  /* 0x00008580ff0477ac */ /* 0x000e220008000800 */
[----:B------:R-:W-:Y:S01]  /*2200*/  IMAD R4, R15, R20, -R13 ;  /* 0x000000140f047224 */ /* 0x000fe200078e0a0d */
[----:B------:R-:W-:Y:S01]  /*2210*/  BSSY.RECONVERGENT B0, `(.L_x_1545) ;  /* 0x0000028000007945 */ /* 0x000fe20003800200 */
[----:B------:R-:W-:Y:S02]  /*2220*/  IMAD.IADD R16, R9, 0x1, R12 ;  /* 0x0000000109107824 */ /* 0x000fe400078e020c */
[----:B------:R-:W-:Y:S01]  /*2230*/  VIADD R9, R6, 0xffffffff ;  /* 0xffffffff06097836 */ /* 0x000fe20000000000 */
[----:B------:R-:W-:Y:S02]  /*2240*/  ISETP.GT.AND P0, PT, R4, -0x1, PT ;  /* 0xffffffff0400780c */ /* 0x000fe40003f04270 */
[----:B------:R-:W-:Y:S02]  /*2250*/  ISETP.GE.AND P1, PT, R16, -0x1, PT ;  /* 0xffffffff1000780c */ /* 0x000fe40003f26270 */
[----:B0-----:R-:W-:-:S11]  /*2260*/  MOV R7, UR4 ;  /* 0x0000000400077c02 */ /* 0x001fd60008000f00 */
        /* <DEDUP_REMOVED lines=29> */
[----:B-1----:R-:W-:-:S03]  /*2440*/  IADD3 R6, PT, PT, -R6, UR4, RZ ;  /* 0x0000000406067c10 */ /* 0x002fc6000fffe1ff */
[----:B------:R-:W-:Y:S01]  /*2450*/  IMAD R11, R11, R14, R18 ;  /* 0x0000000e0b0b7224 */ /* 0x000fe200078e0212 */
[----:B------:R-:W-:-:S04]  /*2460*/  IADD3 R7, PT, PT, R6, -0x1, RZ ;  /* 0xffffffff06077810 */ /* 0x000fc80007ffe0ff */
[----:B------:R-:W-:-:S13]  /*2470*/  ISETP.NE.AND P1, PT, R11, RZ, PT ;  /* 0x000000ff0b00720c */ /* 0x000fda0003f25270 */
[----:B------:R-:W-:-:S07]  /*2480*/  @!P1 IMAD.MOV R7, RZ, RZ, R6 ;  /* 0x000000ffff079224 */ /* 0x000fce00078e0206 */
.L_x_1546:
[----:B------:R-:W-:Y:S05]  /*2490*/  BSYNC.RECONVERGENT B0 ;  /* 0x0000000000007941 */ /* 0x000fea0003800200 */
.L_x_1545:
[----:B------:R-:W-:Y:S01]  /*24a0*/  BSSY.RECONVERGENT B0, `(.L_x_1547) ;  /* 0x000001f000007945 */ /* 0x000fe20003800200 */
[----:B------:R-:W-:-:S03]  /*24b0*/  IMAD.MOV.U32 R6, RZ, RZ, RZ ;  /* 0x000000ffff067224 */ /* 0x000fc600078e00ff */
[----:B------:R-:W-:Y:S05]  /*24c0*/  @P0 BRA `(.L_x_1548) ;  /* 0x0000000000700947 */ /* 0x000fea0003800000 */
        /* <DEDUP_REMOVED lines=28> */
.L_x_1548:
[----:B------:R-:W-:Y:S05]  /*2690*/  BSYNC.RECONVERGENT B0 ;  /* 0x0000000000007941 */ /* 0x000fea0003800200 */
.L_x_1547:
        /* <DEDUP_REMOVED lines=10> */
[----:B------:R-:W1:Y:S01]  /*2740*/  LDCU UR4, c[0x0][0x428] ;  /* 0x00008500ff0477ac */ /* 0x000e620008000800 */
        /* <DEDUP_REMOVED lines=8> */
[----:B------:R-:W-:-:S06]  /*27d0*/  IMAD.HI.U32 R19, R9, R19, R8 ;  /* 0x0000001309137227 */ /* 0x000fcc00078e0008 */
[----:B------:R-:W-:-:S04]  /*27e0*/  IMAD.HI.U32 R8, R19, R14, RZ ;  /* 0x0000000e13087227 */ /* 0x000fc800078e00ff */
[----:B------:R-:W-:-:S04]  /*27f0*/  IMAD.MOV R9, RZ, RZ, -R8 ;  /* 0x000000ffff097224 */ /* 0x000fc800078e0a08 */
        /* <DEDUP_REMOVED lines=8> */
[----:B------:R-:W-:-:S04]  /*2880*/  @P0 VIADD R8, R8, 0x1 ;  /* 0x0000000108080836 */ /* 0x000fc80000000000 */
[----:B------:R-:W-:Y:S01]  /*2890*/  @!P2 IMAD.MOV R8, RZ, RZ, -R8 ;  /* 0x000000ffff08a224 */ /* 0x000fe200078e0a08 */
[----:B------:R-:W-:-:S04]  /*28a0*/  @!P1 LOP3.LUT R8, RZ, R10, RZ, 0x33, !PT ;  /* 0x0000000aff089212 */ /* 0x000fc800078e33ff */
[C---:B------:R-:W-:Y:S02]  /*28b0*/  IADD3 R9, PT, PT, -R8.reuse, RZ, RZ ;  /* 0x000000ff08097210 */ /* 0x040fe40007ffe1ff */
[----:B-1----:R-:W-:-:S03]  /*28c0*/  IADD3 R8, PT, PT, -R8, UR4, RZ ;  /* 0x0000000408087c10 */ /* 0x002fc6000fffe1ff */
[----:B------:R-:W-:Y:S02]  /*28d0*/  IMAD R10, R10, R9, R17 ;  /* 0x000000090a0a7224 */ /* 0x000fe400078e0211 */
[----:B------:R-:W-:-:S03]  /*28e0*/  VIADD R9, R8, 0xffffffff ;  /* 0xffffffff08097836 */ /* 0x000fc60000000000 */
[----:B------:R-:W-:-:S13]  /*28f0*/  ISETP.NE.AND P0, PT, R10, RZ, PT ;  /* 0x000000ff0a00720c */ /* 0x000fda0003f05270 */
[----:B------:R-:W-:-:S07]  /*2900*/  @!P0 IMAD.MOV R9, RZ, RZ, R8 ;  /* 0x000000ffff098224 */ /* 0x000fce00078e0208 */
.L_x_1550:
[----:B------:R-:W-:Y:S05]  /*2910*/  BSYNC.RECONVERGENT B0 ;  /* 0x0000000000007941 */ /* 0x000fea0003800200 */
.L_x_1549:
[----:B------:R-:W-:Y:S01]  /*2920*/  ISETP.GE.AND P0, PT, R2, R7, PT ;  /* 0x000000070200720c */ /* 0x000fe20003f06270 */
[----:B------:R-:W-:Y:S01]  /*2930*/  BSSY.RECONVERGENT B1, `(.L_x_1551) ;  /* 0x00000d2000017945 */ /* 0x000fe20003800200 */
[----:B------:R-:W-:-:S11]  /*2940*/  CS2R R18, SRZ ;  /* 0x0000000000127805 */ /* 0x000fd6000001ff00 */
[----:B------:R-:W-:Y:S05]  /*2950*/  @P0 BRA `(.L_x_1552) ;  /* 0x0000000c003c0947 */ /* 0x000fea0003800000 */
[----:B------:R-:W0:Y:S01]  /*2960*/  LDC R16, c[0x0][0x410] ;  /* 0x00010400ff107b82 */ /* 0x000e220000000800 */
[----:B------:R-:W-:Y:S01]  /*2970*/  IMAD.MOV.U32 R10, RZ, RZ, RZ ;  /* 0x000000ffff0a7224 */ /* 0x000fe200078e00ff */
[----:B------:R-:W-:Y:S01]  /*2980*/  IABS R21, R23 ;  /* 0x0000001700157213 */ /* 0x000fe20000000000 */
[----:B------:R-:W1:Y:S01]  /*2990*/  LDCU UR5, c[0x0][0x440] ;  /* 0x00008800ff0577ac */ /* 0x000e620008000800 */
[C---:B------:R-:W-:Y:S02]  /*29a0*/  ISETP.GE.AND P2, PT, R23.reuse, RZ, PT ;  /* 0x000000ff1700720c */ /* 0x040fe40003f46270 */
[----:B------:R-:W-:Y:S01]  /*29b0*/  CS2R R18, SRZ ;  /* 0x0000000000127805 */ /* 0x000fe2000001ff00 */
        /* <DEDUP_REMOVED lines=9> */
[----:B------:R-:W0:Y:S02]  /*2a50*/  F2I.FTZ.U32.TRUNC.NTZ R11, R11 ;  /* 0x0000000b000b7305 */ /* 0x000e24000021f000 */
[----:B0-----:R-:W-:-:S04]  /*2a60*/  IMAD.MOV R17, RZ, RZ, -R11 ;  /* 0x000000ffff117224 */ /* 0x001fc800078e0a0b */
[----:B------:R-:W-:-:S04]  /*2a70*/  IMAD R17, R17, R8, RZ ;  /* 0x0000000811117224 */ /* 0x000fc800078e02ff */
[----:B------:R-:W-:-:S06]  /*2a80*/  IMAD.HI.U32 R10, R11, R17, R10 ;  /* 0x000000110b0a7227 */ /* 0x000fcc00078e000a */
[----:B------:R-:W-:-:S05]  /*2a90*/  IMAD.HI.U32 R10, R10, R21, RZ ;  /* 0x000000150a0a7227 */ /* 0x000fca00078e00ff */
[----:B------:R-:W-:-:S05]  /*2aa0*/  IADD3 R10, PT, PT, -R10, RZ, RZ ;  /* 0x000000ff0a0a7210 */ /* 0x000fca0007ffe1ff */
[----:B------:R-:W-:Y:S02]  /*2ab0*/  IMAD R21, R8, R10, R21 ;  /* 0x0000000a08157224 */ /* 0x000fe400078e0215 */
[----:B------:R-:W-:-:S03]  /*2ac0*/  IMAD.IADD R10, R9, 0x1, -R6 ;  /* 0x00000001090a7824 */ /* 0x000fc600078e0a06 */
[----:B------:R-:W-:Y:S02]  /*2ad0*/  ISETP.GT.U32.AND P0, PT, R8, R21, PT ;  /* 0x000000150800720c */ /* 0x000fe40003f04070 */
[----:B------:R-:W-:-:S05]  /*2ae0*/  LOP3.LUT R10, R10, 0x7, RZ, 0xc0, !PT ;  /* 0x000000070a0a7812 */ /* 0x000fca00078ec0ff */
[----:B------:R-:W-:-:S05]  /*2af0*/  VIADD R10, R10, 0xffffffff ;  /* 0xffffffff0a0a7836 */ /* 0x000fca0000000000 */
[----:B------:R-:W-:Y:S01]  /*2b00*/  ISETP.GE.U32.AND P1, PT, R10, 0x3, PT ;  /* 0x000000030a00780c */ /* 0x000fe20003f26070 */
[----:B------:R-:W-:-:S05]  /*2b10*/  @!P0 IMAD.IADD R21, R21, 0x1, -R8 ;  /* 0x0000000115158824 */ /* 0x000fca00078e0a08 */
[----:B------:R-:W-:-:S13]  /*2b20*/  ISETP.GT.U32.AND P0, PT, R8, R21, PT ;  /* 0x000000150800720c */ /* 0x000fda0003f04070 */
[----:B------:R-:W-:Y:S01]  /*2b30*/  @!P0 IADD3 R21, PT, PT, R21, -R8, RZ ;  /* 0x8000000815158210 */ /* 0x000fe20007ffe0ff */
[----:B------:R-:W-:-:S03]  /*2b40*/  IMAD.IADD R8, R6, 0x1, -R9 ;  /* 0x0000000106087824 */ /* 0x000fc600078e0a09 */
[----:B------:R-:W-:Y:S02]  /*2b50*/  @!P2 IADD3 R21, PT, PT, -R21, RZ, RZ ;  /* 0x000000ff1515a210 */ /* 0x000fe40007ffe1ff */
[----:B------:R-:W-:Y:S02]  /*2b60*/  ISETP.GT.U32.AND P0, PT, R8, -0x8, PT ;  /* 0xfffffff80800780c */ /* 0x000fe40003f04070 */
[----:B------:R-:W-:-:S11]  /*2b70*/  @!P3 LOP3.LUT R21, RZ, R16, RZ, 0x33, !PT ;  /* 0x00000010ff15b212 */ /* 0x000fd600078e33ff */
.L_x_1560:
[----:B------:R-:W-:Y:S01]  /*2b80*/  ISETP.GE.AND P2, PT, R6, R9, PT ;  /* 0x000000090600720c */ /* 0x000fe20003f46270 */
[----:B------:R-:W-:-:S12]  /*2b90*/  BSSY.RECONVERGENT B0, `(.L_x_1553) ;  /* 0x00000a8000007945 */ /* 0x000fd80003800200 */
[----:B012---:R-:W-:Y:S05]  /*2ba0*/  @P2 BRA `(.L_x_1554) ;  /* 0x0000000800982947 */ /* 0x007fea0003800000 */
        /* <DEDUP_REMOVED lines=16> */
.L_x_1557:
[----:B------:R-:W0:Y:S08]  /*2cb0*/  LDC.64 R10, c[0x0][0x3d0] ;  /* 0x0000f400ff0a7b82 */ /* 0x000e300000000a00 */
[----:B------:R-:W1:Y:S08]  /*2cc0*/  LDC.64 R24, c[0x0][0x380] ;  /* 0x0000e000ff187b82 */ /* 0x000e700000000a00 */
[----:B------:R-:W2:Y:S01]  /*2cd0*/  LDC R29, c[0x0][0x440] ;  /* 0x00011000ff1d7b82 */ /* 0x000ea20000000800 */
[----:B0-----:R-:W-:-:S05]  /*2ce0*/  IMAD.WIDE R10, R22, 0x8, R10 ;  /* 0x00000008160a7825 */ /* 0x001fca00078e020a */
[----:B------:R-:W3:Y:S01]  /*2cf0*/  LDG.E.64 R12, desc[UR6][R10.64] ;  /* 0x000000060a0c7981 */ /* 0x000ee2000c1e1b00 */
[----:B-1----:R-:W-:-:S05]  /*2d00*/  IMAD.WIDE R24, R8, 0x8, R24 ;  /* 0x0000000808187825 */ /* 0x002fca00078e0218 */
[----:B------:R2:W3:Y:S02]  /*2d10*/  LDG.E.64 R16, desc[UR6][R24.64] ;  /* 0x0000000618107981 */ /* 0x0004e4000c1e1b00 */
[----:B--2---:R-:W-:-:S05]  /*2d20*/  IMAD.WIDE R24, R29, 0x8, R24 ;  /* 0x000000081d187825 */ /* 0x004fca00078e0218 */
[----:B------:R-:W2:Y:S01]  /*2d30*/  LDG.E.64 R14, desc[UR6][R24.64] ;  /* 0x00000006180e7981 */ /* 0x000ea2000c1e1b00 */
[----:B---3--:R0:W2:Y:S03]  /*2d40*/  DFMA R16, R12, R16, R18 ;  /* 0x000000100c10722b */ /* 0x0080a60000000012 */
[----:B0-----:R-:W2:Y:S01]  /*2d50*/  LDG.E.64 R12, desc[UR6][R10.64+0x8] ;  /* 0x000008060a0c7981 */ /* 0x001ea2000c1e1b00 */
[----:B------:R-:W-:-:S15]  /*2d60*/  IMAD.WIDE R18, R29, 0x8, R24 ;  /* 0x000000081d127825 */ /* 0x000fde00078e0218 */
[----:B------:R-:W-:-:S15]  /*2d70*/  NOP ;  /* 0x0000000000007918 */ /* 0x000fde0000000000 */
[----:B------:R-:W-:-:S15]  /*2d80*/  NOP ;  /* 0x0000000000007918 */ /* 0x000fde0000000000 */
[----:B------:R-:W-:-:S15]  /*2d90*/  NOP ;  /* 0x0000000000007918 */ /* 0x000fde0000000000 */
[----:B--2---:R0:W1:Y:S02]  /*2da0*/  DFMA R14, R12, R14, R16 ;  /* 0x0000000e0c0e722b */ /* 0x0040640000000010 */
        /* <DEDUP_REMOVED lines=22> */
[----:B------:R-:W1:-:S15]  /*2f10*/  LDG.E.64 R12, desc[UR6][R24.64] ;  /* 0x00000006180c7981 */ /* 0x000e5e000c1e1b00 */
[----:B------:R-:W-:-:S15]  /*2f20*/  NOP ;  /* 0x0000000000007918 */ /* 0x000fde0000000000 */
[----:B------:R-:W-:-:S15]  /*2f30*/  NOP ;  /* 0x0000000000007918 */ /* 0x000fde0000000000 */
[----:B------:R-:W-:-:S13]  /*2f40*/  NOP ;  /* 0x0000000000007918 */ /* 0x000fda0000000000 */
[----:B-1----:R0:W1:Y:S02]  /*2f50*/  DFMA R12, R14, R12, R16 ;  /* 0x0000000c0e0c722b */ /* 0x0020640000000010 */
[----:B0-----:R-:W-:Y:S01]  /*2f60*/  IMAD.WIDE R14, R29, 0x8, R24 ;  /* 0x000000081d0e7825 */ /* 0x001fe200078e0218 */
[----:B------:R-:W1:Y:S04]  /*2f70*/  LDG.E.64 R16, desc[UR6][R10.64+0x30] ;  /* 0x000030060a107981 */ /* 0x000e68000c1e1b00 */
[----:B------:R-:W1:Y:S01]  /*2f80*/  LDG.E.64 R18, desc[UR6][R14.64] ;  /* 0x000000060e127981 */ /* 0x000e62000c1e1b00 */
[----:B------:R-:W-:-:S05]  /*2f90*/  VIADD R28, R28, 0x8 ;  /* 0x000000081c1c7836 */ /* 0x000fca0000000000 */
[----:B------:R-:W-:-:S15]  /*2fa0*/  ISETP.NE.AND P2, PT, R28, RZ, PT ;  /* 0x000000ff1c00720c */ /* 0x000fde0003f45270 */
[----:B------:R-:W-:-:S15]  /*2fb0*/  NOP ;  /* 0x0000000000007918 */ /* 0x000fde0000000000 */
[----:B------:R-:W-:-:S15]  /*2fc0*/  NOP ;  /* 0x0000000000007918 */ /* 0x000fde0000000000 */
[----:B------:R-:W-:-:S06]  /*2fd0*/  NOP ;  /* 0x0000000000007918 */ /* 0x000fcc0000000000 */
[----:B-1----:R0:W1:Y:S02]  /*2fe0*/  DFMA R18, R16, R18, R12 ;  /* 0x000000121012722b */ /* 0x002064000000000c */
[C---:B0-----:R-:W-:Y:S01]  /*2ff0*/  IMAD.WIDE R12, R29.reuse, 0x8, R14 ;  /* 0x000000081d0c7825 */ /* 0x041fe200078e020e */
[----:B------:R-:W1:Y:S05]  /*3000*/  LDG.E.64 R16, desc[UR6][R10.64+0x38] ;  /* 0x000038060a107981 */ /* 0x000e6a000c1e1b00 */
[----:B------:R-:W1:Y:S01]  /*3010*/  LDG.E.64 R12, desc[UR6][R12.64] ;  /* 0x000000060c0c7981 */ /* 0x000e62000c1e1b00 */
[----:B------:R-:W-:Y:S01]  /*3020*/  LEA R8, R29, R8, 0x3 ;  /* 0x000000081d087211 */ /* 0x000fe200078e18ff */
[----:B------:R-:W-:-:S02]  /*3030*/  VIADD R27, R27, 0x8 ;  /* 0x000000081b1b7836 */ /* 0x000fc40000000000 */
[----:B------:R-:W-:-:S15]  /*3040*/  VIADD R22, R22, 0x8 ;  /* 0x0000000816167836 */ /* 0x000fde0000000000 */
[----:B------:R-:W-:-:S15]  /*3050*/  NOP ;  /* 0x0000000000007918 */ /* 0x000fde0000000000 */
[----:B------:R-:W-:-:S15]  /*3060*/  NOP ;  /* 0x0000000000007918 */ /* 0x000fde0000000000 */
[----:B------:R-:W-:-:S07]  /*3070*/  NOP ;  /* 0x0000000000007918 */ /* 0x000fce0000000000 */
[----:B-1----:R0:W1:Y:S02]  /*3080*/  DFMA R18, R16, R12, R18 ;  /* 0x0000000c1012722b */ /* 0x0020640000000012 */
[----:B01----:R-:W-:Y:S05]  /*3090*/  @P2 BRA `(.L_x_1557) ;  /* 0xfffffffc00042947 */ /* 0x003fea000383ffff */
.L_x_1556:
[----:B------:R-:W-:Y:S05]  /*30a0*/  BSYNC.RECONVERGENT B2 ;  /* 0x0000000000027941 */ /* 0x000fea0003800200 */
.L_x_1555:
[----:B------:R-:W-:-:S04]  /*30b0*/  IADD3 R8, PT, PT, R9, -R6, RZ ;  /* 0x8000000609087210 */ /* 0x000fc80007ffe0ff */
[----:B------:R-:W-:-:S04]  /*30c0*/  LOP3.LUT R10, R8, 0x7, RZ, 0xc0, !PT ;  /* 0x00000007080a7812 */ /* 0x000fc800078ec0ff */
[----:B------:R-:W-:-:S13]  /*30d0*/  ISETP.NE.AND P2, PT, R10, RZ, PT ;  /* 0x000000ff0a00720c */ /* 0x000fda0003f45270 */
[----:B------:R-:W-:Y:S05]  /*30e0*/  @!P2 BRA `(.L_x_1554) ;  /* 0x000000040048a947 */ /* 0x000fea0003800000 */
[----:B------:R-:W-:Y:S04]  /*30f0*/  BSSY.RECONVERGENT B2, `(.L_x_1558) ;  /* 0x0000027000027945 */ /* 0x000fe80003800200 */
[----:B------:R-:W-:Y:S05]  /*3100*/  @!P1 BRA `(.L_x_1559) ;  /* 0x0000000000949947 */ /* 0x000fea0003800000 */
[----:B------:R-:W0:Y:S01]  /*3110*/  LDC R22, c[0x0][0x440] ;  /* 0x00011000ff167b82 */ /* 0x000e220000000800 */
[----:B------:R-:W1:Y:S01]  /*3120*/  LDCU UR5, c[0x0][0x42c] ;  /* 0x00008580ff0577ac */ /* 0x000e620008000800 */
[----:B------:R-:W2:Y:S06]  /*3130*/  LDCU UR4, c[0x0][0x428] ;  /* 0x00008500ff0477ac */ /* 0x000eac0008000800 */
[----:B------:R-:W3:Y:S08]  /*3140*/  LDC.64 R12, c[0x0][0x380] ;  /* 0x0000e000ff0c7b82 */ /* 0x000ef00000000a00 */
[----:B------:R-:W4:Y:S01]  /*3150*/  LDC.64 R28, c[0x0][0x3d0] ;  /* 0x0000f400ff1c7b82 */ /* 0x000f220000000a00 */
[----:B-1----:R-:W-:-:S04]  /*3160*/  IMAD R10, R21, UR5, R2 ;  /* 0x00000005150a7c24 */ /* 0x002fc8000f8e0202 */
[----:B--2---:R-:W-:Y:S02]  /*3170*/  IMAD R15, R10, UR4, R27 ;  /* 0x000000040a0f7c24 */ /* 0x004fe4000f8e021b */
[----:B0-----:R-:W-:-:S04]  /*3180*/  IMAD R11, R27, R22, R26 ;  /* 0x000000161b0b7224 */ /* 0x001fc800078e021a */
[----:B---3--:R-:W-:-:S05]  /*3190*/  IMAD.WIDE R12, R11, 0x8, R12 ;  /* 0x000000080b0c7825 */ /* 0x008fca00078e020c */
[----:B------:R0:W2:Y:S01]  /*31a0*/  LDG.E.64 R16, desc[UR6][R12.64] ;  /* 0x000000060c107981 */ /* 0x0000a2000c1e1b00 */
[----:B----4-:R-:W-:-:S05]  /*31b0*/  IMAD.WIDE R28, R15, 0x8, R28 ;  /* 0x000000080f1c7825 */ /* 0x010fca00078e021c */
[----:B------:R-:W2:Y:S01]  /*31c0*/  LDG.E.64 R24, desc[UR6][R28.64] ;  /* 0x000000061c187981 */ /* 0x000ea2000c1e1b00 */
[----:B0-----:R-:W-:-:S03]  /*31d0*/  IMAD.WIDE R12, R22, 0x8, R12 ;  /* 0x00000008160c7825 */ /* 0x001fc600078e020c */
[----:B------:R-:W3:Y:S04]  /*31e0*/  LDG.E.64 R14, desc[UR6][R28.64+0x8] ;  /* 0x000008061c0e7981 */ /* 0x000ee8000c1e1b00 */
[----:B------:R-:W3:Y:S01]  /*31f0*/  LDG.E.64 R10, desc[UR6][R12.64] ;  /* 0x000000060c0a7981 */ /* 0x000ee2000c1e1b00 */
[----:B--2---:R0:W3:Y:S02]  /*3200*/  DFMA R16, R24, R16, R18 ;  /* 0x000000101810722b */ /* 0x0040e40000000012 */
[----:B0-----:R-:W-:Y:S01]  /*3210*/  IMAD.WIDE R24, R22, 0x8, R12 ;  /* 0x0000000816187825 */ /* 0x001fe200078e020c */
[----:B------:R-:W2:-:S15]  /*3220*/  LDG.E.64 R18, desc[UR6][R28.64+0x18] ;  /* 0x000018061c127981 */ /* 0x000e9e000c1e1b00 */
[----:B------:R-:W-:-:S15]  /*3230*/  NOP ;  /* 0x0000000000007918 */ /* 0x000fde0000000000 */
[----:B------:R-:W-:-:S15]  /*3240*/  NOP ;  /* 0x0000000000007918 */ /* 0x000fde0000000000 */
[----:B------:R-:W-:-:S15]  /*3250*/  NOP ;  /* 0x0000000000007918 */ /* 0x000fde0000000000 */
[----:B------:R-:W-:-:S01]  /*3260*/  NOP ;  /* 0x0000000000007918 */ /* 0x000fc20000000000 */
[----:B---3--:R0:W1:Y:S02]  /*3270*/  DFMA R14, R14, R10, R16 ;  /* 0x0000000a0e0e722b */ /* 0x0080640000000010 */
[----:B0-----:R-:W-:Y:S01]  /*3280*/  IMAD.WIDE R16, R22, 0x8, R24 ;  /* 0x0000000816107825 */ /* 0x001fe200078e0218 */
[----:B------:R-:W1:Y:S04]  /*3290*/  LDG.E.64 R10, desc[UR6][R28.64+0x10] ;  /* 0x000010061c0a7981 */ /* 0x000e68000c1e1b00 */
[----:B------:R-:W1:Y:S04]  /*32a0*/  LDG.E.64 R24, desc[UR6][R24.64] ;  /* 0x0000000618187981 */ /* 0x000e68000c1e1b00 */
[----:B------:R-:W2:Y:S01]  /*32b0*/  LDG.E.64 R16, desc[UR6][R16.64] ;  /* 0x0000000610107981 */ /* 0x000ea2000c1e1b00 */
[----:B------:R-:W-:-:S15]  /*32c0*/  VIADD R27, R27, 0x4 ;  /* 0x000000041b1b7836 */ /* 0x000fde0000000000 */
[----:B------:R-:W-:-:S15]  /*32d0*/  NOP ;  /* 0x0000000000007918 */ /* 0x000fde0000000000 */
[----:B------:R-:W-:-:S15]  /*32e0*/  NOP ;  /* 0x0000000000007918 */ /* 0x000fde0000000000 */
[----:B------:R-:W-:-:S07]  /*32f0*/  NOP ;  /* 0x0000000000007918 */ /* 0x000fce0000000000 */
[----:B-1----:R-:W2:-:S15]  /*3300*/  DFMA R10, R10, R24, R14 ;  /* 0x000000180a0a722b */ /* 0x002e9e000000000e */
[----:B------:R-:W-:-:S15]  /*3310*/  NOP ;  /* 0x0000000000007918 */ /* 0x000fde0000000000 */
[----:B------:R-:W-:-:S15]  /*3320*/  NOP ;  /* 0x0000000000007918 */ /* 0x000fde0000000000 */
[----:B------:R-:W-:-:S15]  /*3330*/  NOP ;  /* 0x0000000000007918 */ /* 0x000fde0000000000 */
[----:B------:R-:W-:-:S04]  /*3340*/  NOP ;  /* 0x0000000000007918 */ /* 0x000fc80000000000 */
[----:B--2---:R0:W1:Y:S02]  /*3350*/  DFMA R18, R18, R16, R10 ;  /* 0x000000101212722b */ /* 0x004064000000000a */
.L_x_1559:
[----:B------:R-:W-:Y:S05]  /*3360*/  BSYNC.RECONVERGENT B2 ;  /* 0x0000000000027941 */ /* 0x000fea0003800200 */
.L_x_1558:
[----:B0-----:R-:W-:-:S04]  /*3370*/  LOP3.LUT R10, R8, 0x3, RZ, 0xc0, !PT ;  /* 0x00000003080a7812 */ /* 0x001fc800078ec0ff */
[----:B------:R-:W-:-:S13]  /*3380*/  ISETP.NE.AND P2, PT, R10, RZ, PT ;  /* 0x000000ff0a00720c */ /* 0x000fda0003f45270 */
[----:B------:R-:W-:Y:S05]  /*3390*/  @!P2 BRA `(.L_x_1554) ;  /* 0x00000000009ca947 */ /* 0x000fea0003800000 */
[----:B------:R-:W-:Y:S01]  /*33a0*/  ISETP.NE.AND P2, PT, R10, 0x1, PT ;  /* 0x000000010a00780c */ /* 0x000fe20003f45270 */
[----:B------:R-:W0:Y:S01]  /*33b0*/  LDCU UR4, c[0x0][0x42c] ;  /* 0x00008580ff0477ac */ /* 0x000e220008000800 */
[----:B------:R-:W-:-:S11]  /*33c0*/  LOP3.LUT P3, RZ, R8, 0x1, RZ, 0xc0, !PT ;  /* 0x0000000108ff7812 */ /* 0x000fd6000786c0ff */
[----:B------:R-:W2:Y:S01]  /*33d0*/  @P2 LDC R8, c[0x0][0x428] ;  /* 0x00010a00ff082b82 */ /* 0x000ea20000000800 */
[----:B0-----:R-:W-:-:S07]  /*33e0*/  IMAD R15, R21, UR4, R2 ;  /* 0x00000004150f7c24 */ /* 0x001fce000f8e0202 */
[----:B------:R-:W0:Y:S08]  /*33f0*/  @P2 LDC R25, c[0x0][0x440] ;  /* 0x00011000ff192b82 */ /* 0x000e300000000800 */
[----:B------:R-:W3:Y:S08]  /*3400*/  @P3 LDC R29, c[0x0][0x440] ;  /* 0x00011000ff1d3b82 */ /* 0x000ef00000000800 */
[----:B------:R-:W4:Y:S01]  /*3410*/  @P3 LDC R14, c[0x0][0x428] ;  /* 0x00010a00ff0e3b82 */ /* 0x000f220000000800 */
[----:B--2---:R-:W-:-:S02]  /*3420*/  @P2 IMAD R8, R15, R8, R27 ;  /* 0x000000080f082224 */ /* 0x004fc400078e021b */
[----:B0-----:R-:W-:-:S05]  /*3430*/  @P2 IMAD R22, R27, R25, R26 ;  /* 0x000000191b162224 */ /* 0x001fca00078e021a */
[----:B------:R-:W0:Y:S01]  /*3440*/  @P2 LDC.64 R10, c[0x0][0x380] ;  /* 0x0000e000ff0a2b82 */ /* 0x000e220000000a00 */
[----:B------:R-:W-:-:S04]  /*3450*/  @P2 VIADD R27, R27, 0x2 ;  /* 0x000000021b1b2836 */ /* 0x000fc80000000000 */
[----:B---3--:R-:W-:-:S03]  /*3460*/  @P3 IMAD R29, R27, R29, R26 ;  /* 0x0000001d1b1d3224 */ /* 0x008fc600078e021a */
[----:B------:R-:W2:Y:S01]  /*3470*/  @P2 LDC.64 R12, c[0x0][0x3d0] ;  /* 0x0000f400ff0c2b82 */ /* 0x000ea20000000a00 */
[----:B----4-:R-:W-:-:S07]  /*3480*/  @P3 IMAD R27, R15, R14, R27 ;  /* 0x0000000e0f1b3224 */ /* 0x010fce00078e021b */
[----:B------:R-:W3:Y:S08]  /*3490*/  @P3 LDC.64 R16, c[0x0][0x3d0] ;  /* 0x0000f400ff103b82 */ /* 0x000ef00000000a00 */
[----:B------:R-:W4:Y:S01]  /*34a0*/  @P3 LDC.64 R14, c[0x0][0x380] ;  /* 0x0000e000ff0e3b82 */ /* 0x000f220000000a00 */
[----:B0-----:R-:W-:-:S04]  /*34b0*/  @P2 IMAD.WIDE R10, R22, 0x8, R10 ;  /* 0x00000008160a2825 */ /* 0x001fc800078e020a */
[----:B------:R-:W-:Y:S02]  /*34c0*/  @P2 IMAD.WIDE R24, R25, 0x8, R10 ;  /* 0x0000000819182825 */ /* 0x000fe400078e020a */
[----:B------:R-:W1:Y:S02]  /*34d0*/  @P2 LDG.E.64 R10, desc[UR6][R10.64] ;  /* 0x000000060a0a2981 */ /* 0x000e64000c1e1b00 */
[----:B--2---:R-:W-:Y:S02]  /*34e0*/  @P2 IMAD.WIDE R12, R8, 0x8, R12 ;  /* 0x00000008080c2825 */ /* 0x004fe400078e020c */
[----:B------:R-:W2:Y:S02]  /*34f0*/  @P2 LDG.E.64 R24, desc[UR6][R24.64] ;  /* 0x0000000618182981 */ /* 0x000ea4000c1e1b00 */
[----:B---3--:R-:W-:-:S06]  /*3500*/  @P3 IMAD.WIDE R16, R27, 0x8, R16 ;  /* 0x000000081b103825 */ /* 0x008fcc00078e0210 */
[----:B------:R-:W3:Y:S01]  /*3510*/  @P3 LDG.E.64 R16, desc[UR6][R16.64] ;  /* 0x0000000610103981 */ /* 0x000ee2000c1e1b00 */
[----:B----4-:R-:W-:-:S03]  /*3520*/  @P3 IMAD.WIDE R26, R29, 0x8, R14 ;  /* 0x000000081d1a3825 */ /* 0x010fc600078e020e */
[----:B------:R-:W1:Y:S04]  /*3530*/  @P2 LDG.E.64 R14, desc[UR6][R12.64] ;  /* 0x000000060c0e2981 */ /* 0x000e68000c1e1b00 */
[----:B------:R-:W2:Y:S04]  /*3540*/  @P2 LDG.E.64 R28, desc[UR6][R12.64+0x8] ;  /* 0x000008060c1c2981 */ /* 0x000ea8000c1e1b00 */
[----:B------:R-:W3:Y:S01]  /*3550*/  @P3 LDG.E.64 R26, desc[UR6][R26.64] ;  /* 0x000000061a1a3981 */ /* 0x000ee2000c1e1b00 */
[----:B-1----:R-:W2:-:S15]  /*3560*/  @P2 DFMA R14, R14, R10, R18 ;  /* 0x0000000a0e0e222b */ /* 0x002e9e0000000012 */
[----:B------:R-:W-:-:S15]  /*3570*/  NOP ;  /* 0x0000000000007918 */ /* 0x000fde0000000000 */
        /* <DEDUP_REMOVED lines=9> */
.L_x_1554:
[----:B------:R-:W-:Y:S05]  /*3610*/  BSYNC.RECONVERGENT B0 ;  /* 0x0000000000007941 */ /* 0x000fea0003800200 */
.L_x_1553:
[----:B------:R-:W-:-:S04]  /*3620*/  IADD3 R2, PT, PT, R2, 0x1, RZ ;  /* 0x0000000102027810 */ /* 0x000fc80007ffe0ff */
[----:B------:R-:W-:-:S13]  /*3630*/  ISETP.NE.AND P2, PT, R2, R7, PT ;  /* 0x000000070200720c */ /* 0x000fda0003f45270 */
[----:B------:R-:W-:Y:S05]  /*3640*/  @P2 BRA `(.L_x_1560) ;  /* 0xfffffff4004c2947 */ /* 0x000fea000383ffff */
.L_x_1552:
[----:B------:R-:W-:Y:S05]  /*3650*/  BSYNC.RECONVERGENT B1 ;  /* 0x0000000000017941 */ /* 0x000fea0003800200 */
.L_x_1551:
[----:B------:R-:W3:Y:S01]  /*3660*/  LDCU.64 UR8, c[0x0][0x3a8] ;  /* 0x00007500ff0877ac */ /* 0x000ee20008000a00 */
[----:B------:R-:W4:Y:S01]  /*3670*/  LDCU UR4, c[0x0][0x40c] ;  /* 0x00008180ff0477ac */ /* 0x000f220008000800 */
[----:B------:R-:W5:Y:S01]  /*3680*/  LDCU UR5, c[0x0][0x40c] ;  /* 0x00008180ff0577ac */ /* 0x000f620008000800 */
[----:B---3--:R-:W-:-:S04]  /*3690*/  LEA R6, P0, R0, UR8, 0x3 ;  /* 0x0000000800067c11 */ /* 0x008fc8000f8018ff */
[----:B------:R-:W-:Y:S01]  /*36a0*/  LEA.HI.X R7, R0, UR9, R3, 0x3, P0 ;  /* 0x0000000900077c11 */ /* 0x000fe200080f1c03 */
[----:B----4-:R-:W-:Y:S01]  /*36b0*/  USHF.R.S32.HI UR4, URZ, 0x1f, UR4 ;  /* 0x0000001fff047899 */ /* 0x010fe20008011404 */
[----:B------:R-:W-:-:S03]  /*36c0*/  IADD3 R0, P0, PT, R5, R0, RZ ;  /* 0x0000000005007210 */ /* 0x000fc60007f1e0ff */
[----:B-12---:R1:W-:Y:S02]  /*36d0*/  STG.E.64 desc[UR6][R6.64], R18 ;  /* 0x0000001206007986 */ /* 0x0063e4000c101b06 */
[----:B------:R-:W-:Y:S01]  /*36e0*/  IMAD.X R3, RZ, RZ, R3, P0 ;  /* 0x000000ffff037224 */ /* 0x000fe200000e0603 */
[----:B-----5:R-:W-:-:S04]  /*36f0*/  ISETP.GE.U32.AND P0, PT, R0, UR5, PT ;  /* 0x0000000500007c0c */ /* 0x020fc8000bf06070 */
[----:B------:R-:W-:-:S13]  /*3700*/  ISETP.GE.AND.EX P0, PT, R3, UR4, PT, P0 ;  /* 0x0000000403007c0c */ /* 0x000fda000bf06300 */
[----:B-1----:R-:W-:Y:S05]  /*3710*/  @!P0 BRA `(.L_x_1523) ;  /* 0xffffffe4002c8947 */ /* 0x002fea000383ffff */
[----:B------:R-:W-:Y:S05]  /*3720*/  EXIT ;  /* 0x000000000000794d */ /* 0x000fea0003800000 */
.L_x_1522:
        /* <DEDUP_REMOVED lines=27> */
[----:B------:R-:W-:-:S07]  /*38e0*/  @!P1 LOP3.LUT R2, RZ, R4, RZ, 0x33, !PT ;  /* 0x00000004ff029212 */ /* 0x000fce00078e33ff */
.L_x_1580:
[----:B------:R-:W0:Y:S01]  /*38f0*/  LDC R27, c[0x0][0x420] ;  /* 0x00010800ff1b7b82 */ /* 0x000e220000000800 */
[----:B------:R-:W1:Y:S07]  /*3900*/  LDCU UR4, c[0x0][0x434] ;  /* 0x00008680ff0477ac */ /* 0x000e6e0008000800 */
[----:B------:R-:W2:Y:S08]  /*3910*/  LDC R6, c[0x0][0x424] ;  /* 0x00010900ff067b82 */ /* 0x000eb00000000800 */
[----:B------:R-:W3:Y:S01]  /*3920*/  LDC.64 R18, c[0x0][0x3f8] ;  /* 0x0000fe00ff127b82 */ /* 0x000ee20000000a00 */
[----:B0-----:R-:W-:-:S07]  /*3930*/  IABS R11, R27 ;  /* 0x0000001b000b7213 */ /* 0x001fce0000000000 */
[----:B------:R-:W1:Y:S01]  /*3940*/  LDC R26, c[0x0][0x43c] ;  /* 0x00010f00ff1a7b82 */ /* 0x000e620000000800 */
[----:B------:R-:W0:Y:S01]  /*3950*/  I2F.RP R4, R11 ;  /* 0x0000000b00047306 */ /* 0x000e220000209400 */
[----:B--2---:R-:W-:-:S06]  /*3960*/  IABS R7, R6 ;  /* 0x0000000600077213 */ /* 0x004fcc0000000000 */
[----:B------:R-:W2:Y:S01]  /*3970*/  LDC R23, c[0x0][0x414] ;  /* 0x00010500ff177b82 */ /* 0x000ea20000000800 */
[----:B------:R-:W4:Y:S07]  /*3980*/  I2F.RP R12, R7 ;  /* 0x00000007000c7306 */ /* 0x000f2e0000209400 */
[----:B------:R-:W1:Y:S01]  /*3990*/  LDC.64 R14, c[0x0][0x428] ;  /* 0x00010a00ff0e7b82 */ /* 0x000e620000000a00 */
[----:B0-----:R-:W0:Y:S08]  /*39a0*/  MUFU.RCP R4, R4 ;  /* 0x0000000400047308 */ /* 0x001e300000001000 */
[----:B----4-:R-:W-:Y:S01]  /*39b0*/  MUFU.RCP R12, R12 ;  /* 0x0000000c000c7308 */ /* 0x010fe20000001000 */
[----:B0-----:R-:W-:Y:S01]  /*39c0*/  VIADD R8, R4, 0xffffffe ;  /* 0x0ffffffe04087836 */ /* 0x001fe20000000000 */
[----:B------:R-:W-:-:S06]  /*39d0*/  IABS R4, R0 ;  /* 0x0000000000047213 */ /* 0x000fcc0000000000 */
[----:B------:R0:W4:Y:S02]  /*39e0*/  F2I.FTZ.U32.TRUNC.NTZ R9, R8 ;  /* 0x0000000800097305 */ /* 0x000124000021f000 */
[----:B0-----:R-:W-:Y:S01]  /*39f0*/  MOV R8, RZ ;  /* 0x000000ff00087202 */ /* 0x001fe20000000f00 */
[----:B----4-:R-:W-:-:S04]  /*3a00*/  IMAD.MOV R10, RZ, RZ, -R9 ;  /* 0x000000ffff0a7224 */ /* 0x010fc800078e0a09 */
[----:B------:R-:W-:Y:S01]  /*3a10*/  IMAD R13, R10, R11, RZ ;  /* 0x0000000b0a0d7224 */ /* 0x000fe200078e02ff */
[----:B------:R-:W-:-:S03]  /*3a20*/  IADD3 R10, PT, PT, R12, 0xffffffe, RZ ;  /* 0x0ffffffe0c0a7810 */ /* 0x000fc60007ffe0ff */
[----:B------:R-:W-:Y:S01]  /*3a30*/  IMAD.HI.U32 R13, R9, R13, R8 ;  /* 0x0000000d090d7227 */ /* 0x000fe200078e0008 */
[----:B------:R-:W-:-:S04]  /*3a40*/  LOP3.LUT R8, R0, R27, RZ, 0x3c, !PT ;  /* 0x0000001b00087212 */ /* 0x000fc800078e3cff */
[----:B------:R-:W-:Y:S01]  /*3a50*/  ISETP.GE.AND P2, PT, R8, RZ, PT ;  /* 0x000000ff0800720c */ /* 0x000fe20003f46270 */
        /* <DEDUP_REMOVED lines=8> */
[----:B------:R-:W0:Y:S01]  /*3ae0*/  LDC R4, c[0x0][0x410] ;  /* 0x00010400ff047b82 */ /* 0x000e220000000800 */
[----:B------:R4:W3:Y:S02]  /*3af0*/  F2I.FTZ.U32.TRUNC.NTZ R11, R10 ;  /* 0x0000000a000b7305 */ /* 0x0008e4000021f000 */
[----:B----4-:R-:W-:-:S08]  /*3b00*/  HFMA2 R10, -RZ, RZ, 0, 0 ;  /* 0x00000000ff0a7431 */ /* 0x010fd000000001ff */
        /* <DEDUP_REMOVED lines=9> */
[----:B------:R-:W-:Y:S02]  /*3ba0*/  IMAD.MOV.U32 R10, RZ, RZ, R12 ;  /* 0x000000ffff0a7224 */ /* 0x000fe400078e000c */
[----:B------:R-:W0:Y:S02]  /*3bb0*/  I2F.RP R12, R8 ;  /* 0x00000008000c7306 */ /* 0x000e240000209400 */
[----:B------:R-:W-:-:S04]  /*3bc0*/  IMAD.HI.U32 R9, R9, R10, RZ ;  /* 0x0000000a09097227 */ /* 0x000fc800078e00ff */
[----:B------:R-:W-:-:S04]  /*3bd0*/  IMAD.MOV R11, RZ, RZ, -R9 ;  /* 0x000000ffff0b7224 */ /* 0x000fc800078e0a09 */
[C---:B------:R-:W-:Y:S01]  /*3be0*/  IMAD R10, R7.reuse, R11, R10 ;  /* 0x0000000b070a7224 */ /* 0x040fe200078e020a */
[----:B0-----:R-:W0:Y:S04]  /*3bf0*/  MUFU.RCP R12, R12 ;  /* 0x0000000c000c7308 */ /* 0x001e280000001000 */
[----:B------:R-:W-:-:S13]  /*3c00*/  ISETP.GT.U32.AND P1, PT, R7, R10, PT ;  /* 0x0000000a0700720c */ /* 0x000fda0003f24070 */
[-C--:B------:R-:W-:Y:S02]  /*3c10*/  @!P1 IADD3 R10, PT, PT, R10, -R7.reuse, RZ ;  /* 0x800000070a0a9210 */ /* 0x080fe40007ffe0ff */
[----:B------:R-:W-:Y:S02]  /*3c20*/  @!P1 IADD3 R9, PT, PT, R9, 0x1, RZ ;  /* 0x0000000109099810 */ /* 0x000fe40007ffe0ff */
[----:B------:R-:W-:Y:S01]  /*3c30*/  ISETP.GE.U32.AND P0, PT, R10, R7, PT ;  /* 0x000000070a00720c */ /* 0x000fe20003f06070 */
[----:B0-----:R-:W-:Y:S01]  /*3c40*/  VIADD R11, R12, 0xffffffe ;  /* 0x0ffffffe0c0b7836 */ /* 0x001fe20000000000 */
[----:B------:R-:W-:Y:S01]  /*3c50*/  LOP3.LUT R7, R21, R6, RZ, 0x3c, !PT ;  /* 0x0000000615077212 */ /* 0x000fe200078e3cff */
[----:B------:R-:W-:Y:S01]  /*3c60*/  IMAD.MOV.U32 R10, RZ, RZ, RZ ;  /* 0x000000ffff0a7224 */ /* 0x000fe200078e00ff */
[----:B------:R-:W-:Y:S02]  /*3c70*/  ISETP.NE.AND P1, PT, R6, RZ, PT ;  /* 0x000000ff0600720c */ /* 0x000fe40003f25270 */
[----:B------:R-:W-:Y:S01]  /*3c80*/  ISETP.GE.AND P2, PT, R7, RZ, PT ;  /* 0x000000ff0700720c */ /* 0x000fe20003f46270 */
[----:B------:R-:W0:Y:S06]  /*3c90*/  F2I.FTZ.U32.TRUNC.NTZ R11, R11 ;  /* 0x0000000b000b7305 */ /* 0x000e2c000021f000 */
[----:B------:R-:W-:-:S05]  /*3ca0*/  @P0 VIADD R9, R9, 0x1 ;  /* 0x0000000109090836 */ /* 0x000fca0000000000 */
[----:B------:R-:W-:Y:S01]  /*3cb0*/  MOV R7, R9 ;  /* 0x0000000900077202 */ /* 0x000fe20000000f00 */
[----:B0-----:R-:W-:-:S03]  /*3cc0*/  IMAD.MOV R9, RZ, RZ, -R11 ;  /* 0x000000ffff097224 */ /* 0x001fc600078e0a0b */
        /* <DEDUP_REMOVED lines=21> */
[----:B------:R-:W-:-:S04]  /*3e20*/  IMAD R4, R4, R8, R7 ;  /* 0x0000000804047224 */ /* 0x000fc800078e0207 */
[----:B------:R-:W-:-:S06]  /*3e30*/  IMAD.WIDE R18, R4, 0x8, R18 ;  /* 0x0000000804127825 */ /* 0x000fcc00078e0212 */
[----:B------:R-:W5:Y:S01]  /*3e40*/  LDG.E.64 R18, desc[UR6][R18.64] ;  /* 0x0000000612127981 */ /* 0x000f62000c1e1b00 */
[----:B------:R-:W-:Y:S01]  /*3e50*/  IMAD.MOV R7, RZ, RZ, -R7 ;  /* 0x000000ffff077224 */ /* 0x000fe200078e0a07 */
[----:B--2---:R-:W-:Y:S01]  /*3e60*/  IABS R20, R23 ;  /* 0x0000001700147213 */ /* 0x004fe20000000000 */
[----:B------:R-:W-:Y:S02]  /*3e70*/  BSSY.RECONVERGENT B0, `(.L_x_1562) ;  /* 0x0000023000007945 */ /* 0x000fe40003800200 */
[----:B------:R-:W-:Y:S01]  /*3e80*/  IMAD R7, R6, R7, R21 ;  /* 0x0000000706077224 */ /* 0x000fe200078e0215 */
[----:B------:R2:W3:Y:S03]  /*3e90*/  I2F.RP R9, R20 ;  /* 0x0000001400097306 */ /* 0x0004e60000209400 */
[----:B-1----:R-:W-:Y:S02]  /*3ea0*/  IMAD R26, R7, UR4, -R26 ;  /* 0x00000004071a7c24 */ /* 0x002fe4000f8e0a1a */
[----:B------:R-:W-:-:S03]  /*3eb0*/  HFMA2 R7, -RZ, RZ, 0, 0 ;  /* 0x00000000ff077431 */ /* 0x000fc600000001ff */
[----:B------:R-:W-:-:S13]  /*3ec0*/  ISETP.GT.AND P0, PT, R26, -0x1, PT ;  /* 0xffffffff1a00780c */ /* 0x000fda0003f04270 */
[----:B0-23--:R-:W-:Y:S05]  /*3ed0*/  @P0 BRA `(.L_x_1563) ;  /* 0x0000000000700947 */ /* 0x00dfea0003800000 */
        /* <DEDUP_REMOVED lines=28> */
.L_x_1563:
[----:B------:R-:W-:Y:S05]  /*40a0*/  BSYNC.RECONVERGENT B0 ;  /* 0x0000000000007941 */ /* 0x000fea0003800200 */
.L_x_1562:
[----:B------:R-:W0:Y:S01]  /*40b0*/  LDC.64 R12, c[0x0][0x418] ;  /* 0x00010600ff0c7b82 */ /* 0x000e220000000a00 */
[----:B------:R-:W1:Y:S01]  /*40c0*/  MUFU.RCP R9, R9 ;  /* 0x0000000900097308 */ /* 0x000e620000001000 */
[----:B------:R-:W-:Y:S01]  /*40d0*/  VIADD R6, R15, 0xffffffff ;  /* 0xffffffff0f067836 */ /* 0x000fe20000000000 */
[----:B------:R-:W2:Y:S01]  /*40e0*/  LDCU UR4, c[0x0][0x42c] ;  /* 0x00008580ff0477ac */ /* 0x000ea20008000800 */
[----:B------:R-:W-:Y:S01]  /*40f0*/  BSSY.RECONVERGENT B0, `(.L_x_1564) ;  /* 0x0000028000007945 */ /* 0x000fe20003800200 */
[----:B-1----:R-:W-:Y:S02]  /*4100*/  IADD3 R17, PT, PT, R9, 0xffffffe, RZ ;  /* 0x0ffffffe09117810 */ /* 0x002fe40007ffe0ff */
[----:B--2---:R-:W-:Y:S01]  /*4110*/  MOV R8, UR4 ;  /* 0x0000000400087c02 */ /* 0x004fe20008000f00 */
[----:B0-----:R-:W-:-:S03]  /*4120*/  IMAD R13, R6, R11, -R13 ;  /* 0x0000000b060d7224 */ /* 0x001fc600078e0a0d */
[----:B------:R-:W0:Y:S01]  /*4130*/  F2I.FTZ.U32.TRUNC.NTZ R17, R17 ;  /* 0x0000001100117305 */ /* 0x000e22000021f000 */
[----:B------:R-:W-:-:S05]  /*4140*/  IMAD.IADD R13, R13, 0x1, R26 ;  /* 0x000000010d0d7824 */ /* 0x000fca00078e021a */
[----:B------:R-:W-:-:S13]  /*4150*/  ISETP.GE.AND P0, PT, R13, -0x1, PT ;  /* 0xffffffff0d00780c */ /* 0x000fda0003f06270 */
[----:B0-----:R-:W-:Y:S05]  /*4160*/  @!P0 BRA `(.L_x_1565) ;  /* 0x0000000000808947 */ /* 0x001fea0003800000 */
        /* <DEDUP_REMOVED lines=26> */
[----:B------:R-:W-:-:S05]  /*4310*/  IADD3 R9, PT, PT, -R8, RZ, RZ ;  /* 0x000000ff08097210 */ /* 0x000fca0007ffe1ff */
[----:B------:R-:W-:-:S05]  /*4320*/  IMAD R6, R6, R9, R13 ;  /* 0x0000000906067224 */ /* 0x000fca00078e020d */
[----:B------:R-:W-:Y:S02]  /*4330*/  ISETP.NE.AND P0, PT, R6, RZ, PT ;  /* 0x000000ff0600720c */ /* 0x000fe40003f05270 */
[----:B-1----:R-:W-:-:S05]  /*4340*/  IADD3 R6, PT, PT, -R8, UR4, RZ ;  /* 0x0000000408067c10 */ /* 0x002fca000fffe1ff */
[----:B------:R-:W-:-:S06]  /*4350*/  VIADD R8, R6, 0xffffffff ;  /* 0xffffffff06087836 */ /* 0x000fcc0000000000 */
[----:B------:R-:W-:-:S07]  /*4360*/  @!P0 IADD3 R8, PT, PT, R6, RZ, RZ ;  /* 0x000000ff06088210 */ /* 0x000fce0007ffe0ff */
.L_x_1565:
[----:B------:R-:W-:Y:S05]  /*4370*/  BSYNC.RECONVERGENT B0 ;  /* 0x0000000000007941 */ /* 0x000fea0003800200 */
.L_x_1564:
[--C-:B------:R-:W-:Y:S01]  /*4380*/  IMAD.MOV R9, RZ, RZ, -R17.reuse ;  /* 0x000000ffff097224 */ /* 0x100fe200078e0a11 */
[----:B------:R-:W-:Y:S01]  /*4390*/  MOV R16, RZ ;  /* 0x000000ff00107202 */ /* 0x000fe20000000f00 */
[----:B------:R-:W0:Y:S01]  /*43a0*/  LDCU UR4, c[0x0][0x430] ;  /* 0x00008600ff0477ac */ /* 0x000e220008000800 */
[----:B------:R-:W-:Y:S01]  /*43b0*/  IABS R11, R4 ;  /* 0x00000004000b7213 */ /* 0x000fe20000000000 */
[----:B------:R-:W-:Y:S01]  /*43c0*/  IMAD R6, R9, R20, RZ ;  /* 0x0000001409067224 */ /* 0x000fe200078e02ff */
[----:B------:R-:W-:Y:S01]  /*43d0*/  IADD3 R21, PT, PT, -R21, RZ, RZ ;  /* 0x000000ff15157210 */ /* 0x000fe20007ffe1ff */
[----:B------:R-:W-:Y:S02]  /*43e0*/  BSSY.RECONVERGENT B0, `(.L_x_1566) ;  /* 0x000002b000007945 */ /* 0x000fe40003800200 */
[----:B------:R-:W-:Y:S01]  /*43f0*/  IMAD.HI.U32 R6, R17, R6, R16 ;  /* 0x0000000611067227 */ /* 0x000fe200078e0010 */
[----:B------:R-:W-:Y:S01]  /*4400*/  LOP3.LUT R17, R4, R23, RZ, 0x3c, !PT ;  /* 0x0000001704117212 */ /* 0x000fe200078e3cff */
[----:B------:R-:W0:Y:S04]  /*4410*/  LDC R16, c[0x0][0x438] ;  /* 0x00010e00ff107b82 */ /* 0x000e280000000800 */
[----:B------:R-:W-:-:S04]  /*4420*/  IMAD.HI.U32 R6, R6, R11, RZ ;  /* 0x0000000b06067227 */ /* 0x000fc800078e00ff */
[----:B------:R-:W-:-:S04]  /*4430*/  IMAD.MOV R9, RZ, RZ, -R6 ;  /* 0x000000ffff097224 */ /* 0x000fc800078e0a06 */
[----:B------:R-:W-:Y:S02]  /*4440*/  IMAD R11, R20, R9, R11 ;  /* 0x00000009140b7224 */ /* 0x000fe400078e020b */
[----:B------:R-:W-:-:S03]  /*4450*/  IMAD R9, R27, R21, R0 ;  /* 0x000000151b097224 */ /* 0x000fc600078e0200 */
[----:B------:R-:W-:Y:S01]  /*4460*/  ISETP.GT.U32.AND P0, PT, R20, R11, PT ;  /* 0x0000000b1400720c */ /* 0x000fe20003f04070 */
[----:B0-----:R-:W-:-:S05]  /*4470*/  IMAD R9, R9, UR4, -R16 ;  /* 0x0000000409097c24 */ /* 0x001fca000f8e0a10 */
[----:B------:R-:W-:-:S07]  /*4480*/  ISETP.GT.AND P2, PT, R9, -0x1, PT ;  /* 0xffffffff0900780c */ /* 0x000fce0003f44270 */
[----:B------:R-:W-:-:S05]  /*4490*/  @!P0 IMAD.IADD R11, R11, 0x1, -R20 ;  /* 0x000000010b0b8824 */ /* 0x000fca00078e0a14 */
[----:B------:R-:W-:Y:S01]  /*44a0*/  ISETP.GE.U32.AND P1, PT, R11, R20, PT ;  /* 0x000000140b00720c */ /* 0x000fe20003f26070 */
[----:B------:R-:W-:Y:S01]  /*44b0*/  IMAD.MOV.U32 R20, RZ, RZ, RZ ;  /* 0x000000ffff147224 */ /* 0x000fe200078e00ff */
[----:B------:R-:W-:Y:S01]  /*44c0*/  IADD3 R11, PT, PT, R14, -0x1, RZ ;  /* 0xffffffff0e0b7810 */ /* 0x000fe20007ffe0ff */
[----:B------:R-:W-:Y:S10]  /*44d0*/  @P2 BRA `(.L_x_1567) ;  /* 0x00000000006c2947 */ /* 0x000ff40003800000 */
[----:B------:R-:W0:Y:S01]  /*44e0*/  LDC R16, c[0x0][0x440] ;  /* 0x00011000ff107b82 */ /* 0x000e220000000800 */
        /* <DEDUP_REMOVED lines=26> */
.L_x_1567:
[----:B------:R-:W-:Y:S05]  /*4690*/  BSYNC.RECONVERGENT B0 ;  /* 0x0000000000007941 */ /* 0x000fea0003800200 */
.L_x_1566:
[----:B------:R-:W-:Y:S01]  /*46a0*/  IMAD R10, R11, R10, -R12 ;  /* 0x0000000a0b0a7224 */ /* 0x000fe200078e0a0c */
[----:B------:R-:W0:Y:S01]  /*46b0*/  LDCU UR4, c[0x0][0x428] ;  /* 0x00008500ff0477ac */ /* 0x000e220008000800 */
[----:B------:R-:W-:Y:S01]  /*46c0*/  @!P0 VIADD R6, R6, 0x1 ;  /* 0x0000000106068836 */ /* 0x000fe20000000000 */
[----:B------:R-:W-:Y:S01]  /*46d0*/  ISETP.GE.AND P2, PT, R17, RZ, PT ;  /* 0x000000ff1100720c */ /* 0x000fe20003f46270 */
[----:B------:R-:W-:Y:S01]  /*46e0*/  BSSY.RECONVERGENT B0, `(.L_x_1568) ;  /* 0x0000028000007945 */ /* 0x000fe20003800200 */
[----:B------:R-:W-:Y:S01]  /*46f0*/  IADD3 R15, PT, PT, R10, R9, RZ ;  /* 0x000000090a0f7210 */ /* 0x000fe20007ffe0ff */
[----:B------:R-:W-:Y:S01]  /*4700*/  @P1 VIADD R6, R6, 0x1 ;  /* 0x0000000106061836 */ /* 0x000fe20000000000 */
[----:B------:R-:W-:Y:S02]  /*4710*/  ISETP.NE.AND P0, PT, R23, RZ, PT ;  /* 0x000000ff1700720c */ /* 0x000fe40003f05270 */
[----:B------:R-:W-:-:S07]  /*4720*/  ISETP.GE.AND P1, PT, R15, -0x1, PT ;  /* 0xffffffff0f00780c */ /* 0x000fce0003f26270 */
[----:B------:R-:W-:Y:S01]  /*4730*/  @!P2 IADD3 R6, PT, PT, -R6, RZ, RZ ;  /* 0x000000ff0606a210 */ /* 0x000fe20007ffe1ff */
[----:B0-----:R-:W-:-:S05]  /*4740*/  IMAD.U32 R21, RZ, RZ, UR4 ;  /* 0x00000004ff157e24 */ /* 0x001fca000f8e00ff */
        /* <DEDUP_REMOVED lines=33> */
.L_x_1569:
[----:B------:R-:W-:Y:S05]  /*4960*/  BSYNC.RECONVERGENT B0 ;  /* 0x0000000000007941 */ /* 0x000fea0003800200 */
.L_x_1568:
        /* <DEDUP_REMOVED lines=12> */
[----:B0-----:R-:W-:-:S12]  /*4a30*/  IMAD R26, R25, UR4, R26 ;  /* 0x00000004191a7c24 */ /* 0x001fd8000f8e021a */
.L_x_1579:
        /* <DEDUP_REMOVED lines=16> */
.L_x_1576:
        /* <DEDUP_REMOVED lines=46> */
[C---:B0-----:R-:W-:Y:S01]  /*4e20*/  IMAD.WIDE R14, R28.reuse, 0x8, R22 ;  /* 0x000000081c0e7825 */ /* 0x041fe200078e0216 */
[----:B------:R-:W1:Y:S04]  /*4e30*/  LDG.E.64 R16, desc[UR6][R10.64+0x30] ;  /* 0x000030060a107981 */ /* 0x000e68000c1e1b00 */
[----:B------:R0:W1:Y:S04]  /*4e40*/  LDG.E.64 R18, desc[UR6][R14.64] ;  /* 0x000000060e127981 */ /* 0x000068000c1e1b00 */
[----:B------:R-:W2:Y:S01]  /*4e50*/  LDG.E.64 R10, desc[UR6][R10.64+0x38] ;  /* 0x000038060a0a7981 */ /* 0x000ea2000c1e1b00 */
[----:B0-----:R-:W-:-:S06]  /*4e60*/  IMAD.WIDE R14, R28, 0x8, R14 ;  /* 0x000000081c0e7825 */ /* 0x001fcc00078e020e */
[----:B------:R-:W2:Y:S01]  /*4e70*/  LDG.E.64 R14, desc[UR6][R14.64] ;  /* 0x000000060e0e7981 */ /* 0x000ea2000c1e1b00 */
[----:B------:R-:W-:Y:S01]  /*4e80*/  IADD3 R25, PT, PT, R25, 0x8, RZ ;  /* 0x0000000819197810 */ /* 0x000fe20007ffe0ff */
[----:B------:R-:W-:-:S15]  /*4e90*/  VIADD R6, R6, 0x8 ;  /* 0x0000000806067836 */ /* 0x000fde0000000000 */
[----:B------:R-:W-:-:S15]  /*4ea0*/  NOP ;  /* 0x0000000000007918 */ /* 0x000fde0000000000 */
[----:B------:R-:W-:-:S14]  /*4eb0*/  NOP ;  /* 0x0000000000007918 */ /* 0x000fdc0000000000 */
[----:B-1----:R0:W2:Y:S02]  /*4ec0*/  DFMA R18, R16, R18, R12 ;  /* 0x000000121012722b */ /* 0x0020a4000000000c */
[----:B0-----:R-:W-:-:S04]  /*4ed0*/  LOP3.LUT R12, R24, 0xfffffff8, RZ, 0xc0, !PT ;  /* 0xfffffff8180c7812 */ /* 0x001fc800078ec0ff */
[----:B------:R-:W-:-:S15]  /*4ee0*/  ISETP.NE.AND P2, PT, R25, R12, PT ;  /* 0x0000000c1900720c */ /* 0x000fde0003f45270 */
[----:B------:R-:W-:-:S15]  /*4ef0*/  NOP ;  /* 0x0000000000007918 */ /* 0x000fde0000000000 */
[----:B------:R-:W-:-:S15]  /*4f00*/  NOP ;  /* 0x0000000000007918 */ /* 0x000fde0000000000 */
[----:B------:R-:W-:-:S13]  /*4f10*/  NOP ;  /* 0x0000000000007918 */ /* 0x000fda0000000000 */
[----:B--2---:R0:W1:Y:S02]  /*4f20*/  DFMA R18, R10, R14, R18 ;  /* 0x0000000e0a12722b */ /* 0x0040640000000012 */
[----:B01----:R-:W-:Y:S05]  /*4f30*/  @P2 BRA `(.L_x_1576) ;  /* 0xfffffffc00002947 */ /* 0x003fea000383ffff */
.L_x_1575:
[----:B------:R-:W-:Y:S05]  /*4f40*/  BSYNC.RECONVERGENT B2 ;  /* 0x0000000000027941 */ /* 0x000fea0003800200 */
.L_x_1574:
        /* <DEDUP_REMOVED lines=36> */
.L_x_1578:
[----:B------:R-:W-:Y:S05]  /*5190*/  BSYNC.RECONVERGENT B2 ;  /* 0x0000000000027941 */ /* 0x000fea0003800200 */
.L_x_1577:
        /* <DEDUP_REMOVED lines=19> */
[----:B0-----:R-:W-:-:S07]  /*52d0*/  @P3 IMAD R25, R6, R25, R29 ;  /* 0x0000001906193224 */ /* 0x001fce00078e021d */
[----:B------:R-:W0:Y:S01]  /*52e0*/  @P3 LDC.64 R28, c[0x0][0x3d0] ;  /* 0x0000f400ff1c3b82 */ /* 0x000e220000000a00 */
[----:B---3--:R-:W-:-:S04]  /*52f0*/  @P3 IMAD R27, R27, R22, R6 ;  /* 0x000000161b1b3224 */ /* 0x008fc800078e0206 */
        /* <DEDUP_REMOVED lines=17> */
.L_x_1573:
[----:B------:R-:W-:Y:S05]  /*5410*/  BSYNC.RECONVERGENT B0 ;  /* 0x0000000000007941 */ /* 0x000fea0003800200 */
.L_x_1572:
[----:B------:R-:W-:-:S04]  /*5420*/  IADD3 R7, PT, PT, R7, 0x1, RZ ;  /* 0x0000000107077810 */ /* 0x000fc80007ffe0ff */
[----:B------:R-:W-:-:S13]  /*5430*/  ISETP.NE.AND P2, PT, R7, R8, PT ;  /* 0x000000080700720c */ /* 0x000fda0003f45270 */
[----:B------:R-:W-:Y:S05]  /*5440*/  @P2 BRA `(.L_x_1579) ;  /* 0xfffffff4007c2947 */ /* 0x000fea000383ffff */
.L_x_1571:
[----:B------:R-:W-:Y:S05]  /*5450*/  BSYNC.RECONVERGENT B1 ;  /* 0x0000000000017941 */ /* 0x000fea0003800200 */
.L_x_1570:
[----:B------:R-:W3:Y:S01]  /*5460*/  LDCU.64 UR8, c[0x0][0x3a8] ;  /* 0x00007500ff0877ac */ /* 0x000ee20008000a00 */
[----:B------:R-:W4:Y:S01]  /*5470*/  LDCU UR4, c[0x0][0x40c] ;  /* 0x00008180ff0477ac */ /* 0x000f220008000800 */
[----:B------:R-:W0:Y:S01]  /*5480*/  LDCU UR5, c[0x0][0x40c] ;  /* 0x00008180ff0577ac */ /* 0x000e220008000800 */
[----:B---3--:R-:W-:-:S04]  /*5490*/  LEA R6, P0, R0, UR8, 0x3 ;  /* 0x0000000800067c11 */ /* 0x008fc8000f8018ff */
[----:B------:R-:W-:Y:S01]  /*54a0*/  LEA.HI.X R7, R0, UR9, R3, 0x3, P0 ;  /* 0x0000000900077c11 */ /* 0x000fe200080f1c03 */
[----:B----4-:R-:W-:Y:S01]  /*54b0*/  USHF.R.S32.HI UR4, URZ, 0x1f, UR4 ;  /* 0x0000001fff047899 */ /* 0x010fe20008011404 */
[----:B------:R-:W-:-:S03]  /*54c0*/  IADD3 R0, P0, PT, R5, R0, RZ ;  /* 0x0000000005007210 */ /* 0x000fc60007f1e0ff */
[----:B-12--5:R1:W-:Y:S02]  /*54d0*/  STG.E.64 desc[UR6][R6.64], R18 ;  /* 0x0000001206007986 */ /* 0x0263e4000c101b06 */
[----:B------:R-:W-:Y:S01]  /*54e0*/  IMAD.X R3, RZ, RZ, R3, P0 ;  /* 0x000000ffff037224 */ /* 0x000fe200000e0603 */
[----:B0-----:R-:W-:-:S04]  /*54f0*/  ISETP.GE.U32.AND P0, PT, R0, UR5, PT ;  /* 0x0000000500007c0c */ /* 0x001fc8000bf06070 */
[----:B------:R-:W-:-:S13]  /*5500*/  ISETP.GE.AND.EX P0, PT, R3, UR4, PT, P0 ;  /* 0x0000000403007c0c */ /* 0x000fda000bf06300 */
[----:B-1----:R-:W-:Y:S05]  /*5510*/  @!P0 BRA `(.L_x_1580) ;  /* 0xffffffe000f48947 */ /* 0x002fea000383ffff */
[----:B------:R-:W-:Y:S05]  /*5520*/  EXIT ;  /* 0x000000000000794d */ /* 0x000fea0003800000 */
.L_x_1561:
        /* <DEDUP_REMOVED lines=9> */
[----:B0-----:R-:W-:Y:S01]  /*55c0*/  MOV R6, RZ ;  /* 0x000000ff00067202 */ /* 0x001fe20000000f00 */
        /* <DEDUP_REMOVED lines=16> */
.L_x_1599:
[----:B------:R-:W0:Y:S01]  /*56d0*/  LDC R21, c[0x0][0x420] ;  /* 0x00010800ff157b82 */ /* 0x000e220000000800 */
[----:B------:R-:W1:Y:S01]  /*56e0*/  LDCU UR4, c[0x0][0x434] ;  /* 0x00008680ff0477ac */ /* 0x000e620008000800 */
[----:B------:R-:W-:Y:S06]  /*56f0*/  BSSY.RECONVERGENT B0, `(.L_x_1581) ;  /* 0x0000075000007945 */ /* 0x000fec0003800200 */
[----:B------:R-:W2:Y:S08]  /*5700*/  LDC R4, c[0x0][0x424] ;  /* 0x00010900ff047b82 */ /* 0x000eb00000000800 */
[----:B------:R-:W3:Y:S01]  /*5710*/  LDC R14, c[0x0][0x410] ;  /* 0x00010400ff0e7b82 */ /* 0x000ee20000000800 */
[----:B0-----:R-:W-:-:S07]  /*5720*/  IABS R10, R21 ;  /* 0x00000015000a7213 */ /* 0x001fce0000000000 */
[----:B------:R-:W0:Y:S01]  /*5730*/  LDC R16, c[0x0][0x414] ;  /* 0x00010500ff107b82 */ /* 0x000e220000000800 */
[----:B------:R-:W4:Y:S01]  /*5740*/  I2F.RP R7, R10 ;  /* 0x0000000a00077306 */ /* 0x000f220000209400 */
[----:B--2---:R-:W-:-:S06]  /*5750*/  IABS R6, R4 ;  /* 0x0000000400067213 */ /* 0x004fcc0000000000 */
[----:B------:R-:W1:Y:S01]  /*5760*/  LDC R20, c[0x0][0x43c] ;  /* 0x00010f00ff147b82 */ /* 0x000e620000000800 */
[----:B----4-:R-:W2:Y:S01]  /*5770*/  MUFU.RCP R7, R7 ;  /* 0x0000000700077308 */ /* 0x010ea20000001000 */
[----:B0-----:R-:W-:-:S07]  /*5780*/  IABS R18, R16 ;  /* 0x0000001000127213 */ /* 0x001fce0000000000 */
[----:B------:R-:W0:Y:S01]  /*5790*/  I2F.RP R22, R18 ;  /* 0x0000001200167306 */ /* 0x000e220000209400 */
[----:B--2---:R-:W-:Y:S02]  /*57a0*/  IADD3 R8, PT, PT, R7, 0xffffffe, RZ ;  /* 0x0ffffffe07087810 */ /* 0x004fe40007ffe0ff */
[----:B------:R-:W-:-:S05]  /*57b0*/  IABS R7, R0 ;  /* 0x0000000000077213 */ /* 0x000fca0000000000 */
[----:B------:R2:W4:Y:S08]  /*57c0*/  F2I.FTZ.U32.TRUNC.NTZ R9, R8 ;  /* 0x0000000800097305 */ /* 0x000530000021f000 */
[----:B0-----:R-:W0:Y:S01]  /*57d0*/  MUFU.RCP R22, R22 ;  /* 0x0000001600167308 */ /* 0x001e220000001000 */
[----:B--2---:R-:W-:Y:S02]  /*57e0*/  HFMA2 R8, -RZ, RZ, 0, 0 ;  /* 0x00000000ff087431 */ /* 0x004fe400000001ff */
[----:B----4-:R-:W-:-:S04]  /*57f0*/  IMAD.MOV R11, RZ, RZ, -R9 ;  /* 0x000000ffff0b7224 */ /* 0x010fc800078e0a09 */
[----:B------:R-:W-:-:S04]  /*5800*/  IMAD R11, R11, R10, RZ ;  /* 0x0000000a0b0b7224 */ /* 0x000fc800078e02ff */
[----:B------:R-:W-:Y:S02]  /*5810*/  IMAD.HI.U32 R12, R9, R11, R8 ;  /* 0x0000000b090c7227 */ /* 0x000fe400078e0008 */
[----:B------:R-:W2:Y:S01]  /*5820*/  I2F.RP R11, R6 ;  /* 0x00000006000b7306 */ /* 0x000ea20000209400 */
[----:B0-----:R-:W-:-:S03]  /*5830*/  IADD3 R22, PT, PT, R22, 0xffffffe, RZ ;  /* 0x0ffffffe16167810 */ /* 0x001fc60007ffe0ff */
[----:B------:R-:W-:Y:S02]  /*5840*/  IMAD.HI.U32 R19, R12, R7, RZ ;  /* 0x000000070c137227 */ /* 0x000fe400078e00ff */
[----:B------:R-:W0:Y:S02]  /*5850*/  LDC.64 R12, c[0x0][0x418] ;  /* 0x00010600ff0c7b82 */ /* 0x000e240000000a00 */
[----:B------:R-:W-:Y:S01]  /*5860*/  IMAD.MOV R8, RZ, RZ, -R19 ;  /* 0x000000ffff087224 */ /* 0x000fe200078e0a13 */
[----:B------:R-:W-:Y:S03]  /*5870*/  F2I.FTZ.U32.TRUNC.NTZ R23, R22 ;  /* 0x0000001600177305 */ /* 0x000fe6000021f000 */
[----:B------:R-:W-:-:S05]  /*5880*/  IMAD R7, R10, R8, R7 ;  /* 0x000000080a077224 */ /* 0x000fca00078e0207 */
[----:B--2---:R-:W2:Y:S01]  /*5890*/  MUFU.RCP R11, R11 ;  /* 0x0000000b000b7308 */ /* 0x004ea20000001000 */
[----:B------:R-:W-:-:S13]  /*58a0*/  ISETP.GT.U32.AND P1, PT, R10, R7, PT ;  /* 0x000000070a00720c */ /* 0x000fda0003f24070 */
[-C--:B------:R-:W-:Y:S02]  /*58b0*/  @!P1 IADD3 R7, PT, PT, R7, -R10.reuse, RZ ;  /* 0x8000000a07079210 */ /* 0x080fe40007ffe0ff */
[----:B------:R-:W-:Y:S01]  /*58c0*/  @!P1 IADD3 R19, PT, PT, R19, 0x1, RZ ;  /* 0x0000000113139810 */ /* 0x000fe20007ffe0ff */
[----:B--2---:R-:W-:Y:S01]  /*58d0*/  VIADD R8, R11, 0xffffffe ;  /* 0x0ffffffe0b087836 */ /* 0x004fe20000000000 */
[----:B------:R-:W-:Y:S02]  /*58e0*/  ISETP.GE.U32.AND P0, PT, R7, R10, PT ;  /* 0x0000000a0700720c */ /* 0x000fe40003f06070 */
[----:B------:R-:W-:Y:S01]  /*58f0*/  LOP3.LUT R7, R0, R21, RZ, 0x3c, !PT ;  /* 0x0000001500077212 */ /* 0x000fe200078e3cff */
[----:B------:R2:W4:Y:S01]  /*5900*/  F2I.FTZ.U32.TRUNC.NTZ R9, R8 ;  /* 0x0000000800097305 */ /* 0x000522000021f000 */
[----:B------:R-:W-:Y:S02]  /*5910*/  ISETP.NE.AND P1, PT, R21, RZ, PT ;  /* 0x000000ff1500720c */ /* 0x000fe40003f25270 */
[----:B------:R-:W-:-:S02]  /*5920*/  ISETP.GE.AND P2, PT, R7, RZ, PT ;  /* 0x000000ff0700720c */ /* 0x000fc40003f46270 */
[----:B---3--:R-:W-:Y:S02]  /*5930*/  IABS R7, R14 ;  /* 0x0000000e00077213 */ /* 0x008fe40000000000 */
[----:B--2---:R-:W-:-:S03]  /*5940*/  MOV R8, RZ ;  /* 0x000000ff00087202 */ /* 0x004fc60000000f00 */
[----:B------:R-:W-:Y:S01]  /*5950*/  @P0 VIADD R19, R19, 0x1 ;  /* 0x0000000113130836 */ /* 0x000fe20000000000 */
[----:B----4-:R-:W-:-:S05]  /*5960*/  IADD3 R11, PT, PT, RZ, -R9, RZ ;  /* 0x80000009ff0b7210 */ /* 0x010fca0007ffe0ff */
[----:B------:R-:W-:Y:S01]  /*5970*/  @!P2 IMAD.MOV R19, RZ, RZ, -R19 ;  /* 0x000000ffff13a224 */ /* 0x000fe200078e0a13 */
[----:B------:R-:W-:Y:S01]  /*5980*/  @!P1 LOP3.LUT R19, RZ, R21, RZ, 0x33, !PT ;  /* 0x00000015ff139212 */ /* 0x000fe200078e33ff */
[----:B------:R-:W-:-:S03]  /*5990*/  IMAD R11, R11, R6, RZ ;  /* 0x000000060b0b7224 */ /* 0x000fc600078e02ff */
[----:B------:R-:W-:Y:S01]  /*59a0*/  IABS R10, R19 ;  /* 0x00000013000a7213 */ /* 0x000fe20000000000 */
[----:B------:R-:W-:-:S04]  /*59b0*/  IMAD.HI.U32 R8, R9, R11, R8 ;  /* 0x0000000b09087227 */ /* 0x000fc800078e0008 */
[----:B------:R-:W-:Y:S02]  /*59c0*/  IMAD.MOV.U32 R9, RZ, RZ, R10 ;  /* 0x000000ffff097224 */ /* 0x000fe400078e000a */
[----:B------:R-:W2:Y:S02]  /*59d0*/  I2F.RP R10, R7 ;  /* 0x00000007000a7306 */ /* 0x000ea40000209400 */
[----:B------:R-:W-:-:S05]  /*59e0*/  IMAD.HI.U32 R15, R8, R9, RZ ;  /* 0x00000009080f7227 */ /* 0x000fca00078e00ff */
[----:B------:R-:W-:-:S05]  /*59f0*/  IADD3 R8, PT, PT, -R15, RZ, RZ ;  /* 0x000000ff0f087210 */ /* 0x000fca0007ffe1ff */
[C---:B------:R-:W-:Y:S01]  /*5a00*/  IMAD R9, R6.reuse, R8, R9 ;  /* 0x0000000806097224 */ /* 0x040fe200078e0209 */
[----:B--2---:R-:W2:Y:S04]  /*5a10*/  MUFU.RCP R10, R10 ;  /* 0x0000000a000a7308 */ /* 0x004ea80000001000 */
[----:B------:R-:W-:-:S13]  /*5a20*/  ISETP.GT.U32.AND P1, PT, R6, R9, PT ;  /* 0x000000090600720c */ /* 0x000fda0003f24070 */
[----:B------:R-:W-:Y:S02]  /*5a30*/  @!P1 IMAD.IADD R9, R9, 0x1, -R6 ;  /* 0x0000000109099824 */ /* 0x000fe400078e0a06 */
[----:B------:R-:W-:Y:S01]  /*5a40*/  @!P1 VIADD R15, R15, 0x1 ;  /* 0x000000010f0f9836 */ /* 0x000fe20000000000 */
[----:B--2---:R-:W-:Y:S02]  /*5a50*/  IADD3 R8, PT, PT, R10, 0xffffffe, RZ ;  /* 0x0ffffffe0a087810 */ /* 0x004fe40007ffe0ff */
[----:B------:R-:W-:Y:S02]  /*5a60*/  ISETP.GE.U32.AND P0, PT, R9, R6, PT ;  /* 0x000000060900720c */ /* 0x000fe40003f06070 */
[----:B------:R2:W3:Y:S01]  /*5a70*/  F2I.FTZ.U32.TRUNC.NTZ R9, R8 ;  /* 0x0000000800097305 */ /* 0x0004e2000021f000 */
[----:B------:R-:W-:Y:S02]  /*5a80*/  LOP3.LUT R6, R19, R4, RZ, 0x3c, !PT ;  /* 0x0000000413067212 */ /* 0x000fe400078e3cff */
[----:B------:R-:W-:-:S02]  /*5a90*/  ISETP.NE.AND P1, PT, R4, RZ, PT ;  /* 0x000000ff0400720c */ /* 0x000fc40003f25270 */
[----:B------:R-:W-:Y:S01]  /*5aa0*/  ISETP.GE.AND P2, PT, R6, RZ, PT ;  /* 0x000000ff0600720c */ /* 0x000fe20003f46270 */
[----:B--2---:R-:W-:-:S05]  /*5ab0*/  IMAD.MOV.U32 R8, RZ, RZ, RZ ;  /* 0x000000ffff087224 */ /* 0x004fca00078e00ff */
[----:B------:R-:W-:Y:S01]  /*5ac0*/  @P0 IADD3 R15, PT, PT, R15, 0x1, RZ ;  /* 0x000000010f0f0810 */ /* 0x000fe20007ffe0ff */
[----:B---3--:R-:W-:-:S06]  /*5ad0*/  IMAD.MOV R6, RZ, RZ, -R9 ;  /* 0x000000ffff067224 */ /* 0x008fcc00078e0a09 */
[----:B------:R-:W-:Y:S01]  /*5ae0*/  @!P2 IADD3 R15, PT, PT, -R15, RZ, RZ ;  /* 0x000000ff0f0fa210 */ /* 0x000fe20007ffe1ff */
[----:B------:R-:W-:Y:S01]  /*5af0*/  IMAD R11, R6, R7, RZ ;  /* 0x00000007060b7224 */ /* 0x000fe200078e02ff */
[----:B------:R-:W-:-:S03]  /*5b00*/  @!P1 LOP3.LUT R15, RZ, R4, RZ, 0x33, !PT ;  /* 0x00000004ff0f9212 */ /* 0x000fc600078e33ff */
[----:B------:R-:W-:Y:S01]  /*5b10*/  IMAD.HI.U32 R11, R9, R11, R8 ;  /* 0x0000000b090b7227 */ /* 0x000fe200078e0008 */
[----:B------:R-:W-:-:S05]  /*5b20*/  IABS R6, R15 ;  /* 0x0000000f00067213 */ /* 0x000fca0000000000 */
[----:B------:R-:W-:Y:S02]  /*5b30*/  IMAD.HI.U32 R17, R11, R6, RZ ;  /* 0x000000060b117227 */ /* 0x000fe400078e00ff */
[----:B------:R-:W2:Y:S03]  /*5b40*/  LDC.64 R10, c[0x0][0x440] ;  /* 0x00011000ff0a7b82 */ /* 0x000ea60000000a00 */
[----:B------:R-:W-:-:S05]  /*5b50*/  IADD3 R8, PT, PT, -R17, RZ, RZ ;  /* 0x000000ff11087210 */ /* 0x000fca0007ffe1ff */
[C---:B------:R-:W-:Y:S02]  /*5b60*/  IMAD R6, R7.reuse, R8, R6 ;  /* 0x0000000807067224 */ /* 0x040fe400078e0206 */
[----:B------:R-:W3:Y:S03]  /*5b70*/  LDC.64 R8, c[0x0][0x428] ;  /* 0x00010a00ff087b82 */ /* 0x000ee60000000a00 */
[----:B------:R-:W-:-:S13]  /*5b80*/  ISETP.GT.U32.AND P1, PT, R7, R6, PT ;  /* 0x000000060700720c */ /* 0x000fda0003f24070 */
[----:B------:R-:W-:Y:S02]  /*5b90*/  @!P1 IMAD.IADD R6, R6, 0x1, -R7 ;  /* 0x0000000106069824 */ /* 0x000fe400078e0a07 */
[----:B------:R-:W-:Y:S01]  /*5ba0*/  @!P1 VIADD R17, R17, 0x1 ;  /* 0x0000000111119836 */ /* 0x000fe20000000000 */
[----:B------:R-:W-:Y:S02]  /*5bb0*/  ISETP.NE.AND P1, PT, R14, RZ, PT ;  /* 0x000000ff0e00720c */ /* 0x000fe40003f25270 */
[----:B------:R-:W-:Y:S02]  /*5bc0*/  ISETP.GE.U32.AND P0, PT, R6, R7, PT ;  /* 0x000000070600720c */ /* 0x000fe40003f06070 */
[C---:B------:R-:W-:Y:S02]  /*5bd0*/  IADD3 R7, PT, PT, -R15.reuse, RZ, RZ ;  /* 0x000000ff0f077210 */ /* 0x040fe40007ffe1ff */
[----:B------:R-:W-:-:S03]  /*5be0*/  LOP3.LUT R6, R15, R14, RZ, 0x3c, !PT ;  /* 0x0000000e0f067212 */ /* 0x000fc600078e3cff */
[----:B------:R-:W-:Y:S01]  /*5bf0*/  IMAD R7, R4, R7, R19 ;  /* 0x0000000704077224 */ /* 0x000fe200078e0213 */
[----:B------:R-:W-:Y:S01]  /*5c00*/  ISETP.GE.AND P2, PT, R6, RZ, PT ;  /* 0x000000ff0600720c */ /* 0x000fe20003f46270 */
[----:B------:R-:W-:Y:S02]  /*5c10*/  HFMA2 R4, -RZ, RZ, 0, 0 ;  /* 0x00000000ff047431 */ /* 0x000fe400000001ff */
[----:B-1----:R-:W-:Y:S02]  /*5c20*/  IMAD R25, R7, UR4, -R20 ;  /* 0x0000000407197c24 */ /* 0x002fe4000f8e0a14 */
[----:B------:R-:W-:Y:S02]  /*5c30*/  @P0 VIADD R17, R17, 0x1 ;  /* 0x0000000111110836 */ /* 0x000fe40000000000 */
[----:B---3--:R-:W-:Y:S01]  /*5c40*/  VIADD R20, R9, 0xffffffff ;  /* 0xffffffff09147836 */ /* 0x008fe20000000000 */
[----:B------:R-:W-:-:S05]  /*5c50*/  ISETP.GT.AND P0, PT, R25, -0x1, PT ;  /* 0xffffffff1900780c */ /* 0x000fca0003f04270 */
[----:B------:R-:W-:Y:S02]  /*5c60*/  @!P2 IADD3 R17, PT, PT, -R17, RZ, RZ ;  /* 0x000000ff1111a210 */ /* 0x000fe40007ffe1ff */
[----:B------:R-:W-:-:S06]  /*5c70*/  @!P1 LOP3.LUT R17, RZ, R14, RZ, 0x33, !PT ;  /* 0x0000000eff119212 */ /* 0x000fcc00078e33ff */
[----:B0-2---:R-:W-:Y:S05]  /*5c80*/  @P0 BRA `(.L_x_1582) ;  /* 0x00000000006c0947 */ /* 0x005fea0003800000 */
[----:B------:R-:W0:Y:S01]  /*5c90*/  LDC R4, c[0x0][0x444] ;  /* 0x00011100ff047b82 */ /* 0x000e220000000800 */
        /* <DEDUP_REMOVED lines=26> */
.L_x_1582:
[----:B------:R-:W-:Y:S05]  /*5e40*/  BSYNC.RECONVERGENT B0 ;  /* 0x0000000000007941 */ /* 0x000fea0003800200 */
.L_x_1581:
[----:B------:R-:W-:Y:S01]  /*5e50*/  IMAD R20, R20, R11, -R13 ;  /* 0x0000000b14147224 */ /* 0x000fe200078e0a0d */
[----:B------:R-:W0:Y:S01]  /*5e60*/  LDCU UR4, c[0x0][0x42c] ;  /* 0x00008580ff0477ac */ /* 0x000e220008000800 */
[----:B------:R-:W1:Y:S01]  /*5e70*/  LDC R6, c[0x0][0x438] ;  /* 0x00010e00ff067b82 */ /* 0x000e620000000800 */
[----:B------:R-:W-:Y:S01]  /*5e80*/  IMAD.MOV R7, RZ, RZ, -R17 ;  /* 0x000000ffff077224 */ /* 0x000fe200078e0a11 */
[----:B------:R-:W-:Y:S01]  /*5e90*/  IADD3 R9, PT, PT, RZ, -R23, RZ ;  /* 0x80000017ff097210 */ /* 0x000fe20007ffe0ff */
[----:B------:R-:W-:Y:S01]  /*5ea0*/  BSSY.RECONVERGENT B0, `(.L_x_1583) ;  /* 0x000002c000007945 */ /* 0x000fe20003800200 */
[----:B------:R-:W-:Y:S01]  /*5eb0*/  IADD3 R22, PT, PT, R20, R25, RZ ;  /* 0x0000001914167210 */ /* 0x000fe20007ffe0ff */
[----:B------:R-:W-:Y:S01]  /*5ec0*/  IMAD R7, R14, R7, R15 ;  /* 0x000000070e077224 */ /* 0x000fe200078e020f */
[----:B------:R-:W-:Y:S01]  /*5ed0*/  MOV R15, R23 ;  /* 0x00000017000f7202 */ /* 0x000fe20000000f00 */
[----:B------:R-:W-:Y:S01]  /*5ee0*/  IMAD R9, R9, R18, RZ ;  /* 0x0000001209097224 */ /* 0x000fe200078e02ff */
[----:B------:R-:W-:Y:S01]  /*5ef0*/  ISETP.GE.AND P0, PT, R22, -0x1, PT ;  /* 0xffffffff1600780c */ /* 0x000fe20003f06270 */
[----:B------:R-:W-:Y:S01]  /*5f00*/  IMAD.MOV.U32 R14, RZ, RZ, RZ ;  /* 0x000000ffff0e7224 */ /* 0x000fe200078e00ff */
[----:B------:R-:W-:-:S03]  /*5f10*/  IABS R13, R7 ;  /* 0x00000007000d7213 */ /* 0x000fc60000000000 */
[----:B------:R-:W-:-:S04]  /*5f20*/  IMAD.HI.U32 R14, R23, R9, R14 ;  /* 0x00000009170e7227 */ /* 0x000fc800078e000e */
[----:B0-----:R-:W-:Y:S02]  /*5f30*/  IMAD.U32 R9, RZ, RZ, UR4 ;  /* 0x00000004ff097e24 */ /* 0x001fe4000f8e00ff */
[----:B------:R-:W-:Y:S02]  /*5f40*/  IMAD.HI.U32 R11, R14, R13, RZ ;  /* 0x0000000d0e0b7227 */ /* 0x000fe400078e00ff */
[----:B------:R-:W-:Y:S05]  /*5f50*/  @!P0 BRA `(.L_x_1584) ;  /* 0x0000000000808947 */ /* 0x000fea0003800000 */
[----:B------:R-:W0:Y:S01]  /*5f60*/  LDC R9, c[0x0][0x444] ;  /* 0x00011100ff097b82 */ /* 0x000e220000000800 */
[----:B------:R-:W-:Y:S01]  /*5f70*/  IMAD.MOV.U32 R14, RZ, RZ, RZ ;  /* 0x000000ffff0e7224 */ /* 0x000fe200078e00ff */
[----:B------:R-:W-:Y:S01]  /*5f80*/  IADD3 R22, PT, PT, R22, 0x1, RZ ;  /* 0x0000000116167810 */ /* 0x000fe20007ffe0ff */
[----:B------:R-:W2:Y:S01]  /*5f90*/  LDCU UR4, c[0x0][0x42c] ;  /* 0x00008580ff0477ac */ /* 0x000ea20008000800 */
        /* <DEDUP_REMOVED lines=28> */
.L_x_1584:
[----:B------:R-:W-:Y:S05]  /*6160*/  BSYNC.RECONVERGENT B0 ;  /* 0x0000000000007941 */ /* 0x000fea0003800200 */
.L_x_1583:
[----:B------:R-:W1:Y:S01]  /*6170*/  LDCU UR4, c[0x0][0x430] ;  /* 0x00008600ff0477ac */ /* 0x000e620008000800 */
[----:B------:R-:W-:Y:S01]  /*6180*/  IADD3 R14, PT, PT, -R11, RZ, RZ ;  /* 0x000000ff0b0e7210 */ /* 0x000fe20007ffe1ff */
[----:B------:R-:W-:Y:S01]  /*6190*/  IMAD.MOV R19, RZ, RZ, -R19 ;  /* 0x000000ffff137224 */ /* 0x000fe200078e0a13 */
[----:B------:R-:W-:Y:S01]  /*61a0*/  BSSY.RECONVERGENT B0, `(.L_x_1585) ;  /* 0x0000028000007945 */ /* 0x000fe20003800200 */
[----:B------:R-:W-:Y:S02]  /*61b0*/  LOP3.LUT R20, R7, R16, RZ, 0x3c, !PT ;  /* 0x0000001007147212 */ /* 0x000fe400078e3cff */
[----:B------:R-:W-:Y:S02]  /*61c0*/  IMAD R13, R18, R14, R13 ;  /* 0x0000000e120d7224 */ /* 0x000fe400078e020d */
[----:B------:R-:W-:-:S03]  /*61d0*/  IMAD R19, R21, R19, R0 ;  /* 0x0000001315137224 */ /* 0x000fc600078e0200 */
[----:B------:R-:W-:Y:S01]  /*61e0*/  ISETP.GT.U32.AND P0, PT, R18, R13, PT ;  /* 0x0000000d1200720c */ /* 0x000fe20003f04070 */
[----:B-1----:R-:W-:-:S05]  /*61f0*/  IMAD R6, R19, UR4, -R6 ;  /* 0x0000000413067c24 */ /* 0x002fca000f8e0a06 */
[----:B------:R-:W-:-:S07]  /*6200*/  ISETP.GT.AND P2, PT, R6, -0x1, PT ;  /* 0xffffffff0600780c */ /* 0x000fce0003f44270 */
[----:B------:R-:W-:-:S04]  /*6210*/  @!P0 IADD3 R13, PT, PT, R13, -R18, RZ ;  /* 0x800000120d0d8210 */ /* 0x000fc80007ffe0ff */
[----:B------:R-:W-:Y:S01]  /*6220*/  ISETP.GE.U32.AND P1, PT, R13, R18, PT ;  /* 0x000000120d00720c */ /* 0x000fe20003f26070 */
[----:B------:R-:W-:Y:S02]  /*6230*/  VIADD R13, R8, 0xffffffff ;  /* 0xffffffff080d7836 */ /* 0x000fe40000000000 */
[----:B------:R-:W-:Y:S01]  /*6240*/  HFMA2 R8, -RZ, RZ, 0, 0 ;  /* 0x00000000ff087431 */ /* 0x000fe200000001ff */
[----:B------:R-:W-:Y:S09]  /*6250*/  @P2 BRA `(.L_x_1586) ;  /* 0x0000000000702947 */ /* 0x000ff20003800000 */
        /* <DEDUP_REMOVED lines=28> */
.L_x_1586:
[----:B------:R-:W-:Y:S05]  /*6420*/  BSYNC.RECONVERGENT B0 ;  /* 0x0000000000007941 */ /* 0x000fea0003800200 */
.L_x_1585:
        /* <DEDUP_REMOVED lines=8> */
[----:B------:R-:W-:Y:S02]  /*64b0*/  ISETP.GE.AND P1, PT, R10, -0x1, PT ;  /* 0xffffffff0a00780c */ /* 0x000fe40003f26270 */
[----:B------:R-:W-:-:S05]  /*64c0*/  MOV R12, R11 ;  /* 0x0000000b000c7202 */ /* 0x000fca0000000f00 */
[----:B------:R-:W-:Y:S01]  /*64d0*/  @!P2 IMAD.MOV R12, RZ, RZ, -R12 ;  /* 0x000000ffff0ca224 */ /* 0x000fe200078e0a0c */
[----:B0-----:R-:W-:-:S05]  /*64e0*/  MOV R21, UR4 ;  /* 0x0000000400157c02 */ /* 0x001fca0008000f00 */
        /* <DEDUP_REMOVED lines=34> */
.L_x_1588:
[----:B------:R-:W-:Y:S05]  /*6710*/  BSYNC.RECONVERGENT B0 ;  /* 0x0000000000007941 */ /* 0x000fea0003800200 */
.L_x_1587:
[----:B------:R-:W-:Y:S01]  /*6720*/  ISETP.GE.AND P1, PT, R4, R9, PT ;  /* 0x000000090400720c */ /* 0x000fe20003f26270 */
[----:B------:R-:W-:Y:S01]  /*6730*/  BSSY.RECONVERGENT B1, `(.L_x_1589) ;  /* 0x00000af000017945 */ /* 0x000fe20003800200 */
[----:B------:R-:W-:Y:S02]  /*6740*/  @!P0 LOP3.LUT R12, RZ, R16, RZ, 0x33, !PT ;  /* 0x00000010ff0c8212 */ /* 0x000fe400078e33ff */
[----:B------:R-:W-:-:S03]  /*6750*/  CS2R R18, SRZ ;  /* 0x0000000000127805 */ /* 0x000fc6000001ff00 */
[----:B------:R-:W-:-:S06]  /*6760*/  IMAD R12, R2, R17, R12 ;  /* 0x00000011020c7224 */ /* 0x000fcc00078e020c */
[----:B------:R-:W-:Y:S05]  /*6770*/  @P1 BRA `(.L_x_1590) ;  /* 0x0000000800a81947 */ /* 0x000fea0003800000 */
[----:B------:R-:W0:Y:S01]  /*6780*/  LDCU UR4, c[0x0][0x41c] ;  /* 0x00008380ff0477ac */ /* 0x000e220008000800 */
[----:B------:R-:W-:Y:S01]  /*6790*/  IADD3 R24, PT, PT, R21, -R8, RZ ;  /* 0x8000000815187210 */ /* 0x000fe20007ffe0ff */
[----:B------:R-:W-:Y:S01]  /*67a0*/  IMAD.IADD R11, R8, 0x1, -R21 ;  /* 0x00000001080b7824 */ /* 0x000fe200078e0a15 */
[----:B------:R-:W-:Y:S02]  /*67b0*/  CS2R R18, SRZ ;  /* 0x0000000000127805 */ /* 0x000fe4000001ff00 */
[----:B------:R-:W-:Y:S02]  /*67c0*/  LOP3.LUT R10, R24, 0x7, RZ, 0xc0, !PT ;  /* 0x00000007180a7812 */ /* 0x000fe400078ec0ff */
[----:B------:R-:W-:Y:S02]  /*67d0*/  ISETP.GT.U32.AND P0, PT, R11, -0x8, PT ;  /* 0xfffffff80b00780c */ /* 0x000fe40003f04070 */
[----:B------:R-:W-:-:S04]  /*67e0*/  IADD3 R10, PT, PT, R10, -0x1, RZ ;  /* 0xffffffff0a0a7810 */ /* 0x000fc80007ffe0ff */
[----:B------:R-:W-:Y:S01]  /*67f0*/  ISETP.GE.U32.AND P1, PT, R10, 0x3, PT ;  /* 0x000000030a00780c */ /* 0x000fe20003f26070 */
[----:B0-----:R-:W-:-:S12]  /*6800*/  IMAD R25, R12, UR4, R25 ;  /* 0x000000040c197c24 */ /* 0x001fd8000f8e0219 */
.L_x_1598:
[----:B------:R-:W-:Y:S01]  /*6810*/  ISETP.GE.AND P2, PT, R8, R21, PT ;  /* 0x000000150800720c */ /* 0x000fe20003f46270 */
[----:B------:R-:W-:-:S12]  /*6820*/  BSSY.RECONVERGENT B0, `(.L_x_1591) ;  /* 0x000009c000007945 */ /* 0x000fd80003800200 */
[----:B01234-:R-:W-:Y:S05]  /*6830*/  @P2 BRA `(.L_x_1592) ;  /* 0x0000000800682947 */ /* 0x01ffea0003800000 */
        /* <DEDUP_REMOVED lines=13> */
.L_x_1595:
        /* <DEDUP_REMOVED lines=12> */
[----:B--2---:R0:W3:Y:S03]  /*69d0*/  DFMA R16, R12, R16, R18 ;  /* 0x000000100c10722b */ /* 0x0040e60000000012 */
        /* <DEDUP_REMOVED lines=51> */
.L_x_1594:
[----:B------:R-:W-:Y:S05]  /*6d10*/  BSYNC.RECONVERGENT B2 ;  /* 0x0000000000027941 */ /* 0x000fea0003800200 */
.L_x_1593:
        /* <DEDUP_REMOVED lines=13> */
[----:B--2---:R0:W1:Y:S02]  /*6df0*/  DFMA R18, R16, R12, R18 ;  /* 0x0000000c1012722b */ /* 0x0040640000000012 */
        /* <DEDUP_REMOVED lines=22> */
.L_x_1597:
[----:B------:R-:W-:Y:S05]  /*6f60*/  BSYNC.RECONVERGENT B2 ;  /* 0x0000000000027941 */ /* 0x000fea0003800200 */
.L_x_1596:
[----:B0-----:R-:W-:-:S04]  /*6f70*/  LOP3.LUT R10, R24, 0x3, RZ, 0xc0, !PT ;  /* 0x00000003180a7812 */ /* 0x001fc800078ec0ff */
[----:B------:R-:W-:-:S05]  /*6f80*/  VIMNMX.U32 R10, PT, PT, R10, 0x2, PT ;  /* 0x000000020a0a7848 */ /* 0x000fca0003fe0000 */
[----:B------:R-:W-:-:S04]  /*6f90*/  IMAD.SHL.U32 R12, R10, 0x4, RZ ;  /* 0x000000040a0c7824 */ /* 0x000fc800078e00ff */
[----:B------:R-:W0:Y:S02]  /*6fa0*/  LDC R10, c[0x2][R12] ;  /* 0x008000000c0a7b82 */ /* 0x000e240000000800 */
[----:B0-----:R-:W-:-:S04]  /*6fb0*/  SHF.R.S32.HI R11, RZ, 0x1f, R10 ;  /* 0x0000001fff0b7819 */ /* 0x001fc8000001140a */
.L_x_1663:
[----:B------:R-:W-:Y:S05]  /*6fc0*/  BRX R10 -0x6fd0                                                                                                                                                                                                                                                              (*"BRANCH_TARGETS .L_x_1592,.L_x_1665,.L_x_1666"*) ;  /* 0xffffff900a0c7949 */ /* 0x000fea000383ffff */
.L_x_1666:
[----:B------:R-:W0:Y:S01]  /*6fd0*/  LDC R11, c[0x0][0x440] ;  /* 0x00011000ff0b7b82 */ /* 0x000e220000000800 */
[----:B------:R-:W2:Y:S07]  /*6fe0*/  LDCU UR4, c[0x0][0x428] ;  /* 0x00008500ff0477ac */ /* 0x000eae0008000800 */
[----:B------:R-:W3:Y:S08]  /*6ff0*/  LDC.64 R14, c[0x0][0x380] ;  /* 0x0000e000ff0e7b82 */ /* 0x000ef00000000a00 */
[----:B------:R-:W4:Y:S01]  /*7000*/  LDC.64 R22, c[0x0][0x3d0] ;  /* 0x0000f400ff167b82 */ /* 0x000f220000000a00 */
[----:B--2---:R-:W-:-:S02]  /*7010*/  IMAD R17, R27, UR4, R20 ;  /* 0x000000041b117c24 */ /* 0x004fc4000f8e0214 */
[----:B0-----:R-:W-:-:S04]  /*7020*/  IMAD R13, R20, R11, R29 ;  /* 0x0000000b140d7224 */ /* 0x001fc800078e021d */
[----:B---3--:R-:W-:-:S04]  /*7030*/  IMAD.WIDE R14, R13, 0x8, R14 ;  /* 0x000000080d0e7825 */ /* 0x008fc800078e020e */
[----:B------:R-:W-:Y:S02]  /*7040*/  IMAD.WIDE R10, R11, 0x8, R14 ;  /* 0x000000080b0a7825 */ /* 0x000fe400078e020e */
[----:B------:R-:W1:Y:S02]  /*7050*/  LDG.E.64 R14, desc[UR6][R14.64] ;  /* 0x000000060e0e7981 */ /* 0x000e64000c1e1b00 */
[----:B----4-:R-:W-:Y:S02]  /*7060*/  IMAD.WIDE R22, R17, 0x8, R22 ;  /* 0x0000000811167825 */ /* 0x010fe400078e0216 */
[----:B------:R-:W2:Y:S04]  /*7070*/  LDG.E.64 R10, desc[UR6][R10.64] ;  /* 0x000000060a0a7981 */ /* 0x000ea8000c1e1b00 */
[----:B------:R-:W1:Y:S04]  /*7080*/  LDG.E.64 R16, desc[UR6][R22.64] ;  /* 0x0000000616107981 */ /* 0x000e68000c1e1b00 */
[----:B------:R-:W2:Y:S01]  /*7090*/  LDG.E.64 R12, desc[UR6][R22.64+0x8] ;  /* 0x00000806160c7981 */ /* 0x000ea2000c1e1b00 */
[----:B------:R-:W-:Y:S01]  /*70a0*/  IADD3 R20, PT, PT, R20, 0x2, RZ ;  /* 0x0000000214147810 */ /* 0x000fe20007ffe0ff */
[----:B-1----:R-:W2:-:S15]  /*70b0*/  DFMA R16, R16, R14, R18 ;  /* 0x0000000e1010722b */ /* 0x002e9e0000000012 */
[----:B------:R-:W-:-:S15]  /*70c0*/  NOP ;  /* 0x0000000000007918 */ /* 0x000fde0000000000 */
[----:B------:R-:W-:-:S15]  /*70d0*/  NOP ;  /* 0x0000000000007918 */ /* 0x000fde0000000000 */
[----:B------:R-:W-:-:S15]  /*70e0*/  NOP ;  /* 0x0000000000007918 */ /* 0x000fde0000000000 */
[----:B------:R-:W-:-:S04]  /*70f0*/  NOP ;  /* 0x0000000000007918 */ /* 0x000fc80000000000 */
[----:B--2---:R0:W2:Y:S02]  /*7100*/  DFMA R18, R12, R10, R16 ;  /* 0x0000000a0c12722b */ /* 0x0040a40000000010 */
.L_x_1665:
[----:B------:R-:W-:-:S13]  /*7110*/  LOP3.LUT P2, RZ, R24, 0x1, RZ, 0xc0, !PT ;  /* 0x0000000118ff7812 */ /* 0x000fda000784c0ff */
[----:B------:R-:W-:Y:S05]  /*7120*/  @!P2 BRA `(.L_x_1592) ;  /* 0x00000000002ca947 */ /* 0x000fea0003800000 */
[----:B0-----:R-:W0:Y:S01]  /*7130*/  LDC.64 R12, c[0x0][0x3d0] ;  /* 0x0000f400ff0c7b82 */ /* 0x001e220000000a00 */
[----:B------:R-:W3:Y:S01]  /*7140*/  LDCU UR5, c[0x0][0x428] ;  /* 0x00008500ff0577ac */ /* 0x000ee20008000800 */
[----:B------:R-:W4:Y:S06]  /*7150*/  LDCU UR4, c[0x0][0x440] ;  /* 0x00008800ff0477ac */ /* 0x000f2c0008000800 */
[----:B------:R-:W5:Y:S01]  /*7160*/  LDC.64 R10, c[0x0][0x380] ;  /* 0x0000e000ff0a7b82 */ /* 0x000f620000000a00 */
[----:B---3--:R-:W-:Y:S02]  /*7170*/  IMAD R27, R27, UR5, R20 ;  /* 0x000000051b1b7c24 */ /* 0x008fe4000f8e0214 */
[----:B----4-:R-:W-:-:S02]  /*7180*/  IMAD R29, R20, UR4, R29 ;  /* 0x00000004141d7c24 */ /* 0x010fc4000f8e021d */
[----:B0-----:R-:W-:-:S06]  /*7190*/  IMAD.WIDE R12, R27, 0x8, R12 ;  /* 0x000000081b0c7825 */ /* 0x001fcc00078e020c */
[----:B------:R-:W1:Y:S01]  /*71a0*/  LDG.E.64 R12, desc[UR6][R12.64] ;  /* 0x000000060c0c7981 */ /* 0x000e62000c1e1b00 */
[----:B-----5:R-:W-:-:S06]  /*71b0*/  IMAD.WIDE R10, R29, 0x8, R10 ;  /* 0x000000081d0a7825 */ /* 0x020fcc00078e020a */
[----:B------:R-:W1:Y:S02]  /*71c0*/  LDG.E.64 R10, desc[UR6][R10.64] ;  /* 0x000000060a0a7981 */ /* 0x000e64000c1e1b00 */
[----:B-12---:R3:W4:Y:S02]  /*71d0*/  DFMA R18, R12, R10, R18 ;  /* 0x0000000a0c12722b */ /* 0x0067240000000012 */
.L_x_1592:
[----:B------:R-:W-:Y:S05]  /*71e0*/  BSYNC.RECONVERGENT B0 ;  /* 0x0000000000007941 */ /* 0x000fea0003800200 */
.L_x_1591:
[----:B------:R-:W-:-:S05]  /*71f0*/  VIADD R4, R4, 0x1 ;  /* 0x0000000104047836 */ /* 0x000fca0000000000 */
[----:B------:R-:W-:-:S13]  /*7200*/  ISETP.NE.AND P2, PT, R4, R9, PT ;  /* 0x000000090400720c */ /* 0x000fda0003f45270 */
[----:B------:R-:W-:Y:S05]  /*7210*/  @P2 BRA `(.L_x_1598) ;  /* 0xfffffff4007c2947 */ /* 0x000fea000383ffff */
.L_x_1590:
[----:B------:R-:W-:Y:S05]  /*7220*/  BSYNC.RECONVERGENT B1 ;  /* 0x0000000000017941 */ /* 0x000fea0003800200 */
.L_x_1589:
        /* <DEDUP_REMOVED lines=13> */
.L_x_1600:
        /* <DEDUP_REMOVED lines=16> */
.L_x_1782:


//--------------------- .text._ZN2at6native51_GLOBAL__N__2c613397_18_DepthwiseConv2d_cu_9959487031conv_depthwise2d_forward_kernelILi1EdiEEvNS_27GenericPackedTensorAccessorIKT0_Lm4ENS_16DefaultPtrTraitsEiEENS3_IS4_Lm4ES6_iEES7_NS3_IS5_Lm1ES6_iEEbT1_iiiiiiiiiiiiii --------------------------
	.section	.text._ZN2at6native51_GLOBAL__N__2c613397_18_DepthwiseConv2d_cu_9959487031conv_depthwise2d_forward_kernelILi1EdiEEvNS_27GenericPackedTensorAccessorIKT0_Lm4ENS_16DefaultPtrTraitsEiEENS3_IS4_Lm4ES6_iEES7_NS3_IS5_Lm1ES6_iEEbT1_iiiiiiiiiiiiii,"ax",@progbits
	.align	128
.text._ZN2at6native51_GLOBAL__N__2c613397_18_DepthwiseConv2d_cu_9959487031conv_depthwise2d_forward_kernelILi1EdiEEvNS_27GenericPackedTensorAccessorIKT0_Lm4ENS_16DefaultPtrTraitsEiEENS3_IS4_Lm4ES6_iEES7_NS3_IS5_Lm1ES6_iEEbT1_iiiiiiiiiiiiii:
        .type           _ZN2at6native51_GLOBAL__N__2c613397_18_DepthwiseConv2d_cu_9959487031conv_depthwise2d_forward_kernelILi1EdiEEvNS_27GenericPackedTensorAccessorIKT0_Lm4ENS_16DefaultPtrTraitsEiEENS3_IS4_Lm4ES6_iEES7_NS3_IS5_Lm1ES6_iEEbT1_iiiiiiiiiiiiii,@function
        .size           _ZN2at6native51_GLOBAL__N__2c613397_18_DepthwiseConv2d_cu_9959487031conv_depthwise2d_forward_kernelILi1EdiEEvNS_27GenericPackedTensorAccessorIKT0_Lm4ENS_16DefaultPtrTraitsEiEENS3_IS4_Lm4ES6_iEES7_NS3_IS5_Lm1ES6_iEEbT1_iiiiiiiiiiiiii,(.L_x_1783 - _ZN2at6native51_GLOBAL__N__2c613397_18_DepthwiseConv2d_cu_9959487031conv_depthwise2d_forward_kernelILi1EdiEEvNS_27GenericPackedTensorAccessorIKT0_Lm4ENS_16DefaultPtrTraitsEiEENS3_IS4_Lm4ES6_iEES7_NS3_IS5_Lm1ES6_iEEbT1_iiiiiiiiiiiiii)
        .other          _ZN2at6native51_GLOBAL__N__2c613397_18_DepthwiseConv2d_cu_9959487031conv_depthwise2d_forward_kernelILi1EdiEEvNS_27GenericPackedTensorAccessorIKT0_Lm4ENS_16DefaultPtrTraitsEiEENS3_IS4_Lm4ES6_iEES7_NS3_IS5_Lm1ES6_iEEbT1_iiiiiiiiiiiiii,@"STO_CUDA_ENTRY STV_DEFAULT"
_ZN2at6native51_GLOBAL__N__2c613397_18_DepthwiseConv2d_cu_9959487031conv_depthwise2d_forward_kernelILi1EdiEEvNS_27GenericPackedTensorAccessorIKT0_Lm4ENS_16DefaultPtrTraitsEiEENS3_IS4_Lm4ES6_iEES7_NS3_IS5_Lm1ES6_iEEbT1_iiiiiiiiiiiiii:
        /* <DEDUP_REMOVED lines=59> */
.L_x_1604:
[----:B------:R-:W-:Y:S01]  /*03b0*/  IMAD.MOV.U32 R2, RZ, RZ, R4 ;  /* 0x000000ffff027224 */ /* 0x000fe200078e0004 */
[----:B------:R-:W-:Y:S02]  /*03c0*/  MOV R4, R9 ;  /* 0x0000000900047202 */ /* 0x000fe40000000f00 */
[----:B------:R-:W-:-:S07]  /*03d0*/  MOV R0, 0x3f0 ;  /* 0x000003f000007802 */ /* 0x000fce0000000f00 */
[----:B------:R-:W-:Y:S05]  /*03e0*/  CALL.REL.NOINC `($__internal_51_$__cuda_sm20_div_u64) ;  /* 0x0000006400147944 */ /* 0x000fea0003c00000 */
[----:B------:R-:W-:Y:S02]  /*03f0*/  IMAD.MOV.U32 R12, RZ, RZ, R2 ;  /* 0x000000ffff0c7224 */ /* 0x000fe400078e0002 */
[----:B------:R-:W-:-:S07]  /*0400*/  IMAD.MOV.U32 R13, RZ, RZ, R9 ;  /* 0x000000ffff0d7224 */ /* 0x000fce00078e0009 */
.L_x_1605:
[----:B------:R-:W-:Y:S05]  /*0410*/  BSYNC.RECONVERGENT B0 ;  /* 0x0000000000007941 */ /* 0x000fea0003800200 */
.L_x_1603:
        /* <DEDUP_REMOVED lines=21> */
[----:B------:R-:W-:-:S04]  /*0570*/  IMAD R11, R4, R15, RZ ;  /* 0x0000000f040b7224 */ /* 0x000fc800078e02ff */
        /* <DEDUP_REMOVED lines=9> */
[-C--:B------:R-:W-:Y:S01]  /*0610*/  @!P2 IADD3 R2, PT, PT, R2, -R15.reuse, RZ ;  /* 0x8000000f0202a210 */ /* 0x080fe20007ffe0ff */
[----:B------:R-:W-:Y:S01]  /*0620*/  @!P2 VIADD R17, R17, 0x1 ;  /* 0x000000011111a836 */ /* 0x000fe20000000000 */
[----:B------:R-:W-:Y:S01]  /*0630*/  ISETP.NE.AND P2, PT, R9, RZ, PT ;  /* 0x000000ff0900720c */ /* 0x000fe20003f45270 */
[----:B0-----:R-:W-:Y:S01]  /*0640*/  VIADD R12, R11, 0xffffffe ;  /* 0x0ffffffe0b0c7836 */ /* 0x001fe20000000000 */
[----:B------:R-:W-:Y:S02]  /*0650*/  ISETP.GE.U32.AND P1, PT, R2, R15, PT ;  /* 0x0000000f0200720c */ /* 0x000fe40003f26070 */
[----:B------:R-:W0:Y:S01]  /*0660*/  LDC R2, c[0x0][0x410] ;  /* 0x00010400ff027b82 */ /* 0x000e220000000800 */
[----:B------:R2:W3:Y:S02]  /*0670*/  F2I.FTZ.U32.TRUNC.NTZ R13, R12 ;  /* 0x0000000c000d7305 */ /* 0x0004e4000021f000 */
[----:B--2---:R-:W-:-:S08]  /*0680*/  IMAD.MOV.U32 R12, RZ, RZ, RZ ;  /* 0x000000ffff0c7224 */ /* 0x004fd000078e00ff */
[----:B------:R-:W-:Y:S01]  /*0690*/  @P1 VIADD R17, R17, 0x1 ;  /* 0x0000000111111836 */ /* 0x000fe20000000000 */
[----:B---3--:R-:W-:-:S03]  /*06a0*/  IADD3 R11, PT, PT, RZ, -R13, RZ ;  /* 0x8000000dff0b7210 */ /* 0x008fc60007ffe0ff */
[----:B------:R-:W-:Y:S01]  /*06b0*/  @!P3 IMAD.MOV R17, RZ, RZ, -R17 ;  /* 0x000000ffff11b224 */ /* 0x000fe200078e0a11 */
[----:B------:R-:W-:Y:S01]  /*06c0*/  @!P2 LOP3.LUT R17, RZ, R9, RZ, 0x33, !PT ;  /* 0x00000009ff11a212 */ /* 0x000fe200078e33ff */
[----:B------:R-:W-:-:S03]  /*06d0*/  IMAD R11, R11, R10, RZ ;  /* 0x0000000a0b0b7224 */ /* 0x000fc600078e02ff */
[----:B------:R-:W-:Y:S02]  /*06e0*/  IABS R14, R17 ;  /* 0x00000011000e7213 */ /* 0x000fe40000000000 */
[----:B0-----:R-:W-:Y:S01]  /*06f0*/  IABS R4, R2 ;  /* 0x0000000200047213 */ /* 0x001fe20000000000 */
[----:B------:R-:W-:-:S03]  /*0700*/  IMAD.HI.U32 R12, R13, R11, R12 ;  /* 0x0000000b0d0c7227 */ /* 0x000fc600078e000c */
[----:B------:R-:W0:Y:S01]  /*0710*/  I2F.RP R13, R4 ;  /* 0x00000004000d7306 */ /* 0x000e220000209400 */
[----:B------:R-:W-:Y:S02]  /*0720*/  IMAD.MOV.U32 R11, RZ, RZ, R14 ;  /* 0x000000ffff0b7224 */ /* 0x000fe400078e000e */
[----:B------:R-:W2:Y:S02]  /*0730*/  LDC.64 R14, c[0x0][0x430] ;  /* 0x00010c00ff0e7b82 */ /* 0x000ea40000000a00 */
        /* <DEDUP_REMOVED lines=8> */
[----:B------:R-:W-:Y:S02]  /*07c0*/  ISETP.GE.U32.AND P1, PT, R11, R10, PT ;  /* 0x0000000a0b00720c */ /* 0x000fe40003f26070 */
[----:B------:R-:W-:Y:S01]  /*07d0*/  LOP3.LUT R10, R17, R0, RZ, 0x3c, !PT ;  /* 0x00000000110a7212 */ /* 0x000fe200078e3cff */
[----:B------:R0:W3:Y:S01]  /*07e0*/  F2I.FTZ.U32.TRUNC.NTZ R11, R12 ;  /* 0x0000000c000b7305 */ /* 0x0000e2000021f000 */
[----:B------:R-:W-:Y:S02]  /*07f0*/  ISETP.NE.AND P2, PT, R0, RZ, PT ;  /* 0x000000ff0000720c */ /* 0x000fe40003f45270 */
[----:B------:R-:W-:Y:S01]  /*0800*/  ISETP.GE.AND P3, PT, R10, RZ, PT ;  /* 0x000000ff0a00720c */ /* 0x000fe20003f66270 */
[----:B------:R-:W-:Y:S01]  /*0810*/  IMAD.MOV.U32 R10, RZ, RZ, RZ ;  /* 0x000000ffff0a7224 */ /* 0x000fe200078e00ff */
[----:B0-----:R-:W2:Y:S05]  /*0820*/  LDC.64 R12, c[0x0][0x438] ;  /* 0x00010e00ff0c7b82 */ /* 0x001eaa0000000a00 */
[----:B------:R-:W-:Y:S01]  /*0830*/  @P1 IADD3 R16, PT, PT, R16, 0x1, RZ ;  /* 0x0000000110101810 */ /* 0x000fe20007ffe0ff */
[----:B---3--:R-:W-:-:S05]  /*0840*/  IMAD.MOV R19, RZ, RZ, -R11 ;  /* 0x000000ffff137224 */ /* 0x008fca00078e0a0b */
[----:B------:R-:W-:Y:S01]  /*0850*/  @!P3 IMAD.MOV R16, RZ, RZ, -R16 ;  /* 0x000000ffff10b224 */ /* 0x000fe200078e0a10 */
[----:B------:R-:W-:Y:S01]  /*0860*/  @!P2 LOP3.LUT R16, RZ, R0, RZ, 0x33, !PT ;  /* 0x00000000ff10a212 */ /* 0x000fe200078e33ff */
[----:B------:R-:W-:-:S03]  /*0870*/  IMAD R19, R19, R4, RZ ;  /* 0x0000000413137224 */ /* 0x000fc600078e02ff */
[----:B------:R-:W-:Y:S01]  /*0880*/  IABS R18, R16 ;  /* 0x0000001000127213 */ /* 0x000fe20000000000 */
[----:B------:R-:W-:Y:S01]  /*0890*/  IMAD.HI.U32 R10, R11, R19, R10 ;  /* 0x000000130b0a7227 */ /* 0x000fe200078e000a */
[----:B------:R-:W-:Y:S02]  /*08a0*/  ISETP.GE.AND P4, PT, R16, RZ, PT ;  /* 0x000000ff1000720c */ /* 0x000fe40003f86270 */
[----:B------:R-:W-:Y:S01]  /*08b0*/  MOV R19, R18 ;  /* 0x0000001200137202 */ /* 0x000fe20000000f00 */
[----:B------:R-:W-:Y:S02]  /*08c0*/  IMAD.MOV R11, RZ, RZ, -R17 ;  /* 0x000000ffff0b7224 */ /* 0x000fe400078e0a11 */
[----:B------:R-:W-:Y:S02]  /*08d0*/  IMAD.MOV R18, RZ, RZ, -R16 ;  /* 0x000000ffff127224 */ /* 0x000fe400078e0a10 */
[----:B------:R-:W-:-:S04]  /*08e0*/  IMAD.HI.U32 R10, R10, R19, RZ ;  /* 0x000000130a0a7227 */ /* 0x000fc800078e00ff */
[----:B------:R-:W-:Y:S02]  /*08f0*/  IMAD R11, R9, R11, R8 ;  /* 0x0000000b090b7224 */ /* 0x000fe400078e0208 */
[----:B------:R-:W-:Y:S02]  /*0900*/  IMAD R18, R0, R18, R17 ;  /* 0x0000001200127224 */ /* 0x000fe400078e0211 */
[----:B------:R-:W-:Y:S02]  /*0910*/  IMAD.MOV R10, RZ, RZ, -R10 ;  /* 0x000000ffff0a7224 */ /* 0x000fe400078e0a0a */
[----:B--2---:R-:W-:Y:S02]  /*0920*/  IMAD R17, R11, R14, -R12 ;  /* 0x0000000e0b117224 */ /* 0x004fe400078e0a0c */
[----:B------:R-:W-:Y:S02]  /*0930*/  IMAD R15, R18, R15, -R13 ;  /* 0x0000000f120f7224 */ /* 0x000fe400078e0a0d */
[----:B------:R-:W-:Y:S01]  /*0940*/  IMAD R9, R4, R10, R19 ;  /* 0x0000000a04097224 */ /* 0x000fe200078e0213 */
[----:B-1----:R-:W-:-:S02]  /*0950*/  ISETP.GE.AND P2, PT, R17, UR10, PT ;  /* 0x0000000a11007c0c */ /* 0x002fc4000bf46270 */
[----:B------:R-:W-:Y:S02]  /*0960*/  ISETP.GE.AND P1, PT, R15, UR11, PT ;  /* 0x0000000b0f007c0c */ /* 0x000fe4000bf26270 */
[----:B------:R-:W-:Y:S02]  /*0970*/  ISETP.GT.U32.AND P3, PT, R4, R9, PT ;  /* 0x000000090400720c */ /* 0x000fe40003f64070 */
[----:B------:R-:W-:Y:S02]  /*0980*/  ISETP.GT.AND P2, PT, R17, -0x1, !P2 ;  /* 0xffffffff1100780c */ /* 0x000fe40005744270 */
[----:B------:R-:W-:-:S04]  /*0990*/  ISETP.GT.AND P1, PT, R15, -0x1, !P1 ;  /* 0xffffffff0f00780c */ /* 0x000fc80004f24270 */
[----:B------:R-:W-:Y:S02]  /*09a0*/  PLOP3.LUT P1, PT, P1, P2, PT, 0x80, 0x8 ;  /* 0x000000000008781c */ /* 0x000fe40000f25070 */
[----:B------:R-:W-:-:S03]  /*09b0*/  ISETP.NE.AND P2, PT, R2, RZ, PT ;  /* 0x000000ff0200720c */ /* 0x000fc60003f45270 */
[----:B------:R-:W-:-:S04]  /*09c0*/  @!P3 IADD3 R9, PT, PT, R9, -R4, RZ ;  /* 0x800000040909b210 */ /* 0x000fc80007ffe0ff */
[----:B------:R-:W-:-:S04]  /*09d0*/  ISETP.GT.U32.AND P3, PT, R4, R9, PT ;  /* 0x000000090400720c */ /* 0x000fc80003f64070 */
[----:B------:R-:W0:Y:S01]  /*09e0*/  @P1 LDC.64 R12, c[0x0][0x380] ;  /* 0x0000e000ff0c1b82 */ /* 0x000e220000000a00 */
[----:B------:R-:W-:-:S04]  /*09f0*/  @P1 IMAD R16, R16, UR11, R15 ;  /* 0x0000000b10101c24 */ /* 0x000fc8000f8e020f */
[----:B------:R-:W-:Y:S01]  /*0a00*/  @P1 IMAD R15, R16, UR10, R17 ;  /* 0x0000000a100f1c24 */ /* 0x000fe2000f8e0211 */
[----:B------:R-:W1:Y:S02]  /*0a10*/  LDCU.64 UR10, c[0x0][0x3a8] ;  /* 0x00007500ff0a77ac */ /* 0x000e640008000a00 */
[----:B------:R-:W2:Y:S01]  /*0a20*/  @P1 LDC.64 R10, c[0x0][0x3d0] ;  /* 0x0000f400ff0a1b82 */ /* 0x000ea20000000a00 */
[----:B------:R-:W-:-:S04]  /*0a30*/  @!P3 IMAD.IADD R9, R9, 0x1, -R4 ;  /* 0x000000010909b824 */ /* 0x000fc800078e0a04 */
[----:B------:R-:W-:Y:S01]  /*0a40*/  @!P4 IMAD.MOV R9, RZ, RZ, -R9 ;  /* 0x000000ffff09c224 */ /* 0x000fe200078e0a09 */
[----:B------:R-:W-:-:S05]  /*0a50*/  @!P2 LOP3.LUT R9, RZ, R2, RZ, 0x33, !PT ;  /* 0x00000002ff09a212 */ /* 0x000fca00078e33ff */
[----:B------:R-:W-:Y:S02]  /*0a60*/  @P1 IMAD R9, R9, UR5, RZ ;  /* 0x0000000509091c24 */ /* 0x000fe4000f8e02ff */
[----:B0-----:R-:W-:-:S06]  /*0a70*/  @P1 IMAD.WIDE R14, R15, 0x8, R12 ;  /* 0x000000080f0e1825 */ /* 0x001fcc00078e020c */
[----:B------:R-:W3:Y:S01]  /*0a80*/  @P1 LDG.E.64 R14, desc[UR8][R14.64] ;  /* 0x000000080e0e1981 */ /* 0x000ee2000c1e1b00 */
[----:B--2---:R-:W-:-:S06]  /*0a90*/  @P1 IMAD.WIDE R12, R9, 0x8, R10 ;  /* 0x00000008090c1825 */ /* 0x004fcc00078e020a */
[----:B------:R-:W3:Y:S01]  /*0aa0*/  @P1 LDG.E.64 R12, desc[UR8][R12.64] ;  /* 0x000000080c0c1981 */ /* 0x000ee2000c1e1b00 */
[C---:B-1----:R-:W-:Y:S02]  /*0ab0*/  LEA R16, P2, R8.reuse, UR10, 0x3 ;  /* 0x0000000a08107c11 */ /* 0x042fe4000f8418ff */
[----:B------:R-:W-:Y:S02]  /*0ac0*/  CS2R R10, SRZ ;  /* 0x00000000000a7805 */ /* 0x000fe4000001ff00 */
[----:B------:R-:W-:Y:S01]  /*0ad0*/  LEA.HI.X R17, R8, UR11, R7, 0x3, P2 ;  /* 0x0000000b08117c11 */ /* 0x000fe200090f1c07 */
[----:B------:R-:W-:Y:S01]  /*0ae0*/  IMAD.MOV.U32 R7, RZ, RZ, R6 ;  /* 0x000000ffff077224 */ /* 0x000fe200078e0006 */
[----:B------:R-:W-:Y:S02]  /*0af0*/  MOV R8, R5 ;  /* 0x0000000500087202 */ /* 0x000fe40000000f00 */
[----:B---3--:R-:W0:Y:S02]  /*0b00*/  @P1 DFMA R10, R12, R14, RZ ;  /* 0x0000000e0c0a122b */ /* 0x008e2400000000ff */
[----:B0-----:R0:W-:Y:S03]  /*0b10*/  STG.E.64 desc[UR8][R16.64], R10 ;  /* 0x0000000a10007986 */ /* 0x0011e6000c101b08 */
.L_x_1607:
[----:B------:R-:W-:Y:S05]  /*0b20*/  BSYNC.RECONVERGENT B0 ;  /* 0x0000000000007941 */ /* 0x000fea0003800200 */
.L_x_1606:
[----:B------:R-:W-:Y:S05]  /*0b30*/  @!P0 EXIT ;  /* 0x000000000000894d */ /* 0x000fea0003800000 */
[----:B------:R-:W1:Y:S01]  /*0b40*/  LDC R0, c[0x0][0x420] ;  /* 0x00010800ff007b82 */ /* 0x000e620000000800 */
[----:B------:R-:W2:Y:S01]  /*0b50*/  LDCU UR4, c[0x0][0x40c] ;  /* 0x00008180ff0477ac */ /* 0x000ea20008000800 */
[----:B------:R-:W3:Y:S01]  /*0b60*/  LDCU.64 UR10, c[0x0][0x418] ;  /* 0x00008300ff0a77ac */ /* 0x000ee20008000a00 */
[----:B------:R-:W4:Y:S01]  /*0b70*/  LDCU.64 UR12, c[0x0][0x3a8] ;  /* 0x00007500ff0c77ac */ /* 0x000f220008000a00 */
[----:B-1----:R-:W-:-:S04]  /*0b80*/  IABS R5, R0 ;  /* 0x0000000000057213 */ /* 0x002fc80000000000 */
[----:B------:R-:W1:Y:S08]  /*0b90*/  I2F.RP R0, R5 ;  /* 0x0000000500007306 */ /* 0x000e700000209400 */
[----:B-1----:R-:W0:Y:S02]  /*0ba0*/  MUFU.RCP R0, R0 ;  /* 0x0000000000007308 */ /* 0x002e240000001000 */
[----:B0-----:R-:W-:-:S06]  /*0bb0*/  VIADD R10, R0, 0xffffffe ;  /* 0x0ffffffe000a7836 */ /* 0x001fcc0000000000 */
[----:B------:R0:W1:Y:S02]  /*0bc0*/  F2I.FTZ.U32.TRUNC.NTZ R11, R10 ;  /* 0x0000000a000b7305 */ /* 0x000064000021f000 */
[----:B0-----:R-:W-:Y:S02]  /*0bd0*/  IMAD.MOV.U32 R10, RZ, RZ, RZ ;  /* 0x000000ffff0a7224 */ /* 0x001fe400078e00ff */
[----:B-1----:R-:W-:-:S04]  /*0be0*/  IMAD.MOV R2, RZ, RZ, -R11 ;  /* 0x000000ffff027224 */ /* 0x002fc800078e0a0b */
[----:B------:R-:W-:-:S04]  /*0bf0*/  IMAD R9, R2, R5, RZ ;  /* 0x0000000502097224 */ /* 0x000fc800078e02ff */
[----:B--234-:R-:W-:-:S07]  /*0c00*/  IMAD.HI.U32 R4, R11, R9, R10 ;  /* 0x000000090b047227 */ /* 0x01cfce00078e000a */
.L_x_1608:
[----:B0-----:R-:W0:Y:S01]  /*0c10*/  LDC R9, c[0x0][0x424] ;  /* 0x00010900ff097b82 */ /* 0x001e220000000800 */
[----:B------:R-:W-:-:S05]  /*0c20*/  IABS R0, R8 ;  /* 0x0000000800007213 */ /* 0x000fca0000000000 */
[----:B------:R-:W-:Y:S02]  /*0c30*/  IMAD.HI.U32 R4, R4, R0, RZ ;  /* 0x0000000004047227 */ /* 0x000fe400078e00ff */
[----:B------:R-:W1:Y:S03]  /*0c40*/  LDC R21, c[0x0][0x420] ;  /* 0x00010800ff157b82 */ /* 0x000e660000000800 */
[----:B------:R-:W-:-:S05]  /*0c50*/  IADD3 R2, PT, PT, -R4, RZ, RZ ;  /* 0x000000ff04027210 */ /* 0x000fca0007ffe1ff */
[----:B------:R-:W2:Y:S01]  /*0c60*/  LDC R18, c[0x0][0x410] ;  /* 0x00010400ff127b82 */ /* 0x000ea20000000800 */
[----:B0-----:R-:W-:-:S07]  /*0c70*/  IABS R20, R9 ;  /* 0x0000000900147213 */ /* 0x001fce0000000000 */
[----:B------:R-:W0:Y:S01]  /*0c80*/  LDC.64 R16, c[0x0][0x430] ;  /* 0x00010c00ff107b82 */ /* 0x000e220000000a00 */
[----:B------:R-:W-:Y:S01]  /*0c90*/  ISETP.NE.AND P3, PT, R9, RZ, PT ;  /* 0x000000ff0900720c */ /* 0x000fe20003f65270 */
[----:B------:R-:W3:Y:S01]  /*0ca0*/  I2F.RP R6, R20 ;  /* 0x0000001400067306 */ /* 0x000ee20000209400 */
[----:B------:R-:W-:Y:S02]  /*0cb0*/  LOP3.LUT R22, RZ, R9, RZ, 0x33, !PT ;  /* 0x00000009ff167212 */ /* 0x000fe400078e33ff */
[-C--:B-1----:R-:W-:Y:S02]  /*0cc0*/  IABS R13, R21.reuse ;  /* 0x00000015000d7213 */ /* 0x082fe40000000000 */
[----:B------:R-:W-:Y:S02]  /*0cd0*/  ISETP.NE.AND P4, PT, R21, RZ, PT ;  /* 0x000000ff1500720c */ /* 0x000fe40003f85270 */
[----:B------:R-:W-:Y:S01]  /*0ce0*/  LOP3.LUT R24, RZ, R21, RZ, 0x33, !PT ;  /* 0x00000015ff187212 */ /* 0x000fe200078e33ff */
[----:B------:R-:W-:Y:S01]  /*0cf0*/  IMAD R0, R13, R2, R0 ;  /* 0x000000020d007224 */ /* 0x000fe200078e0200 */
[----:B------:R-:W1:Y:S04]  /*0d00*/  I2F.RP R14, R13 ;  /* 0x0000000d000e7306 */ /* 0x000e680000209400 */
[----:B------:R-:W-:-:S04]  /*0d10*/  ISETP.GT.U32.AND P1, PT, R5, R0, PT ;  /* 0x000000000500720c */ /* 0x000fc80003f24070 */
[----:B---3--:R-:W3:Y:S08]  /*0d20*/  MUFU.RCP R6, R6 ;  /* 0x0000000600067308 */ /* 0x008ef00000001000 */
[----:B-1----:R-:W-:Y:S01]  /*0d30*/  MUFU.RCP R14, R14 ;  /* 0x0000000e000e7308 */ /* 0x002fe20000001000 */
[----:B------:R-:W-:Y:S02]  /*0d40*/  @!P1 IMAD.IADD R0, R0, 0x1, -R13 ;  /* 0x0000000100009824 */ /* 0x000fe400078e0a0d */
[----:B------:R-:W-:-:S03]  /*0d50*/  @!P1 VIADD R4, R4, 0x1 ;  /* 0x0000000104049836 */ /* 0x000fc60000000000 */
[----:B------:R-:W-:Y:S02]  /*0d60*/  ISETP.GE.U32.AND P0, PT, R0, R5, PT ;  /* 0x000000050000720c */ /* 0x000fe40003f06070 */
[----:B------:R-:W-:Y:S01]  /*0d70*/  LOP3.LUT R0, R8, R21, RZ, 0x3c, !PT ;  /* 0x0000001508007212 */ /* 0x000fe200078e3cff */
[----:B---3--:R-:W-:Y:S01]  /*0d80*/  VIADD R2, R6, 0xffffffe ;  /* 0x0ffffffe06027836 */ /* 0x008fe20000000000 */
[----:B--2---:R-:W-:Y:S02]  /*0d90*/  IABS R6, R18 ;  /* 0x0000001200067213 */ /* 0x004fe40000000000 */
[----:B------:R-:W-:Y:S01]  /*0da0*/  ISETP.GE.AND P2, PT, R0, RZ, PT ;  /* 0x000000ff0000720c */ /* 0x000fe20003f46270 */
[----:B------:R-:W1:Y:S06]  /*0db0*/  F2I.FTZ.U32.TRUNC.NTZ R5, R2 ;  /* 0x0000000200057305 */ /* 0x000e6c000021f000 */
[----:B------:R-:W-:-:S02]  /*0dc0*/  @P0 IADD3 R4, PT, PT, R4, 0x1, RZ ;  /* 0x0000000104040810 */ /* 0x000fc40007ffe0ff */
[----:B------:R-:W2:Y:S04]  /*0dd0*/  I2F.RP R12, R6 ;  /* 0x00000006000c7306 */ /* 0x000ea80000209400 */
[----:B------:R-:W-:Y:S02]  /*0de0*/  @!P2 IMAD.MOV R4, RZ, RZ, -R4 ;  /* 0x000000ffff04a224 */ /* 0x000fe400078e0a04 */
[----:B-1----:R-:W-:-:S03]  /*0df0*/  IMAD.MOV R23, RZ, RZ, -R5 ;  /* 0x000000ffff177224 */ /* 0x002fc600078e0a05 */
[----:B------:R-:W-:Y:S01]  /*0e00*/  SEL R0, R24, R4, !P4 ;  /* 0x0000000418007207 */ /* 0x000fe20006000000 */
[----:B------:R-:W-:Y:S02]  /*0e10*/  IMAD.MOV.U32 R4, RZ, RZ, RZ ;  /* 0x000000ffff047224 */ /* 0x000fe400078e00ff */
[----:B------:R-:W-:Y:S01]  /*0e20*/  IMAD R23, R23, R20, RZ ;  /* 0x0000001417177224 */ /* 0x000fe200078e02ff */
[----:B------:R-:W-:Y:S01]  /*0e30*/  IABS R2, R0 ;  /* 0x0000000000027213 */ /* 0x000fe20000000000 */
[----:B--2---:R-:W1:Y:S02]  /*0e40*/  MUFU.RCP R12, R12 ;  /* 0x0000000c000c7308 */ /* 0x004e640000001000 */
[----:B------:R-:W-:Y:S01]  /*0e50*/  IMAD.HI.U32 R23, R5, R23, R4 ;  /* 0x0000001705177227 */ /* 0x000fe200078e0004 */
[----:B------:R-:W-:-:S05]  /*0e60*/  MOV R5, R2 ;  /* 0x0000000200057202 */ /* 0x000fca0000000f00 */
[----:B------:R-:W-:-:S04]  /*0e70*/  IMAD.HI.U32 R2, R23, R5, RZ ;  /* 0x0000000517027227 */ /* 0x000fc800078e00ff */
[----:B------:R-:W-:-:S04]  /*0e80*/  IMAD.MOV R4, RZ, RZ, -R2 ;  /* 0x000000ffff047224 */ /* 0x000fc800078e0a02 */
[----:B------:R-:W-:Y:S01]  /*0e90*/  IMAD R5, R20, R4, R5 ;  /* 0x0000000414057224 */ /* 0x000fe200078e0205 */
[----:B------:R-:W-:Y:S01]  /*0ea0*/  LOP3.LUT R4, R0, R9, RZ, 0x3c, !PT ;  /* 0x0000000900047212 */ /* 0x000fe200078e3cff */
[----:B-1----:R-:W-:-:S03]  /*0eb0*/  VIADD R10, R12, 0xffffffe ;  /* 0x0ffffffe0c0a7836 */ /* 0x002fc60000000000 */
[----:B------:R-:W-:Y:S01]  /*0ec0*/  ISETP.GT.U32.AND P1, PT, R20, R5, PT ;  /* 0x000000051400720c */ /* 0x000fe20003f24070 */
[----:B------:R1:W2:Y:S01]  /*0ed0*/  F2I.FTZ.U32.TRUNC.NTZ R11, R10 ;  /* 0x0000000a000b7305 */ /* 0x0002a2000021f000 */
[----:B------:R-:W-:Y:S02]  /*0ee0*/  ISETP.GE.AND P2, PT, R4, RZ, PT ;  /* 0x000000ff0400720c */ /* 0x000fe40003f46270 */
[----:B------:R-:W-:Y:S01]  /*0ef0*/  IADD3 R4, PT, PT, R14, 0xffffffe, RZ ;  /* 0x0ffffffe0e047810 */ /* 0x000fe20007ffe0ff */
[----:B-1----:R-:W-:-:S08]  /*0f00*/  IMAD.MOV.U32 R10, RZ, RZ, RZ ;  /* 0x000000ffff0a7224 */ /* 0x002fd000078e00ff */
[----:B------:R-:W-:Y:S02]  /*0f10*/  @!P1 IMAD.IADD R5, R5, 0x1, -R20 ;  /* 0x0000000105059824 */ /* 0x000fe400078e0a14 */
[----:B------:R-:W-:Y:S02]  /*0f20*/  @!P1 VIADD R2, R2, 0x1 ;  /* 0x0000000102029836 */ /* 0x000fe40000000000 */
[----:B--2---:R-:W-:Y:S01]  /*0f30*/  IMAD.MOV R15, RZ, RZ, -R11 ;  /* 0x000000ffff0f7224 */ /* 0x004fe200078e0a0b */
[----:B------:R-:W-:Y:S02]  /*0f40*/  ISETP.GE.U32.AND P0, PT, R5, R20, PT ;  /* 0x000000140500720c */ /* 0x000fe40003f06070 */
[----:B------:R1:W2:Y:S01]  /*0f50*/  F2I.FTZ.U32.TRUNC.NTZ R5, R4 ;  /* 0x0000000400057305 */ /* 0x0002a2000021f000 */
[----:B------:R-:W-:-:S04]  /*0f60*/  IMAD R15, R15, R6, RZ ;  /* 0x000000060f0f7224 */ /* 0x000fc800078e02ff */
[----:B------:R-:W-:Y:S02]  /*0f70*/  IMAD.HI.U32 R11, R11, R15, R10 ;  /* 0x0000000f0b0b7227 */ /* 0x000fe400078e000a */
[----:B------:R-:W0:Y:S02]  /*0f80*/  LDC.64 R14, c[0x0][0x438] ;  /* 0x00010e00ff0e7b82 */ /* 0x000e240000000a00 */
[----:B-1----:R-:W-:Y:S02]  /*0f90*/  IMAD.MOV.U32 R4, RZ, RZ, RZ ;  /* 0x000000ffff047224 */ /* 0x002fe400078e00ff */
[----:B------:R-:W-:-:S05]  /*0fa0*/  @P0 VIADD R2, R2, 0x1 ;  /* 0x0000000102020836 */ /* 0x000fca0000000000 */
[----:B------:R-:W-:-:S04]  /*0fb0*/  @!P2 IADD3 R2, PT, PT, -R2, RZ, RZ ;  /* 0x000000ff0202a210 */ /* 0x000fc80007ffe1ff */
[----:B------:R-:W-:Y:S01]  /*0fc0*/  SEL R12, R22, R2, !P3 ;  /* 0x00000002160c7207 */ /* 0x000fe20005800000 */
[----:B--2---:R-:W-:-:S03]  /*0fd0*/  IMAD.MOV R2, RZ, RZ, -R5 ;  /* 0x000000ffff027224 */ /* 0x004fc600078e0a05 */
[----:B------:R-:W-:Y:S01]  /*0fe0*/  IABS R19, R12 ;  /* 0x0000000c00137213 */ /* 0x000fe20000000000 */
[----:B------:R-:W-:Y:S01]  /*0ff0*/  IMAD R25, R2, R13, RZ ;  /* 0x0000000d02197224 */ /* 0x000fe200078e02ff */
[----:B------:R-:W-:-:S03]  /*1000*/  IADD3 R2, P2, PT, R3, R8, RZ ;  /* 0x0000000803027210 */ /* 0x000fc60007f5e0ff */
[----:B------:R-:W-:Y:S01]  /*1010*/  IMAD.HI.U32 R10, R11, R19, RZ ;  /* 0x000000130b0a7227 */ /* 0x000fe200078e00ff */
[----:B------:R-:W-:-:S03]  /*1020*/  IABS R26, R2 ;  /* 0x00000002001a7213 */ /* 0x000fc60000000000 */
[----:B------:R-:W-:Y:S01]  /*1030*/  IMAD.HI.U32 R4, R5, R25, R4 ;  /* 0x0000001905047227 */ /* 0x000fe200078e0004 */
[----:B------:R-:W-:-:S03]  /*1040*/  IADD3 R10, PT, PT, -R10, RZ, RZ ;  /* 0x000000ff0a0a7210 */ /* 0x000fc60007ffe1ff */
[----:B------:R-:W-:Y:S02]  /*1050*/  IMAD.MOV R5, RZ, RZ, -R0 ;  /* 0x000000ffff057224 */ /* 0x000fe400078e0a00 */
[C---:B------:R-:W-:Y:S02]  /*1060*/  IMAD R19, R6.reuse, R10, R19 ;  /* 0x0000000a06137224 */ /* 0x040fe400078e0213 */
[----:B------:R-:W-:Y:S02]  /*1070*/  IMAD.MOV R10, RZ, RZ, -R12 ;  /* 0x000000ffff0a7224 */ /* 0x000fe400078e0a0c */
[----:B------:R-:W-:Y:S01]  /*1080*/  IMAD R5, R21, R5, R8 ;  /* 0x0000000515057224 */ /* 0x000fe200078e0208 */
[----:B------:R-:W-:Y:S01]  /*1090*/  ISETP.GT.U32.AND P1, PT, R6, R19, PT ;  /* 0x000000130600720c */ /* 0x000fe20003f24070 */
[----:B------:R-:W-:Y:S02]  /*10a0*/  IMAD R10, R9, R10, R0 ;  /* 0x0000000a090a7224 */ /* 0x000fe400078e0200 */
[----:B------:R-:W-:-:S04]  /*10b0*/  IMAD.HI.U32 R0, R4, R26, RZ ;  /* 0x0000001a04007227 */ /* 0x000fc800078e00ff */
[----:B0-----:R-:W-:Y:S02]  /*10c0*/  IMAD R25, R5, R16, -R14 ;  /* 0x0000001005197224 */ /* 0x001fe400078e0a0e */
[----:B------:R-:W-:Y:S01]  /*10d0*/  IMAD R27, R10, R17, -R15 ;  /* 0x000000110a1b7224 */ /* 0x000fe200078e0a0f */
[----:B------:R-:W-:Y:S01]  /*10e0*/  LOP3.LUT R10, RZ, R18, RZ, 0x33, !PT ;  /* 0x00000012ff0a7212 */ /* 0x000fe200078e33ff */
[----:B------:R-:W-:Y:S01]  /*10f0*/  IMAD.MOV R5, RZ, RZ, -R0 ;  /* 0x000000ffff057224 */ /* 0x000fe200078e0a00 */
[----:B------:R-:W-:Y:S01]  /*1100*/  ISETP.GE.AND P0, PT, R25, UR10, PT ;  /* 0x0000000a19007c0c */ /* 0x000fe2000bf06270 */
[----:B------:R-:W-:Y:S01]  /*1110*/  @!P1 IMAD.IADD R19, R19, 0x1, -R6 ;  /* 0x0000000113139824 */ /* 0x000fe200078e0a06 */
[----:B------:R-:W-:Y:S01]  /*1120*/  ISETP.GE.AND P6, PT, R27, UR11, PT ;  /* 0x0000000b1b007c0c */ /* 0x000fe2000bfc6270 */
[----:B------:R-:W-:Y:S01]  /*1130*/  IMAD R26, R13, R5, R26 ;  /* 0x000000050d1a7224 */ /* 0x000fe200078e021a */
[----:B------:R-:W-:Y:S02]  /*1140*/  ISETP.GT.AND P0, PT, R25, -0x1, !P0 ;  /* 0xffffffff1900780c */ /* 0x000fe40004704270 */
[----:B------:R-:W-:-:S02]  /*1150*/  ISETP.GT.AND P6, PT, R27, -0x1, !P6 ;  /* 0xffffffff1b00780c */ /* 0x000fc400077c4270 */
[----:B------:R-:W-:Y:S02]  /*1160*/  MOV R5, R13 ;  /* 0x0000000d00057202 */ /* 0x000fe40000000f00 */
[----:B------:R-:W-:Y:S02]  /*1170*/  PLOP3.LUT P0, PT, P6, P0, PT, 0x80, 0x8 ;  /* 0x000000000008781c */ /* 0x000fe40003701070 */
[----:B------:R-:W-:Y:S02]  /*1180*/  ISETP.GT.U32.AND P5, PT, R5, R26, PT ;  /* 0x0000001a0500720c */ /* 0x000fe40003fa4070 */
[----:B------:R-:W-:Y:S02]  /*1190*/  ISETP.GT.U32.AND P6, PT, R6, R19, PT ;  /* 0x000000130600720c */ /* 0x000fe40003fc4070 */
[----:B------:R-:W-:-:S07]  /*11a0*/  ISETP.GE.AND P1, PT, R12, RZ, PT ;  /* 0x000000ff0c00720c */ /* 0x000fce0003f26270 */
[----:B------:R-:W-:Y:S02]  /*11b0*/  @P0 IMAD R28, R12, UR11, R27 ;  /* 0x0000000b0c1c0c24 */ /* 0x000fe4000f8e021b */
[----:B------:R-:W-:Y:S02]  /*11c0*/  @!P5 IMAD.IADD R26, R26, 0x1, -R13 ;  /* 0x000000011a1ad824 */ /* 0x000fe400078e0a0d */
[----:B------:R-:W0:Y:S01]  /*11d0*/  @P0 LDC.64 R12, c[0x0][0x3d0] ;  /* 0x0000f400ff0c0b82 */ /* 0x000e220000000a00 */
[----:B------:R-:W-:Y:S01]  /*11e0*/  @!P6 IMAD.IADD R19, R19, 0x1, -R6 ;  /* 0x000000011313e824 */ /* 0x000fe200078e0a06 */
[----:B------:R-:W-:Y:S01]  /*11f0*/  ISETP.NE.AND P6, PT, R18, RZ, PT ;  /* 0x000000ff1200720c */ /* 0x000fe20003fc5270 */
[----:B------:R-:W-:-:S03]  /*1200*/  @P0 IMAD R25, R28, UR10, R25 ;  /* 0x0000000a1c190c24 */ /* 0x000fc6000f8e0219 */
[----:B------:R-:W-:-:S04]  /*1210*/  @!P1 IADD3 R19, PT, PT, -R19, RZ, RZ ;  /* 0x000000ff13139210 */ /* 0x000fc80007ffe1ff */
[----:B------:R-:W-:-:S05]  /*1220*/  SEL R19, R10, R19, !P6 ;  /* 0x000000130a137207 */ /* 0x000fca0007000000 */
[----:B------:R-:W-:-:S04]  /*1230*/  @P0 IMAD R19, R19, UR5, RZ ;  /* 0x0000000513130c24 */ /* 0x000fc8000f8e02ff */
[----:B0-----:R-:W-:Y:S02]  /*1240*/  @P0 IMAD.WIDE R12, R19, 0x8, R12 ;  /* 0x00000008130c0825 */ /* 0x001fe400078e020c */
[----:B------:R-:W0:Y:S04]  /*1250*/  @P0 LDC.64 R18, c[0x0][0x380] ;  /* 0x0000e000ff120b82 */ /* 0x000e280000000a00 */
[----:B------:R-:W2:Y:S01]  /*1260*/  @P0 LDG.E.64 R12, desc[UR8][R12.64] ;  /* 0x000000080c0c0981 */ /* 0x000ea2000c1e1b00 */
[----:B0-----:R-:W-:-:S06]  /*1270*/  @P0 IMAD.WIDE R18, R25, 0x8, R18 ;  /* 0x0000000819120825 */ /* 0x001fcc00078e0212 */
[----:B------:R-:W2:Y:S01]  /*1280*/  @P0 LDG.E.64 R18, desc[UR8][R18.64] ;  /* 0x0000000812120981 */ /* 0x000ea2000c1e1b00 */
[----:B------:R-:W-:Y:S02]  /*1290*/  ISETP.GE.U32.AND P1, PT, R26, R5, PT ;  /* 0x000000051a00720c */ /* 0x000fe40003f26070 */
[----:B------:R-:W-:Y:S01]  /*12a0*/  LOP3.LUT R25, R2, R21, RZ, 0x3c, !PT ;  /* 0x0000001502197212 */ /* 0x000fe200078e3cff */
[----:B------:R-:W-:-:S03]  /*12b0*/  @!P5 VIADD R0, R0, 0x1 ;  /* 0x000000010000d836 */ /* 0x000fc60000000000 */
[----:B------:R-:W-:-:S07]  /*12c0*/  ISETP.GE.AND P5, PT, R25, RZ, PT ;  /* 0x000000ff1900720c */ /* 0x000fce0003fa6270 */
[----:B------:R-:W-:-:S06]  /*12d0*/  @P1 VIADD R0, R0, 0x1 ;  /* 0x0000000100001836 */ /* 0x000fcc0000000000 */
[----:B------:R-:W-:-:S05]  /*12e0*/  @!P5 IMAD.MOV R0, RZ, RZ, -R0 ;  /* 0x000000ffff00d224 */ /* 0x000fca00078e0a00 */
[----:B------:R-:W-:-:S04]  /*12f0*/  SEL R24, R24, R0, !P4 ;  /* 0x0000000018187207 */ /* 0x000fc80006000000 */
[----:B------:R-:W-:-:S05]  /*1300*/  IABS R25, R24 ;  /* 0x0000001800197213 */ /* 0x000fca0000000000 */
[----:B------:R-:W-:-:S05]  /*1310*/  IMAD.HI.U32 R23, R23, R25, RZ ;  /* 0x0000001917177227 */ /* 0x000fca00078e00ff */
[----:B------:R-:W-:-:S05]  /*1320*/  IADD3 R0, PT, PT, -R23, RZ, RZ ;  /* 0x000000ff17007210 */ /* 0x000fca0007ffe1ff */
[----:B------:R-:W-:-:S05]  /*1330*/  IMAD R25, R20, R0, R25 ;  /* 0x0000000014197224 */ /* 0x000fca00078e0219 */
[----:B------:R-:W-:Y:S02]  /*1340*/  ISETP.GT.U32.AND P4, PT, R20, R25, PT ;  /* 0x000000191400720c */ /* 0x000fe40003f84070 */
[----:B------:R-:W-:-:S11]  /*1350*/  LOP3.LUT R0, R24, R9, RZ, 0x3c, !PT ;  /* 0x0000000918007212 */ /* 0x000fd600078e3cff */
[----:B------:R-:W-:-:S05]  /*1360*/  @!P4 IMAD.IADD R25, R25, 0x1, -R20 ;  /* 0x000000011919c824 */ /* 0x000fca00078e0a14 */
[----:B------:R-:W-:Y:S02]  /*1370*/  ISETP.GE.U32.AND P1, PT, R25, R20, PT ;  /* 0x000000141900720c */ /* 0x000fe40003f26070 */
[----:B------:R-:W-:Y:S01]  /*1380*/  ISETP.GE.AND P5, PT, R0, RZ, PT ;  /* 0x000000ff0000720c */ /* 0x000fe20003fa6270 */
[----:B------:R-:W-:-:S10]  /*1390*/  @!P4 VIADD R23, R23, 0x1 ;  /* 0x000000011717c836 */ /* 0x000fd40000000000 */
[----:B------:R-:W-:-:S05]  /*13a0*/  @P1 VIADD R23, R23, 0x1 ;  /* 0x0000000117171836 */ /* 0x000fca0000000000 */
[----:B------:R-:W-:-:S04]  /*13b0*/  @!P5 IADD3 R23, PT, PT, -R23, RZ, RZ ;  /* 0x000000ff1717d210 */ /* 0x000fc80007ffe1ff */
[----:B------:R-:W-:-:S04]  /*13c0*/  SEL R22, R22, R23, !P3 ;  /* 0x0000001716167207 */ /* 0x000fc80005800000 */
[----:B------:R-:W-:Y:S01]  /*13d0*/  IABS R23, R22 ;  /* 0x0000001600177213 */ /* 0x000fe20000000000 */
[----:B------:R-:W-:-:S04]  /*13e0*/  IMAD.MOV R0, RZ, RZ, -R24 ;  /* 0x000000ffff007224 */ /* 0x000fc800078e0a18 */
[----:B------:R-:W-:-:S04]  /*13f0*/  IMAD.HI.U32 R11, R11, R23, RZ ;  /* 0x000000170b0b7227 */ /* 0x000fc800078e00ff */
[----:B------:R-:W-:Y:S02]  /*1400*/  IMAD.MOV R20, RZ, RZ, -R22 ;  /* 0x000000ffff147224 */ /* 0x000fe400078e0a16 */
[----:B------:R-:W-:Y:S02]  /*1410*/  IMAD.MOV R11, RZ, RZ, -R11 ;  /* 0x000000ffff0b7224 */ /* 0x000fe400078e0a0b */
[----:B------:R-:W-:Y:S02]  /*1420*/  IMAD R21, R21, R0, R2 ;  /* 0x0000000015157224 */ /* 0x000fe400078e0202 */
[----:B------:R-:W-:Y:S02]  /*1430*/  IMAD R20, R9, R20, R24 ;  /* 0x0000001409147224 */ /* 0x000fe400078e0218 */
[----:B------:R-:W-:Y:S02]  /*1440*/  IMAD R9, R6, R11, R23 ;  /* 0x0000000b06097224 */ /* 0x000fe400078e0217 */
[----:B------:R-:W-:-:S02]  /*1450*/  IMAD R21, R21, R16, -R14 ;  /* 0x0000001015157224 */ /* 0x000fc400078e0a0e */
[----:B------:R-:W-:Y:S01]  /*1460*/  IMAD R11, R20, R17, -R15 ;  /* 0x00000011140b7224 */ /* 0x000fe200078e0a0f */
[----:B------:R-:W-:Y:S02]  /*1470*/  ISETP.GT.U32.AND P4, PT, R6, R9, PT ;  /* 0x000000090600720c */ /* 0x000fe40003f84070 */
[----:B------:R-:W-:Y:S02]  /*1480*/  ISETP.GE.AND P3, PT, R21, UR10, PT ;  /* 0x0000000a15007c0c */ /* 0x000fe4000bf66270 */
[----:B------:R-:W-:Y:S02]  /*1490*/  ISETP.GE.AND P1, PT, R11, UR11, PT ;  /* 0x0000000b0b007c0c */ /* 0x000fe4000bf26270 */
[----:B------:R-:W-:Y:S02]  /*14a0*/  ISETP.GT.AND P3, PT, R21, -0x1, !P3 ;  /* 0xffffffff1500780c */ /* 0x000fe40005f64270 */
[----:B------:R-:W-:-:S04]  /*14b0*/  ISETP.GT.AND P1, PT, R11, -0x1, !P1 ;  /* 0xffffffff0b00780c */ /* 0x000fc80004f24270 */
[----:B------:R-:W-:Y:S02]  /*14c0*/  PLOP3.LUT P1, PT, P1, P3, PT, 0x80, 0x8 ;  /* 0x000000000008781c */ /* 0x000fe40000f27070 */
[----:B------:R-:W-:-:S04]  /*14d0*/  @!P4 IADD3 R9, PT, PT, R9, -R6, RZ ;  /* 0x800000060909c210 */ /* 0x000fc80007ffe0ff */
[----:B------:R-:W-:Y:S02]  /*14e0*/  ISETP.GT.U32.AND P3, PT, R6, R9, PT ;  /* 0x000000090600720c */ /* 0x000fe40003f64070 */
[----:B------:R-:W-:-:S05]  /*14f0*/  ISETP.GE.AND P4, PT, R22, RZ, PT ;  /* 0x000000ff1600720c */ /* 0x000fca0003f86270 */
[----:B------:R-:W0:Y:S08]  /*1500*/  @P1 LDC.64 R14, c[0x0][0x380] ;  /* 0x0000e000ff0e1b82 */ /* 0x000e300000000a00 */
[----:B------:R-:W1:Y:S01]  /*1510*/  @P1 LDC.64 R16, c[0x0][0x3d0] ;  /* 0x0000f400ff101b82 */ /* 0x000e620000000a00 */
[----:B------:R-:W-:-:S04]  /*1520*/  @!P3 IMAD.IADD R9, R9, 0x1, -R6 ;  /* 0x000000010909b824 */ /* 0x000fc800078e0a06 */
[----:B------:R-:W-:Y:S02]  /*1530*/  @!P4 IMAD.MOV R9, RZ, RZ, -R9 ;  /* 0x000000ffff09c224 */ /* 0x000fe400078e0a09 */
[----:B------:R-:W-:-:S03]  /*1540*/  @P1 IMAD R22, R22, UR11, R11 ;  /* 0x0000000b16161c24 */ /* 0x000fc6000f8e020b */
[----:B------:R-:W-:Y:S01]  /*1550*/  SEL R23, R10, R9, !P6 ;  /* 0x000000090a177207 */ /* 0x000fe20007000000 */
[----:B------:R-:W-:Y:S01]  /*1560*/  @P1 IMAD R9, R22, UR10, R21 ;  /* 0x0000000a16091c24 */ /* 0x000fe2000f8e0215 */
[C---:B------:R-:W-:Y:S02]  /*1570*/  LEA R10, P3, R8.reuse, UR12, 0x3 ;  /* 0x0000000c080a7c11 */ /* 0x040fe4000f8618ff */
[----:B------:R-:W-:Y:S01]  /*1580*/  CS2R R20, SRZ ;  /* 0x0000000000147805 */ /* 0x000fe2000001ff00 */
[----:B------:R-:W-:Y:S01]  /*1590*/  @P1 IMAD R23, R23, UR5, RZ ;  /* 0x0000000517171c24 */ /* 0x000fe2000f8e02ff */
[----:B------:R-:W-:Y:S01]  /*15a0*/  LEA.HI.X R11, R8, UR13, R7, 0x3, P3 ;  /* 0x0000000d080b7c11 */ /* 0x000fe200098f1c07 */
[----:B0-----:R-:W-:-:S04]  /*15b0*/  @P1 IMAD.WIDE R14, R9, 0x8, R14 ;  /* 0x00000008090e1825 */ /* 0x001fc800078e020e */
[----:B-1----:R-:W-:Y:S01]  /*15c0*/  @P1 IMAD.WIDE R16, R23, 0x8, R16 ;  /* 0x0000000817101825 */ /* 0x002fe200078e0210 */
[----:B--2---:R-:W0:Y:S02]  /*15d0*/  @P0 DFMA R20, R12, R18, RZ ;  /* 0x000000120c14022b */ /* 0x004e2400000000ff */
[----:B0-----:R0:W-:Y:S04]  /*15e0*/  STG.E.64 desc[UR8][R10.64], R20 ;  /* 0x000000140a007986 */ /* 0x0011e8000c101b08 */
[----:B------:R-:W2:Y:S04]  /*15f0*/  @P1 LDG.E.64 R14, desc[UR8][R14.64] ;  /* 0x000000080e0e1981 */ /* 0x000ea8000c1e1b00 */
[----:B------:R-:W2:Y:S01]  /*1600*/  @P1 LDG.E.64 R16, desc[UR8][R16.64] ;  /* 0x0000000810101981 */ /* 0x000ea2000c1e1b00 */
[----:B------:R-:W-:-:S02]  /*1610*/  LEA R18, P0, R3, R10, 0x3 ;  /* 0x0000000a03127211 */ /* 0x000fc400078018ff */
[----:B------:R-:W-:Y:S01]  /*1620*/  CS2R R12, SRZ ;  /* 0x00000000000c7805 */ /* 0x000fe2000001ff00 */
[----:B------:R-:W-:Y:S01]  /*1630*/  IMAD.X R7, RZ, RZ, R7, P2 ;  /* 0x000000ffff077224 */ /* 0x000fe200010e0607 */
[C---:B------:R-:W-:Y:S02]  /*1640*/  LEA.HI.X R19, R3.reuse, R11, RZ, 0x3, P0 ;  /* 0x0000000b03137211 */ /* 0x040fe400000f1cff */
[----:B------:R-:W-:-:S04]  /*1650*/  IADD3 R8, P0, PT, R3, R2, RZ ;  /* 0x0000000203087210 */ /* 0x000fc80007f1e0ff */
[----:B------:R-:W-:Y:S02]  /*1660*/  IADD3.X R7, PT, PT, RZ, R7, RZ, P0, !PT ;  /* 0x00000007ff077210 */ /* 0x000fe400007fe4ff */
[----:B------:R-:W-:-:S04]  /*1670*/  ISETP.GE.U32.AND P0, PT, R8, UR4, PT ;  /* 0x0000000408007c0c */ /* 0x000fc8000bf06070 */
[----:B------:R-:W-:-:S15]  /*1680*/  ISETP.GE.AND.EX P0, PT, R7, UR7, PT, P0 ;  /* 0x0000000707007c0c */ /* 0x000fde000bf06300 */
[----:B------:R-:W-:-:S15]  /*1690*/  NOP ;  /* 0x0000000000007918 */ /* 0x000fde0000000000 */
[----:B------:R-:W-:-:S07]  /*16a0*/  NOP ;  /* 0x0000000000007918 */ /* 0x000fce0000000000 */
[----:B--2---:R-:W1:Y:S02]  /*16b0*/  @P1 DFMA R12, R16, R14, RZ ;  /* 0x0000000e100c122b */ /* 0x004e6400000000ff */
[----:B-1----:R0:W-:Y:S01]  /*16c0*/  STG.E.64 desc[UR8][R18.64], R12 ;  /* 0x0000000c12007986 */ /* 0x0021e2000c101b08 */
[----:B------:R-:W-:Y:S05]  /*16d0*/  @!P0 BRA `(.L_x_1608) ;  /* 0xfffffff4004c8947 */ /* 0x000fea000383ffff */
[----:B------:R-:W-:Y:S05]  /*16e0*/  EXIT ;  /* 0x000000000000794d */ /* 0x000fea0003800000 */
.L_x_1602:
        /* <DEDUP_REMOVED lines=34> */
.L_x_1610:
[----:B------:R-:W-:-:S07]  /*1910*/  MOV R0, 0x1930 ;  /* 0x0000193000007802 */ /* 0x000fce0000000f00 */
[----:B------:R-:W-:Y:S05]  /*1920*/  CALL.REL.NOINC `($__internal_51_$__cuda_sm20_div_u64) ;  /* 0x0000004c00c47944 */ /* 0x000fea0003c00000 */
[----:B------:R-:W-:Y:S02]  /*1930*/  IMAD.MOV.U32 R12, RZ, RZ, R2 ;  /* 0x000000ffff0c7224 */ /* 0x000fe400078e0002 */
[----:B------:R-:W-:-:S07]  /*1940*/  IMAD.MOV.U32 R13, RZ, RZ, R9 ;  /* 0x000000ffff0d7224 */ /* 0x000fce00078e0009 */
.L_x_1611:
[----:B------:R-:W-:Y:S05]  /*1950*/  BSYNC.RECONVERGENT B0 ;  /* 0x0000000000007941 */ /* 0x000fea0003800200 */
.L_x_1609:
        /* <DEDUP_REMOVED lines=94> */
[----:B------:R-:W-:-:S04]  /*1f40*/  @P1 IMAD R16, R16, UR11, R17 ;  /* 0x0000000b10101c24 */ /* 0x000fc8000f8e0211 */
[----:B------:R-:W-:Y:S01]  /*1f50*/  @P1 IMAD R17, R16, UR10, R21 ;  /* 0x0000000a10111c24 */ /* 0x000fe2000f8e0215 */
[----:B------:R-:W2:Y:S01]  /*1f60*/  LDCU.64 UR10, c[0x0][0x3a8] ;  /* 0x00007500ff0a77ac */ /* 0x000ea20008000a00 */
[----:B------:R-:W-:Y:S01]  /*1f70*/  @!P2 IMAD.IADD R9, R9, 0x1, -R0 ;  /* 0x000000010909a824 */ /* 0x000fe200078e0a00 */
[----:B------:R-:W3:Y:S03]  /*1f80*/  @P1 LDC.64 R10, c[0x0][0x3d0] ;  /* 0x0000f400ff0a1b82 */ /* 0x000ee60000000a00 */
[----:B------:R-:W-:-:S05]  /*1f90*/  IMAD.MOV.U32 R19, RZ, RZ, R9 ;  /* 0x000000ffff137224 */ /* 0x000fca00078e0009 */
[----:B------:R-:W-:Y:S02]  /*1fa0*/  @!P3 IADD3 R19, PT, PT, -R19, RZ, RZ ;  /* 0x000000ff1313b210 */ /* 0x000fe40007ffe1ff */
[----:B------:R-:W-:-:S05]  /*1fb0*/  @!P4 LOP3.LUT R19, RZ, R2, RZ, 0x33, !PT ;  /* 0x00000002ff13c212 */ /* 0x000fca00078e33ff */
[----:B------:R-:W-:Y:S02]  /*1fc0*/  @P1 IMAD R9, R19, UR5, RZ ;  /* 0x0000000513091c24 */ /* 0x000fe4000f8e02ff */
[----:B-1----:R-:W-:-:S04]  /*1fd0*/  @P1 IMAD.WIDE R16, R17, 0x8, R14 ;  /* 0x0000000811101825 */ /* 0x002fc800078e020e */
[----:B0-----:R-:W-:Y:S02]  /*1fe0*/  IMAD.WIDE R12, R19, 0x8, R12 ;  /* 0x00000008130c7825 */ /* 0x001fe400078e020c */
[----:B------:R-:W4:Y:S02]  /*1ff0*/  @P1 LDG.E.64 R16, desc[UR8][R16.64] ;  /* 0x0000000810101981 */ /* 0x000f24000c1e1b00 */
[----:B---3--:R-:W-:Y:S02]  /*2000*/  @P1 IMAD.WIDE R14, R9, 0x8, R10 ;  /* 0x00000008090e1825 */ /* 0x008fe400078e020a */
[----:B------:R-:W4:Y:S04]  /*2010*/  LDG.E.64 R10, desc[UR8][R12.64] ;  /* 0x000000080c0a7981 */ /* 0x000f28000c1e1b00 */
[----:B------:R-:W4:Y:S01]  /*2020*/  @P1 LDG.E.64 R14, desc[UR8][R14.64] ;  /* 0x000000080e0e1981 */ /* 0x000f22000c1e1b00 */
[----:B--2---:R-:W-:-:S04]  /*2030*/  LEA R18, P2, R8, UR10, 0x3 ;  /* 0x0000000a08127c11 */ /* 0x004fc8000f8418ff */
[----:B------:R-:W-:Y:S01]  /*2040*/  LEA.HI.X R19, R8, UR11, R7, 0x3, P2 ;  /* 0x0000000b08137c11 */ /* 0x000fe200090f1c07 */
[----:B------:R-:W-:Y:S02]  /*2050*/  IMAD.MOV.U32 R7, RZ, RZ, R6 ;  /* 0x000000ffff077224 */ /* 0x000fe400078e0006 */
[----:B------:R-:W-:Y:S01]  /*2060*/  IMAD.MOV.U32 R8, RZ, RZ, R5 ;  /* 0x000000ffff087224 */ /* 0x000fe200078e0005 */
[----:B----4-:R-:W0:Y:S02]  /*2070*/  @P1 DFMA R10, R14, R16, R10 ;  /* 0x000000100e0a122b */ /* 0x010e24000000000a */
[----:B0-----:R0:W-:Y:S04]  /*2080*/  STG.E.64 desc[UR8][R18.64], R10 ;  /* 0x0000000a12007986 */ /* 0x0011e8000c101b08 */
.L_x_1613:
[----:B------:R-:W-:Y:S05]  /*2090*/  BSYNC.RECONVERGENT B0 ;  /* 0x0000000000007941 */ /* 0x000fea0003800200 */
.L_x_1612:
        /* <DEDUP_REMOVED lines=10> */
[----:B0-----:R-:W-:Y:S01]  /*2140*/  IMAD.MOV.U32 R10, RZ, RZ, RZ ;  /* 0x000000ffff0a7224 */ /* 0x001fe200078e00ff */
[----:B-1----:R-:W-:-:S05]  /*2150*/  IADD3 R5, PT, PT, RZ, -R11, RZ ;  /* 0x8000000bff057210 */ /* 0x002fca0007ffe0ff */
[----:B------:R-:W-:-:S04]  /*2160*/  IMAD R5, R5, R4, RZ ;  /* 0x0000000405057224 */ /* 0x000fc800078e02ff */
[----:B--234-:R-:W-:-:S07]  /*2170*/  IMAD.HI.U32 R2, R11, R5, R10 ;  /* 0x000000050b027227 */ /* 0x01cfce00078e000a */
.L_x_1614:
[----:B------:R-:W0:Y:S01]  /*2180*/  LDC R25, c[0x0][0x420] ;  /* 0x00010800ff197b82 */ /* 0x000e220000000800 */
[----:B------:R-:W-:-:S05]  /*2190*/  IABS R11, R8 ;  /* 0x00000008000b7213 */ /* 0x000fca0000000000 */
[----:B------:R-:W-:Y:S02]  /*21a0*/  IMAD.HI.U32 R10, R2, R11, RZ ;  /* 0x0000000b020a7227 */ /* 0x000fe400078e00ff */
[----:B------:R-:W1:Y:S02]  /*21b0*/  LDC R19, c[0x0][0x424] ;  /* 0x00010900ff137b82 */ /* 0x000e640000000800 */
[----:B------:R-:W-:Y:S01]  /*21c0*/  IMAD.MOV R0, RZ, RZ, -R10 ;  /* 0x000000ffff007224 */ /* 0x000fe200078e0a0a */
[-C--:B0-----:R-:W-:Y:S02]  /*21d0*/  IABS R13, R25.reuse ;  /* 0x00000019000d7213 */ /* 0x081fe40000000000 */
[----:B------:R-:W-:Y:S02]  /*21e0*/  LOP3.LUT R2, R8, R25, RZ, 0x3c, !PT ;  /* 0x0000001908027212 */ /* 0x000fe400078e3cff */
[----:B------:R-:W0:Y:S01]  /*21f0*/  I2F.RP R12, R13 ;  /* 0x0000000d000c7306 */ /* 0x000e220000209400 */
[----:B------:R-:W-:Y:S01]  /*2200*/  IMAD R11, R13, R0, R11 ;  /* 0x000000000d0b7224 */ /* 0x000fe200078e020b */
[----:B------:R-:W-:-:S02]  /*2210*/  ISETP.GE.AND P3, PT, R2, RZ, PT ;  /* 0x000000ff0200720c */ /* 0x000fc40003f66270 */
[----:B-1----:R-:W-:Y:S02]  /*2220*/  IABS R9, R19 ;  /* 0x0000001300097213 */ /* 0x002fe40000000000 */
[----:B------:R-:W-:Y:S02]  /*2230*/  ISETP.GT.U32.AND P1, PT, R4, R11, PT ;  /* 0x0000000b0400720c */ /* 0x000fe40003f24070 */
[----:B------:R-:W1:Y:S01]  /*2240*/  I2F.RP R6, R9 ;  /* 0x0000000900067306 */ /* 0x000e620000209400 */
[----:B------:R-:W-:-:S07]  /*2250*/  LOP3.LUT R24, RZ, R25, RZ, 0x33, !PT ;  /* 0x00000019ff187212 */ /* 0x000fce00078e33ff */
[----:B0-----:R-:W0:Y:S03]  /*2260*/  MUFU.RCP R12, R12 ;  /* 0x0000000c000c7308 */ /* 0x001e260000001000 */
[----:B------:R-:W-:Y:S02]  /*2270*/  @!P1 IADD3 R11, PT, PT, R11, -R13, RZ ;  /* 0x8000000d0b0b9210 */ /* 0x000fe40007ffe0ff */
[----:B------:R-:W-:Y:S02]  /*2280*/  @!P1 IADD3 R10, PT, PT, R10, 0x1, RZ ;  /* 0x000000010a0a9810 */ /* 0x000fe40007ffe0ff */
[----:B------:R-:W-:Y:S01]  /*2290*/  ISETP.GE.U32.AND P0, PT, R11, R4, PT ;  /* 0x000000040b00720c */ /* 0x000fe20003f06070 */
[----:B-1----:R-:W1:Y:S01]  /*22a0*/  MUFU.RCP R6, R6 ;  /* 0x0000000600067308 */ /* 0x002e620000001000 */
[----:B0-----:R-:W-:-:S11]  /*22b0*/  VIADD R5, R12, 0xffffffe ;  /* 0x0ffffffe0c057836 */ /* 0x001fd60000000000 */
[----:B------:R-:W-:Y:S01]  /*22c0*/  @P0 VIADD R10, R10, 0x1 ;  /* 0x000000010a0a0836 */ /* 0x000fe20000000000 */
[----:B------:R-:W-:Y:S01]  /*22d0*/  ISETP.NE.AND P0, PT, R25, RZ, PT ;  /* 0x000000ff1900720c */ /* 0x000fe20003f05270 */
[----:B------:R-:W0:Y:S03]  /*22e0*/  F2I.FTZ.U32.TRUNC.NTZ R5, R5 ;  /* 0x0000000500057305 */ /* 0x000e26000021f000 */
[----:B------:R-:W-:Y:S01]  /*22f0*/  @!P3 IADD3 R10, PT, PT, -R10, RZ, RZ ;  /* 0x000000ff0a0ab210 */ /* 0x000fe20007ffe1ff */
[----:B-1----:R-:W-:Y:S02]  /*2300*/  VIADD R11, R6, 0xffffffe ;  /* 0x0ffffffe060b7836 */ /* 0x002fe40000000000 */
[----:B------:R-:W1:Y:S01]  /*2310*/  LDC R6, c[0x0][0x410] ;  /* 0x00010400ff067b82 */ /* 0x000e620000000800 */
[----:B------:R-:W-:Y:S01]  /*2320*/  SEL R12, R24, R10, !P0 ;  /* 0x0000000a180c7207 */ /* 0x000fe20004000000 */
[----:B------:R-:W-:-:S02]  /*2330*/  IMAD.MOV.U32 R10, RZ, RZ, RZ ;  /* 0x000000ffff0a7224 */ /* 0x000fc400078e00ff */
[----:B------:R-:W2:Y:S02]  /*2340*/  F2I.FTZ.U32.TRUNC.NTZ R11, R11 ;  /* 0x0000000b000b7305 */ /* 0x000ea4000021f000 */
[----:B------:R-:W-:-:S04]  /*2350*/  IMAD.MOV R21, RZ, RZ, -R12 ;  /* 0x000000ffff157224 */ /* 0x000fc800078e0a0c */
[----:B------:R-:W-:Y:S02]  /*2360*/  IMAD R21, R25, R21, R8 ;  /* 0x0000001519157224 */ /* 0x000fe400078e0208 */
[----:B0-----:R-:W-:-:S04]  /*2370*/  IMAD.MOV R0, RZ, RZ, -R5 ;  /* 0x000000ffff007224 */ /* 0x001fc800078e0a05 */
[----:B------:R-:W-:Y:S01]  /*2380*/  IMAD.MOV.U32 R4, RZ, RZ, R0 ;  /* 0x000000ffff047224 */ /* 0x000fe200078e0000 */
[----:B------:R-:W-:Y:S01]  /*2390*/  IADD3 R0, P2, PT, R3, R8, RZ ;  /* 0x0000000803007210 */ /* 0x000fe20007f5e0ff */
[----:B--2---:R-:W-:Y:S02]  /*23a0*/  IMAD.MOV R16, RZ, RZ, -R11 ;  /* 0x000000ffff107224 */ /* 0x004fe400078e0a0b */
[----:B------:R-:W-:Y:S01]  /*23b0*/  IMAD R15, R4, R13, RZ ;  /* 0x0000000d040f7224 */ /* 0x000fe200078e02ff */
[----:B------:R-:W-:Y:S01]  /*23c0*/  IABS R17, R0 ;  /* 0x0000000000117213 */ /* 0x000fe20000000000 */
[----:B------:R-:W-:-:S04]  /*23d0*/  IMAD.MOV.U32 R4, RZ, RZ, RZ ;  /* 0x000000ffff047224 */ /* 0x000fc800078e00ff */
[----:B------:R-:W-:Y:S01]  /*23e0*/  IMAD.HI.U32 R2, R5, R15, R4 ;  /* 0x0000000f05027227 */ /* 0x000fe200078e0004 */
[----:B-1----:R-:W-:-:S03]  /*23f0*/  IABS R5, R6 ;  /* 0x0000000600057213 */ /* 0x002fc60000000000 */
[----:B------:R-:W-:Y:S01]  /*2400*/  IMAD R15, R16, R9, RZ ;  /* 0x00000009100f7224 */ /* 0x000fe200078e02ff */
[----:B------:R-:W-:Y:S01]  /*2410*/  IABS R16, R12 ;  /* 0x0000000c00107213 */ /* 0x000fe20000000000 */
[----:B------:R-:W-:Y:S01]  /*2420*/  IMAD.HI.U32 R14, R2, R17, RZ ;  /* 0x00000011020e7227 */ /* 0x000fe200078e00ff */
[----:B------:R-:W0:Y:S03]  /*2430*/  I2F.RP R18, R5 ;  /* 0x0000000500127306 */ /* 0x000e260000209400 */
[----:B------:R-:W-:Y:S02]  /*2440*/  IMAD.MOV R4, RZ, RZ, -R14 ;  /* 0x000000ffff047224 */ /* 0x000fe400078e0a0e */
[----:B------:R-:W-:-:S04]  /*2450*/  IMAD.HI.U32 R10, R11, R15, R10 ;  /* 0x0000000f0b0a7227 */ /* 0x000fc800078e000a */
[----:B------:R-:W-:Y:S02]  /*2460*/  IMAD R17, R13, R4, R17 ;  /* 0x000000040d117224 */ /* 0x000fe400078e0211 */
[----:B------:R-:W-:Y:S02]  /*2470*/  IMAD.MOV.U32 R4, RZ, RZ, R13 ;  /* 0x000000ffff047224 */ /* 0x000fe400078e000d */
[----:B------:R-:W-:Y:S01]  /*2480*/  IMAD.HI.U32 R15, R10, R16, RZ ;  /* 0x000000100a0f7227 */ /* 0x000fe200078e00ff */
[----:B0-----:R-:W0:Y:S02]  /*2490*/  MUFU.RCP R18, R18 ;  /* 0x0000001200127308 */ /* 0x001e240000001000 */
[----:B------:R-:W-:Y:S02]  /*24a0*/  ISETP.GT.U32.AND P4, PT, R4, R17, PT ;  /* 0x000000110400720c */ /* 0x000fe40003f84070 */
[----:B------:R-:W-:-:S05]  /*24b0*/  IADD3 R11, PT, PT, -R15, RZ, RZ ;  /* 0x000000ff0f0b7210 */ /* 0x000fca0007ffe1ff */
[----:B------:R-:W-:Y:S01]  /*24c0*/  IMAD R16, R9, R11, R16 ;  /* 0x0000000b09107224 */ /* 0x000fe200078e0210 */
[----:B------:R-:W-:-:S04]  /*24d0*/  LOP3.LUT R11, R0, R25, RZ, 0x3c, !PT ;  /* 0x00000019000b7212 */ /* 0x000fc800078e3cff */
[----:B------:R-:W-:Y:S01]  /*24e0*/  ISETP.GT.U32.AND P1, PT, R9, R16, PT ;  /* 0x000000100900720c */ /* 0x000fe20003f24070 */
[----:B------:R-:W-:Y:S01]  /*24f0*/  @!P4 IMAD.IADD R17, R17, 0x1, -R13 ;  /* 0x000000011111c824 */ /* 0x000fe200078e0a0d */
[----:B------:R-:W-:Y:S01]  /*2500*/  ISETP.GE.AND P5, PT, R11, RZ, PT ;  /* 0x000000ff0b00720c */ /* 0x000fe20003fa6270 */
[----:B------:R-:W-:Y:S01]  /*2510*/  @!P4 VIADD R14, R14, 0x1 ;  /* 0x000000010e0ec836 */ /* 0x000fe20000000000 */
[----:B------:R-:W-:Y:S02]  /*2520*/  LOP3.LUT R13, R12, R19, RZ, 0x3c, !PT ;  /* 0x000000130c0d7212 */ /* 0x000fe400078e3cff */
[----:B------:R-:W-:Y:S02]  /*2530*/  ISETP.GE.U32.AND P3, PT, R17, R4, PT ;  /* 0x000000041100720c */ /* 0x000fe40003f66070 */
[----:B0-----:R-:W-:Y:S02]  /*2540*/  IADD3 R11, PT, PT, R18, 0xffffffe, RZ ;  /* 0x0ffffffe120b7810 */ /* 0x001fe40007ffe0ff */
[----:B------:R-:W-:-:S02]  /*2550*/  ISETP.GE.AND P4, PT, R13, RZ, PT ;  /* 0x000000ff0d00720c */ /* 0x000fc40003f86270 */
[----:B------:R-:W-:Y:S01]  /*2560*/  LOP3.LUT R13, RZ, R19, RZ, 0x33, !PT ;  /* 0x00000013ff0d7212 */ /* 0x000fe200078e33ff */
[----:B------:R-:W-:Y:S01]  /*2570*/  @!P1 IMAD.IADD R16, R16, 0x1, -R9 ;  /* 0x0000000110109824 */ /* 0x000fe200078e0a09 */
[----:B------:R-:W0:Y:S01]  /*2580*/  F2I.FTZ.U32.TRUNC.NTZ R11, R11 ;  /* 0x0000000b000b7305 */ /* 0x000e22000021f000 */
[----:B------:R-:W-:-:S04]  /*2590*/  @!P1 VIADD R15, R15, 0x1 ;  /* 0x000000010f0f9836 */ /* 0x000fc80000000000 */
[----:B------:R-:W-:Y:S01]  /*25a0*/  @P3 VIADD R14, R14, 0x1 ;  /* 0x000000010e0e3836 */ /* 0x000fe20000000000 */
[----:B------:R-:W-:-:S03]  /*25b0*/  ISETP.GE.U32.AND P3, PT, R16, R9, PT ;  /* 0x000000091000720c */ /* 0x000fc60003f66070 */
[----:B------:R-:W-:-:S05]  /*25c0*/  @!P5 IMAD.MOV R14, RZ, RZ, -R14 ;  /* 0x000000ffff0ed224 */ /* 0x000fca00078e0a0e */
[----:B------:R-:W-:Y:S01]  /*25d0*/  SEL R24, R24, R14, !P0 ;  /* 0x0000000e18187207 */ /* 0x000fe20004000000 */
[----:B0-----:R-:W-:-:S03]  /*25e0*/  IMAD.MOV R14, RZ, RZ, -R11 ;  /* 0x000000ffff0e7224 */ /* 0x001fc600078e0a0b */
[----:B------:R-:W-:Y:S01]  /*25f0*/  IABS R20, R24 ;  /* 0x0000001800147213 */ /* 0x000fe20000000000 */
[----:B------:R-:W-:Y:S01]  /*2600*/  IMAD R23, R14, R5, RZ ;  /* 0x000000050e177224 */ /* 0x000fe200078e02ff */
[----:B------:R-:W-:Y:S02]  /*2610*/  @P3 IADD3 R15, PT, PT, R15, 0x1, RZ ;  /* 0x000000010f0f3810 */ /* 0x000fe40007ffe0ff */
[----:B------:R-:W-:Y:S01]  /*2620*/  ISETP.NE.AND P3, PT, R19, RZ, PT ;  /* 0x000000ff1300720c */ /* 0x000fe20003f65270 */
[----:B------:R-:W-:-:S04]  /*2630*/  IMAD.HI.U32 R17, R10, R20, RZ ;  /* 0x000000140a117227 */ /* 0x000fc800078e00ff */
[----:B------:R-:W-:Y:S01]  /*2640*/  @!P4 IMAD.MOV R15, RZ, RZ, -R15 ;  /* 0x000000ffff0fc224 */ /* 0x000fe200078e0a0f */
[----:B------:R-:W-:Y:S01]  /*2650*/  IADD3 R18, PT, PT, -R17, RZ, RZ ;  /* 0x000000ff11127210 */ /* 0x000fe20007ffe1ff */
[----:B------:R-:W-:-:S03]  /*2660*/  IMAD.MOV.U32 R10, RZ, RZ, RZ ;  /* 0x000000ffff0a7224 */ /* 0x000fc600078e00ff */
[----:B------:R-:W-:Y:S01]  /*2670*/  SEL R16, R13, R15, !P3 ;  /* 0x0000000f0d107207 */ /* 0x000fe20005800000 */
[----:B------:R-:W-:Y:S01]  /*2680*/  IMAD.HI.U32 R23, R11, R23, R10 ;  /* 0x000000170b177227 */ /* 0x000fe200078e000a */
[----:B------:R-:W0:Y:S02]  /*2690*/  LDC.64 R14, c[0x0][0x430] ;  /* 0x00010c00ff0e7b82 */ /* 0x000e240000000a00 */
[----:B------:R-:W-:Y:S01]  /*26a0*/  IABS R22, R16 ;  /* 0x0000001000167213 */ /* 0x000fe20000000000 */
[----:B------:R-:W-:-:S04]  /*26b0*/  IMAD R20, R9, R18, R20 ;  /* 0x0000001209147224 */ /* 0x000fc800078e0214 */
[----:B------:R-:W-:Y:S01]  /*26c0*/  IMAD.HI.U32 R18, R23, R22, RZ ;  /* 0x0000001617127227 */ /* 0x000fe200078e00ff */
[----:B------:R-:W0:Y:S01]  /*26d0*/  LDC.64 R10, c[0x0][0x438] ;  /* 0x00010e00ff0a7b82 */ /* 0x000e220000000a00 */
[----:B------:R-:W-:Y:S02]  /*26e0*/  ISETP.GT.U32.AND P4, PT, R9, R20, PT ;  /* 0x000000140900720c */ /* 0x000fe40003f84070 */
[----:B------:R-:W-:-:S04]  /*26f0*/  IMAD.MOV R18, RZ, RZ, -R18 ;  /* 0x000000ffff127224 */ /* 0x000fc800078e0a12 */
[----:B------:R-:W-:Y:S02]  /*2700*/  IMAD R18, R5, R18, R22 ;  /* 0x0000001205127224 */ /* 0x000fe400078e0216 */
[----:B------:R-:W-:-:S03]  /*2710*/  IMAD.MOV R22, RZ, RZ, -R16 ;  /* 0x000000ffff167224 */ /* 0x000fc600078e0a10 */
[----:B------:R-:W-:Y:S01]  /*2720*/  ISETP.GT.U32.AND P6, PT, R5, R18, PT ;  /* 0x000000120500720c */ /* 0x000fe20003fc4070 */
[----:B------:R-:W-:Y:S01]  /*2730*/  IMAD R12, R19, R22, R12 ;  /* 0x00000016130c7224 */ /* 0x000fe200078e020c */
[----:B------:R-:W-:Y:S01]  /*2740*/  @!P4 IADD3 R20, PT, PT, R20, -R9, RZ ;  /* 0x800000091414c210 */ /* 0x000fe20007ffe0ff */
[----:B------:R-:W-:-:S03]  /*2750*/  @!P4 VIADD R17, R17, 0x1 ;  /* 0x000000011111c836 */ /* 0x000fc60000000000 */
[----:B------:R-:W-:Y:S02]  /*2760*/  ISETP.GE.U32.AND P5, PT, R20, R9, PT ;  /* 0x000000091400720c */ /* 0x000fe40003fa6070 */
[----:B------:R-:W-:Y:S01]  /*2770*/  LOP3.LUT R9, R24, R19, RZ, 0x3c, !PT ;  /* 0x0000001318097212 */ /* 0x000fe200078e3cff */
[----:B0-----:R-:W-:-:S03]  /*2780*/  IMAD R22, R21, R14, -R10 ;  /* 0x0000000e15167224 */ /* 0x001fc600078e0a0a */
[----:B------:R-:W-:Y:S01]  /*2790*/  ISETP.GE.AND P4, PT, R9, RZ, PT ;  /* 0x000000ff0900720c */ /* 0x000fe20003f86270 */
[----:B------:R-:W-:Y:S02]  /*27a0*/  IMAD R27, R12, R15, -R11 ;  /* 0x0000000f0c1b7224 */ /* 0x000fe400078e0a0b */
[----:B------:R-:W-:Y:S01]  /*27b0*/  @!P6 IMAD.IADD R18, R18, 0x1, -R5 ;  /* 0x000000011212e824 */ /* 0x000fe200078e0a05 */
[C---:B------:R-:W-:Y:S02]  /*27c0*/  ISETP.GE.AND P1, PT, R22.reuse, UR10, PT ;  /* 0x0000000a16007c0c */ /* 0x040fe4000bf26270 */
[----:B------:R-:W-:Y:S01]  /*27d0*/  ISETP.GE.AND P0, PT, R27, UR11, PT ;  /* 0x0000000b1b007c0c */ /* 0x000fe2000bf06270 */
[----:B------:R-:W-:Y:S01]  /*27e0*/  @P5 VIADD R17, R17, 0x1 ;  /* 0x0000000111115836 */ /* 0x000fe20000000000 */
[----:B------:R-:W-:Y:S02]  /*27f0*/  ISETP.GT.AND P1, PT, R22, -0x1, !P1 ;  /* 0xffffffff1600780c */ /* 0x000fe40004f24270 */
[----:B------:R-:W-:-:S03]  /*2800*/  ISETP.GT.AND P0, PT, R27, -0x1, !P0 ;  /* 0xffffffff1b00780c */ /* 0x000fc60004704270 */
[----:B------:R-:W-:Y:S02]  /*2810*/  @!P4 IADD3 R17, PT, PT, -R17, RZ, RZ ;  /* 0x000000ff1111c210 */ /* 0x000fe40007ffe1ff */
[----:B------:R-:W-:Y:S02]  /*2820*/  PLOP3.LUT P1, PT, P0, P1, PT, 0x80, 0x8 ;  /* 0x000000000008781c */ /* 0x000fe40000723070 */
[----:B------:R-:W-:Y:S02]  /*2830*/  ISETP.GT.U32.AND P0, PT, R5, R18, PT ;  /* 0x000000120500720c */ /* 0x000fe40003f04070 */
[----:B------:R-:W-:Y:S02]  /*2840*/  SEL R9, R13, R17, !P3 ;  /* 0x000000110d097207 */ /* 0x000fe40005800000 */
[----:B------:R-:W-:Y:S01]  /*2850*/  ISETP.GE.AND P3, PT, R16, RZ, PT ;  /* 0x000000ff1000720c */ /* 0x000fe20003f66270 */
[----:B------:R-:W0:Y:S01]  /*2860*/  LDC.64 R12, c[0x0][0x3f8] ;  /* 0x0000fe00ff0c7b82 */ /* 0x000e220000000a00 */
[----:B------:R-:W-:-:S02]  /*2870*/  ISETP.NE.AND P4, PT, R6, RZ, PT ;  /* 0x000000ff0600720c */ /* 0x000fc40003f85270 */
[----:B------:R-:W-:-:S03]  /*2880*/  LOP3.LUT R6, RZ, R6, RZ, 0x33, !PT ;  /* 0x00000006ff067212 */ /* 0x000fc600078e33ff */
[----:B------:R-:W-:Y:S02]  /*2890*/  @P1 IMAD R27, R16, UR11, R27 ;  /* 0x0000000b101b1c24 */ /* 0x000fe4000f8e021b */
[----:B------:R-:W1:Y:S01]  /*28a0*/  @P1 LDC.64 R16, c[0x0][0x3d0] ;  /* 0x0000f400ff101b82 */ /* 0x000e620000000a00 */
[----:B------:R-:W-:Y:S02]  /*28b0*/  @!P0 IMAD.IADD R18, R18, 0x1, -R5 ;  /* 0x0000000112128824 */ /* 0x000fe400078e0a05 */
[----:B------:R-:W-:Y:S02]  /*28c0*/  @P1 IMAD R29, R27, UR10, R22 ;  /* 0x0000000a1b1d1c24 */ /* 0x000fe4000f8e0216 */
[----:B------:R-:W-:Y:S02]  /*28d0*/  @!P3 IMAD.MOV R18, RZ, RZ, -R18 ;  /* 0x000000ffff12b224 */ /* 0x000fe400078e0a12 */
[----:B------:R-:W-:Y:S01]  /*28e0*/  IMAD.MOV R22, RZ, RZ, -R9 ;  /* 0x000000ffff167224 */ /* 0x000fe200078e0a09 */
[----:B------:R-:W2:Y:S02]  /*28f0*/  @P1 LDC.64 R20, c[0x0][0x380] ;  /* 0x0000e000ff141b82 */ /* 0x000ea40000000a00 */
[----:B------:R-:W-:Y:S01]  /*2900*/  SEL R27, R6, R18, !P4 ;  /* 0x00000012061b7207 */ /* 0x000fe20006000000 */
[----:B------:R-:W-:-:S04]  /*2910*/  IMAD R22, R19, R22, R24 ;  /* 0x0000001613167224 */ /* 0x000fc800078e0218 */
[----:B------:R-:W-:-:S04]  /*2920*/  @P1 IMAD R19, R27, UR5, RZ ;  /* 0x000000051b131c24 */ /* 0x000fc8000f8e02ff */
[----:B-1----:R-:W-:-:S04]  /*2930*/  @P1 IMAD.WIDE R16, R19, 0x8, R16 ;  /* 0x0000000813101825 */ /* 0x002fc800078e0210 */
[----:B0-----:R-:W-:Y:S02]  /*2940*/  IMAD.WIDE R18, R27, 0x8, R12 ;  /* 0x000000081b127825 */ /* 0x001fe400078e020c */
[----:B------:R-:W3:Y:S02]  /*2950*/  @P1 LDG.E.64 R16, desc[UR8][R16.64] ;  /* 0x0000000810101981 */ /* 0x000ee4000c1e1b00 */
[----:B--2---:R-:W-:Y:S02]  /*2960*/  @P1 IMAD.WIDE R20, R29, 0x8, R20 ;  /* 0x000000081d141825 */ /* 0x004fe400078e0214 */
[----:B------:R-:W3:Y:S04]  /*2970*/  LDG.E.64 R18, desc[UR8][R18.64] ;  /* 0x0000000812127981 */ /* 0x000ee8000c1e1b00 */
[----:B------:R-:W3:Y:S01]  /*2980*/  @P1 LDG.E.64 R20, desc[UR8][R20.64] ;  /* 0x0000000814141981 */ /* 0x000ee2000c1e1b00 */
[----:B------:R-:W-:-:S05]  /*2990*/  IADD3 R24, PT, PT, -R24, RZ, RZ ;  /* 0x000000ff18187210 */ /* 0x000fca0007ffe1ff */
[----:B------:R-:W-:Y:S01]  /*29a0*/  IMAD R25, R25, R24, R0 ;  /* 0x0000001819197224 */ /* 0x000fe200078e0200 */
[----:B------:R-:W-:-:S05]  /*29b0*/  IABS R24, R9 ;  /* 0x0000000900187213 */ /* 0x000fca0000000000 */
[----:B------:R-:W-:-:S04]  /*29c0*/  IMAD.HI.U32 R23, R23, R24, RZ ;  /* 0x0000001817177227 */ /* 0x000fc800078e00ff */
[----:B------:R-:W-:-:S04]  /*29d0*/  IMAD.MOV R23, RZ, RZ, -R23 ;  /* 0x000000ffff177224 */ /* 0x000fc800078e0a17 */
[----:B------:R-:W-:Y:S02]  /*29e0*/  IMAD R24, R5, R23, R24 ;  /* 0x0000001705187224 */ /* 0x000fe400078e0218 */
[----:B------:R-:W-:Y:S02]  /*29f0*/  IMAD R23, R25, R14, -R10 ;  /* 0x0000000e19177224 */ /* 0x000fe400078e0a0a */
[----:B------:R-:W-:Y:S01]  /*2a00*/  IMAD R22, R22, R15, -R11 ;  /* 0x0000000f16167224 */ /* 0x000fe200078e0a0b */
[----:B------:R-:W-:Y:S02]  /*2a10*/  ISETP.GT.U32.AND P5, PT, R5, R24, PT ;  /* 0x000000180500720c */ /* 0x000fe40003fa4070 */
[C---:B------:R-:W-:Y:S02]  /*2a20*/  ISETP.GE.AND P3, PT, R23.reuse, UR10, PT ;  /* 0x0000000a17007c0c */ /* 0x040fe4000bf66270 */
[----:B------:R-:W-:Y:S02]  /*2a30*/  ISETP.GE.AND P0, PT, R22, UR11, PT ;  /* 0x0000000b16007c0c */ /* 0x000fe4000bf06270 */
[----:B------:R-:W-:-:S02]  /*2a40*/  ISETP.GT.AND P3, PT, R23, -0x1, !P3 ;  /* 0xffffffff1700780c */ /* 0x000fc40005f64270 */
[----:B------:R-:W-:-:S04]  /*2a50*/  ISETP.GT.AND P0, PT, R22, -0x1, !P0 ;  /* 0xffffffff1600780c */ /* 0x000fc80004704270 */
[----:B------:R-:W-:Y:S01]  /*2a60*/  PLOP3.LUT P0, PT, P0, P3, PT, 0x80, 0x8 ;  /* 0x000000000008781c */ /* 0x000fe20000707070 */
[----:B------:R-:W-:-:S05]  /*2a70*/  @!P5 IMAD.IADD R24, R24, 0x1, -R5 ;  /* 0x000000011818d824 */ /* 0x000fca00078e0a05 */
[----:B------:R-:W-:Y:S02]  /*2a80*/  ISETP.GT.U32.AND P3, PT, R5, R24, PT ;  /* 0x000000180500720c */ /* 0x000fe40003f64070 */
[----:B------:R-:W-:-:S05]  /*2a90*/  ISETP.GE.AND P5, PT, R9, RZ, PT ;  /* 0x000000ff0900720c */ /* 0x000fca0003fa6270 */
[----:B------:R-:W0:Y:S08]  /*2aa0*/  @P0 LDC.64 R10, c[0x0][0x380] ;  /* 0x0000e000ff0a0b82 */ /* 0x000e300000000a00 */
[----:B------:R-:W1:Y:S01]  /*2ab0*/  @P0 LDC.64 R14, c[0x0][0x3d0] ;  /* 0x0000f400ff0e0b82 */ /* 0x000e620000000a00 */
[----:B------:R-:W-:-:S05]  /*2ac0*/  @!P3 IMAD.IADD R24, R24, 0x1, -R5 ;  /* 0x000000011818b824 */ /* 0x000fca00078e0a05 */
[----:B------:R-:W-:-:S04]  /*2ad0*/  @!P5 IADD3 R24, PT, PT, -R24, RZ, RZ ;  /* 0x000000ff1818d210 */ /* 0x000fc80007ffe1ff */
[----:B------:R-:W-:Y:S01]  /*2ae0*/  SEL R27, R6, R24, !P4 ;  /* 0x00000018061b7207 */ /* 0x000fe20006000000 */
[----:B------:R-:W-:Y:S01]  /*2af0*/  @P0 IMAD R6, R9, UR11, R22 ;  /* 0x0000000b09060c24 */ /* 0x000fe2000f8e0216 */
[----:B------:R-:W-:-:S03]  /*2b00*/  LEA R22, P3, R8, UR12, 0x3 ;  /* 0x0000000c08167c11 */ /* 0x000fc6000f8618ff */
[----:B------:R-:W-:Y:S02]  /*2b10*/  @P0 IMAD R25, R6, UR10, R23 ;  /* 0x0000000a06190c24 */ /* 0x000fe4000f8e0217 */
[----:B------:R-:W-:Y:S01]  /*2b20*/  @P0 IMAD R5, R27, UR5, RZ ;  /* 0x000000051b050c24 */ /* 0x000fe2000f8e02ff */
[----:B------:R-:W-:Y:S01]  /*2b30*/  LEA.HI.X R23, R8, UR13, R7, 0x3, P3 ;  /* 0x0000000d08177c11 */ /* 0x000fe200098f1c07 */
[----:B0-----:R-:W-:-:S04]  /*2b40*/  @P0 IMAD.WIDE R24, R25, 0x8, R10 ;  /* 0x0000000819180825 */ /* 0x001fc800078e020a */
[----:B------:R-:W-:-:S04]  /*2b50*/  IMAD.WIDE R12, R27, 0x8, R12 ;  /* 0x000000081b0c7825 */ /* 0x000fc800078e020c */
[----:B-1----:R-:W-:Y:S01]  /*2b60*/  @P0 IMAD.WIDE R14, R5, 0x8, R14 ;  /* 0x00000008050e0825 */ /* 0x002fe200078e020e */
[----:B---3--:R-:W0:Y:S02]  /*2b70*/  @P1 DFMA R18, R16, R20, R18 ;  /* 0x000000141012122b */ /* 0x008e240000000012 */
[----:B0-----:R0:W-:Y:S04]  /*2b80*/  STG.E.64 desc[UR8][R22.64], R18 ;  /* 0x0000001216007986 */ /* 0x0011e8000c101b08 */
[----:B------:R-:W2:Y:S04]  /*2b90*/  @P0 LDG.E.64 R24, desc[UR8][R24.64] ;  /* 0x0000000818180981 */ /* 0x000ea8000c1e1b00 */
[----:B------:R-:W2:Y:S04]  /*2ba0*/  LDG.E.64 R10, desc[UR8][R12.64] ;  /* 0x000000080c0a7981 */ /* 0x000ea8000c1e1b00 */
[----:B------:R-:W2:Y:S01]  /*2bb0*/  @P0 LDG.E.64 R14, desc[UR8][R14.64] ;  /* 0x000000080e0e0981 */ /* 0x000ea2000c1e1b00 */
[----:B------:R-:W-:Y:S01]  /*2bc0*/  LEA R16, P1, R3, R22, 0x3 ;  /* 0x0000001603107211 */ /* 0x000fe200078218ff */
[----:B------:R-:W-:-:S03]  /*2bd0*/  IMAD.X R7, RZ, RZ, R7, P2 ;  /* 0x000000ffff077224 */ /* 0x000fc600010e0607 */
[----:B------:R-:W-:-:S15]  /*2be0*/  LEA.HI.X R17, R3, R23, RZ, 0x3, P1 ;  /* 0x0000001703117211 */ /* 0x000fde00008f1cff */
[----:B------:R-:W-:-:S15]  /*2bf0*/  NOP ;  /* 0x0000000000007918 */ /* 0x000fde0000000000 */
[----:B------:R-:W-:-:S15]  /*2c00*/  NOP ;  /* 0x0000000000007918 */ /* 0x000fde0000000000 */
[----:B--2---:R-:W1:Y:S01]  /*2c10*/  @P0 DFMA R10, R14, R24, R10 ;  /* 0x000000180e0a022b */ /* 0x004e62000000000a */
[----:B------:R-:W-:Y:S01]  /*2c20*/  IADD3 R8, P0, PT, R3, R0, RZ ;  /* 0x0000000003087210 */ /* 0x000fe20007f1e0ff */
[----:B-1----:R0:W-:Y:S04]  /*2c30*/  STG.E.64 desc[UR8][R16.64], R10 ;  /* 0x0000000a10007986 */ /* 0x0021e8000c101b08 */
[----:B------:R-:W-:Y:S01]  /*2c40*/  IMAD.X R7, RZ, RZ, R7, P0 ;  /* 0x000000ffff077224 */ /* 0x000fe200000e0607 */
[----:B------:R-:W-:-:S04]  /*2c50*/  ISETP.GE.U32.AND P0, PT, R8, UR4, PT ;  /* 0x0000000408007c0c */ /* 0x000fc8000bf06070 */
[----:B------:R-:W-:-:S13]  /*2c60*/  ISETP.GE.AND.EX P0, PT, R7, UR7, PT, P0 ;  /* 0x0000000707007c0c */ /* 0x000fda000bf06300 */
[----:B0-----:R-:W-:Y:S05]  /*2c70*/  @!P0 BRA `(.L_x_1614) ;  /* 0xfffffff400408947 */ /* 0x001fea000383ffff */
[----:B------:R-:W-:Y:S05]  /*2c80*/  EXIT ;  /* 0x000000000000794d */ /* 0x000fea0003800000 */
.L_x_1601:
        /* <DEDUP_REMOVED lines=38> */
.L_x_1617:
[----:B------:R-:W-:-:S07]  /*2ef0*/  MOV R0, 0x2f10 ;  /* 0x00002f1000007802 */ /* 0x000fce0000000f00 */
[----:B------:R-:W-:Y:S05]  /*2f00*/  CALL.REL.NOINC `($__internal_51_$__cuda_sm20_div_u64) ;  /* 0x00000038004c7944 */ /* 0x000fea0003c00000 */
[----:B------:R-:W-:Y:S01]  /*2f10*/  MOV R12, R2 ;  /* 0x00000002000c7202 */ /* 0x000fe20000000f00 */
[----:B------:R-:W-:-:S07]  /*2f20*/  IMAD.MOV.U32 R13, RZ, RZ, R9 ;  /* 0x000000ffff0d7224 */ /* 0x000fce00078e0009 */
.L_x_1618:
[----:B------:R-:W-:Y:S05]  /*2f30*/  BSYNC.RECONVERGENT B0 ;  /* 0x0000000000007941 */ /* 0x000fea0003800200 */
.L_x_1616:
[----:B------:R-:W-:Y:S01]  /*2f40*/  IADD3 R0, P1, PT, R12, R10, RZ ;  /* 0x0000000a0c007210 */ /* 0x000fe20007f3e0ff */
[----:B------:R-:W-:Y:S03]  /*2f50*/  BSSY.RECONVERGENT B0, `(.L_x_1619) ;  /* 0x000009b000007945 */ /* 0x000fe60003800200 */
[----:B------:R-:W-:-:S04]  /*2f60*/  LOP3.LUT R2, R0, 0x1, RZ, 0xc0, !PT ;  /* 0x0000000100027812 */ /* 0x000fc800078ec0ff */
[----:B------:R-:W-:Y:S01]  /*2f70*/  ISETP.NE.U32.AND P0, PT, R2, 0x1, PT ;  /* 0x000000010200780c */ /* 0x000fe20003f05070 */
[----:B------:R-:W-:-:S03]  /*2f80*/  IMAD.X R2, RZ, RZ, R13, P1 ;  /* 0x000000ffff027224 */ /* 0x000fc600008e060d */
[----:B------:R-:W-:-:S13]  /*2f90*/  ISETP.NE.U32.AND.EX P0, PT, RZ, RZ, PT, P0 ;  /* 0x000000ffff00720c */ /* 0x000fda0003f05100 */
[----:B------:R-:W-:Y:S05]  /*2fa0*/  @!P0 BRA `(.L_x_1620) ;  /* 0x0000000800548947 */ /* 0x000fea0003800000 */
[----:B------:R-:W0:Y:S01]  /*2fb0*/  LDC R9, c[0x0][0x420] ;  /* 0x00010800ff097b82 */ /* 0x000e220000000800 */
[----:B------:R-:W-:Y:S07]  /*2fc0*/  BSSY.RECONVERGENT B1, `(.L_x_1621) ;  /* 0x000008d000017945 */ /* 0x000fee0003800200 */
[----:B------:R-:W1:Y:S01]  /*2fd0*/  LDC R4, c[0x0][0x424] ;  /* 0x00010900ff047b82 */ /* 0x000e620000000800 */
[----:B0-----:R-:W-:-:S04]  /*2fe0*/  IABS R11, R9 ;  /* 0x00000009000b7213 */ /* 0x001fc80000000000 */
[----:B------:R-:W0:Y:S01]  /*2ff0*/  I2F.RP R14, R11 ;  /* 0x0000000b000e7306 */ /* 0x000e220000209400 */
[----:B-1----:R-:W-:-:S07]  /*3000*/  IABS R16, R4 ;  /* 0x0000000400107213 */ /* 0x002fce0000000000 */
[----:B0-----:R-:W0:Y:S02]  /*3010*/  MUFU.RCP R14, R14 ;  /* 0x0000000e000e7308 */ /* 0x001e240000001000 */
[----:B0-----:R-:W-:Y:S01]  /*3020*/  VIADD R12, R14, 0xffffffe ;  /* 0x0ffffffe0e0c7836 */ /* 0x001fe20000000000 */
[----:B------:R-:W-:-:S05]  /*3030*/  IABS R14, R8 ;  /* 0x00000008000e7213 */ /* 0x000fca0000000000 */
[----:B------:R0:W1:Y:S02]  /*3040*/  F2I.FTZ.U32.TRUNC.NTZ R13, R12 ;  /* 0x0000000c000d7305 */ /* 0x000064000021f000 */
[----:B0-----:R-:W-:Y:S01]  /*3050*/  IMAD.MOV.U32 R12, RZ, RZ, RZ ;  /* 0x000000ffff0c7224 */ /* 0x001fe200078e00ff */
[----:B-1----:R-:W-:-:S05]  /*3060*/  IADD3 R10, PT, PT, RZ, -R13, RZ ;  /* 0x8000000dff0a7210 */ /* 0x002fca0007ffe0ff */
        /* <DEDUP_REMOVED lines=13> */
[----:B------:R-:W-:Y:S01]  /*3140*/  ISETP.GE.U32.AND P1, PT, R12, R11, PT ;  /* 0x0000000b0c00720c */ /* 0x000fe20003f26070 */
[----:B------:R-:W-:Y:S01]  /*3150*/  IMAD.MOV.U32 R12, RZ, RZ, RZ ;  /* 0x000000ffff0c7224 */ /* 0x000fe200078e00ff */
[----:B------:R-:W-:-:S03]  /*3160*/  LOP3.LUT R11, R8, R9, RZ, 0x3c, !PT ;  /* 0x00000009080b7212 */ /* 0x000fc600078e3cff */
[----:B------:R-:W0:Y:S01]  /*3170*/  F2I.FTZ.U32.TRUNC.NTZ R13, R13 ;  /* 0x0000000d000d7305 */ /* 0x000e22000021f000 */
[----:B------:R-:W-:-:S07]  /*3180*/  ISETP.GE.AND P2, PT, R11, RZ, PT ;  /* 0x000000ff0b00720c */ /* 0x000fce0003f46270 */
[----:B------:R-:W-:-:S06]  /*3190*/  @P1 VIADD R17, R17, 0x1 ;  /* 0x0000000111111836 */ /* 0x000fcc0000000000 */
[----:B------:R-:W-:Y:S01]  /*31a0*/  @!P2 IMAD.MOV R17, RZ, RZ, -R17 ;  /* 0x000000ffff11a224 */ /* 0x000fe200078e0a11 */
[----:B0-----:R-:W-:Y:S02]  /*31b0*/  IADD3 R11, PT, PT, RZ, -R13, RZ ;  /* 0x8000000dff0b7210 */ /* 0x001fe40007ffe0ff */
[----:B------:R-:W-:-:S03]  /*31c0*/  @!P0 LOP3.LUT R17, RZ, R9, RZ, 0x33, !PT ;  /* 0x00000009ff118212 */ /* 0x000fc600078e33ff */
[----:B------:R-:W-:Y:S01]  /*31d0*/  IMAD R11, R11, R10, RZ ;  /* 0x0000000a0b0b7224 */ /* 0x000fe200078e02ff */
[----:B------:R-:W-:Y:S01]  /*31e0*/  IABS R14, R17 ;  /* 0x00000011000e7213 */ /* 0x000fe20000000000 */
[----:B------:R-:W-:Y:S02]  /*31f0*/  IMAD.MOV R18, RZ, RZ, -R17 ;  /* 0x000000ffff127224 */ /* 0x000fe400078e0a11 */
[----:B------:R-:W-:-:S04]  /*3200*/  IMAD.HI.U32 R12, R13, R11, R12 ;  /* 0x0000000b0d0c7227 */ /* 0x000fc800078e000c */
[----:B------:R-:W-:Y:S02]  /*3210*/  IMAD.MOV.U32 R11, RZ, RZ, R14 ;  /* 0x000000ffff0b7224 */ /* 0x000fe400078e000e */
[----:B------:R-:W0:Y:S01]  /*3220*/  LDC.64 R14, c[0x0][0x438] ;  /* 0x00010e00ff0e7b82 */ /* 0x000e220000000a00 */
        /* <DEDUP_REMOVED lines=10> */
[----:B------:R-:W-:Y:S01]  /*32d0*/  LOP3.LUT R10, R17, R4, RZ, 0x3c, !PT ;  /* 0x00000004110a7212 */ /* 0x000fe200078e3cff */
[----:B0-----:R-:W-:-:S03]  /*32e0*/  IMAD R9, R9, R12, -R14 ;  /* 0x0000000c09097224 */ /* 0x001fc600078e0a0e */
[----:B------:R-:W-:Y:S02]  /*32f0*/  ISETP.GE.AND P2, PT, R10, RZ, PT ;  /* 0x000000ff0a00720c */ /* 0x000fe40003f46270 */
[----:B------:R-:W0:Y:S05]  /*3300*/  LDC.64 R10, c[0x0][0x418] ;  /* 0x00010600ff0a7b82 */ /* 0x000e2a0000000a00 */
[----:B------:R-:W-:-:S06]  /*3310*/  @P0 VIADD R16, R16, 0x1 ;  /* 0x0000000110100836 */ /* 0x000fcc0000000000 */
[----:B------:R-:W-:Y:S02]  /*3320*/  @!P2 IADD3 R16, PT, PT, -R16, RZ, RZ ;  /* 0x000000ff1010a210 */ /* 0x000fe40007ffe1ff */
[----:B------:R-:W-:-:S05]  /*3330*/  @!P1 LOP3.LUT R16, RZ, R4, RZ, 0x33, !PT ;  /* 0x00000004ff109212 */ /* 0x000fca00078e33ff */
[----:B------:R-:W-:-:S04]  /*3340*/  IMAD.MOV R19, RZ, RZ, -R16 ;  /* 0x000000ffff137224 */ /* 0x000fc800078e0a10 */
[----:B------:R-:W-:Y:S01]  /*3350*/  IMAD R4, R4, R19, R17 ;  /* 0x0000001304047224 */ /* 0x000fe200078e0211 */
[----:B0-----:R-:W-:-:S03]  /*3360*/  ISETP.GE.AND P1, PT, R9, R10, PT ;  /* 0x0000000a0900720c */ /* 0x001fc60003f26270 */
[----:B------:R-:W-:Y:S01]  /*3370*/  IMAD R4, R4, R13, -R15 ;  /* 0x0000000d04047224 */ /* 0x000fe200078e0a0f */
[----:B------:R-:W-:Y:S02]  /*3380*/  CS2R R12, SRZ ;  /* 0x00000000000c7805 */ /* 0x000fe4000001ff00 */
[----:B------:R-:W-:Y:S02]  /*3390*/  ISETP.GT.AND P1, PT, R9, -0x1, !P1 ;  /* 0xffffffff0900780c */ /* 0x000fe40004f24270 */
[----:B------:R-:W-:-:S04]  /*33a0*/  ISETP.GE.AND P0, PT, R4, R11, PT ;  /* 0x0000000b0400720c */ /* 0x000fc80003f06270 */
        /* <DEDUP_REMOVED lines=11> */
[----:B0-----:R-:W-:Y:S01]  /*3460*/  IMAD.MOV.U32 R12, RZ, RZ, RZ ;  /* 0x000000ffff0c7224 */ /* 0x001fe200078e00ff */
[----:B--2---:R-:W-:-:S05]  /*3470*/  IADD3 R19, PT, PT, RZ, -R13, RZ ;  /* 0x8000000dff137210 */ /* 0x004fca0007ffe0ff */
[----:B------:R-:W-:-:S04]  /*3480*/  IMAD R19, R19, R14, RZ ;  /* 0x0000000e13137224 */ /* 0x000fc800078e02ff */
[----:B------:R-:W-:Y:S01]  /*3490*/  IMAD.HI.U32 R20, R13, R19, R12 ;  /* 0x000000130d147227 */ /* 0x000fe200078e000c */
[----:B-1----:R-:W-:-:S03]  /*34a0*/  IABS R19, R17 ;  /* 0x0000001100137213 */ /* 0x002fc60000000000 */
[----:B------:R-:W-:-:S04]  /*34b0*/  IMAD.MOV.U32 R13, RZ, RZ, R21 ;  /* 0x000000ffff0d7224 */ /* 0x000fc800078e0015 */
        /* <DEDUP_REMOVED lines=11> */
[----:B------:R-:W-:Y:S01]  /*3570*/  ISETP.GE.U32.AND P0, PT, R13, R14, PT ;  /* 0x0000000e0d00720c */ /* 0x000fe20003f06070 */
[----:B0-----:R-:W-:-:S04]  /*3580*/  VIADD R12, R20, 0xffffffe ;  /* 0x0ffffffe140c7836 */ /* 0x001fc80000000000 */
[----:B------:R0:W1:Y:S08]  /*3590*/  F2I.FTZ.U32.TRUNC.NTZ R13, R12 ;  /* 0x0000000c000d7305 */ /* 0x000070000021f000 */
[----:B------:R-:W-:-:S05]  /*35a0*/  @P0 VIADD R18, R18, 0x1 ;  /* 0x0000000112120836 */ /* 0x000fca0000000000 */
[----:B------:R-:W-:Y:S01]  /*35b0*/  @!P2 IADD3 R18, PT, PT, -R18, RZ, RZ ;  /* 0x000000ff1212a210 */ /* 0x000fe20007ffe1ff */
[----:B0-----:R-:W-:Y:S01]  /*35c0*/  IMAD.MOV.U32 R12, RZ, RZ, RZ ;  /* 0x000000ffff0c7224 */ /* 0x001fe200078e00ff */
        /* <DEDUP_REMOVED lines=17> */
[--C-:B------:R-:W-:Y:S01]  /*36e0*/  @!P2 IMAD.IADD R14, R14, 0x1, -R19.reuse ;  /* 0x000000010e0ea824 */ /* 0x100fe200078e0a13 */
[----:B------:R-:W-:Y:S01]  /*36f0*/  @!P2 IADD3 R20, PT, PT, R20, 0x1, RZ ;  /* 0x000000011414a810 */ /* 0x000fe20007ffe0ff */
[----:B------:R-:W-:Y:S02]  /*3700*/  @!P4 IMAD.IADD R12, R12, 0x1, -R19 ;  /* 0x000000010c0cc824 */ /* 0x000fe400078e0a13 */
[----:B------:R-:W-:Y:S01]  /*3710*/  @!P4 VIADD R21, R21, 0x1 ;  /* 0x000000011515c836 */ /* 0x000fe20000000000 */
[-C--:B------:R-:W-:Y:S02]  /*3720*/  ISETP.GE.U32.AND P0, PT, R14, R19.reuse, PT ;  /* 0x000000130e00720c */ /* 0x080fe40003f06070 */
[----:B------:R-:W-:Y:S01]  /*3730*/  ISETP.GE.U32.AND P1, PT, R12, R19, PT ;  /* 0x000000130c00720c */ /* 0x000fe20003f26070 */
[----:B------:R-:W0:Y:S01]  /*3740*/  LDC.64 R14, c[0x0][0x380] ;  /* 0x0000e000ff0e7b82 */ /* 0x000e220000000a00 */
[----:B------:R-:W-:-:S04]  /*3750*/  LOP3.LUT R12, R16, R17, RZ, 0x3c, !PT ;  /* 0x00000011100c7212 */ /* 0x000fc800078e3cff */
[----:B------:R-:W-:-:S03]  /*3760*/  ISETP.GE.AND P5, PT, R12, RZ, PT ;  /* 0x000000ff0c00720c */ /* 0x000fc60003fa6270 */
[----:B------:R-:W1:Y:S02]  /*3770*/  LDC.64 R12, c[0x0][0x3d0] ;  /* 0x0000f400ff0c7b82 */ /* 0x000e640000000a00 */
[----:B------:R-:W-:Y:S01]  /*3780*/  @P0 VIADD R20, R20, 0x1 ;  /* 0x0000000114140836 */ /* 0x000fe20000000000 */
[----:B------:R-:W-:Y:S01]  /*3790*/  ISETP.NE.AND P0, PT, R17, RZ, PT ;  /* 0x000000ff1100720c */ /* 0x000fe20003f05270 */
[----:B------:R-:W-:Y:S01]  /*37a0*/  @P1 VIADD R21, R21, 0x1 ;  /* 0x0000000115151836 */ /* 0x000fe20000000000 */
[----:B------:R-:W-:Y:S02]  /*37b0*/  LOP3.LUT R17, RZ, R17, RZ, 0x33, !PT ;  /* 0x00000011ff117212 */ /* 0x000fe400078e33ff */
[----:B------:R-:W-:-:S03]  /*37c0*/  @!P3 IADD3 R20, PT, PT, -R20, RZ, RZ ;  /* 0x000000ff1414b210 */ /* 0x000fc60007ffe1ff */
[----:B------:R-:W-:Y:S01]  /*37d0*/  @!P5 IMAD.MOV R21, RZ, RZ, -R21 ;  /* 0x000000ffff15d224 */ /* 0x000fe200078e0a15 */
[----:B------:R-:W-:-:S04]  /*37e0*/  SEL R20, R17, R20, !P0 ;  /* 0x0000001411147207 */ /* 0x000fc80004000000 */
[----:B------:R-:W-:-:S05]  /*37f0*/  SEL R17, R17, R21, !P0 ;  /* 0x0000001511117207 */ /* 0x000fca0004000000 */
[----:B------:R-:W-:-:S04]  /*3800*/  IMAD R17, R18, R20, R17 ;  /* 0x0000001412117224 */ /* 0x000fc800078e0211 */
[----:B------:R-:W-:Y:S02]  /*3810*/  IMAD R17, R17, R11, R4 ;  /* 0x0000000b11117224 */ /* 0x000fe400078e0204 */
[----:B------:R-:W-:Y:S02]  /*3820*/  IMAD R11, R16, UR5, RZ ;  /* 0x00000005100b7c24 */ /* 0x000fe4000f8e02ff */
[----:B------:R-:W-:Y:S02]  /*3830*/  IMAD R17, R17, R10, R9 ;  /* 0x0000000a11117224 */ /* 0x000fe400078e0209 */
[----:B-1----:R-:W-:-:S04]  /*3840*/  IMAD.WIDE R10, R11, 0x8, R12 ;  /* 0x000000080b0a7825 */ /* 0x002fc800078e020c */
[----:B0-----:R-:W-:Y:S02]  /*3850*/  IMAD.WIDE R14, R17, 0x8, R14 ;  /* 0x00000008110e7825 */ /* 0x001fe400078e020e */
[----:B------:R-:W2:Y:S04]  /*3860*/  LDG.E.64 R10, desc[UR8][R10.64] ;  /* 0x000000080a0a7981 */ /* 0x000ea8000c1e1b00 */
[----:B------:R-:W2:Y:S02]  /*3870*/  LDG.E.64 R14, desc[UR8][R14.64] ;  /* 0x000000080e0e7981 */ /* 0x000ea4000c1e1b00 */
[----:B--2---:R0:W1:Y:S02]  /*3880*/  DFMA R12, R10, R14, RZ ;  /* 0x0000000e0a0c722b */ /* 0x00406400000000ff */
.L_x_1622:
[----:B------:R-:W-:Y:S05]  /*3890*/  BSYNC.RECONVERGENT B1 ;  /* 0x0000000000017941 */ /* 0x000fea0003800200 */
.L_x_1621:
[----:B------:R-:W0:Y:S02]  /*38a0*/  LDCU.64 UR10, c[0x0][0x3a8] ;  /* 0x00007500ff0a77ac */ /* 0x000e240008000a00 */
[----:B0-----:R-:W-:-:S04]  /*38b0*/  LEA R10, P0, R8, UR10, 0x3 ;  /* 0x0000000a080a7c11 */ /* 0x001fc8000f8018ff */
[----:B------:R-:W-:Y:S01]  /*38c0*/  LEA.HI.X R11, R8, UR11, R7, 0x3, P0 ;  /* 0x0000000b080b7c11 */ /* 0x000fe200080f1c07 */
[----:B------:R-:W-:Y:S02]  /*38d0*/  IMAD.MOV.U32 R8, RZ, RZ, R5 ;  /* 0x000000ffff087224 */ /* 0x000fe400078e0005 */
[----:B------:R-:W-:Y:S02]  /*38e0*/  IMAD.MOV.U32 R7, RZ, RZ, R6 ;  /* 0x000000ffff077224 */ /* 0x000fe400078e0006 */
[----:B-1----:R0:W-:Y:S05]  /*38f0*/  STG.E.64 desc[UR8][R10.64], R12 ;  /* 0x0000000c0a007986 */ /* 0x0021ea000c101b08 */
.L_x_1620:
[----:B------:R-:W-:Y:S05]  /*3900*/  BSYNC.RECONVERGENT B0 ;  /* 0x0000000000007941 */ /* 0x000fea0003800200 */
.L_x_1619:
        /* <DEDUP_REMOVED lines=13> */
[----:B0-----:R-:W-:-:S02]  /*39e0*/  IADD3 R10, PT, PT, R2, 0xffffffe, RZ ;  /* 0x0ffffffe020a7810 */ /* 0x001fc40007ffe0ff */
[----:B------:R-:W-:-:S05]  /*39f0*/  IABS R2, R4 ;  /* 0x0000000400027213 */ /* 0x000fca0000000000 */
[----:B------:R0:W1:Y:S01]  /*3a00*/  F2I.FTZ.U32.TRUNC.NTZ R11, R10 ;  /* 0x0000000a000b7305 */ /* 0x000062000021f000 */
[----:B------:R-:W-:-:S04]  /*3a10*/  LOP3.LUT R4, R4, R5, RZ, 0x3c, !PT ;  /* 0x0000000504047212 */ /* 0x000fc800078e3cff */
[----:B------:R-:W-:Y:S01]  /*3a20*/  ISETP.GE.AND P2, PT, R4, RZ, PT ;  /* 0x000000ff0400720c */ /* 0x000fe20003f46270 */
[----:B0-----:R-:W-:Y:S02]  /*3a30*/  IMAD.MOV.U32 R10, RZ, RZ, RZ ;  /* 0x000000ffff0a7224 */ /* 0x001fe400078e00ff */
[----:B-1----:R-:W-:-:S04]  /*3a40*/  IMAD.MOV R13, RZ, RZ, -R11 ;  /* 0x000000ffff0d7224 */ /* 0x002fc800078e0a0b */
[----:B------:R-:W-:-:S04]  /*3a50*/  IMAD R13, R13, R0, RZ ;  /* 0x000000000d0d7224 */ /* 0x000fc800078e02ff */
[----:B------:R-:W-:Y:S01]  /*3a60*/  IMAD.HI.U32 R13, R11, R13, R10 ;  /* 0x0000000d0b0d7227 */ /* 0x000fe200078e000a */
[----:B------:R-:W-:-:S05]  /*3a70*/  IADD3 R10, PT, PT, R6, 0xffffffe, RZ ;  /* 0x0ffffffe060a7810 */ /* 0x000fca0007ffe0ff */
[----:B------:R-:W-:-:S04]  /*3a80*/  IMAD.HI.U32 R13, R13, R2, RZ ;  /* 0x000000020d0d7227 */ /* 0x000fc800078e00ff */
[----:B------:R-:W-:-:S04]  /*3a90*/  IMAD.MOV R11, RZ, RZ, -R13 ;  /* 0x000000ffff0b7224 */ /* 0x000fc800078e0a0d */
[C---:B------:R-:W-:Y:S02]  /*3aa0*/  IMAD R15, R0.reuse, R11, R2 ;  /* 0x0000000b000f7224 */ /* 0x040fe400078e0202 */
[----:B------:R0:W1:Y:S03]  /*3ab0*/  F2I.FTZ.U32.TRUNC.NTZ R11, R10 ;  /* 0x0000000a000b7305 */ /* 0x000066000021f000 */
[----:B------:R-:W-:Y:S01]  /*3ac0*/  ISETP.GT.U32.AND P0, PT, R0, R15, PT ;  /* 0x0000000f0000720c */ /* 0x000fe20003f04070 */
[----:B0-----:R-:W-:Y:S01]  /*3ad0*/  IMAD.MOV.U32 R10, RZ, RZ, RZ ;  /* 0x000000ffff0a7224 */ /* 0x001fe200078e00ff */
[----:B-1----:R-:W-:-:S11]  /*3ae0*/  IADD3 R2, PT, PT, RZ, -R11, RZ ;  /* 0x8000000bff027210 */ /* 0x002fd60007ffe0ff */
[----:B------:R-:W-:Y:S02]  /*3af0*/  @!P0 IMAD.IADD R15, R15, 0x1, -R0 ;  /* 0x000000010f0f8824 */ /* 0x000fe400078e0a00 */
[----:B------:R-:W-:Y:S01]  /*3b00*/  @!P0 VIADD R13, R13, 0x1 ;  /* 0x000000010d0d8836 */ /* 0x000fe20000000000 */
[----:B------:R-:W-:Y:S01]  /*3b10*/  ISETP.NE.AND P0, PT, R5, RZ, PT ;  /* 0x000000ff0500720c */ /* 0x000fe20003f05270 */
[----:B------:R-:W-:Y:S01]  /*3b20*/  IMAD R23, R2, R9, RZ ;  /* 0x0000000902177224 */ /* 0x000fe200078e02ff */
[----:B------:R-:W-:-:S03]  /*3b30*/  ISETP.GE.U32.AND P1, PT, R15, R0, PT ;  /* 0x000000000f00720c */ /* 0x000fc60003f26070 */
[----:B------:R-:W-:-:S10]  /*3b40*/  IMAD.HI.U32 R23, R11, R23, R10 ;  /* 0x000000170b177227 */ /* 0x000fd400078e000a */
[----:B------:R-:W-:-:S04]  /*3b50*/  @P1 VIADD R13, R13, 0x1 ;  /* 0x000000010d0d1836 */ /* 0x000fc80000000000 */
[----:B------:R-:W-:-:S04]  /*3b60*/  IMAD.MOV.U32 R0, RZ, RZ, R13 ;  /* 0x000000ffff007224 */ /* 0x000fc800078e000d */
[----:B------:R-:W-:Y:S01]  /*3b70*/  @!P2 IMAD.MOV R0, RZ, RZ, -R0 ;  /* 0x000000ffff00a224 */ /* 0x000fe200078e0a00 */
[----:B--23--:R-:W-:-:S07]  /*3b80*/  @!P0 LOP3.LUT R0, RZ, R5, RZ, 0x33, !PT ;  /* 0x00000005ff008212 */ /* 0x00cfce00078e33ff */
.L_x_1627:
[----:B------:R-:W0:Y:S01]  /*3b90*/  LDC R2, c[0x0][0x424] ;  /* 0x00010900ff027b82 */ /* 0x000e220000000800 */
[----:B------:R-:W-:Y:S01]  /*3ba0*/  IABS R10, R8 ;  /* 0x00000008000a7213 */ /* 0x000fe20000000000 */
[----:B------:R-:W-:Y:S04]  /*3bb0*/  BSSY.RECONVERGENT B0, `(.L_x_1623) ;  /* 0x000007a000007945 */ /* 0x000fe80003800200 */
[----:B------:R-:W-:Y:S02]  /*3bc0*/  IMAD.HI.U32 R23, R23, R10, RZ ;  /* 0x0000000a17177227 */ /* 0x000fe400078e00ff */
[----:B------:R-:W1:Y:S03]  /*3bd0*/  LDC R5, c[0x0][0x420] ;  /* 0x00010800ff057b82 */ /* 0x000e660000000800 */
[----:B------:R-:W-:-:S02]  /*3be0*/  IADD3 R11, PT, PT, -R23, RZ, RZ ;  /* 0x000000ff170b7210 */ /* 0x000fc40007ffe1ff */
[-C--:B0-----:R-:W-:Y:S02]  /*3bf0*/  IABS R4, R2.reuse ;  /* 0x0000000200047213 */ /* 0x081fe40000000000 */
[----:B------:R-:W-:Y:S02]  /*3c00*/  LOP3.LUT R22, RZ, R2, RZ, 0x33, !PT ;  /* 0x00000002ff167212 */ /* 0x000fe400078e33ff */
[----:B------:R-:W0:Y:S01]  /*3c10*/  I2F.RP R12, R4 ;  /* 0x00000004000c7306 */ /* 0x000e220000209400 */
[-C--:B-1----:R-:W-:Y:S02]  /*3c20*/  IABS R6, R5.reuse ;  /* 0x0000000500067213 */ /* 0x082fe40000000000 */
[----:B------:R-:W-:Y:S02]  /*3c30*/  ISETP.NE.AND P3, PT, R5, RZ, PT ;  /* 0x000000ff0500720c */ /* 0x000fe40003f65270 */
[----:B------:R-:W-:Y:S01]  /*3c40*/  LOP3.LUT R20, RZ, R5, RZ, 0x33, !PT ;  /* 0x00000005ff147212 */ /* 0x000fe200078e33ff */
[----:B------:R-:W-:-:S05]  /*3c50*/  IMAD R10, R6, R11, R10 ;  /* 0x0000000b060a7224 */ /* 0x000fca00078e020a */
[----:B------:R-:W-:Y:S01]  /*3c60*/  ISETP.GT.U32.AND P1, PT, R9, R10, PT ;  /* 0x0000000a0900720c */ /* 0x000fe20003f24070 */
[----:B0-----:R-:W0:-:S12]  /*3c70*/  MUFU.RCP R12, R12 ;  /* 0x0000000c000c7308 */ /* 0x001e180000001000 */
[----:B------:R-:W-:Y:S02]  /*3c80*/  @!P1 IMAD.IADD R10, R10, 0x1, -R6 ;  /* 0x000000010a0a9824 */ /* 0x000fe400078e0a06 */
[----:B------:R-:W-:-:S03]  /*3c90*/  @!P1 VIADD R23, R23, 0x1 ;  /* 0x0000000117179836 */ /* 0x000fc60000000000 */
[----:B------:R-:W-:Y:S01]  /*3ca0*/  ISETP.GE.U32.AND P0, PT, R10, R9, PT ;  /* 0x000000090a00720c */ /* 0x000fe20003f06070 */
[----:B0-----:R-:W-:Y:S01]  /*3cb0*/  VIADD R11, R12, 0xffffffe ;  /* 0x0ffffffe0c0b7836 */ /* 0x001fe20000000000 */
[----:B------:R-:W-:Y:S01]  /*3cc0*/  LOP3.LUT R9, R8, R5, RZ, 0x3c, !PT ;  /* 0x0000000508097212 */ /* 0x000fe200078e3cff */
[----:B------:R-:W-:-:S03]  /*3cd0*/  IMAD.MOV.U32 R10, RZ, RZ, RZ ;  /* 0x000000ffff0a7224 */ /* 0x000fc600078e00ff */
[----:B------:R-:W-:Y:S01]  /*3ce0*/  ISETP.GE.AND P2, PT, R9, RZ, PT ;  /* 0x000000ff0900720c */ /* 0x000fe20003f46270 */
[----:B------:R-:W0:Y:S06]  /*3cf0*/  F2I.FTZ.U32.TRUNC.NTZ R11, R11 ;  /* 0x0000000b000b7305 */ /* 0x000e2c000021f000 */
[----:B------:R-:W-:-:S06]  /*3d00*/  @P0 IADD3 R23, PT, PT, R23, 0x1, RZ ;  /* 0x0000000117170810 */ /* 0x000fcc0007ffe0ff */
[----:B------:R-:W-:Y:S01]  /*3d10*/  @!P2 IMAD.MOV R23, RZ, RZ, -R23 ;  /* 0x000000ffff17a224 */ /* 0x000fe200078e0a17 */
[----:B------:R-:W-:Y:S01]  /*3d20*/  ISETP.NE.AND P2, PT, R2, RZ, PT ;  /* 0x000000ff0200720c */ /* 0x000fe20003f45270 */
[----:B0-----:R-:W-:-:S03]  /*3d30*/  IMAD.MOV R21, RZ, RZ, -R11 ;  /* 0x000000ffff157224 */ /* 0x001fc600078e0a0b */
[----:B------:R-:W-:Y:S01]  /*3d40*/  SEL R9, R20, R23, !P3 ;  /* 0x0000001714097207 */ /* 0x000fe20005800000 */
[----:B------:R-:W-:-:S03]  /*3d50*/  IMAD R21, R21, R4, RZ ;  /* 0x0000000415157224 */ /* 0x000fc600078e02ff */
[----:B------:R-:W-:Y:S01]  /*3d60*/  IABS R12, R9 ;  /* 0x00000009000c7213 */ /* 0x000fe20000000000 */
[----:B------:R-:W-:Y:S02]  /*3d70*/  IMAD.MOV R16, RZ, RZ, -R9 ;  /* 0x000000ffff107224 */ /* 0x000fe400078e0a09 */
[----:B------:R-:W-:Y:S01]  /*3d80*/  IMAD.HI.U32 R21, R11, R21, R10 ;  /* 0x000000150b157227 */ /* 0x000fe200078e000a */
[----:B------:R-:W-:Y:S02]  /*3d90*/  MOV R11, R12 ;  /* 0x0000000c000b7202 */ /* 0x000fe40000000f00 */
[----:B------:R-:W0:Y:S03]  /*3da0*/  LDC.64 R12, c[0x0][0x438] ;  /* 0x00010e00ff0c7b82 */ /* 0x000e260000000a00 */
[----:B------:R-:W-:-:S04]  /*3db0*/  IMAD.HI.U32 R14, R21, R11, RZ ;  /* 0x0000000b150e7227 */ /* 0x000fc800078e00ff */
[----:B------:R-:W-:-:S04]  /*3dc0*/  IMAD.MOV R10, RZ, RZ, -R14 ;  /* 0x000000ffff0a7224 */ /* 0x000fc800078e0a0e */
[----:B------:R-:W-:Y:S01]  /*3dd0*/  IMAD R11, R4, R10, R11 ;  /* 0x0000000a040b7224 */ /* 0x000fe200078e020b */
[----:B------:R-:W-:-:S04]  /*3de0*/  LOP3.LUT R10, R9, R2, RZ, 0x3c, !PT ;  /* 0x00000002090a7212 */ /* 0x000fc800078e3cff */
[----:B------:R-:W-:Y:S02]  /*3df0*/  ISETP.GT.U32.AND P1, PT, R4, R11, PT ;  /* 0x0000000b0400720c */ /* 0x000fe40003f24070 */
[----:B------:R-:W-:-:S11]  /*3e00*/  ISETP.GE.AND P4, PT, R10, RZ, PT ;  /* 0x000000ff0a00720c */ /* 0x000fd60003f86270 */
[----:B------:R-:W-:Y:S02]  /*3e10*/  @!P1 IMAD.IADD R11, R11, 0x1, -R4 ;  /* 0x000000010b0b9824 */ /* 0x000fe400078e0a04 */
[----:B------:R-:W-:-:S03]  /*3e20*/  @!P1 VIADD R14, R14, 0x1 ;  /* 0x000000010e0e9836 */ /* 0x000fc60000000000 */
[----:B------:R-:W-:Y:S02]  /*3e30*/  ISETP.GE.U32.AND P0, PT, R11, R4, PT ;  /* 0x000000040b00720c */ /* 0x000fe40003f06070 */
[----:B------:R-:W0:Y:S11]  /*3e40*/  LDC.64 R10, c[0x0][0x430] ;  /* 0x00010c00ff0a7b82 */ /* 0x000e360000000a00 */
[----:B------:R-:W-:-:S05]  /*3e50*/  @P0 IADD3 R14, PT, PT, R14, 0x1, RZ ;  /* 0x000000010e0e0810 */ /* 0x000fca0007ffe0ff */
[----:B------:R-:W-:Y:S02]  /*3e60*/  IMAD.MOV.U32 R17, RZ, RZ, R14 ;  /* 0x000000ffff117224 */ /* 0x000fe400078e000e */
[----:B------:R-:W1:Y:S02]  /*3e70*/  LDC.64 R14, c[0x0][0x418] ;  /* 0x00010600ff0e7b82 */ /* 0x000e640000000a00 */
[----:B------:R-:W-:-:S05]  /*3e80*/  @!P4 IMAD.MOV R17, RZ, RZ, -R17 ;  /* 0x000000ffff11c224 */ /* 0x000fca00078e0a11 */
[----:B------:R-:W-:Y:S01]  /*3e90*/  SEL R18, R22, R17, !P2 ;  /* 0x0000001116127207 */ /* 0x000fe20005000000 */
[----:B------:R-:W-:-:S03]  /*3ea0*/  IMAD R17, R5, R16, R8 ;  /* 0x0000001005117224 */ /* 0x000fc600078e0208 */
[----:B------:R-:W-:-:S05]  /*3eb0*/  IADD3 R24, PT, PT, -R18, RZ, RZ ;  /* 0x000000ff12187210 */ /* 0x000fca0007ffe1ff */
[----:B------:R-:W-:Y:S02]  /*3ec0*/  IMAD R24, R2, R24, R9 ;  /* 0x0000001802187224 */ /* 0x000fe400078e0209 */
[----:B0-----:R-:W-:Y:S01]  /*3ed0*/  IMAD R9, R17, R10, -R12 ;  /* 0x0000000a11097224 */ /* 0x001fe200078e0a0c */
[----:B------:R-:W-:Y:S01]  /*3ee0*/  CS2R R16, SRZ ;  /* 0x0000000000107805 */ /* 0x000fe2000001ff00 */
[----:B------:R-:W-:-:S03]  /*3ef0*/  IMAD R24, R24, R11, -R13 ;  /* 0x0000000b18187224 */ /* 0x000fc600078e0a0d */
[C---:B-1----:R-:W-:Y:S02]  /*3f00*/  ISETP.GE.AND P1, PT, R9.reuse, R14, PT ;  /* 0x0000000e0900720c */ /* 0x042fe40003f26270 */
[C---:B------:R-:W-:Y:S02]  /*3f10*/  ISETP.GE.AND P0, PT, R24.reuse, R15, PT ;  /* 0x0000000f1800720c */ /* 0x040fe40003f06270 */
[----:B------:R-:W-:Y:S02]  /*3f20*/  ISETP.GT.AND P1, PT, R9, -0x1, !P1 ;  /* 0xffffffff0900780c */ /* 0x000fe40004f24270 */
[----:B------:R-:W-:-:S04]  /*3f30*/  ISETP.GT.AND P0, PT, R24, -0x1, !P0 ;  /* 0xffffffff1800780c */ /* 0x000fc80004704270 */
[----:B------:R-:W-:-:S13]  /*3f40*/  PLOP3.LUT P0, PT, P0, P1, PT, 0x80, 0x8 ;  /* 0x000000000008781c */ /* 0x000fda0000703070 */
[----:B------:R-:W-:Y:S05]  /*3f50*/  @!P0 BRA `(.L_x_1624) ;  /* 0x0000000000fc8947 */ /* 0x000fea0003800000 */
[----:B------:R-:W0:Y:S01]  /*3f60*/  LDC R19, c[0x0][0x410] ;  /* 0x00010400ff137b82 */ /* 0x000e220000000800 */
[----:B------:R-:W-:Y:S02]  /*3f70*/  IABS R26, R18 ;  /* 0x00000012001a7213 */ /* 0x000fe40000000000 */
[----:B0-----:R-:W-:-:S04]  /*3f80*/  IABS R23, R19 ;  /* 0x0000001300177213 */ /* 0x001fc80000000000 */
[----:B------:R-:W0:Y:S08]  /*3f90*/  I2F.RP R25, R23 ;  /* 0x0000001700197306 */ /* 0x000e300000209400 */
[----:B0-----:R-:W0:Y:S02]  /*3fa0*/  MUFU.RCP R25, R25 ;  /* 0x0000001900197308 */ /* 0x001e240000001000 */
[----:B0-----:R-:W-:-:S02]  /*3fb0*/  VIADD R27, R25, 0xffffffe ;  /* 0x0ffffffe191b7836 */ /* 0x001fc40000000000 */
        /* <DEDUP_REMOVED lines=18> */
[----:B------:R-:W-:-:S04]  /*40e0*/  @P0 VIADD R16, R16, 0x1 ;  /* 0x0000000110100836 */ /* 0x000fc80000000000 */
[----:B------:R-:W-:Y:S02]  /*40f0*/  IMAD.MOV.U32 R23, RZ, RZ, R16 ;  /* 0x000000ffff177224 */ /* 0x000fe400078e0010 */
[----:B------:R-:W-:Y:S01]  /*4100*/  IMAD.MOV.U32 R16, RZ, RZ, RZ ;  /* 0x000000ffff107224 */ /* 0x000fe200078e00ff */
[----:B0-----:R-:W0:Y:S01]  /*4110*/  MUFU.RCP R27, R27 ;  /* 0x0000001b001b7308 */ /* 0x001e220000001000 */
[----:B------:R-:W-:Y:S01]  /*4120*/  @!P4 IMAD.MOV R23, RZ, RZ, -R23 ;  /* 0x000000ffff17c224 */ /* 0x000fe200078e0a17 */
[----:B------:R-:W-:-:S05]  /*4130*/  @!P1 LOP3.LUT R23, RZ, R19, RZ, 0x33, !PT ;  /* 0x00000013ff179212 */ /* 0x000fca00078e33ff */
[----:B------:R-:W-:-:S04]  /*4140*/  IMAD.MOV R28, RZ, RZ, -R23 ;  /* 0x000000ffff1c7224 */ /* 0x000fc800078e0a17 */
[----:B------:R-:W-:Y:S01]  /*4150*/  IMAD R28, R19, R28, R18 ;  /* 0x0000001c131c7224 */ /* 0x000fe200078e0212 */
[----:B0-----:R-:W-:-:S06]  /*4160*/  IADD3 R17, PT, PT, R27, 0xffffffe, RZ ;  /* 0x0ffffffe1b117810 */ /* 0x001fcc0007ffe0ff */
        /* <DEDUP_REMOVED lines=14> */
[----:B------:R-:W-:-:S04]  /*4250*/  LOP3.LUT R17, R28, R25, RZ, 0x3c, !PT ;  /* 0x000000191c117212 */ /* 0x000fc800078e3cff */
[----:B------:R-:W-:-:S07]  /*4260*/  ISETP.GE.AND P4, PT, R17, RZ, PT ;  /* 0x000000ff1100720c */ /* 0x000fce0003f86270 */
[----:B------:R-:W-:-:S04]  /*4270*/  @P0 VIADD R16, R16, 0x1 ;  /* 0x0000000110100836 */ /* 0x000fc80000000000 */
[----:B------:R-:W-:Y:S02]  /*4280*/  IMAD.MOV.U32 R26, RZ, RZ, R16 ;  /* 0x000000ffff1a7224 */ /* 0x000fe400078e0010 */
[----:B------:R-:W1:Y:S02]  /*4290*/  LDC.64 R16, c[0x0][0x380] ;  /* 0x0000e000ff107b82 */ /* 0x000e640000000a00 */
[----:B------:R-:W-:Y:S01]  /*42a0*/  @!P4 IMAD.MOV R26, RZ, RZ, -R26 ;  /* 0x000000ffff1ac224 */ /* 0x000fe200078e0a1a */
[----:B------:R-:W-:Y:S01]  /*42b0*/  @!P1 LOP3.LUT R26, RZ, R25, RZ, 0x33, !PT ;  /* 0x00000019ff1a9212 */ /* 0x000fe200078e33ff */
[----:B------:R-:W-:-:S04]  /*42c0*/  IMAD R25, R28, UR5, RZ ;  /* 0x000000051c197c24 */ /* 0x000fc8000f8e02ff */
[----:B------:R-:W-:Y:S02]  /*42d0*/  IMAD R23, R0, R23, R26 ;  /* 0x0000001700177224 */ /* 0x000fe400078e021a */
[----:B0-----:R-:W-:-:S04]  /*42e0*/  IMAD.WIDE R18, R25, 0x8, R18 ;  /* 0x0000000819127825 */ /* 0x001fc800078e0212 */
[----:B------:R-:W-:Y:S02]  /*42f0*/  IMAD R23, R23, R15, R24 ;  /* 0x0000000f17177224 */ /* 0x000fe400078e0218 */
[----:B------:R-:W2:Y:S02]  /*4300*/  LDG.E.64 R18, desc[UR8][R18.64] ;  /* 0x0000000812127981 */ /* 0x000ea4000c1e1b00 */
[----:B------:R-:W-:-:S04]  /*4310*/  IMAD R23, R23, R14, R9 ;  /* 0x0000000e17177224 */ /* 0x000fc800078e0209 */
[----:B-1----:R-:W-:-:S06]  /*4320*/  IMAD.WIDE R24, R23, 0x8, R16 ;  /* 0x0000000817187825 */ /* 0x002fcc00078e0210 */
[----:B------:R-:W2:Y:S02]  /*4330*/  LDG.E.64 R24, desc[UR8][R24.64] ;  /* 0x0000000818187981 */ /* 0x000ea4000c1e1b00 */
[----:B--2---:R0:W1:Y:S02]  /*4340*/  DFMA R16, R18, R24, RZ ;  /* 0x000000181210722b */ /* 0x00406400000000ff */
.L_x_1624:
[----:B------:R-:W-:Y:S05]  /*4350*/  BSYNC.RECONVERGENT B0 ;  /* 0x0000000000007941 */ /* 0x000fea0003800200 */
.L_x_1623:
[----:B------:R-:W2:Y:S01]  /*4360*/  I2F.RP R23, R6 ;  /* 0x0000000600177306 */ /* 0x000ea20000209400 */
[C---:B0-----:R-:W-:Y:S01]  /*4370*/  LEA R18, P0, R8.reuse, UR10, 0x3 ;  /* 0x0000000a08127c11 */ /* 0x041fe2000f8018ff */
[----:B------:R-:W-:Y:S01]  /*4380*/  BSSY.RECONVERGENT B0, `(.L_x_1625) ;  /* 0x0000074000007945 */ /* 0x000fe20003800200 */
[----:B------:R-:W-:Y:S02]  /*4390*/  IADD3 R24, P4, PT, R3, R8, RZ ;  /* 0x0000000803187210 */ /* 0x000fe40007f9e0ff */
[----:B------:R-:W-:Y:S01]  /*43a0*/  LEA.HI.X R19, R8, UR11, R7, 0x3, P0 ;  /* 0x0000000b08137c11 */ /* 0x000fe200080f1c07 */
[----:B------:R-:W-:Y:S01]  /*43b0*/  IMAD.MOV.U32 R8, RZ, RZ, RZ ;  /* 0x000000ffff087224 */ /* 0x000fe200078e00ff */
[----:B------:R-:W-:-:S03]  /*43c0*/  IABS R26, R24 ;  /* 0x00000018001a7213 */ /* 0x000fc60000000000 */
[----:B-1----:R0:W-:Y:S01]  /*43d0*/  STG.E.64 desc[UR8][R18.64], R16 ;  /* 0x0000001012007986 */ /* 0x0021e2000c101b08 */
[----:B--2---:R-:W1:Y:S02]  /*43e0*/  MUFU.RCP R23, R23 ;  /* 0x0000001700177308 */ /* 0x004e640000001000 */
[----:B-1----:R-:W-:-:S06]  /*43f0*/  IADD3 R9, PT, PT, R23, 0xffffffe, RZ ;  /* 0x0ffffffe17097810 */ /* 0x002fcc0007ffe0ff */
[----:B------:R-:W1:Y:S02]  /*4400*/  F2I.FTZ.U32.TRUNC.NTZ R9, R9 ;  /* 0x0000000900097305 */ /* 0x000e64000021f000 */
[----:B-1----:R-:W-:-:S04]  /*4410*/  IMAD.MOV R25, RZ, RZ, -R9 ;  /* 0x000000ffff197224 */ /* 0x002fc800078e0a09 */
[----:B------:R-:W-:-:S04]  /*4420*/  IMAD R25, R25, R6, RZ ;  /* 0x0000000619197224 */ /* 0x000fc800078e02ff */
[----:B------:R-:W-:-:S06]  /*4430*/  IMAD.HI.U32 R23, R9, R25, R8 ;  /* 0x0000001909177227 */ /* 0x000fcc00078e0008 */
[----:B------:R-:W-:-:S04]  /*4440*/  IMAD.HI.U32 R8, R23, R26, RZ ;  /* 0x0000001a17087227 */ /* 0x000fc800078e00ff */
[----:B------:R-:W-:-:S04]  /*4450*/  IMAD.MOV R9, RZ, RZ, -R8 ;  /* 0x000000ffff097224 */ /* 0x000fc800078e0a08 */
[----:B------:R-:W-:Y:S01]  /*4460*/  IMAD R26, R6, R9, R26 ;  /* 0x00000009061a7224 */ /* 0x000fe200078e021a */
[----:B------:R-:W-:-:S04]  /*4470*/  MOV R9, R6 ;  /* 0x0000000600097202 */ /* 0x000fc80000000f00 */
[----:B------:R-:W-:-:S13]  /*4480*/  ISETP.GT.U32.AND P1, PT, R9, R26, PT ;  /* 0x0000001a0900720c */ /* 0x000fda0003f24070 */
[----:B------:R-:W-:Y:S01]  /*4490*/  @!P1 IMAD.IADD R26, R26, 0x1, -R6 ;  /* 0x000000011a1a9824 */ /* 0x000fe200078e0a06 */
[----:B------:R-:W-:Y:S01]  /*44a0*/  LOP3.LUT R6, R24, R5, RZ, 0x3c, !PT ;  /* 0x0000000518067212 */ /* 0x000fe200078e3cff */
[----:B------:R-:W-:-:S03]  /*44b0*/  @!P1 VIADD R8, R8, 0x1 ;  /* 0x0000000108089836 */ /* 0x000fc60000000000 */
[----:B------:R-:W-:Y:S02]  /*44c0*/  ISETP.GE.U32.AND P0, PT, R26, R9, PT ;  /* 0x000000091a00720c */ /* 0x000fe40003f06070 */
[----:B------:R-:W-:-:S11]  /*44d0*/  ISETP.GE.AND P5, PT, R6, RZ, PT ;  /* 0x000000ff0600720c */ /* 0x000fd60003fa6270 */
[----:B------:R-:W-:-:S05]  /*44e0*/  @P0 VIADD R8, R8, 0x1 ;  /* 0x0000000108080836 */ /* 0x000fca0000000000 */
[----:B------:R-:W-:-:S04]  /*44f0*/  @!P5 IADD3 R8, PT, PT, -R8, RZ, RZ ;  /* 0x000000ff0808d210 */ /* 0x000fc80007ffe1ff */
[----:B0-----:R-:W-:-:S04]  /*4500*/  SEL R17, R20, R8, !P3 ;  /* 0x0000000814117207 */ /* 0x001fc80005800000 */
        /* <DEDUP_REMOVED lines=8> */
[----:B------:R-:W-:-:S04]  /*4590*/  LOP3.LUT R4, R17, R2, RZ, 0x3c, !PT ;  /* 0x0000000211047212 */ /* 0x000fc800078e3cff */
[----:B------:R-:W-:Y:S01]  /*45a0*/  ISETP.GE.AND P3, PT, R4, RZ, PT ;  /* 0x000000ff0400720c */ /* 0x000fe20003f66270 */
[----:B------:R-:W-:-:S04]  /*45b0*/  IMAD.MOV R4, RZ, RZ, -R17 ;  /* 0x000000ffff047224 */ /* 0x000fc800078e0a11 */
[----:B------:R-:W-:Y:S02]  /*45c0*/  IMAD R5, R5, R4, R24 ;  /* 0x0000000405057224 */ /* 0x000fe400078e0218 */
[----:B------:R-:W-:-:S06]  /*45d0*/  @P0 IADD3 R21, PT, PT, R21, 0x1, RZ ;  /* 0x0000000115150810 */ /* 0x000fcc0007ffe0ff */
[----:B------:R-:W-:-:S05]  /*45e0*/  @!P3 IMAD.MOV R21, RZ, RZ, -R21 ;  /* 0x000000ffff15b224 */ /* 0x000fca00078e0a15 */
[----:B------:R-:W-:-:S05]  /*45f0*/  SEL R22, R22, R21, !P2 ;  /* 0x0000001516167207 */ /* 0x000fca0005000000 */
[----:B------:R-:W-:-:S04]  /*4600*/  IMAD.MOV R6, RZ, RZ, -R22 ;  /* 0x000000ffff067224 */ /* 0x000fc800078e0a16 */
[----:B------:R-:W-:Y:S02]  /*4610*/  IMAD R2, R2, R6, R17 ;  /* 0x0000000602027224 */ /* 0x000fe400078e0211 */
[----:B------:R-:W-:Y:S01]  /*4620*/  IMAD R17, R5, R10, -R12 ;  /* 0x0000000a05117224 */ /* 0x000fe200078e0a0c */
[----:B------:R-:W-:Y:S01]  /*4630*/  CS2R R4, SRZ ;  /* 0x0000000000047805 */ /* 0x000fe2000001ff00 */
[----:B------:R-:W-:Y:S01]  /*4640*/  IMAD R2, R2, R11, -R13 ;  /* 0x0000000b02027224 */ /* 0x000fe200078e0a0d */
[----:B------:R-:W-:Y:S02]  /*4650*/  IADD3.X R10, PT, PT, RZ, R7, RZ, P4, !PT ;  /* 0x00000007ff0a7210 */ /* 0x000fe400027fe4ff */
[C---:B------:R-:W-:Y:S02]  /*4660*/  ISETP.GE.AND P1, PT, R17.reuse, R14, PT ;  /* 0x0000000e1100720c */ /* 0x040fe40003f26270 */
        /* <DEDUP_REMOVED lines=30> */
[----:B0-----:R-:W-:-:S06]  /*4850*/  VIADD R5, R13, 0xffffffe ;  /* 0x0ffffffe0d057836 */ /* 0x001fcc0000000000 */
[----:B------:R-:W0:Y:S06]  /*4860*/  F2I.FTZ.U32.TRUNC.NTZ R5, R5 ;  /* 0x0000000500057305 */ /* 0x000e2c000021f000 */
[----:B------:R-:W-:-:S05]  /*4870*/  @P0 IADD3 R4, PT, PT, R4, 0x1, RZ ;  /* 0x0000000104040810 */ /* 0x000fca0007ffe0ff */
[----:B------:R-:W-:Y:S02]  /*4880*/  IMAD.MOV.U32 R11, RZ, RZ, R4 ;  /* 0x000000ffff0b7224 */ /* 0x000fe400078e0004 */
[----:B------:R-:W-:Y:S02]  /*4890*/  IMAD.MOV.U32 R4, RZ, RZ, RZ ;  /* 0x000000ffff047224 */ /* 0x000fe400078e00ff */
[----:B------:R-:W-:Y:S01]  /*48a0*/  @!P2 IMAD.MOV R11, RZ, RZ, -R11 ;  /* 0x000000ffff0ba224 */ /* 0x000fe200078e0a0b */
[----:B------:R-:W-:Y:S01]  /*48b0*/  @!P1 LOP3.LUT R11, RZ, R7, RZ, 0x33, !PT ;  /* 0x00000007ff0b9212 */ /* 0x000fe200078e33ff */
[----:B0-----:R-:W-:-:S03]  /*48c0*/  IMAD.MOV R21, RZ, RZ, -R5 ;  /* 0x000000ffff157224 */ /* 0x001fc600078e0a05 */
[----:B------:R-:W-:-:S05]  /*48d0*/  IADD3 R13, PT, PT, -R11, RZ, RZ ;  /* 0x000000ff0b0d7210 */ /* 0x000fca0007ffe1ff */
[----:B------:R-:W-:Y:S02]  /*48e0*/  IMAD R13, R7, R13, R22 ;  /* 0x0000000d070d7224 */ /* 0x000fe400078e0216 */
[----:B------:R-:W-:-:S03]  /*48f0*/  IMAD R7, R21, R6, RZ ;  /* 0x0000000615077224 */ /* 0x000fc600078e02ff */
[----:B------:R-:W-:Y:S01]  /*4900*/  IABS R12, R13 ;  /* 0x0000000d000c7213 */ /* 0x000fe20000000000 */
[----:B------:R-:W-:-:S04]  /*4910*/  IMAD.HI.U32 R4, R5, R7, R4 ;  /* 0x0000000705047227 */ /* 0x000fc800078e0004 */
[----:B------:R-:W-:-:S04]  /*4920*/  IMAD.MOV.U32 R5, RZ, RZ, R12 ;  /* 0x000000ffff057224 */ /* 0x000fc800078e000c */
[----:B------:R-:W-:-:S04]  /*4930*/  IMAD.HI.U32 R7, R4, R5, RZ ;  /* 0x0000000504077227 */ /* 0x000fc800078e00ff */
[----:B------:R-:W-:-:S04]  /*4940*/  IMAD.MOV R4, RZ, RZ, -R7 ;  /* 0x000000ffff047224 */ /* 0x000fc800078e0a07 */
[----:B------:R-:W-:Y:S01]  /*4950*/  IMAD R5, R6, R4, R5 ;  /* 0x0000000406057224 */ /* 0x000fe200078e0205 */
[C---:B------:R-:W-:Y:S01]  /*4960*/  LOP3.LUT R4, R13.reuse, R8, RZ, 0x3c, !PT ;  /* 0x000000080d047212 */ /* 0x040fe200078e3cff */
[----:B------:R-:W-:-:S03]  /*4970*/  IMAD R13, R13, UR5, RZ ;  /* 0x000000050d0d7c24 */ /* 0x000fc6000f8e02ff */
[----:B------:R-:W-:Y:S02]  /*4980*/  ISETP.GT.U32.AND P1, PT, R6, R5, PT ;  /* 0x000000050600720c */ /* 0x000fe40003f24070 */
[----:B------:R-:W-:-:S11]  /*4990*/  ISETP.GE.AND P2, PT, R4, RZ, PT ;  /* 0x000000ff0400720c */ /* 0x000fd60003f46270 */
[-C--:B------:R-:W-:Y:S01]  /*49a0*/  @!P1 IADD3 R5, PT, PT, R5, -R6.reuse, RZ ;  /* 0x8000000605059210 */ /* 0x080fe20007ffe0ff */
[----:B------:R-:W-:Y:S01]  /*49b0*/  @!P1 VIADD R7, R7, 0x1 ;  /* 0x0000000107079836 */ /* 0x000fe20000000000 */
[----:B------:R-:W-:Y:S02]  /*49c0*/  ISETP.NE.AND P1, PT, R8, RZ, PT ;  /* 0x000000ff0800720c */ /* 0x000fe40003f25270 */
[----:B------:R-:W-:Y:S02]  /*49d0*/  ISETP.GE.U32.AND P0, PT, R5, R6, PT ;  /* 0x000000060500720c */ /* 0x000fe40003f06070 */
[----:B------:R-:W0:Y:S11]  /*49e0*/  LDC.64 R4, c[0x0][0x3d0] ;  /* 0x0000f400ff047b82 */ /* 0x000e360000000a00 */
[----:B------:R-:W-:-:S04]  /*49f0*/  @P0 VIADD R7, R7, 0x1 ;  /* 0x0000000107070836 */ /* 0x000fc80000000000 */
[----:B------:R-:W-:Y:S02]  /*4a00*/  IMAD.MOV.U32 R12, RZ, RZ, R7 ;  /* 0x000000ffff0c7224 */ /* 0x000fe400078e0007 */
[----:B------:R-:W1:Y:S03]  /*4a10*/  LDC.64 R6, c[0x0][0x380] ;  /* 0x0000e000ff067b82 */ /* 0x000e660000000a00 */
[----:B------:R-:W-:Y:S02]  /*4a20*/  @!P2 IADD3 R12, PT, PT, -R12, RZ, RZ ;  /* 0x000000ff0c0ca210 */ /* 0x000fe40007ffe1ff */
[----:B------:R-:W-:-:S05]  /*4a30*/  @!P1 LOP3.LUT R12, RZ, R8, RZ, 0x33, !PT ;  /* 0x00000008ff0c9212 */ /* 0x000fca00078e33ff */
        /* <DEDUP_REMOVED lines=8> */
.L_x_1626:
[----:B------:R-:W-:Y:S05]  /*4ac0*/  BSYNC.RECONVERGENT B0 ;  /* 0x0000000000007941 */ /* 0x000fea0003800200 */
.L_x_1625:
[----:B0-----:R-:W-:-:S04]  /*4ad0*/  LEA R12, P0, R3, R18, 0x3 ;  /* 0x00000012030c7211 */ /* 0x001fc800078018ff */
[C---:B------:R-:W-:Y:S02]  /*4ae0*/  LEA.HI.X R13, R3.reuse, R19, RZ, 0x3, P0 ;  /* 0x00000013030d7211 */ /* 0x040fe400000f1cff */
[----:B------:R-:W-:-:S03]  /*4af0*/  IADD3 R8, P0, PT, R3, R24, RZ ;  /* 0x0000001803087210 */ /* 0x000fc60007f1e0ff */
[----:B-1----:R0:W-:Y:S02]  /*4b00*/  STG.E.64 desc[UR8][R12.64], R4 ;  /* 0x000000040c007986 */ /* 0x0021e4000c101b08 */
[----:B------:R-:W-:Y:S01]  /*4b10*/  IMAD.X R7, RZ, RZ, R10, P0 ;  /* 0x000000ffff077224 */ /* 0x000fe200000e060a */
[----:B------:R-:W-:-:S04]  /*4b20*/  ISETP.GE.U32.AND P0, PT, R8, UR4, PT ;  /* 0x0000000408007c0c */ /* 0x000fc8000bf06070 */
[----:B------:R-:W-:-:S13]  /*4b30*/  ISETP.GE.AND.EX P0, PT, R7, UR7, PT, P0 ;  /* 0x0000000707007c0c */ /* 0x000fda000bf06300 */
[----:B0-----:R-:W-:Y:S05]  /*4b40*/  @!P0 BRA `(.L_x_1627) ;  /* 0xfffffff000108947 */ /* 0x001fea000383ffff */
[----:B------:R-:W-:Y:S05]  /*4b50*/  EXIT ;  /* 0x000000000000794d */ /* 0x000fea0003800000 */
.L_x_1615:
        /* <DEDUP_REMOVED lines=34> */
.L_x_1629:
[----:B------:R-:W-:-:S07]  /*4d80*/  MOV R0, 0x4da0 ;  /* 0x00004da000007802 */ /* 0x000fce0000000f00 */
[----:B------:R-:W-:Y:S05]  /*4d90*/  CALL.REL.NOINC `($__internal_51_$__cuda_sm20_div_u64) ;  /* 0x0000001800a87944 */ /* 0x000fea0003c00000 */
[----:B------:R-:W-:Y:S01]  /*4da0*/  IMAD.MOV.U32 R12, RZ, RZ, R2 ;  /* 0x000000ffff0c7224 */ /* 0x000fe200078e0002 */
[----:B------:R-:W-:-:S07]  /*4db0*/  MOV R13, R9 ;  /* 0x00000009000d7202 */ /* 0x000fce0000000f00 */
.L_x_1630:
[----:B------:R-:W-:Y:S05]  /*4dc0*/  BSYNC.RECONVERGENT B0 ;  /* 0x0000000000007941 */ /* 0x000fea0003800200 */
.L_x_1628:
        /* <DEDUP_REMOVED lines=11> */
[----:B------:R-:W2:Y:S08]  /*4e80*/  LDC R4, c[0x0][0x424] ;  /* 0x00010900ff047b82 */ /* 0x000eb00000000800 */
[----:B------:R-:W3:Y:S01]  /*4e90*/  LDC R15, c[0x0][0x410] ;  /* 0x00010400ff0f7b82 */ /* 0x000ee20000000800 */
[----:B0-----:R-:W-:-:S04]  /*4ea0*/  IABS R2, R17 ;  /* 0x0000001100027213 */ /* 0x001fc80000000000 */
[----:B------:R-:W0:Y:S01]  /*4eb0*/  I2F.RP R9, R2 ;  /* 0x0000000200097306 */ /* 0x000e220000209400 */
[----:B--2---:R-:W-:-:S07]  /*4ec0*/  IABS R0, R4 ;  /* 0x0000000400007213 */ /* 0x004fce0000000000 */
[----:B------:R-:W2:Y:S01]  /*4ed0*/  I2F.RP R12, R0 ;  /* 0x00000000000c7306 */ /* 0x000ea20000209400 */
[----:B---3--:R-:W-:-:S07]  /*4ee0*/  IABS R14, R15 ;  /* 0x0000000f000e7213 */ /* 0x008fce0000000000 */
        /* <DEDUP_REMOVED lines=8> */
[----:B------:R-:W-:-:S06]  /*4f70*/  IMAD.HI.U32 R13, R11, R13, R10 ;  /* 0x0000000d0b0d7227 */ /* 0x000fcc00078e000a */
[----:B------:R-:W-:-:S04]  /*4f80*/  IMAD.HI.U32 R19, R13, R9, RZ ;  /* 0x000000090d137227 */ /* 0x000fc800078e00ff */
[----:B------:R-:W-:-:S04]  /*4f90*/  IMAD.MOV R10, RZ, RZ, -R19 ;  /* 0x000000ffff0a7224 */ /* 0x000fc800078e0a13 */
[----:B------:R-:W-:Y:S02]  /*4fa0*/  IMAD R9, R2, R10, R9 ;  /* 0x0000000a02097224 */ /* 0x000fe400078e0209 */
[----:B------:R-:W-:Y:S02]  /*4fb0*/  VIADD R10, R12, 0xffffffe ;  /* 0x0ffffffe0c0a7836 */ /* 0x000fe40000000000 */
[----:B------:R-:W0:Y:S01]  /*4fc0*/  I2F.RP R12, R14 ;  /* 0x0000000e000c7306 */ /* 0x000e220000209400 */
[----:B------:R-:W-:-:S07]  /*4fd0*/  ISETP.GT.U32.AND P1, PT, R2, R9, PT ;  /* 0x000000090200720c */ /* 0x000fce0003f24070 */
[----:B------:R-:W2:Y:S06]  /*4fe0*/  F2I.FTZ.U32.TRUNC.NTZ R11, R10 ;  /* 0x0000000a000b7305 */ /* 0x000eac000021f000 */
[----:B------:R-:W-:Y:S01]  /*4ff0*/  @!P1 IMAD.IADD R9, R9, 0x1, -R2 ;  /* 0x0000000109099824 */ /* 0x000fe200078e0a02 */
[----:B------:R-:W-:Y:S01]  /*5000*/  @!P1 IADD3 R19, PT, PT, R19, 0x1, RZ ;  /* 0x0000000113139810 */ /* 0x000fe20007ffe0ff */
[----:B0-----:R-:W0:Y:S01]  /*5010*/  MUFU.RCP R12, R12 ;  /* 0x0000000c000c7308 */ /* 0x001e220000001000 */
[----:B------:R-:W-:Y:S02]  /*5020*/  ISETP.NE.AND P1, PT, R17, RZ, PT ;  /* 0x000000ff1100720c */ /* 0x000fe40003f25270 */
[----:B------:R-:W-:-:S02]  /*5030*/  ISETP.GE.U32.AND P2, PT, R9, R2, PT ;  /* 0x000000020900720c */ /* 0x000fc40003f46070 */
[----:B------:R-:W-:Y:S01]  /*5040*/  LOP3.LUT R2, R8, R17, RZ, 0x3c, !PT ;  /* 0x0000001108027212 */ /* 0x000fe200078e3cff */
[----:B--2---:R-:W-:Y:S01]  /*5050*/  IMAD.MOV R9, RZ, RZ, -R11 ;  /* 0x000000ffff097224 */ /* 0x004fe200078e0a0b */
[----:B------:R-:W-:Y:S02]  /*5060*/  MOV R10, RZ ;  /* 0x000000ff000a7202 */ /* 0x000fe40000000f00 */
[----:B------:R-:W-:Y:S01]  /*5070*/  ISETP.GE.AND P3, PT, R2, RZ, PT ;  /* 0x000000ff0200720c */ /* 0x000fe20003f66270 */
[----:B------:R-:W-:-:S04]  /*5080*/  IMAD R9, R9, R0, RZ ;  /* 0x0000000009097224 */ /* 0x000fc800078e02ff */
[----:B------:R-:W-:-:S04]  /*5090*/  IMAD.HI.U32 R10, R11, R9, R10 ;  /* 0x000000090b0a7227 */ /* 0x000fc800078e000a */
[----:B------:R-:W-:-:S04]  /*50a0*/  @P2 VIADD R19, R19, 0x1 ;  /* 0x0000000113132836 */ /* 0x000fc80000000000 */
[----:B------:R-:W-:Y:S01]  /*50b0*/  @!P3 IMAD.MOV R19, RZ, RZ, -R19 ;  /* 0x000000ffff13b224 */ /* 0x000fe200078e0a13 */
[----:B------:R-:W-:-:S04]  /*50c0*/  @!P1 LOP3.LUT R19, RZ, R17, RZ, 0x33, !PT ;  /* 0x00000011ff139212 */ /* 0x000fc800078e33ff */
[----:B------:R-:W-:-:S05]  /*50d0*/  IABS R2, R19 ;  /* 0x0000001300027213 */ /* 0x000fca0000000000 */
[----:B------:R-:W-:-:S04]  /*50e0*/  IMAD.MOV.U32 R9, RZ, RZ, R2 ;  /* 0x000000ffff097224 */ /* 0x000fc800078e0002 */
[----:B------:R-:W-:Y:S01]  /*50f0*/  IMAD.HI.U32 R16, R10, R9, RZ ;  /* 0x000000090a107227 */ /* 0x000fe200078e00ff */
[----:B0-----:R-:W-:-:S03]  /*5100*/  IADD3 R10, PT, PT, R12, 0xffffffe, RZ ;  /* 0x0ffffffe0c0a7810 */ /* 0x001fc60007ffe0ff */
[----:B------:R-:W-:Y:S01]  /*5110*/  IMAD.MOV R2, RZ, RZ, -R16 ;  /* 0x000000ffff027224 */ /* 0x000fe200078e0a10 */
[----:B------:R0:W2:Y:S03]  /*5120*/  F2I.FTZ.U32.TRUNC.NTZ R11, R10 ;  /* 0x0000000a000b7305 */ /* 0x0000a6000021f000 */
[----:B------:R-:W-:Y:S01]  /*5130*/  IMAD R9, R0, R2, R9 ;  /* 0x0000000200097224 */ /* 0x000fe200078e0209 */
[----:B------:R-:W-:-:S04]  /*5140*/  LOP3.LUT R2, R19, R4, RZ, 0x3c, !PT ;  /* 0x0000000413027212 */ /* 0x000fc800078e3cff */
[----:B------:R-:W-:Y:S01]  /*5150*/  ISETP.GT.U32.AND P2, PT, R0, R9, PT ;  /* 0x000000090000720c */ /* 0x000fe20003f44070 */
[----:B0-----:R-:W-:Y:S01]  /*5160*/  IMAD.MOV.U32 R10, RZ, RZ, RZ ;  /* 0x000000ffff0a7224 */ /* 0x001fe200078e00ff */
        /* <DEDUP_REMOVED lines=9> */
[----:B------:R-:W-:-:S05]  /*5200*/  @P1 VIADD R16, R16, 0x1 ;  /* 0x0000000110101836 */ /* 0x000fca0000000000 */
[----:B------:R-:W-:Y:S02]  /*5210*/  @!P3 IADD3 R16, PT, PT, -R16, RZ, RZ ;  /* 0x000000ff1010b210 */ /* 0x000fe40007ffe1ff */
[----:B------:R-:W-:-:S04]  /*5220*/  @!P2 LOP3.LUT R16, RZ, R4, RZ, 0x33, !PT ;  /* 0x00000004ff10a212 */ /* 0x000fc800078e33ff */
[----:B------:R-:W-:Y:S02]  /*5230*/  IABS R12, R16 ;  /* 0x00000010000c7213 */ /* 0x000fe40000000000 */
[----:B0-----:R-:W-:-:S03]  /*5240*/  IABS R21, R0 ;  /* 0x0000000000157213 */ /* 0x001fc60000000000 */
[----:B------:R-:W-:Y:S02]  /*5250*/  IMAD.MOV.U32 R9, RZ, RZ, R12 ;  /* 0x000000ffff097224 */ /* 0x000fe400078e000c */
[----:B------:R-:W0:Y:S02]  /*5260*/  I2F.RP R12, R21 ;  /* 0x00000015000c7306 */ /* 0x000e240000209400 */
[----:B------:R-:W-:-:S04]  /*5270*/  IMAD.HI.U32 R2, R2, R9, RZ ;  /* 0x0000000902027227 */ /* 0x000fc800078e00ff */
[----:B------:R-:W-:-:S04]  /*5280*/  IMAD.MOV R10, RZ, RZ, -R2 ;  /* 0x000000ffff0a7224 */ /* 0x000fc800078e0a02 */
[----:B------:R-:W-:-:S05]  /*5290*/  IMAD R9, R14, R10, R9 ;  /* 0x0000000a0e097224 */ /* 0x000fca00078e0209 */
[----:B------:R-:W-:Y:S01]  /*52a0*/  ISETP.GT.U32.AND P2, PT, R14, R9, PT ;  /* 0x000000090e00720c */ /* 0x000fe20003f44070 */
[----:B0-----:R-:W0:-:S12]  /*52b0*/  MUFU.RCP R12, R12 ;  /* 0x0000000c000c7308 */ /* 0x001e180000001000 */
[-C--:B------:R-:W-:Y:S01]  /*52c0*/  @!P2 IADD3 R9, PT, PT, R9, -R14.reuse, RZ ;  /* 0x8000000e0909a210 */ /* 0x080fe20007ffe0ff */
[----:B------:R-:W-:Y:S01]  /*52d0*/  @!P2 VIADD R2, R2, 0x1 ;  /* 0x000000010202a836 */ /* 0x000fe20000000000 */
[----:B------:R-:W-:Y:S02]  /*52e0*/  ISETP.NE.AND P2, PT, R15, RZ, PT ;  /* 0x000000ff0f00720c */ /* 0x000fe40003f45270 */
[----:B------:R-:W-:Y:S02]  /*52f0*/  ISETP.GE.U32.AND P1, PT, R9, R14, PT ;  /* 0x0000000e0900720c */ /* 0x000fe40003f26070 */
[----:B------:R-:W-:Y:S01]  /*5300*/  LOP3.LUT R9, R16, R15, RZ, 0x3c, !PT ;  /* 0x0000000f10097212 */ /* 0x000fe200078e3cff */
[----:B0-----:R-:W-:-:S03]  /*5310*/  VIADD R10, R12, 0xffffffe ;  /* 0x0ffffffe0c0a7836 */ /* 0x001fc60000000000 */
[----:B------:R-:W-:Y:S01]  /*5320*/  ISETP.GE.AND P3, PT, R9, RZ, PT ;  /* 0x000000ff0900720c */ /* 0x000fe20003f66270 */
[----:B------:R0:W2:Y:S06]  /*5330*/  F2I.FTZ.U32.TRUNC.NTZ R11, R10 ;  /* 0x0000000a000b7305 */ /* 0x0000ac000021f000 */
[----:B------:R-:W-:Y:S02]  /*5340*/  @P1 VIADD R2, R2, 0x1 ;  /* 0x0000000102021836 */ /* 0x000fe40000000000 */
[----:B0-----:R-:W-:-:S04]  /*5350*/  IMAD.MOV.U32 R10, RZ, RZ, RZ ;  /* 0x000000ffff0a7224 */ /* 0x001fc800078e00ff */
[----:B------:R-:W-:Y:S02]  /*5360*/  @!P3 IADD3 R2, PT, PT, -R2, RZ, RZ ;  /* 0x000000ff0202b210 */ /* 0x000fe40007ffe1ff */
[----:B------:R-:W-:Y:S01]  /*5370*/  @!P2 LOP3.LUT R2, RZ, R15, RZ, 0x33, !PT ;  /* 0x0000000fff02a212 */ /* 0x000fe200078e33ff */
[----:B--2---:R-:W-:-:S04]  /*5380*/  IMAD.MOV R12, RZ, RZ, -R11 ;  /* 0x000000ffff0c7224 */ /* 0x004fc800078e0a0b */
[----:B------:R-:W-:Y:S02]  /*5390*/  IMAD.MOV R9, RZ, RZ, -R2 ;  /* 0x000000ffff097224 */ /* 0x000fe400078e0a02 */
[----:B------:R-:W-:Y:S02]  /*53a0*/  IMAD R13, R12, R21, RZ ;  /* 0x000000150c0d7224 */ /* 0x000fe400078e02ff */
[C---:B------:R-:W-:Y:S01]  /*53b0*/  IMAD R9, R15.reuse, R9, R16 ;  /* 0x000000090f097224 */ /* 0x040fe200078e0210 */
[----:B------:R-:W-:Y:S01]  /*53c0*/  LOP3.LUT R15, R15, R0, RZ, 0x3c, !PT ;  /* 0x000000000f0f7212 */ /* 0x000fe200078e3cff */
[----:B------:R-:W-:Y:S02]  /*53d0*/  IMAD.HI.U32 R23, R11, R13, R10 ;  /* 0x0000000d0b177227 */ /* 0x000fe400078e000a */
[----:B------:R-:W0:Y:S01]  /*53e0*/  LDC.64 R10, c[0x0][0x430] ;  /* 0x00010c00ff0a7b82 */ /* 0x000e220000000a00 */
[----:B------:R-:W-:Y:S01]  /*53f0*/  IABS R22, R9 ;  /* 0x0000000900167213 */ /* 0x000fe20000000000 */
[----:B------:R-:W-:-:S02]  /*5400*/  IMAD.MOV R16, RZ, RZ, -R16 ;  /* 0x000000ffff107224 */ /* 0x000fc400078e0a10 */
[----:B------:R-:W-:-:S04]  /*5410*/  IMAD.HI.U32 R20, R23, R14, RZ ;  /* 0x0000000e17147227 */ /* 0x000fc800078e00ff */
[----:B------:R-:W0:Y:S01]  /*5420*/  LDC.64 R12, c[0x0][0x438] ;  /* 0x00010e00ff0c7b82 */ /* 0x000e220000000a00 */
[----:B------:R-:W-:Y:S01]  /*5430*/  IMAD.HI.U32 R18, R23, R22, RZ ;  /* 0x0000001617127227 */ /* 0x000fe200078e00ff */
[----:B------:R-:W-:-:S03]  /*5440*/  IADD3 R24, PT, PT, -R20, RZ, RZ ;  /* 0x000000ff14187210 */ /* 0x000fc60007ffe1ff */
[----:B------:R-:W-:Y:S02]  /*5450*/  IMAD.MOV R23, RZ, RZ, -R18 ;  /* 0x000000ffff177224 */ /* 0x000fe400078e0a12 */
[C---:B------:R-:W-:Y:S02]  /*5460*/  IMAD R14, R21.reuse, R24, R14 ;  /* 0x00000018150e7224 */ /* 0x040fe400078e020e */
[C---:B------:R-:W-:Y:S02]  /*5470*/  IMAD R22, R21.reuse, R23, R22 ;  /* 0x0000001715167224 */ /* 0x040fe400078e0216 */
[--C-:B------:R-:W-:Y:S01]  /*5480*/  IMAD.MOV R23, RZ, RZ, -R19.reuse ;  /* 0x000000ffff177224 */ /* 0x100fe200078e0a13 */
[C---:B------:R-:W-:Y:S01]  /*5490*/  ISETP.GT.U32.AND P2, PT, R21.reuse, R14, PT ;  /* 0x0000000e1500720c */ /* 0x040fe20003f44070 */
[----:B------:R-:W-:Y:S01]  /*54a0*/  IMAD R16, R4, R16, R19 ;  /* 0x0000001004107224 */ /* 0x000fe200078e0213 */
[----:B------:R-:W-:Y:S01]  /*54b0*/  ISETP.GT.U32.AND P3, PT, R21, R22, PT ;  /* 0x000000161500720c */ /* 0x000fe20003f64070 */
[----:B------:R-:W-:Y:S01]  /*54c0*/  IMAD R23, R17, R23, R8 ;  /* 0x0000001711177224 */ /* 0x000fe200078e0208 */
[----:B------:R-:W-:-:S03]  /*54d0*/  LOP3.LUT R19, RZ, R0, RZ, 0x33, !PT ;  /* 0x00000000ff137212 */ /* 0x000fc600078e33ff */
[----:B0-----:R-:W-:-:S06]  /*54e0*/  IMAD R4, R23, R10, -R12 ;  /* 0x0000000a17047224 */ /* 0x001fcc00078e0a0c */
[----:B------:R-:W-:Y:S01]  /*54f0*/  @!P2 IADD3 R14, PT, PT, R14, -R21, RZ ;  /* 0x800000150e0ea210 */ /* 0x000fe20007ffe0ff */
[----:B------:R-:W-:Y:S01]  /*5500*/  IMAD R16, R16, R11, -R13 ;  /* 0x0000000b10107224 */ /* 0x000fe200078e0a0d */
[----:B------:R-:W-:Y:S01]  /*5510*/  LOP3.LUT R10, R9, R0, RZ, 0x3c, !PT ;  /* 0x00000000090a7212 */ /* 0x000fe200078e3cff */
[----:B------:R-:W-:Y:S01]  /*5520*/  @!P3 IMAD.IADD R22, R22, 0x1, -R21 ;  /* 0x000000011616b824 */ /* 0x000fe200078e0a15 */
[----:B-1----:R-:W-:Y:S01]  /*5530*/  ISETP.GE.AND P1, PT, R4, UR10, PT ;  /* 0x0000000a04007c0c */ /* 0x002fe2000bf26270 */
[----:B------:R-:W-:Y:S01]  /*5540*/  @!P2 VIADD R20, R20, 0x1 ;  /* 0x000000011414a836 */ /* 0x000fe20000000000 */
[----:B------:R-:W-:Y:S01]  /*5550*/  ISETP.GE.AND P6, PT, R16, UR11, PT ;  /* 0x0000000b10007c0c */ /* 0x000fe2000bfc6270 */
[----:B------:R-:W-:Y:S01]  /*5560*/  @!P3 VIADD R18, R18, 0x1 ;  /* 0x000000011212b836 */ /* 0x000fe20000000000 */
[----:B------:R-:W-:Y:S02]  /*5570*/  ISETP.GT.AND P1, PT, R4, -0x1, !P1 ;  /* 0xffffffff0400780c */ /* 0x000fe40004f24270 */
[----:B------:R-:W-:-:S02]  /*5580*/  ISETP.GT.AND P6, PT, R16, -0x1, !P6 ;  /* 0xffffffff1000780c */ /* 0x000fc400077c4270 */
[-C--:B------:R-:W-:Y:S02]  /*5590*/  ISETP.GE.U32.AND P4, PT, R14, R21.reuse, PT ;  /* 0x000000150e00720c */ /* 0x080fe40003f86070 */
[----:B------:R-:W-:Y:S01]  /*55a0*/  ISETP.GE.U32.AND P5, PT, R22, R21, PT ;  /* 0x000000151600720c */ /* 0x000fe20003fa6070 */
[----:B------:R-:W-:Y:S01]  /*55b0*/  IMAD R21, R9, UR5, RZ ;  /* 0x0000000509157c24 */ /* 0x000fe2000f8e02ff */
        /* <DEDUP_REMOVED lines=12> */
[----:B------:R-:W-:-:S05]  /*5680*/  SEL R18, R19, R18, !P4 ;  /* 0x0000001213127207 */ /* 0x000fca0006000000 */
[----:B------:R-:W-:Y:S02]  /*5690*/  IMAD R17, R2, R17, R18 ;  /* 0x0000001102117224 */ /* 0x000fe400078e0212 */
[----:B0-----:R-:W-:-:S04]  /*56a0*/  IMAD.WIDE R10, R9, 0x8, R10 ;  /* 0x00000008090a7825 */ /* 0x001fc800078e020a */
[----:B------:R-:W-:-:S04]  /*56b0*/  @P1 IMAD R17, R17, UR11, R16 ;  /* 0x0000000b11111c24 */ /* 0x000fc8000f8e0210 */
[----:B------:R-:W-:Y:S01]  /*56c0*/  @P1 IMAD R19, R17, UR10, R4 ;  /* 0x0000000a11131c24 */ /* 0x000fe2000f8e0204 */
[----:B------:R-:W0:Y:S01]  /*56d0*/  LDCU.64 UR10, c[0x0][0x3a8] ;  /* 0x00007500ff0a77ac */ /* 0x000e220008000a00 */
[----:B-1----:R-:W-:Y:S02]  /*56e0*/  @P1 IMAD.WIDE R16, R21, 0x8, R12 ;  /* 0x0000000815101825 */ /* 0x002fe400078e020c */
[----:B------:R-:W3:Y:S02]  /*56f0*/  LDG.E.64 R12, desc[UR8][R10.64] ;  /* 0x000000080a0c7981 */ /* 0x000ee4000c1e1b00 */
[----:B--2---:R-:W-:Y:S02]  /*5700*/  @P1 IMAD.WIDE R14, R19, 0x8, R14 ;  /* 0x00000008130e1825 */ /* 0x004fe400078e020e */
[----:B------:R-:W3:Y:S04]  /*5710*/  @P1 LDG.E.64 R16, desc[UR8][R16.64] ;  /* 0x0000000810101981 */ /* 0x000ee8000c1e1b00 */
[----:B------:R-:W3:Y:S01]  /*5720*/  @P1 LDG.E.64 R14, desc[UR8][R14.64] ;  /* 0x000000080e0e1981 */ /* 0x000ee2000c1e1b00 */
[----:B0-----:R-:W-:-:S04]  /*5730*/  LEA R18, P2, R8, UR10, 0x3 ;  /* 0x0000000a08127c11 */ /* 0x001fc8000f8418ff */
[----:B------:R-:W-:Y:S01]  /*5740*/  LEA.HI.X R19, R8, UR11, R7, 0x3, P2 ;  /* 0x0000000b08137c11 */ /* 0x000fe200090f1c07 */
[----:B------:R-:W-:Y:S01]  /*5750*/  IMAD.MOV.U32 R8, RZ, RZ, R5 ;  /* 0x000000ffff087224 */ /* 0x000fe200078e0005 */
[----:B------:R-:W-:Y:S01]  /*5760*/  MOV R7, R6 ;  /* 0x0000000600077202 */ /* 0x000fe20000000f00 */
[----:B---3--:R-:W0:Y:S02]  /*5770*/  @P1 DFMA R12, R16, R14, R12 ;  /* 0x0000000e100c122b */ /* 0x008e24000000000c */
[----:B0-----:R0:W-:Y:S04]  /*5780*/  STG.E.64 desc[UR8][R18.64], R12 ;  /* 0x0000000c12007986 */ /* 0x0011e8000c101b08 */
.L_x_1632:
[----:B------:R-:W-:Y:S05]  /*5790*/  BSYNC.RECONVERGENT B0 ;  /* 0x0000000000007941 */ /* 0x000fea0003800200 */
.L_x_1631:
        /* <DEDUP_REMOVED lines=22> */
[----:B------:R-:W-:Y:S02]  /*5900*/  IMAD.HI.U32 R5, R5, R2, RZ ;  /* 0x0000000205057227 */ /* 0x000fe400078e00ff */
[----:B------:R0:W1:Y:S02]  /*5910*/  F2I.FTZ.U32.TRUNC.NTZ R13, R12 ;  /* 0x0000000c000d7305 */ /* 0x000064000021f000 */
[----:B------:R-:W-:-:S04]  /*5920*/  IMAD.MOV R9, RZ, RZ, -R5 ;  /* 0x000000ffff097224 */ /* 0x000fc800078e0a05 */
[----:B------:R-:W-:Y:S01]  /*5930*/  IMAD R9, R0, R9, R2 ;  /* 0x0000000900097224 */ /* 0x000fe200078e0202 */
[----:B0-----:R-:W-:-:S04]  /*5940*/  MOV R12, RZ ;  /* 0x000000ff000c7202 */ /* 0x001fc80000000f00 */
[----:B------:R-:W-:-:S13]  /*5950*/  ISETP.GT.U32.AND P0, PT, R0, R9, PT ;  /* 0x000000090000720c */ /* 0x000fda0003f04070 */
        /* <DEDUP_REMOVED lines=10> */
.L_x_1633:
[----:B0-----:R-:W0:Y:S01]  /*5a00*/  LDC R15, c[0x0][0x420] ;  /* 0x00010800ff0f7b82 */ /* 0x001e220000000800 */
[----:B------:R-:W-:-:S05]  /*5a10*/  IABS R9, R8 ;  /* 0x0000000800097213 */ /* 0x000fca0000000000 */
[----:B------:R-:W-:Y:S02]  /*5a20*/  IMAD.HI.U32 R14, R2, R9, RZ ;  /* 0x00000009020e7227 */ /* 0x000fe400078e00ff */
[----:B------:R-:W1:Y:S02]  /*5a30*/  LDC R21, c[0x0][0x424] ;  /* 0x00010900ff157b82 */ /* 0x000e640000000800 */
[----:B------:R-:W-:-:S06]  /*5a40*/  IMAD.MOV R0, RZ, RZ, -R14 ;  /* 0x000000ffff007224 */ /* 0x000fcc00078e0a0e */
[----:B------:R-:W2:Y:S01]  /*5a50*/  LDC R22, c[0x0][0x414] ;  /* 0x00010500ff167b82 */ /* 0x000ea20000000800 */
[----:B0-----:R-:W-:Y:S02]  /*5a60*/  IABS R6, R15 ;  /* 0x0000000f00067213 */ /* 0x001fe40000000000 */
[----:B------:R-:W-:Y:S02]  /*5a70*/  ISETP.NE.AND P4, PT, R15, RZ, PT ;  /* 0x000000ff0f00720c */ /* 0x000fe40003f85270 */
[----:B------:R-:W0:Y:S01]  /*5a80*/  I2F.RP R13, R6 ;  /* 0x00000006000d7306 */ /* 0x000e220000209400 */
[----:B------:R-:W-:Y:S01]  /*5a90*/  IMAD R9, R6, R0, R9 ;  /* 0x0000000006097224 */ /* 0x000fe200078e0209 */
[----:B------:R-:W-:Y:S02]  /*5aa0*/  IADD3 R0, P3, PT, R3, R8, RZ ;  /* 0x0000000803007210 */ /* 0x000fe40007f7e0ff */
[----:B-1----:R-:W-:Y:S02]  /*5ab0*/  IABS R12, R21 ;  /* 0x00000015000c7213 */ /* 0x002fe40000000000 */
[----:B------:R-:W-:-:S02]  /*5ac0*/  ISETP.GT.U32.AND P1, PT, R4, R9, PT ;  /* 0x000000090400720c */ /* 0x000fc40003f24070 */
[----:B------:R-:W1:Y:S01]  /*5ad0*/  I2F.RP R10, R12 ;  /* 0x0000000c000a7306 */ /* 0x000e620000209400 */
[----:B------:R-:W-:Y:S02]  /*5ae0*/  IABS R19, R0 ;  /* 0x0000000000137213 */ /* 0x000fe40000000000 */
[----:B------:R-:W-:-:S05]  /*5af0*/  LOP3.LUT R24, RZ, R21, RZ, 0x33, !PT ;  /* 0x00000015ff187212 */ /* 0x000fca00078e33ff */
[----:B0-----:R-:W0:Y:S03]  /*5b00*/  MUFU.RCP R13, R13 ;  /* 0x0000000d000d7308 */ /* 0x001e260000001000 */
[----:B------:R-:W-:Y:S01]  /*5b10*/  @!P1 IMAD.IADD R9, R9, 0x1, -R6 ;  /* 0x0000000109099824 */ /* 0x000fe200078e0a06 */
[----:B------:R-:W-:-:S04]  /*5b20*/  @!P1 IADD3 R14, PT, PT, R14, 0x1, RZ ;  /* 0x000000010e0e9810 */ /* 0x000fc80007ffe0ff */
[----:B-1----:R1:W3:Y:S01]  /*5b30*/  MUFU.RCP R16, R10 ;  /* 0x0000000a00107308 */ /* 0x0022e20000001000 */
[----:B------:R-:W-:Y:S02]  /*5b40*/  ISETP.GE.U32.AND P0, PT, R9, R4, PT ;  /* 0x000000040900720c */ /* 0x000fe40003f06070 */
[----:B------:R-:W4:Y:S01]  /*5b50*/  LDC R9, c[0x0][0x410] ;  /* 0x00010400ff097b82 */ /* 0x000f220000000800 */
[----:B-1----:R-:W-:Y:S01]  /*5b60*/  MOV R10, RZ ;  /* 0x000000ff000a7202 */ /* 0x002fe20000000f00 */
[----:B0-----:R-:W-:-:S09]  /*5b70*/  VIADD R11, R13, 0xffffffe ;  /* 0x0ffffffe0d0b7836 */ /* 0x001fd20000000000 */
[----:B------:R-:W-:Y:S01]  /*5b80*/  @P0 VIADD R14, R14, 0x1 ;  /* 0x000000010e0e0836 */ /* 0x000fe20000000000 */
[----:B------:R-:W0:Y:S01]  /*5b90*/  F2I.FTZ.U32.TRUNC.NTZ R11, R11 ;  /* 0x0000000b000b7305 */ /* 0x000e22000021f000 */
[----:B---3--:R-:W-:Y:S02]  /*5ba0*/  VIADD R16, R16, 0xffffffe ;  /* 0x0ffffffe10107836 */ /* 0x008fe40000000000 */
[----:B------:R-:W-:Y:S01]  /*5bb0*/  IMAD.MOV.U32 R17, RZ, RZ, R14 ;  /* 0x000000ffff117224 */ /* 0x000fe200078e000e */
[----:B------:R-:W-:Y:S01]  /*5bc0*/  LOP3.LUT R14, RZ, R15, RZ, 0x33, !PT ;  /* 0x0000000fff0e7212 */ /* 0x000fe200078e33ff */
[----:B0-----:R-:W-:-:S04]  /*5bd0*/  IMAD.MOV R13, RZ, RZ, -R11 ;  /* 0x000000ffff0d7224 */ /* 0x001fc800078e0a0b */
[----:B------:R-:W-:-:S04]  /*5be0*/  IMAD R13, R13, R6, RZ ;  /* 0x000000060d0d7224 */ /* 0x000fc800078e02ff */
[----:B------:R-:W-:Y:S01]  /*5bf0*/  IMAD.HI.U32 R2, R11, R13, R10 ;  /* 0x0000000d0b027227 */ /* 0x000fe200078e000a */
[----:B------:R-:W-:Y:S01]  /*5c00*/  LOP3.LUT R10, R8, R15, RZ, 0x3c, !PT ;  /* 0x0000000f080a7212 */ /* 0x000fe200078e3cff */
[----:B------:R-:W0:Y:S03]  /*5c10*/  F2I.FTZ.U32.TRUNC.NTZ R11, R16 ;  /* 0x00000010000b7305 */ /* 0x000e26000021f000 */
[----:B------:R-:W-:Y:S01]  /*5c20*/  ISETP.GE.AND P2, PT, R10, RZ, PT ;  /* 0x000000ff0a00720c */ /* 0x000fe20003f46270 */
[----:B------:R-:W-:Y:S01]  /*5c30*/  IMAD.HI.U32 R13, R2, R19, RZ ;  /* 0x00000013020d7227 */ /* 0x000fe200078e00ff */
[----:B----4-:R-:W-:-:S03]  /*5c40*/  IABS R10, R9 ;  /* 0x00000009000a7213 */ /* 0x010fc60000000000 */
[----:B------:R-:W-:-:S04]  /*5c50*/  IMAD.MOV R4, RZ, RZ, -R13 ;  /* 0x000000ffff047224 */ /* 0x000fc800078e0a0d */
[----:B------:R-:W-:Y:S02]  /*5c60*/  IMAD R19, R6, R4, R19 ;  /* 0x0000000406137224 */ /* 0x000fe400078e0213 */
[----:B------:R-:W-:Y:S01]  /*5c70*/  IMAD.MOV.U32 R4, RZ, RZ, R6 ;  /* 0x000000ffff047224 */ /* 0x000fe200078e0006 */
[----:B0-----:R-:W-:Y:S01]  /*5c80*/  IADD3 R23, PT, PT, RZ, -R11, RZ ;  /* 0x8000000bff177210 */ /* 0x001fe20007ffe0ff */
[----:B------:R-:W-:-:S03]  /*5c90*/  @!P2 IMAD.MOV R17, RZ, RZ, -R17 ;  /* 0x000000ffff11a224 */ /* 0x000fc600078e0a11 */
[----:B------:R-:W-:Y:S02]  /*5ca0*/  ISETP.GT.U32.AND P1, PT, R4, R19, PT ;  /* 0x000000130400720c */ /* 0x000fe40003f24070 */
[----:B------:R-:W-:Y:S01]  /*5cb0*/  SEL R26, R14, R17, !P4 ;  /* 0x000000110e1a7207 */ /* 0x000fe20006000000 */
[----:B------:R-:W-:Y:S01]  /*5cc0*/  IMAD R17, R23, R12, RZ ;  /* 0x0000000c17117224 */ /* 0x000fe200078e02ff */
[----:B--2---:R-:W-:Y:S02]  /*5cd0*/  IABS R23, R22 ;  /* 0x0000001600177213 */ /* 0x004fe40000000000 */
[----:B------:R-:W-:-:S07]  /*5ce0*/  IABS R16, R26 ;  /* 0x0000001a00107213 */ /* 0x000fce0000000000 */
[----:B------:R-:W-:Y:S02]  /*5cf0*/  @!P1 IMAD.IADD R19, R19, 0x1, -R6 ;  /* 0x0000000113139824 */ /* 0x000fe400078e0a06 */
[----:B------:R-:W-:Y:S01]  /*5d00*/  IMAD.MOV.U32 R6, RZ, RZ, R10 ;  /* 0x000000ffff067224 */ /* 0x000fe200078e000a */
[----:B------:R-:W-:Y:S01]  /*5d10*/  MOV R10, RZ ;  /* 0x000000ff000a7202 */ /* 0x000fe20000000f00 */
[----:B------:R-:W-:Y:S01]  /*5d20*/  @!P1 VIADD R13, R13, 0x1 ;  /* 0x000000010d0d9836 */ /* 0x000fe20000000000 */
[----:B------:R-:W-:Y:S02]  /*5d30*/  ISETP.GE.U32.AND P0, PT, R19, R4, PT ;  /* 0x000000041300720c */ /* 0x000fe40003f06070 */
[----:B------:R-:W0:Y:S01]  /*5d40*/  I2F.RP R19, R6 ;  /* 0x0000000600137306 */ /* 0x000e220000209400 */
[----:B------:R-:W-:-:S04]  /*5d50*/  IMAD.HI.U32 R11, R11, R17, R10 ;  /* 0x000000110b0b7227 */ /* 0x000fc800078e000a */
[----:B------:R-:W-:Y:S01]  /*5d60*/  IMAD.MOV.U32 R17, RZ, RZ, R16 ;  /* 0x000000ffff117224 */ /* 0x000fe200078e0010 */
[----:B------:R-:W-:-:S03]  /*5d70*/  LOP3.LUT R16, R0, R15, RZ, 0x3c, !PT ;  /* 0x0000000f00107212 */ /* 0x000fc600078e3cff */
[----:B------:R-:W-:Y:S01]  /*5d80*/  IMAD.HI.U32 R10, R11, R17, RZ ;  /* 0x000000110b0a7227 */ /* 0x000fe200078e00ff */
[----:B------:R-:W-:Y:S02]  /*5d90*/  ISETP.GE.AND P2, PT, R16, RZ, PT ;  /* 0x000000ff1000720c */ /* 0x000fe40003f46270 */
[----:B------:R-:W-:Y:S01]  /*5da0*/  @P0 IADD3 R13, PT, PT, R13, 0x1, RZ ;  /* 0x000000010d0d0810 */ /* 0x000fe20007ffe0ff */
[----:B------:R-:W-:Y:S01]  /*5db0*/  IMAD.MOV R16, RZ, RZ, -R10 ;  /* 0x000000ffff107224 */ /* 0x000fe200078e0a0a */
[----:B0-----:R-:W0:Y:S03]  /*5dc0*/  MUFU.RCP R19, R19 ;  /* 0x0000001300137308 */ /* 0x001e260000001000 */
[----:B------:R-:W-:Y:S01]  /*5dd0*/  IMAD R17, R12, R16, R17 ;  /* 0x000000100c117224 */ /* 0x000fe200078e0211 */
[----:B------:R-:W-:-:S04]  /*5de0*/  LOP3.LUT R16, R26, R21, RZ, 0x3c, !PT ;  /* 0x000000151a107212 */ /* 0x000fc800078e3cff */
[----:B------:R-:W-:Y:S01]  /*5df0*/  ISETP.GT.U32.AND P1, PT, R12, R17, PT ;  /* 0x000000110c00720c */ /* 0x000fe20003f24070 */
[----:B------:R-:W-:Y:S01]  /*5e00*/  @!P2 IMAD.MOV R13, RZ, RZ, -R13 ;  /* 0x000000ffff0da224 */ /* 0x000fe200078e0a0d */
[----:B------:R-:W-:-:S04]  /*5e10*/  ISETP.GE.AND P2, PT, R16, RZ, PT ;  /* 0x000000ff1000720c */ /* 0x000fc80003f46270 */
[----:B------:R-:W-:Y:S02]  /*5e20*/  SEL R14, R14, R13, !P4 ;  /* 0x0000000d0e0e7207 */ /* 0x000fe40006000000 */
[----:B------:R-:W-:Y:S02]  /*5e30*/  ISETP.NE.AND P4, PT, R21, RZ, PT ;  /* 0x000000ff1500720c */ /* 0x000fe40003f85270 */
[----:B------:R-:W-:Y:S01]  /*5e40*/  IABS R18, R14 ;  /* 0x0000000e00127213 */ /* 0x000fe20000000000 */
[----:B0-----:R-:W-:Y:S02]  /*5e50*/  VIADD R20, R19, 0xffffffe ;  /* 0x0ffffffe13147836 */ /* 0x001fe40000000000 */
[----:B------:R-:W-:Y:S02]  /*5e60*/  @!P1 IMAD.IADD R17, R17, 0x1, -R12 ;  /* 0x0000000111119824 */ /* 0x000fe400078e0a0c */
[----:B------:R-:W-:Y:S02]  /*5e70*/  IMAD.HI.U32 R13, R11, R18, RZ ;  /* 0x000000120b0d7227 */ /* 0x000fe400078e00ff */
[----:B------:R-:W0:Y:S01]  /*5e80*/  F2I.FTZ.U32.TRUNC.NTZ R11, R20 ;  /* 0x00000014000b7305 */ /* 0x000e22000021f000 */
[----:B------:R-:W-:Y:S01]  /*5e90*/  ISETP.GE.U32.AND P0, PT, R17, R12, PT ;  /* 0x0000000c1100720c */ /* 0x000fe20003f06070 */
[----:B------:R-:W-:Y:S01]  /*5ea0*/  @!P1 VIADD R10, R10, 0x1 ;  /* 0x000000010a0a9836 */ /* 0x000fe20000000000 */
[----:B------:R-:W-:-:S05]  /*5eb0*/  IADD3 R17, PT, PT, -R13, RZ, RZ ;  /* 0x000000ff0d117210 */ /* 0x000fca0007ffe1ff */
[C---:B------:R-:W-:Y:S02]  /*5ec0*/  IMAD R17, R12.reuse, R17, R18 ;  /* 0x000000110c117224 */ /* 0x040fe400078e0212 */
[----:B------:R-:W1:Y:S03]  /*5ed0*/  I2F.RP R18, R23 ;  /* 0x0000001700127306 */ /* 0x000e660000209400 */
[----:B------:R-:W-:Y:S01]  /*5ee0*/  ISETP.GT.U32.AND P1, PT, R12, R17, PT ;  /* 0x000000110c00720c */ /* 0x000fe20003f24070 */
[----:B------:R-:W-:Y:S02]  /*5ef0*/  @P0 VIADD R10, R10, 0x1 ;  /* 0x000000010a0a0836 */ /* 0x000fe40000000000 */
[----:B0-----:R-:W-:-:S03]  /*5f00*/  IMAD.MOV R19, RZ, RZ, -R11 ;  /* 0x000000ffff137224 */ /* 0x001fc600078e0a0b */
[----:B------:R-:W-:Y:S01]  /*5f10*/  @!P2 IADD3 R10, PT, PT, -R10, RZ, RZ ;  /* 0x000000ff0a0aa210 */ /* 0x000fe20007ffe1ff */
[----:B------:R-:W-:-:S03]  /*5f20*/  IMAD R19, R19, R6, RZ ;  /* 0x0000000613137224 */ /* 0x000fc600078e02ff */
[----:B------:R-:W-:Y:S01]  /*5f30*/  SEL R28, R24, R10, !P4 ;  /* 0x0000000a181c7207 */ /* 0x000fe20006000000 */
[----:B------:R-:W-:Y:S01]  /*5f40*/  IMAD.MOV.U32 R10, RZ, RZ, RZ ;  /* 0x000000ffff0a7224 */ /* 0x000fe200078e00ff */
[----:B-1----:R-:W0:Y:S01]  /*5f50*/  MUFU.RCP R18, R18 ;  /* 0x0000001200127308 */ /* 0x002e220000001000 */
[----:B------:R-:W-:Y:S01]  /*5f60*/  @!P1 IMAD.IADD R17, R17, 0x1, -R12 ;  /* 0x0000000111119824 */ /* 0x000fe200078e0a0c */
[----:B------:R-:W-:Y:S01]  /*5f70*/  IABS R16, R28 ;  /* 0x0000001c00107213 */ /* 0x000fe20000000000 */
[----:B------:R-:W-:-:S03]  /*5f80*/  IMAD.HI.U32 R11, R11, R19, R10 ;  /* 0x000000130b0b7227 */ /* 0x000fc600078e000a */
[----:B------:R-:W-:Y:S01]  /*5f90*/  ISETP.GE.U32.AND P0, PT, R17, R12, PT ;  /* 0x0000000c1100720c */ /* 0x000fe20003f06070 */
[----:B------:R-:W-:Y:S01]  /*5fa0*/  @!P1 VIADD R13, R13, 0x1 ;  /* 0x000000010d0d9836 */ /* 0x000fe20000000000 */
[----:B------:R-:W-:Y:S01]  /*5fb0*/  LOP3.LUT R12, R14, R21, RZ, 0x3c, !PT ;  /* 0x000000150e0c7212 */ /* 0x000fe200078e3cff */
[----:B------:R-:W-:-:S03]  /*5fc0*/  IMAD.HI.U32 R10, R11, R16, RZ ;  /* 0x000000100b0a7227 */ /* 0x000fc600078e00ff */
[----:B------:R-:W-:Y:S02]  /*5fd0*/  ISETP.GE.AND P2, PT, R12, RZ, PT ;  /* 0x000000ff0c00720c */ /* 0x000fe40003f46270 */
[----:B------:R-:W-:Y:S02]  /*5fe0*/  IADD3 R17, PT, PT, -R10, RZ, RZ ;  /* 0x000000ff0a117210 */ /* 0x000fe40007ffe1ff */
[----:B------:R-:W-:-:S03]  /*5ff0*/  LOP3.LUT R12, R28, R9, RZ, 0x3c, !PT ;  /* 0x000000091c0c7212 */ /* 0x000fc600078e3cff */
[----:B------:R-:W-:Y:S01]  /*6000*/  IMAD R17, R6, R17, R16 ;  /* 0x0000001106117224 */ /* 0x000fe200078e0210 */
[----:B------:R-:W-:Y:S01]  /*6010*/  LOP3.LUT R16, RZ, R9, RZ, 0x33, !PT ;  /* 0x00000009ff107212 */ /* 0x000fe200078e33ff */
[----:B------:R-:W-:-:S03]  /*6020*/  @P0 VIADD R13, R13, 0x1 ;  /* 0x000000010d0d0836 */ /* 0x000fc60000000000 */
[----:B------:R-:W-:Y:S01]  /*6030*/  ISETP.GT.U32.AND P1, PT, R6, R17, PT ;  /* 0x000000110600720c */ /* 0x000fe20003f24070 */
[----:B------:R-:W-:Y:S01]  /*6040*/  @!P2 IMAD.MOV R13, RZ, RZ, -R13 ;  /* 0x000000ffff0da224 */ /* 0x000fe200078e0a0d */
[----:B------:R-:W-:-:S04]  /*6050*/  ISETP.GE.AND P2, PT, R12, RZ, PT ;  /* 0x000000ff0c00720c */ /* 0x000fc80003f46270 */
[----:B------:R-:W-:Y:S02]  /*6060*/  SEL R24, R24, R13, !P4 ;  /* 0x0000000d18187207 */ /* 0x000fe40006000000 */
[----:B0-----:R-:W-:Y:S02]  /*6070*/  IADD3 R13, PT, PT, R18, 0xffffffe, RZ ;  /* 0x0ffffffe120d7810 */ /* 0x001fe40007ffe0ff */
[----:B------:R-:W-:Y:S02]  /*6080*/  IABS R19, R24 ;  /* 0x0000001800137213 */ /* 0x000fe40000000000 */
[----:B------:R-:W-:Y:S01]  /*6090*/  ISETP.NE.AND P4, PT, R9, RZ, PT ;  /* 0x000000ff0900720c */ /* 0x000fe20003f85270 */
[----:B------:R-:W-:Y:S01]  /*60a0*/  @!P1 IMAD.IADD R17, R17, 0x1, -R6 ;  /* 0x0000000111119824 */ /* 0x000fe200078e0a06 */
[----:B------:R-:W0:Y:S01]  /*60b0*/  F2I.FTZ.U32.TRUNC.NTZ R13, R13 ;  /* 0x0000000d000d7305 */ /* 0x000e22000021f000 */
[----:B------:R-:W-:-:S03]  /*60c0*/  @!P1 VIADD R10, R10, 0x1 ;  /* 0x000000010a0a9836 */ /* 0x000fc60000000000 */
[----:B------:R-:W-:Y:S01]  /*60d0*/  ISETP.GE.U32.AND P0, PT, R17, R6, PT ;  /* 0x000000061100720c */ /* 0x000fe20003f06070 */
[----:B------:R-:W-:-:S04]  /*60e0*/  IMAD.HI.U32 R17, R11, R19, RZ ;  /* 0x000000130b117227 */ /* 0x000fc800078e00ff */
[----:B------:R-:W-:-:S04]  /*60f0*/  IMAD.MOV R11, RZ, RZ, -R17 ;  /* 0x000000ffff0b7224 */ /* 0x000fc800078e0a11 */
[----:B------:R-:W-:Y:S02]  /*6100*/  IMAD R19, R6, R11, R19 ;  /* 0x0000000b06137224 */ /* 0x000fe400078e0213 */
[----:B0-----:R-:W-:Y:S02]  /*6110*/  IMAD.MOV R12, RZ, RZ, -R13 ;  /* 0x000000ffff0c7224 */ /* 0x001fe400078e0a0d */
[----:B------:R-:W-:Y:S01]  /*6120*/  @P0 VIADD R10, R10, 0x1 ;  /* 0x000000010a0a0836 */ /* 0x000fe20000000000 */
[----:B------:R-:W-:Y:S01]  /*6130*/  ISETP.GT.U32.AND P1, PT, R6, R19, PT ;  /* 0x000000130600720c */ /* 0x000fe20003f24070 */
[----:B------:R-:W-:Y:S01]  /*6140*/  IMAD R25, R12, R23, RZ ;  /* 0x000000170c197224 */ /* 0x000fe200078e02ff */
[----:B------:R-:W-:Y:S02]  /*6150*/  MOV R12, RZ ;  /* 0x000000ff000c7202 */ /* 0x000fe40000000f00 */
[----:B------:R-:W-:-:S03]  /*6160*/  @!P2 IADD3 R10, PT, PT, -R10, RZ, RZ ;  /* 0x000000ff0a0aa210 */ /* 0x000fc60007ffe1ff */
[----:B------:R-:W-:Y:S01]  /*6170*/  IMAD.HI.U32 R25, R13, R25, R12 ;  /* 0x000000190d197227 */ /* 0x000fe200078e000c */
[----:B------:R-:W-:-:S05]  /*6180*/  SEL R10, R16, R10, !P4 ;  /* 0x0000000a100a7207 */ /* 0x000fca0006000000 */
[----:B------:R-:W-:Y:S02]  /*6190*/  @!P1 IMAD.IADD R19, R19, 0x1, -R6 ;  /* 0x0000000113139824 */ /* 0x000fe400078e0a06 */
[----:B------:R-:W-:Y:S02]  /*61a0*/  IMAD.MOV R11, RZ, RZ, -R10 ;  /* 0x000000ffff0b7224 */ /* 0x000fe400078e0a0a */
[----:B------:R-:W-:Y:S01]  /*61b0*/  @!P1 VIADD R17, R17, 0x1 ;  /* 0x0000000111119836 */ /* 0x000fe20000000000 */
[----:B------:R-:W-:Y:S01]  /*61c0*/  ISETP.GE.U32.AND P0, PT, R19, R6, PT ;  /* 0x000000061300720c */ /* 0x000fe20003f06070 */
[--C-:B------:R-:W-:Y:S01]  /*61d0*/  IMAD R11, R9, R11, R28.reuse ;  /* 0x0000000b090b7224 */ /* 0x100fe200078e021c */
[----:B------:R-:W-:Y:S01]  /*61e0*/  LOP3.LUT R6, R24, R9, RZ, 0x3c, !PT ;  /* 0x0000000918067212 */ /* 0x000fe200078e3cff */
[----:B------:R-:W0:Y:S01]  /*61f0*/  LDC.64 R18, c[0x0][0x438] ;  /* 0x00010e00ff127b82 */ /* 0x000e220000000a00 */
[----:B------:R-:W-:Y:S02]  /*6200*/  IMAD.MOV R28, RZ, RZ, -R28 ;  /* 0x000000ffff1c7224 */ /* 0x000fe400078e0a1c */
[----:B------:R-:W-:-:S02]  /*6210*/  ISETP.GE.AND P2, PT, R6, RZ, PT ;  /* 0x000000ff0600720c */ /* 0x000fc40003f46270 */
[----:B------:R-:W-:Y:S01]  /*6220*/  IABS R12, R11 ;  /* 0x0000000b000c7213 */ /* 0x000fe20000000000 */
[--C-:B------:R-:W-:Y:S02]  /*6230*/  IMAD R28, R21, R28, R26.reuse ;  /* 0x0000001c151c7224 */ /* 0x100fe400078e021a */
[----:B------:R-:W-:Y:S02]  /*6240*/  IMAD.MOV R26, RZ, RZ, -R26 ;  /* 0x000000ffff1a7224 */ /* 0x000fe400078e0a1a */
[----:B------:R-:W-:Y:S02]  /*6250*/  @P0 VIADD R17, R17, 0x1 ;  /* 0x0000000111110836 */ /* 0x000fe40000000000 */
[----:B------:R-:W-:-:S04]  /*6260*/  IMAD.HI.U32 R20, R25, R12, RZ ;  /* 0x0000000c19147227 */ /* 0x000fc800078e00ff */
[----:B------:R-:W-:Y:S01]  /*6270*/  IMAD.MOV R6, RZ, RZ, -R20 ;  /* 0x000000ffff067224 */ /* 0x000fe200078e0a14 */
[----:B------:R-:W-:Y:S01]  /*6280*/  @!P2 IADD3 R17, PT, PT, -R17, RZ, RZ ;  /* 0x000000ff1111a210 */ /* 0x000fe20007ffe1ff */
[----:B------:R-:W-:Y:S02]  /*6290*/  IMAD R13, R15, R26, R8 ;  /* 0x0000001a0f0d7224 */ /* 0x000fe400078e0208 */
[C---:B------:R-:W-:Y:S01]  /*62a0*/  IMAD R12, R23.reuse, R6, R12 ;  /* 0x00000006170c7224 */ /* 0x040fe200078e020c */
[----:B------:R-:W-:Y:S02]  /*62b0*/  SEL R6, R16, R17, !P4 ;  /* 0x0000001110067207 */ /* 0x000fe40006000000 */
[----:B------:R-:W0:Y:S02]  /*62c0*/  LDC.64 R16, c[0x0][0x430] ;  /* 0x00010c00ff107b82 */ /* 0x000e240000000a00 */
[----:B------:R-:W-:Y:S02]  /*62d0*/  ISETP.GT.U32.AND P2, PT, R23, R12, PT ;  /* 0x0000000c1700720c */ /* 0x000fe40003f44070 */
[----:B------:R-:W-:-:S05]  /*62e0*/  IADD3 R26, PT, PT, -R6, RZ, RZ ;  /* 0x000000ff061a7210 */ /* 0x000fca0007ffe1ff */
[--C-:B------:R-:W-:Y:S02]  /*62f0*/  IMAD R9, R9, R26, R24.reuse ;  /* 0x0000001a09097224 */ /* 0x100fe400078e0218 */
[----:B------:R-:W-:-:S03]  /*6300*/  IMAD.MOV R24, RZ, RZ, -R24 ;  /* 0x000000ffff187224 */ /* 0x000fc600078e0a18 */
[----:B------:R-:W-:Y:S01]  /*6310*/  IABS R26, R9 ;  /* 0x00000009001a7213 */ /* 0x000fe20000000000 */
[----:B------:R-:W-:Y:S02]  /*6320*/  @!P2 IMAD.IADD R12, R12, 0x1, -R23 ;  /* 0x000000010c0ca824 */ /* 0x000fe400078e0a17 */
[--C-:B------:R-:W-:Y:S01]  /*6330*/  IMAD R24, R21, R24, R14.reuse ;  /* 0x0000001815187224 */ /* 0x100fe200078e020e */
[----:B------:R-:W-:Y:S01]  /*6340*/  LOP3.LUT R21, R11, R22, RZ, 0x3c, !PT ;  /* 0x000000160b157212 */ /* 0x000fe200078e3cff */
[----:B------:R-:W-:Y:S01]  /*6350*/  IMAD.MOV R14, RZ, RZ, -R14 ;  /* 0x000000ffff0e7224 */ /* 0x000fe200078e0a0e */
[----:B------:R-:W-:Y:S01]  /*6360*/  ISETP.GE.U32.AND P4, PT, R12, R23, PT ;  /* 0x000000170c00720c */ /* 0x000fe20003f86070 */
[----:B------:R-:W-:Y:S02]  /*6370*/  @!P2 VIADD R20, R20, 0x1 ;  /* 0x000000011414a836 */ /* 0x000fe40000000000 */
[----:B------:R-:W-:Y:S02]  /*6380*/  IMAD R15, R15, R14, R0 ;  /* 0x0000000e0f0f7224 */ /* 0x000fe400078e0200 */
[----:B0-----:R-:W-:-:S02]  /*6390*/  IMAD R12, R13, R16, -R18 ;  /* 0x000000100d0c7224 */ /* 0x001fc400078e0a12 */
[----:B------:R-:W-:Y:S02]  /*63a0*/  IMAD R13, R28, R17, -R19 ;  /* 0x000000111c0d7224 */ /* 0x000fe400078e0a13 */
[----:B------:R-:W-:Y:S01]  /*63b0*/  IMAD R16, R15, R16, -R18 ;  /* 0x000000100f107224 */ /* 0x000fe200078e0a12 */
[C---:B------:R-:W-:Y:S01]  /*63c0*/  ISETP.GE.AND P1, PT, R12.reuse, UR10, PT ;  /* 0x0000000a0c007c0c */ /* 0x040fe2000bf26270 */
[----:B------:R-:W-:Y:S01]  /*63d0*/  IMAD.HI.U32 R25, R25, R26, RZ ;  /* 0x0000001a19197227 */ /* 0x000fe200078e00ff */
[C---:B------:R-:W-:Y:S02]  /*63e0*/  ISETP.GE.AND P0, PT, R13.reuse, UR11, PT ;  /* 0x0000000b0d007c0c */ /* 0x040fe4000bf06270 */
[----:B------:R-:W-:Y:S02]  /*63f0*/  ISETP.GT.AND P1, PT, R12, -0x1, !P1 ;  /* 0xffffffff0c00780c */ /* 0x000fe40004f24270 */
[----:B------:R-:W-:Y:S02]  /*6400*/  ISETP.GT.AND P0, PT, R13, -0x1, !P0 ;  /* 0xffffffff0d00780c */ /* 0x000fe40004704270 */
[----:B------:R-:W-:-:S02]  /*6410*/  @P4 IADD3 R20, PT, PT, R20, 0x1, RZ ;  /* 0x0000000114144810 */ /* 0x000fc40007ffe0ff */
[----:B------:R-:W-:Y:S02]  /*6420*/  PLOP3.LUT P0, PT, P0, P1, PT, 0x80, 0x8 ;  /* 0x000000000008781c */ /* 0x000fe40000703070 */
[----:B------:R-:W-:Y:S01]  /*6430*/  ISETP.GE.AND P1, PT, R21, RZ, PT ;  /* 0x000000ff1500720c */ /* 0x000fe20003f26270 */
[----:B------:R-:W-:Y:S01]  /*6440*/  IMAD R21, R11, UR5, RZ ;  /* 0x000000050b157c24 */ /* 0x000fe2000f8e02ff */
[----:B------:R-:W-:Y:S02]  /*6450*/  ISETP.NE.AND P4, PT, R22, RZ, PT ;  /* 0x000000ff1600720c */ /* 0x000fe40003f85270 */
[----:B------:R-:W-:-:S07]  /*6460*/  LOP3.LUT R18, RZ, R22, RZ, 0x33, !PT ;  /* 0x00000016ff127212 */ /* 0x000fce00078e33ff */
[----:B------:R-:W0:Y:S02]  /*6470*/  @P0 LDC.64 R14, c[0x0][0x3d0] ;  /* 0x0000f400ff0e0b82 */ /* 0x000e240000000a00 */
[----:B------:R-:W-:-:S05]  /*6480*/  @!P1 IMAD.MOV R20, RZ, RZ, -R20 ;  /* 0x000000ffff149224 */ /* 0x000fca00078e0a14 */
[----:B------:R-:W-:-:S05]  /*6490*/  SEL R20, R18, R20, !P4 ;  /* 0x0000001412147207 */ /* 0x000fca0006000000 */
[----:B------:R-:W-:Y:S02]  /*64a0*/  IMAD R20, R5, R10, R20 ;  /* 0x0000000a05147224 */ /* 0x000fe400078e0214 */
[----:B------:R-:W-:Y:S02]  /*64b0*/  IMAD.MOV R10, RZ, RZ, -R25 ;  /* 0x000000ffff0a7224 */ /* 0x000fe400078e0a19 */
[----:B------:R-:W-:Y:S02]  /*64c0*/  @P0 IMAD R13, R20, UR11, R13 ;  /* 0x0000000b140d0c24 */ /* 0x000fe4000f8e020d */
[----:B------:R-:W-:Y:S02]  /*64d0*/  IMAD R26, R23, R10, R26 ;  /* 0x0000000a171a7224 */ /* 0x000fe400078e021a */
[----:B------:R-:W-:Y:S02]  /*64e0*/  @P0 IMAD R27, R13, UR10, R12 ;  /* 0x0000000a0d1b0c24 */ /* 0x000fe4000f8e020c */
[----:B------:R-:W1:Y:S01]  /*64f0*/  LDC.64 R12, c[0x0][0x3f8] ;  /* 0x0000fe00ff0c7b82 */ /* 0x000e620000000a00 */
[----:B0-----:R-:W-:-:S07]  /*6500*/  @P0 IMAD.WIDE R14, R21, 0x8, R14 ;  /* 0x00000008150e0825 */ /* 0x001fce00078e020e */
[----:B------:R-:W0:Y:S01]  /*6510*/  @P0 LDC.64 R20, c[0x0][0x380] ;  /* 0x0000e000ff140b82 */ /* 0x000e220000000a00 */
[----:B------:R-:W2:Y:S01]  /*6520*/  @P0 LDG.E.64 R14, desc[UR8][R14.64] ;  /* 0x000000080e0e0981 */ /* 0x000ea2000c1e1b00 */
[----:B-1----:R-:W-:-:S06]  /*6530*/  IMAD.WIDE R10, R11, 0x8, R12 ;  /* 0x000000080b0a7825 */ /* 0x002fcc00078e020c */
[----:B------:R-:W2:Y:S01]  /*6540*/  LDG.E.64 R10, desc[UR8][R10.64] ;  /* 0x000000080a0a7981 */ /* 0x000ea2000c1e1b00 */
[----:B0-----:R-:W-:-:S06]  /*6550*/  @P0 IMAD.WIDE R20, R27, 0x8, R20 ;  /* 0x000000081b140825 */ /* 0x001fcc00078e0214 */
[----:B------:R-:W2:Y:S01]  /*6560*/  @P0 LDG.E.64 R20, desc[UR8][R20.64] ;  /* 0x0000000814140981 */ /* 0x000ea2000c1e1b00 */
[----:B------:R-:W-:Y:S01]  /*6570*/  ISETP.GT.U32.AND P6, PT, R23, R26, PT ;  /* 0x0000001a1700720c */ /* 0x000fe20003fc4070 */
[----:B------:R-:W-:Y:S01]  /*6580*/  IMAD R17, R24, R17, -R19 ;  /* 0x0000001118117224 */ /* 0x000fe200078e0a13 */
[----:B------:R-:W-:-:S04]  /*6590*/  ISETP.GE.AND P1, PT, R16, UR10, PT ;  /* 0x0000000a10007c0c */ /* 0x000fc8000bf26270 */
[----:B------:R-:W-:-:S07]  /*65a0*/  ISETP.GE.AND P2, PT, R17, UR11, PT ;  /* 0x0000000b11007c0c */ /* 0x000fce000bf46270 */
[----:B------:R-:W-:Y:S01]  /*65b0*/  @!P6 IMAD.IADD R26, R26, 0x1, -R23 ;  /* 0x000000011a1ae824 */ /* 0x000fe200078e0a17 */
[----:B------:R-:W-:Y:S02]  /*65c0*/  ISETP.GT.AND P1, PT, R16, -0x1, !P1 ;  /* 0xffffffff1000780c */ /* 0x000fe40004f24270 */
[----:B------:R-:W-:Y:S02]  /*65d0*/  ISETP.GT.AND P2, PT, R17, -0x1, !P2 ;  /* 0xffffffff1100780c */ /* 0x000fe40005744270 */
[----:B------:R-:W-:Y:S02]  /*65e0*/  ISETP.GE.U32.AND P5, PT, R26, R23, PT ;  /* 0x000000171a00720c */ /* 0x000fe40003fa6070 */
[----:B------:R-:W-:Y:S02]  /*65f0*/  LOP3.LUT R22, R9, R22, RZ, 0x3c, !PT ;  /* 0x0000001609167212 */ /* 0x000fe400078e3cff */
[----:B------:R-:W-:Y:S02]  /*6600*/  PLOP3.LUT P1, PT, P2, P1, PT, 0x80, 0x8 ;  /* 0x000000000008781c */ /* 0x000fe40001723070 */
[----:B------:R-:W-:-:S02]  /*6610*/  @!P6 IADD3 R25, PT, PT, R25, 0x1, RZ ;  /* 0x000000011919e810 */ /* 0x000fc40007ffe0ff */
[----:B------:R-:W-:-:S05]  /*6620*/  ISETP.GE.AND P2, PT, R22, RZ, PT ;  /* 0x000000ff1600720c */ /* 0x000fca0003f46270 */
[----:B------:R-:W-:-:S04]  /*6630*/  @P5 VIADD R25, R25, 0x1 ;  /* 0x0000000119195836 */ /* 0x000fc80000000000 */
[----:B------:R-:W-:Y:S01]  /*6640*/  IMAD.MOV.U32 R19, RZ, RZ, R25 ;  /* 0x000000ffff137224 */ /* 0x000fe200078e0019 */
[----:B------:R-:W0:Y:S03]  /*6650*/  @P1 LDC.64 R22, c[0x0][0x380] ;  /* 0x0000e000ff161b82 */ /* 0x000e260000000a00 */
[----:B------:R-:W-:-:S05]  /*6660*/  @!P2 IMAD.MOV R19, RZ, RZ, -R19 ;  /* 0x000000ffff13a224 */ /* 0x000fca00078e0a13 */
[----:B------:R-:W1:Y:S01]  /*6670*/  @P1 LDC.64 R24, c[0x0][0x3d0] ;  /* 0x0000f400ff181b82 */ /* 0x000e620000000a00 */
[----:B------:R-:W-:-:S05]  /*6680*/  SEL R18, R18, R19, !P4 ;  /* 0x0000001312127207 */ /* 0x000fca0006000000 */
[----:B------:R-:W-:-:S04]  /*6690*/  IMAD R18, R5, R6, R18 ;  /* 0x0000000605127224 */ /* 0x000fc800078e0212 */
[----:B------:R-:W-:Y:S01]  /*66a0*/  @P1 IMAD R17, R18, UR11, R17 ;  /* 0x0000000b12111c24 */ /* 0x000fe2000f8e0211 */
[C---:B------:R-:W-:Y:S01]  /*66b0*/  LEA R18, P2, R8.reuse, UR12, 0x3 ;  /* 0x0000000c08127c11 */ /* 0x040fe2000f8418ff */
[----:B------:R-:W-:Y:S02]  /*66c0*/  IMAD R27, R9, UR5, RZ ;  /* 0x00000005091b7c24 */ /* 0x000fe4000f8e02ff */
[----:B------:R-:W-:Y:S01]  /*66d0*/  @P1 IMAD R17, R17, UR10, R16 ;  /* 0x0000000a11111c24 */ /* 0x000fe2000f8e0210 */
[----:B------:R-:W-:Y:S01]  /*66e0*/  LEA.HI.X R19, R8, UR13, R7, 0x3, P2 ;  /* 0x0000000d08137c11 */ /* 0x000fe200090f1c07 */
[----:B------:R-:W-:-:S04]  /*66f0*/  IMAD.WIDE R12, R9, 0x8, R12 ;  /* 0x00000008090c7825 */ /* 0x000fc800078e020c */
[----:B0-----:R-:W-:-:S04]  /*6700*/  @P1 IMAD.WIDE R22, R17, 0x8, R22 ;  /* 0x0000000811161825 */ /* 0x001fc800078e0216 */
[----:B-1----:R-:W-:Y:S01]  /*6710*/  @P1 IMAD.WIDE R24, R27, 0x8, R24 ;  /* 0x000000081b181825 */ /* 0x002fe200078e0218 */
[----:B--2---:R-:W0:Y:S02]  /*6720*/  @P0 DFMA R10, R14, R20, R10 ;  /* 0x000000140e0a022b */ /* 0x004e24000000000a */
[----:B0-----:R0:W-:Y:S04]  /*6730*/  STG.E.64 desc[UR8][R18.64], R10 ;  /* 0x0000000a12007986 */ /* 0x0011e8000c101b08 */
[----:B------:R-:W2:Y:S04]  /*6740*/  LDG.E.64 R14, desc[UR8][R12.64] ;  /* 0x000000080c0e7981 */ /* 0x000ea8000c1e1b00 */
[----:B------:R-:W2:Y:S04]  /*6750*/  @P1 LDG.E.64 R24, desc[UR8][R24.64] ;  /* 0x0000000818181981 */ /* 0x000ea8000c1e1b00 */
[----:B------:R-:W2:Y:S01]  /*6760*/  @P1 LDG.E.64 R22, desc[UR8][R22.64] ;  /* 0x0000000816161981 */ /* 0x000ea2000c1e1b00 */
[----:B------:R-:W-:-:S02]  /*6770*/  LEA R16, P0, R3, R18, 0x3 ;  /* 0x0000001203107211 */ /* 0x000fc400078018ff */
[----:B------:R-:W-:Y:S02]  /*6780*/  IADD3.X R7, PT, PT, RZ, R7, RZ, P3, !PT ;  /* 0x00000007ff077210 */ /* 0x000fe40001ffe4ff */
[C---:B------:R-:W-:Y:S02]  /*6790*/  LEA.HI.X R17, R3.reuse, R19, RZ, 0x3, P0 ;  /* 0x0000001303117211 */ /* 0x040fe400000f1cff */
[----:B------:R-:W-:-:S05]  /*67a0*/  IADD3 R8, P0, PT, R3, R0, RZ ;  /* 0x0000000003087210 */ /* 0x000fca0007f1e0ff */
[----:B------:R-:W-:Y:S01]  /*67b0*/  IMAD.X R7, RZ, RZ, R7, P0 ;  /* 0x000000ffff077224 */ /* 0x000fe200000e0607 */
[----:B------:R-:W-:-:S04]  /*67c0*/  ISETP.GE.U32.AND P0, PT, R8, UR4, PT ;  /* 0x0000000408007c0c */ /* 0x000fc8000bf06070 */
[----:B------:R-:W-:-:S15]  /*67d0*/  ISETP.GE.AND.EX P0, PT, R7, UR7, PT, P0 ;  /* 0x0000000707007c0c */ /* 0x000fde000bf06300 */
[----:B------:R-:W-:-:S15]  /*67e0*/  NOP ;  /* 0x0000000000007918 */ /* 0x000fde0000000000 */
[----:B------:R-:W-:-:S03]  /*67f0*/  NOP ;  /* 0x0000000000007918 */ /* 0x000fc60000000000 */
[----:B--2---:R-:W1:Y:S02]  /*6800*/  @P1 DFMA R14, R24, R22, R14 ;  /* 0x00000016180e122b */ /* 0x004e64000000000e */
[----:B-1----:R0:W-:Y:S01]  /*6810*/  STG.E.64 desc[UR8][R16.64], R14 ;  /* 0x0000000e10007986 */ /* 0x0021e2000c101b08 */
[----:B------:R-:W-:Y:S05]  /*6820*/  @!P0 BRA `(.L_x_1633) ;  /* 0xfffffff000748947 */ /* 0x000fea000383ffff */
[----:B------:R-:W-:Y:S05]  /*6830*/  EXIT ;  /* 0x000000000000794d */ /* 0x000fea0003800000 */
        .weak           $__internal_51_$__cuda_sm20_div_u64
        .type           $__internal_51_$__cuda_sm20_div_u64,@function
        .size           $__internal_51_$__cuda_sm20_div_u64,(.L_x_1783 - $__internal_51_$__cuda_sm20_div_u64)
$__internal_51_$__cuda_sm20_div_u64:
        /* <DEDUP_REMOVED lines=20> */
[----:B------:R-:W-:-:S03]  /*6980*/  IADD3 R15, P2, PT, R11, R14, RZ ;  /* 0x0000000e0b0f7210 */ /* 0x000fc60007f5e0ff */
[----:B------:R-:W-:Y:S02]  /*6990*/  IMAD.X R9, R9, 0x1, R13, P0 ;  /* 0x0000000109097824 */ /* 0x000fe400000e060d */
[----:B------:R-:W-:-:S03]  /*69a0*/  IMAD.WIDE.U32 R12, R15, R3, RZ ;  /* 0x000000030f0c7225 */ /* 0x000fc600078e00ff */
[----:B------:R-:W-:Y:S01]  /*69b0*/  IADD3.X R9, PT, PT, RZ, RZ, R9, P2, P1 ;  /* 0x000000ffff097210 */ /* 0x000fe200017e2409 */
[----:B------:R-:W-:Y:S01]  /*69c0*/  IMAD R14, R15, UR4, R13 ;  /* 0x000000040f0e7c24 */ /* 0x000fe2000f8e020d */
        /* <DEDUP_REMOVED lines=21> */
[C---:B------:R-:W-:Y:S01]  /*6b20*/  IMAD R11, R9.reuse, UR4, R13 ;  /* 0x00000004090b7c24 */ /* 0x040fe2000f8e020d */
[----:B------:R-:W-:Y:S02]  /*6b30*/  IADD3 R16, P1, PT, -R12, R2, RZ ;  /* 0x000000020c107210 */ /* 0x000fe40007f3e1ff */
[----:B------:R-:W-:Y:S01]  /*6b40*/  IADD3 R2, P2, PT, R9, 0x1, RZ ;  /* 0x0000000109027810 */ /* 0x000fe20007f5e0ff */
[-C--:B------:R-:W-:Y:S01]  /*6b50*/  IMAD R11, R14, R3.reuse, R11 ;  /* 0x000000030e0b7224 */ /* 0x080fe200078e020b */
[----:B------:R-:W-:-:S03]  /*6b60*/  ISETP.GE.U32.AND P0, PT, R16, R3, PT ;  /* 0x000000031000720c */ /* 0x000fc60003f06070 */
[----:B------:R-:W-:Y:S01]  /*6b70*/  IMAD.X R15, R4, 0x1, ~R11, P1 ;  /* 0x00000001040f7824 */ /* 0x000fe200008e0e0b */
[----:B------:R-:W-:Y:S01]  /*6b80*/  IADD3 R4, P1, PT, -R3, R16, RZ ;  /* 0x0000001003047210 */ /* 0x000fe20007f3e1ff */
[----:B------:R-:W-:-:S03]  /*6b90*/  IMAD.X R13, RZ, RZ, R14, P2 ;  /* 0x000000ffff0d7224 */ /* 0x000fc600010e060e */
[C---:B------:R-:W-:Y:S02]  /*6ba0*/  ISETP.GE.U32.AND.EX P0, PT, R15.reuse, UR4, PT, P0 ;  /* 0x000000040f007c0c */ /* 0x040fe4000bf06100 */
[----:B------:R-:W-:Y:S02]  /*6bb0*/  IADD3.X R12, PT, PT, R15, ~UR4, RZ, P1, !PT ;  /* 0x800000040f0c7c10 */ /* 0x000fe40008ffe4ff */
[----:B------:R-:W-:Y:S02]  /*6bc0*/  SEL R4, R4, R16, P0 ;  /* 0x0000001004047207 */ /* 0x000fe40000000000 */
[----:B------:R-:W-:Y:S02]  /*6bd0*/  SEL R11, R2, R9, P0 ;  /* 0x00000009020b7207 */ /* 0x000fe40000000000 */
[----:B------:R-:W-:Y:S02]  /*6be0*/  SEL R9, R12, R15, P0 ;  /* 0x0000000f0c097207 */ /* 0x000fe40000000000 */
[----:B------:R-:W-:Y:S01]  /*6bf0*/  SEL R14, R13, R14, P0 ;  /* 0x0000000e0d0e7207 */ /* 0x000fe20000000000 */
[----:B------:R-:W-:Y:S01]  /*6c00*/  IMAD.MOV.U32 R13, RZ, RZ, 0x0 ;  /* 0x00000000ff0d7424 */ /* 0x000fe200078e00ff */
[----:B------:R-:W-:-:S02]  /*6c10*/  ISETP.GE.U32.AND P0, PT, R4, R3, PT ;  /* 0x000000030400720c */ /* 0x000fc40003f06070 */
[----:B------:R-:W-:Y:S02]  /*6c20*/  IADD3 R2, P2, PT, R11, 0x1, RZ ;  /* 0x000000010b027810 */ /* 0x000fe40007f5e0ff */
[----:B------:R-:W-:Y:S02]  /*6c30*/  ISETP.GE.U32.AND.EX P0, PT, R9, UR4, PT, P0 ;  /* 0x0000000409007c0c */ /* 0x000fe4000bf06100 */
[----:B------:R-:W-:Y:S01]  /*6c40*/  ISETP.NE.U32.AND P1, PT, R3, RZ, PT ;  /* 0x000000ff0300720c */ /* 0x000fe20003f25070 */
[----:B------:R-:W-:Y:S01]  /*6c50*/  IMAD.X R9, RZ, RZ, R14, P2 ;  /* 0x000000ffff097224 */ /* 0x000fe200010e060e */
[----:B------:R-:W-:Y:S02]  /*6c60*/  MOV R12, R0 ;  /* 0x00000000000c7202 */ /* 0x000fe40000000f00 */
[----:B------:R-:W-:Y:S02]  /*6c70*/  ISETP.NE.AND.EX P1, PT, RZ, UR4, PT, P1 ;  /* 0x00000004ff007c0c */ /* 0x000fe4000bf25310 */
[----:B------:R-:W-:-:S02]  /*6c80*/  SEL R2, R2, R11, P0 ;  /* 0x0000000b02027207 */ /* 0x000fc40000000000 */
[----:B------:R-:W-:Y:S02]  /*6c90*/  SEL R9, R9, R14, P0 ;  /* 0x0000000e09097207 */ /* 0x000fe40000000000 */
[----:B------:R-:W-:Y:S02]  /*6ca0*/  SEL R2, R2, 0xffffffff, P1 ;  /* 0xffffffff02027807 */ /* 0x000fe40000800000 */
[----:B------:R-:W-:Y:S01]  /*6cb0*/  SEL R9, R9, 0xffffffff, P1 ;  /* 0xffffffff09097807 */ /* 0x000fe20000800000 */
[----:B------:R-:W-:Y:S06]  /*6cc0*/  RET.REL.NODEC R12 `(_ZN2at6native51_GLOBAL__N__2c613397_18_DepthwiseConv2d_cu_9959487031conv_depthwise2d_forward_kernelILi1EdiEEvNS_27GenericPackedTensorAccessorIKT0_Lm4ENS_16DefaultPtrTraitsEiEENS3_IS4_Lm4ES6_iEES7_NS3_IS5_Lm1ES6_iEEbT1_iiiiiiiiiiiiii) ;  /* 0xffffff900ccc7950 */ /* 0x000fec0003c3ffff */
.L_x_1634:
        /* <DEDUP_REMOVED lines=11> */
.L_x_1783:


//--------------------- .text._ZN2at6native51_GLOBAL__N__2c613397_18_DepthwiseConv2d_cu_9959487031conv_depthwise2d_forward_kernelILi3EdiEEvNS_27GenericPackedTensorAccessorIKT0_Lm4ENS_16DefaultPtrTraitsEiEENS3_IS4_Lm4ES6_iEES7_NS3_IS5_Lm1ES6_iEEbT1_iiiiiiiiiiiiii --------------------------
	.section	.text._ZN2at6native51_GLOBAL__N__2c613397_18_DepthwiseConv2d_cu_9959487031conv_depthwise2d_forward_kernelILi3EdiEEvNS_27GenericPackedTensorAccessorIKT0_Lm4ENS_16DefaultPtrTraitsEiEENS3_IS4_Lm4ES6_iEES7_NS3_IS5_Lm1ES6_iEEbT1_iiiiiiiiiiiiii,"ax",@progbits
	.align	128
.text._ZN2at6native51_GLOBAL__N__2c613397_18_DepthwiseConv2d_cu_9959487031conv_depthwise2d_forward_kernelILi3EdiEEvNS_27GenericPackedTensorAccessorIKT0_Lm4ENS_16DefaultPtrTraitsEiEENS3_IS4_Lm4ES6_iEES7_NS3_IS5_Lm1ES6_iEEbT1_iiiiiiiiiiiiii:
        .type           _ZN2at6native51_GLOBAL__N__2c613397_18_DepthwiseConv2d_cu_9959487031conv_depthwise2d_forward_kernelILi3EdiEEvNS_27GenericPackedTensorAccessorIKT0_Lm4ENS_16DefaultPtrTraitsEiEENS3_IS4_Lm4ES6_iEES7_NS3_IS5_Lm1ES6_iEEbT1_iiiiiiiiiiiiii,@function
        .size           _ZN2at6native51_GLOBAL__N__2c613397_18_DepthwiseConv2d_cu_9959487031conv_depthwise2d_forward_kernelILi3EdiEEvNS_27GenericPackedTensorAccessorIKT0_Lm4ENS_16DefaultPtrTraitsEiEENS3_IS4_Lm4ES6_iEES7_NS3_IS5_Lm1ES6_iEEbT1_iiiiiiiiiiiiii,(.L_x_1785 - _ZN2at6native51_GLOBAL__N__2c613397_18_DepthwiseConv2d_cu_9959487031conv_depthwise2d_forward_kernelILi3EdiEEvNS_27GenericPackedTensorAccessorIKT0_Lm4ENS_16DefaultPtrTraitsEiEENS3_IS4_Lm4ES6_iEES7_NS3_IS5_Lm1ES6_iEEbT1_iiiiiiiiiiiiii)
        .other          _ZN2at6native51_GLOBAL__N__2c613397_18_DepthwiseConv2d_cu_9959487031conv_depthwise2d_forward_kernelILi3EdiEEvNS_27GenericPackedTensorAccessorIKT0_Lm4ENS_16DefaultPtrTraitsEiEENS3_IS4_Lm4ES6_iEES7_NS3_IS5_Lm1ES6_iEEbT1_iiiiiiiiiiiiii,@"STO_CUDA_ENTRY STV_DEFAULT"
_ZN2at6native51_GLOBAL__N__2c613397_18_DepthwiseConv2d_cu_9959487031conv_depthwise2d_forward_kernelILi3EdiEEvNS_27GenericPackedTensorAccessorIKT0_Lm4ENS_16DefaultPtrTraitsEiEENS3_IS4_Lm4ES6_iEES7_NS3_IS5_Lm1ES6_iEEbT1_iiiiiiiiiiiiii:
        /* <DEDUP_REMOVED lines=44> */
.L_x_1637:
[----:B------:R-:W-:Y:S02]  /*02c0*/  IABS R14, R6 ;  /* 0x00000006000e7213 */ /* 0x000fe40000000000 */
[----:B------:R-:W-:Y:S02]  /*02d0*/  IABS R13, R20 ;  /* 0x00000014000d7213 */ /* 0x000fe40000000000 */
[----:B------:R-:W0:Y:S01]  /*02e0*/  I2F.RP R15, R14 ;  /* 0x0000000e000f7306 */ /* 0x000e220000209400 */
[----:B------:R-:W-:Y:S02]  /*02f0*/  IABS R16, R7 ;  /* 0x0000000700107213 */ /* 0x000fe40000000000 */
[----:B------:R-:W-:Y:S01]  /*0300*/  IMAD.HI.U32 R19, R0, R13, RZ ;  /* 0x0000000d00137227 */ /* 0x000fe200078e00ff */
[----:B------:R-:W-:-:S03]  /*0310*/  IABS R21, R4 ;  /* 0x0000000400157213 */ /* 0x000fc60000000000 */
        /* <DEDUP_REMOVED lines=12> */
[----:B------:R-:W0:Y:S11]  /*03e0*/  F2I.FTZ.U32.TRUNC.NTZ R13, R16 ;  /* 0x00000010000d7305 */ /* 0x000e36000021f000 */
[----:B------:R-:W-:-:S02]  /*03f0*/  @P0 VIADD R19, R19, 0x1 ;  /* 0x0000000113130836 */ /* 0x000fc40000000000 */
[----:B0-----:R-:W-:-:S03]  /*0400*/  IMAD.MOV R15, RZ, RZ, -R13 ;  /* 0x000000ffff0f7224 */ /* 0x001fc600078e0a0d */
[----:B------:R-:W-:Y:S02]  /*0410*/  @!P2 IADD3 R19, PT, PT, -R19, RZ, RZ ;  /* 0x000000ff1313a210 */ /* 0x000fe40007ffe1ff */
[----:B------:R-:W-:Y:S01]  /*0420*/  @!P1 LOP3.LUT R19, RZ, R7, RZ, 0x33, !PT ;  /* 0x00000007ff139212 */ /* 0x000fe200078e33ff */
[----:B------:R-:W-:-:S03]  /*0430*/  IMAD R15, R15, R14, RZ ;  /* 0x0000000e0f0f7224 */ /* 0x000fc600078e02ff */
[----:B------:R-:W-:Y:S01]  /*0440*/  IABS R16, R19 ;  /* 0x0000001300107213 */ /* 0x000fe20000000000 */
[----:B------:R-:W-:Y:S02]  /*0450*/  IMAD.HI.U32 R12, R13, R15, R12 ;  /* 0x0000000f0d0c7227 */ /* 0x000fe400078e000c */
[----:B------:R-:W0:Y:S02]  /*0460*/  I2F.RP R15, R21 ;  /* 0x00000015000f7306 */ /* 0x000e240000209400 */
[----:B------:R-:W-:-:S04]  /*0470*/  IMAD.MOV.U32 R13, RZ, RZ, R16 ;  /* 0x000000ffff0d7224 */ /* 0x000fc800078e0010 */
        /* <DEDUP_REMOVED lines=8> */
[----:B0-----:R-:W-:Y:S02]  /*0500*/  VIADD R16, R15, 0xffffffe ;  /* 0x0ffffffe0f107836 */ /* 0x001fe40000000000 */
[----:B------:R-:W-:Y:S01]  /*0510*/  @!P1 VIADD R23, R23, 0x1 ;  /* 0x0000000117179836 */ /* 0x000fe20000000000 */
[----:B------:R-:W-:Y:S01]  /*0520*/  ISETP.GE.U32.AND P0, PT, R13, R14, PT ;  /* 0x0000000e0d00720c */ /* 0x000fe20003f06070 */
[----:B------:R0:W1:Y:S01]  /*0530*/  F2I.FTZ.U32.TRUNC.NTZ R17, R16 ;  /* 0x0000001000117305 */ /* 0x000062000021f000 */
[----:B------:R-:W-:Y:S01]  /*0540*/  ISETP.NE.AND P1, PT, R6, RZ, PT ;  /* 0x000000ff0600720c */ /* 0x000fe20003f25270 */
[----:B------:R-:W2:Y:S01]  /*0550*/  LDC.64 R12, c[0x0][0x430] ;  /* 0x00010c00ff0c7b82 */ /* 0x000ea20000000a00 */
[----:B0-----:R-:W-:-:S07]  /*0560*/  IMAD.MOV.U32 R16, RZ, RZ, RZ ;  /* 0x000000ffff107224 */ /* 0x001fce00078e00ff */
[----:B------:R-:W2:Y:S02]  /*0570*/  LDC.64 R14, c[0x0][0x438] ;  /* 0x00010e00ff0e7b82 */ /* 0x000ea40000000a00 */
[----:B------:R-:W-:Y:S01]  /*0580*/  @P0 VIADD R23, R23, 0x1 ;  /* 0x0000000117170836 */ /* 0x000fe20000000000 */
[----:B-1----:R-:W-:-:S03]  /*0590*/  IADD3 R18, PT, PT, RZ, -R17, RZ ;  /* 0x80000011ff127210 */ /* 0x002fc60007ffe0ff */
[----:B------:R-:W-:Y:S01]  /*05a0*/  @!P2 IMAD.MOV R23, RZ, RZ, -R23 ;  /* 0x000000ffff17a224 */ /* 0x000fe200078e0a17 */
[----:B------:R-:W-:Y:S01]  /*05b0*/  @!P1 LOP3.LUT R23, RZ, R6, RZ, 0x33, !PT ;  /* 0x00000006ff179212 */ /* 0x000fe200078e33ff */
[----:B------:R-:W-:-:S03]  /*05c0*/  IMAD R25, R18, R21, RZ ;  /* 0x0000001512197224 */ /* 0x000fc600078e02ff */
[----:B------:R-:W-:Y:S01]  /*05d0*/  IABS R22, R23 ;  /* 0x0000001700167213 */ /* 0x000fe20000000000 */
[----:B------:R-:W-:Y:S01]  /*05e0*/  IMAD.MOV R18, RZ, RZ, -R23 ;  /* 0x000000ffff127224 */ /* 0x000fe200078e0a17 */
[----:B------:R-:W-:Y:S01]  /*05f0*/  ISETP.GE.AND P5, PT, R23, RZ, PT ;  /* 0x000000ff1700720c */ /* 0x000fe20003fa6270 */
[----:B------:R-:W-:Y:S01]  /*0600*/  IMAD.HI.U32 R16, R17, R25, R16 ;  /* 0x0000001911107227 */ /* 0x000fe200078e0010 */
[----:B------:R-:W-:-:S03]  /*0610*/  IADD3 R17, PT, PT, -R19, RZ, RZ ;  /* 0x000000ff13117210 */ /* 0x000fc60007ffe1ff */
[----:B------:R-:W-:Y:S02]  /*0620*/  IMAD R18, R6, R18, R19 ;  /* 0x0000001206127224 */ /* 0x000fe400078e0213 */
[----:B------:R-:W-:-:S04]  /*0630*/  IMAD.HI.U32 R16, R16, R22, RZ ;  /* 0x0000001610107227 */ /* 0x000fc800078e00ff */
[----:B------:R-:W-:Y:S02]  /*0640*/  IMAD.MOV R16, RZ, RZ, -R16 ;  /* 0x000000ffff107224 */ /* 0x000fe400078e0a10 */
[----:B------:R-:W-:Y:S02]  /*0650*/  IMAD R17, R7, R17, R20 ;  /* 0x0000001107117224 */ /* 0x000fe400078e0214 */
[----:B------:R-:W-:Y:S02]  /*0660*/  IMAD R16, R21, R16, R22 ;  /* 0x0000001015107224 */ /* 0x000fe400078e0216 */
[----:B--2---:R-:W-:Y:S02]  /*0670*/  IMAD R25, R17, R12, -R14 ;  /* 0x0000000c11197224 */ /* 0x004fe400078e0a0e */
[----:B------:R-:W-:Y:S01]  /*0680*/  IMAD R22, R18, R13, -R15 ;  /* 0x0000000d12167224 */ /* 0x000fe200078e0a0f */
[----:B------:R-:W-:Y:S02]  /*0690*/  ISETP.GT.U32.AND P1, PT, R21, R16, PT ;  /* 0x000000101500720c */ /* 0x000fe40003f24070 */
        /* <DEDUP_REMOVED lines=11> */
[----:B------:R-:W-:-:S05]  /*0750*/  @!P3 IMAD.IADD R16, R16, 0x1, -R21 ;  /* 0x000000011010b824 */ /* 0x000fca00078e0a15 */
[----:B------:R-:W-:Y:S02]  /*0760*/  @!P5 IADD3 R16, PT, PT, -R16, RZ, RZ ;  /* 0x000000ff1010d210 */ /* 0x000fe40007ffe1ff */
[----:B------:R-:W-:-:S05]  /*0770*/  @!P1 LOP3.LUT R16, RZ, R4, RZ, 0x33, !PT ;  /* 0x00000004ff109212 */ /* 0x000fca00078e33ff */
[----:B------:R-:W-:-:S04]  /*0780*/  IMAD R15, R16, UR4, RZ ;  /* 0x00000004100f7c24 */ /* 0x000fc8000f8e02ff */
[----:B------:R-:W-:-:S04]  /*0790*/  IMAD.WIDE R14, R15, 0x8, R8 ;  /* 0x000000080f0e7825 */ /* 0x000fc800078e0208 */
[----:B0-----:R-:W-:Y:S01]  /*07a0*/  @P0 IMAD.WIDE R18, R13, 0x8, R18 ;  /* 0x000000080d120825 */ /* 0x001fe200078e0212 */
[----:B------:R-:W2:Y:S03]  /*07b0*/  @P0 LDG.E.64 R28, desc[UR8][R14.64] ;  /* 0x000000080e1c0981 */ /* 0x000ea6000c1e1b00 */
[----:B------:R-:W-:Y:S02]  /*07c0*/  IMAD.WIDE R12, R16, 0x8, R10 ;  /* 0x00000008100c7825 */ /* 0x000fe400078e020a */
[----:B------:R-:W2:Y:S04]  /*07d0*/  @P0 LDG.E.64 R18, desc[UR8][R18.64] ;  /* 0x0000000812120981 */ /* 0x000ea8000c1e1b00 */
[----:B------:R-:W2:Y:S01]  /*07e0*/  LDG.E.64 R12, desc[UR8][R12.64] ;  /* 0x000000080c0c7981 */ /* 0x000ea2000c1e1b00 */
[----:B------:R-:W-:-:S05]  /*07f0*/  VIADD R24, R25, UR5 ;  /* 0x0000000519187c36 */ /* 0x000fca0008000000 */
[----:B------:R-:W-:-:S04]  /*0800*/  ISETP.GE.AND P1, PT, R24, UR10, PT ;  /* 0x0000000a18007c0c */ /* 0x000fc8000bf26270 */
[----:B------:R-:W-:-:S04]  /*0810*/  ISETP.GT.AND P1, PT, R24, -0x1, !P1 ;  /* 0xffffffff1800780c */ /* 0x000fc80004f24270 */
[----:B------:R-:W-:-:S13]  /*0820*/  PLOP3.LUT P3, PT, P4, P1, PT, 0x80, 0x8 ;  /* 0x000000000008781c */ /* 0x000fda0002763070 */
[----:B------:R-:W0:Y:S01]  /*0830*/  @P3 LDC.64 R16, c[0x0][0x380] ;  /* 0x0000e000ff103b82 */ /* 0x000e220000000a00 */
[----:B--2---:R1:W2:Y:S02]  /*0840*/  @P0 DFMA R12, R28, R18, R12 ;  /* 0x000000121c0c022b */ /* 0x0042a4000000000c */
[----:B-1----:R-:W-:Y:S01]  /*0850*/  @P3 IMAD R29, R26, UR10, R24 ;  /* 0x0000000a1a1d3c24 */ /* 0x002fe2000f8e0218 */
[----:B------:R-:W2:Y:S03]  /*0860*/  @P3 LDG.E.64 R18, desc[UR8][R14.64+0x8] ;  /* 0x000008080e123981 */ /* 0x000ea6000c1e1b00 */
[----:B0-----:R-:W-:-:S05]  /*0870*/  @P3 IMAD.WIDE R28, R29, 0x8, R16 ;  /* 0x000000081d1c3825 */ /* 0x001fca00078e0210 */
[----:B------:R-:W2:Y:S01]  /*0880*/  @P3 LDG.E.64 R16, desc[UR8][R28.64] ;  /* 0x000000081c103981 */ /* 0x000ea2000c1e1b00 */
[----:B------:R-:W-:-:S05]  /*0890*/  VIADD R21, R24, UR5 ;  /* 0x0000000518157c36 */ /* 0x000fca0008000000 */
[----:B------:R-:W-:-:S04]  /*08a0*/  ISETP.GE.AND P0, PT, R21, UR10, PT ;  /* 0x0000000a15007c0c */ /* 0x000fc8000bf06270 */
[----:B------:R-:W-:-:S04]  /*08b0*/  ISETP.GT.AND P0, PT, R21, -0x1, !P0 ;  /* 0xffffffff1500780c */ /* 0x000fc80004704270 */
[----:B------:R-:W-:-:S15]  /*08c0*/  PLOP3.LUT P4, PT, P4, P0, PT, 0x80, 0x8 ;  /* 0x000000000008781c */ /* 0x000fde0002781070 */
[----:B------:R-:W-:-:S15]  /*08d0*/  NOP ;  /* 0x0000000000007918 */ /* 0x000fde0000000000 */
[----:B------:R-:W-:-:S09]  /*08e0*/  NOP ;  /* 0x0000000000007918 */ /* 0x000fd20000000000 */
[----:B--2---:R0:W1:Y:S02]  /*08f0*/  @P3 DFMA R12, R18, R16, R12 ;  /* 0x00000010120c322b */ /* 0x004064000000000c */
[----:B0-----:R-:W0:Y:S01]  /*0900*/  @P4 LDC.64 R16, c[0x0][0x380] ;  /* 0x0000e000ff104b82 */ /* 0x001e220000000a00 */
[----:B------:R-:W-:-:S04]  /*0910*/  @P4 IMAD R19, R26, UR10, R21 ;  /* 0x0000000a1a134c24 */ /* 0x000fc8000f8e0215 */
[----:B0-----:R-:W-:Y:S02]  /*0920*/  @P4 IMAD.WIDE R16, R19, 0x8, R16 ;  /* 0x0000000813104825 */ /* 0x001fe400078e0210 */
[----:B------:R-:W1:Y:S04]  /*0930*/  @P4 LDG.E.64 R18, desc[UR8][R14.64+0x10] ;  /* 0x000010080e124981 */ /* 0x000e68000c1e1b00 */
[----:B------:R-:W1:Y:S01]  /*0940*/  @P4 LDG.E.64 R16, desc[UR8][R16.64] ;  /* 0x0000000810104981 */ /* 0x000e62000c1e1b00 */
[----:B------:R-:W-:-:S05]  /*0950*/  VIADD R22, R22, UR6 ;  /* 0x0000000616167c36 */ /* 0x000fca0008000000 */
[----:B------:R-:W-:-:S04]  /*0960*/  ISETP.GE.AND P3, PT, R22, UR11, PT ;  /* 0x0000000b16007c0c */ /* 0x000fc8000bf66270 */
[----:B------:R-:W-:-:S04]  /*0970*/  ISETP.GT.AND P3, PT, R22, -0x1, !P3 ;  /* 0xffffffff1600780c */ /* 0x000fc80005f64270 */
[----:B------:R-:W-:Y:S02]  /*0980*/  PLOP3.LUT P5, PT, P3, P2, PT, 0x80, 0x8 ;  /* 0x000000000008781c */ /* 0x000fe40001fa5070 */
[----:B------:R-:W-:-:S11]  /*0990*/  IADD3 R26, PT, PT, R26, UR6, RZ ;  /* 0x000000061a1a7c10 */ /* 0x000fd6000fffe0ff */
[----:B------:R-:W-:-:S15]  /*09a0*/  @P5 IMAD R29, R26, UR10, R25 ;  /* 0x0000000a1a1d5c24 */ /* 0x000fde000f8e0219 */
[----:B------:R-:W-:-:S09]  /*09b0*/  NOP ;  /* 0x0000000000007918 */ /* 0x000fd20000000000 */
[----:B-1----:R0:W1:Y:S02]  /*09c0*/  @P4 DFMA R12, R18, R16, R12 ;  /* 0x00000010120c422b */ /* 0x002064000000000c */
[----:B0-----:R-:W0:Y:S01]  /*09d0*/  @P5 LDC.64 R16, c[0x0][0x380] ;  /* 0x0000e000ff105b82 */ /* 0x001e220000000a00 */
[----:B------:R-:W1:Y:S01]  /*09e0*/  @P5 LDG.E.64 R18, desc[UR8][R14.64+0x18] ;  /* 0x000018080e125981 */ /* 0x000e62000c1e1b00 */
[----:B0-----:R-:W-:-:S05]  /*09f0*/  @P5 IMAD.WIDE R28, R29, 0x8, R16 ;  /* 0x000000081d1c5825 */ /* 0x001fca00078e0210 */
[----:B------:R-:W1:Y:S01]  /*0a00*/  @P5 LDG.E.64 R16, desc[UR8][R28.64] ;  /* 0x000000081c105981 */ /* 0x000e62000c1e1b00 */
[----:B------:R-:W-:-:S15]  /*0a10*/  PLOP3.LUT P4, PT, P3, P1, PT, 0x80, 0x8 ;  /* 0x000000000008781c */ /* 0x000fde0001f83070 */
[----:B------:R-:W-:-:S15]  /*0a20*/  NOP ;  /* 0x0000000000007918 */ /* 0x000fde0000000000 */
[----:B------:R-:W-:-:S15]  /*0a30*/  NOP ;  /* 0x0000000000007918 */ /* 0x000fde0000000000 */
[----:B------:R-:W-:-:S09]  /*0a40*/  NOP ;  /* 0x0000000000007918 */ /* 0x000fd20000000000 */
[----:B-1----:R0:W1:Y:S02]  /*0a50*/  @P5 DFMA R12, R18, R16, R12 ;  /* 0x00000010120c522b */ /* 0x002064000000000c */
[----:B0-----:R-:W0:Y:S01]  /*0a60*/  @P4 LDC.64 R16, c[0x0][0x380] ;  /* 0x0000e000ff104b82 */ /* 0x001e220000000a00 */
[----:B------:R-:W-:-:S04]  /*0a70*/  @P4 IMAD R19, R26, UR10, R24 ;  /* 0x0000000a1a134c24 */ /* 0x000fc8000f8e0218 */
[----:B0-----:R-:W-:Y:S02]  /*0a80*/  @P4 IMAD.WIDE R28, R19, 0x8, R16 ;  /* 0x00000008131c4825 */ /* 0x001fe400078e0210 */
[----:B------:R-:W1:Y:S04]  /*0a90*/  @P4 LDG.E.64 R18, desc[UR8][R14.64+0x20] ;  /* 0x000020080e124981 */ /* 0x000e68000c1e1b00 */
[----:B------:R-:W1:Y:S01]  /*0aa0*/  @P4 LDG.E.64 R16, desc[UR8][R28.64] ;  /* 0x000000081c104981 */ /* 0x000e62000c1e1b00 */
[----:B------:R-:W-:Y:S01]  /*0ab0*/  PLOP3.LUT P3, PT, P3, P0, PT, 0x80, 0x8 ;  /* 0x000000000008781c */ /* 0x000fe20001f61070 */
[----:B------:R-:W-:-:S15]  /*0ac0*/  VIADD R22, R22, UR6 ;  /* 0x0000000616167c36 */ /* 0x000fde0008000000 */
[----:B------:R-:W-:-:S15]  /*0ad0*/  NOP ;  /* 0x0000000000007918 */ /* 0x000fde0000000000 */
[----:B------:R-:W-:-:S15]  /*0ae0*/  NOP ;  /* 0x0000000000007918 */ /* 0x000fde0000000000 */
[----:B------:R-:W-:-:S04]  /*0af0*/  NOP ;  /* 0x0000000000007918 */ /* 0x000fc80000000000 */
[----:B-1----:R0:W1:Y:S02]  /*0b00*/  @P4 DFMA R12, R18, R16, R12 ;  /* 0x00000010120c422b */ /* 0x002064000000000c */
[----:B0-----:R-:W0:Y:S01]  /*0b10*/  @P3 LDC.64 R16, c[0x0][0x380] ;  /* 0x0000e000ff103b82 */ /* 0x001e220000000a00 */
[----:B------:R-:W-:-:S04]  /*0b20*/  @P3 IMAD R19, R26, UR10, R21 ;  /* 0x0000000a1a133c24 */ /* 0x000fc8000f8e0215 */
[----:B0-----:R-:W-:Y:S02]  /*0b30*/  @P3 IMAD.WIDE R16, R19, 0x8, R16 ;  /* 0x0000000813103825 */ /* 0x001fe400078e0210 */
[----:B------:R-:W1:Y:S04]  /*0b40*/  @P3 LDG.E.64 R18, desc[UR8][R14.64+0x28] ;  /* 0x000028080e123981 */ /* 0x000e68000c1e1b00 */
[----:B------:R-:W1:Y:S01]  /*0b50*/  @P3 LDG.E.64 R16, desc[UR8][R16.64] ;  /* 0x0000000810103981 */ /* 0x000e62000c1e1b00 */
[----:B------:R-:W-:-:S04]  /*0b60*/  ISETP.GE.AND P4, PT, R22, UR11, PT ;  /* 0x0000000b16007c0c */ /* 0x000fc8000bf86270 */
[----:B------:R-:W-:-:S04]  /*0b70*/  ISETP.GT.AND P4, PT, R22, -0x1, !P4 ;  /* 0xffffffff1600780c */ /* 0x000fc80006784270 */
[----:B------:R-:W-:-:S13]  /*0b80*/  PLOP3.LUT P2, PT, P4, P2, PT, 0x80, 0x8 ;  /* 0x000000000008781c */ /* 0x000fda0002745070 */
[----:B------:R-:W0:Y:S01]  /*0b90*/  @P2 LDC.64 R22, c[0x0][0x380] ;  /* 0x0000e000ff162b82 */ /* 0x000e220000000a00 */
[----:B------:R-:W-:-:S04]  /*0ba0*/  VIADD R26, R26, UR6 ;  /* 0x000000061a1a7c36 */ /* 0x000fc80008000000 */
[----:B------:R-:W-:-:S04]  /*0bb0*/  @P2 IMAD R25, R26, UR10, R25 ;  /* 0x0000000a1a192c24 */ /* 0x000fc8000f8e0219 */
[----:B0-----:R-:W-:-:S06]  /*0bc0*/  @P2 IMAD.WIDE R22, R25, 0x8, R22 ;  /* 0x0000000819162825 */ /* 0x001fcc00078e0216 */
[----:B------:R-:W2:-:S14]  /*0bd0*/  @P2 LDG.E.64 R22, desc[UR8][R22.64] ;  /* 0x0000000816162981 */ /* 0x000e9c000c1e1b00 */
[----:B-1----:R0:W2:Y:S02]  /*0be0*/  @P3 DFMA R12, R18, R16, R12 ;  /* 0x00000010120c322b */ /* 0x0020a4000000000c */
[----:B0-----:R-:W2:Y:S01]  /*0bf0*/  @P2 LDG.E.64 R18, desc[UR8][R14.64+0x30] ;  /* 0x000030080e122981 */ /* 0x001ea2000c1e1b00 */
[----:B------:R-:W-:Y:S02]  /*0c00*/  PLOP3.LUT P1, PT, P4, P1, PT, 0x80, 0x8 ;  /* 0x000000000008781c */ /* 0x000fe40002723070 */
[----:B------:R-:W-:-:S11]  /*0c10*/  PLOP3.LUT P0, PT, P4, P0, PT, 0x80, 0x8 ;  /* 0x000000000008781c */ /* 0x000fd60002701070 */
[----:B------:R-:W0:Y:S01]  /*0c20*/  @P1 LDC.64 R16, c[0x0][0x380] ;  /* 0x0000e000ff101b82 */ /* 0x000e220000000a00 */
[C---:B------:R-:W-:Y:S02]  /*0c30*/  @P1 IMAD R25, R26.reuse, UR10, R24 ;  /* 0x0000000a1a191c24 */ /* 0x040fe4000f8e0218 */
[----:B------:R-:W-:Y:S02]  /*0c40*/  @P0 IMAD R21, R26, UR10, R21 ;  /* 0x0000000a1a150c24 */ /* 0x000fe4000f8e0215 */
[----:B0-----:R-:W-:Y:S02]  /*0c50*/  @P1 IMAD.WIDE R16, R25, 0x8, R16 ;  /* 0x0000000819101825 */ /* 0x001fe400078e0210 */
[----:B------:R-:W3:Y:S04]  /*0c60*/  @P0 LDG.E.64 R24, desc[UR8][R14.64+0x40] ;  /* 0x000040080e180981 */ /* 0x000ee8000c1e1b00 */
[----:B------:R-:W4:-:S15]  /*0c70*/  @P1 LDG.E.64 R16, desc[UR8][R16.64] ;  /* 0x0000000810101981 */ /* 0x000f1e000c1e1b00 */
[----:B------:R-:W-:-:S15]  /*0c80*/  NOP ;  /* 0x0000000000007918 */ /* 0x000fde0000000000 */
[----:B------:R-:W-:-:S07]  /*0c90*/  NOP ;  /* 0x0000000000007918 */ /* 0x000fce0000000000 */
[----:B--2---:R0:W4:Y:S02]  /*0ca0*/  @P2 DFMA R12, R18, R22, R12 ;  /* 0x00000016120c222b */ /* 0x004124000000000c */
[----:B0-----:R-:W0:Y:S01]  /*0cb0*/  @P0 LDC.64 R18, c[0x0][0x380] ;  /* 0x0000e000ff120b82 */ /* 0x001e220000000a00 */
[----:B------:R-:W4:Y:S01]  /*0cc0*/  @P1 LDG.E.64 R22, desc[UR8][R14.64+0x38] ;  /* 0x000038080e161981 */ /* 0x000f22000c1e1b00 */
[----:B0-----:R-:W-:-:S06]  /*0cd0*/  @P0 IMAD.WIDE R18, R21, 0x8, R18 ;  /* 0x0000000815120825 */ /* 0x001fcc00078e0212 */
[----:B------:R-:W3:-:S15]  /*0ce0*/  @P0 LDG.E.64 R18, desc[UR8][R18.64] ;  /* 0x0000000812120981 */ /* 0x000ede000c1e1b00 */
[----:B------:R-:W-:-:S15]  /*0cf0*/  NOP ;  /* 0x0000000000007918 */ /* 0x000fde0000000000 */
[----:B------:R-:W-:-:S15]  /*0d00*/  NOP ;  /* 0x0000000000007918 */ /* 0x000fde0000000000 */
[----:B------:R-:W-:-:S09]  /*0d10*/  NOP ;  /* 0x0000000000007918 */ /* 0x000fd20000000000 */
[----:B----4-:R0:W3:Y:S02]  /*0d20*/  @P1 DFMA R12, R22, R16, R12 ;  /* 0x00000010160c122b */ /* 0x0100e4000000000c */
[----:B0-----:R-:W-:-:S04]  /*0d30*/  LEA R22, P1, R20, UR12, 0x3 ;  /* 0x0000000c14167c11 */ /* 0x001fc8000f8218ff */
[----:B------:R-:W-:-:S15]  /*0d40*/  LEA.HI.X R23, R20, UR13, R3, 0x3, P1 ;  /* 0x0000000d14177c11 */ /* 0x000fde00088f1c03 */
[----:B------:R-:W-:-:S15]  /*0d50*/  NOP ;  /* 0x0000000000007918 */ /* 0x000fde0000000000 */
[----:B------:R-:W-:-:S15]  /*0d60*/  NOP ;  /* 0x0000000000007918 */ /* 0x000fde0000000000 */
[----:B------:R-:W-:-:S13]  /*0d70*/  NOP ;  /* 0x0000000000007918 */ /* 0x000fda0000000000 */
[----:B---3--:R-:W0:Y:S01]  /*0d80*/  @P0 DFMA R12, R24, R18, R12 ;  /* 0x00000012180c022b */ /* 0x008e22000000000c */
[----:B------:R-:W-:Y:S01]  /*0d90*/  IADD3 R20, P0, PT, R5, R20, RZ ;  /* 0x0000001405147210 */ /* 0x000fe20007f1e0ff */
[----:B0-----:R0:W-:Y:S04]  /*0da0*/  STG.E.64 desc[UR8][R22.64], R12 ;  /* 0x0000000c16007986 */ /* 0x0011e8000c101b08 */
[----:B------:R-:W-:Y:S01]  /*0db0*/  IMAD.X R3, RZ, RZ, R3, P0 ;  /* 0x000000ffff037224 */ /* 0x000fe200000e0603 */
[----:B------:R-:W-:-:S04]  /*0dc0*/  ISETP.GE.U32.AND P0, PT, R20, UR14, PT ;  /* 0x0000000e14007c0c */ /* 0x000fc8000bf06070 */
[----:B------:R-:W-:-:S13]  /*0dd0*/  ISETP.GE.AND.EX P0, PT, R3, UR7, PT, P0 ;  /* 0x0000000703007c0c */ /* 0x000fda000bf06300 */
[----:B0-----:R-:W-:Y:S05]  /*0de0*/  @!P0 BRA `(.L_x_1637) ;  /* 0xfffffff400348947 */ /* 0x001fea000383ffff */
[----:B------:R-:W-:Y:S05]  /*0df0*/  EXIT ;  /* 0x000000000000794d */ /* 0x000fea0003800000 */
.L_x_1636:
        /* <DEDUP_REMOVED lines=19> */
.L_x_1638:
[----:B------:R-:W-:Y:S02]  /*0f30*/  IABS R12, R6 ;  /* 0x00000006000c7213 */ /* 0x000fe40000000000 */
[----:B------:R-:W-:Y:S02]  /*0f40*/  IABS R11, R20 ;  /* 0x00000014000b7213 */ /* 0x000fe40000000000 */
[----:B------:R-:W0:Y:S01]  /*0f50*/  I2F.RP R13, R12 ;  /* 0x0000000c000d7306 */ /* 0x000e220000209400 */
[----:B------:R-:W-:Y:S02]  /*0f60*/  IABS R14, R7 ;  /* 0x00000007000e7213 */ /* 0x000fe40000000000 */
[----:B------:R-:W-:Y:S01]  /*0f70*/  IMAD.HI.U32 R17, R0, R11, RZ ;  /* 0x0000000b00117227 */ /* 0x000fe200078e00ff */
[----:B------:R-:W-:Y:S02]  /*0f80*/  IABS R16, R4 ;  /* 0x0000000400107213 */ /* 0x000fe40000000000 */
[----:B------:R-:W-:Y:S01]  /*0f90*/  ISETP.NE.AND P5, PT, R4, RZ, PT ;  /* 0x000000ff0400720c */ /* 0x000fe20003fa5270 */
[----:B------:R-:W-:-:S04]  /*0fa0*/  IMAD.MOV R10, RZ, RZ, -R17 ;  /* 0x000000ffff0a7224 */ /* 0x000fc800078e0a11 */
[----:B------:R-:W-:Y:S01]  /*0fb0*/  IMAD R11, R14, R10, R11 ;  /* 0x0000000a0e0b7224 */ /* 0x000fe200078e020b */
[----:B------:R-:W-:Y:S01]  /*0fc0*/  LOP3.LUT R10, R20, R7, RZ, 0x3c, !PT ;  /* 0x00000007140a7212 */ /* 0x000fe200078e3cff */
[----:B0-----:R-:W0:Y:S03]  /*0fd0*/  MUFU.RCP R13, R13 ;  /* 0x0000000d000d7308 */ /* 0x001e260000001000 */
[----:B------:R-:W-:Y:S02]  /*0fe0*/  ISETP.GT.U32.AND P1, PT, R2, R11, PT ;  /* 0x0000000b0200720c */ /* 0x000fe40003f24070 */
[----:B------:R-:W-:Y:S02]  /*0ff0*/  ISETP.GE.AND P2, PT, R10, RZ, PT ;  /* 0x000000ff0a00720c */ /* 0x000fe40003f46270 */
[----:B------:R-:W-:-:S09]  /*1000*/  MOV R10, RZ ;  /* 0x000000ff000a7202 */ /* 0x000fd20000000f00 */
[----:B------:R-:W-:Y:S01]  /*1010*/  @!P1 IADD3 R11, PT, PT, R11, -R14, RZ ;  /* 0x8000000e0b0b9210 */ /* 0x000fe20007ffe0ff */
        /* <DEDUP_REMOVED lines=28> */
[----:B0-----:R-:W-:-:S07]  /*11e0*/  HFMA2 R14, -RZ, RZ, 0, 0 ;  /* 0x00000000ff0e7431 */ /* 0x001fce00000001ff */
[----:B------:R-:W2:Y:S02]  /*11f0*/  LDC.64 R12, c[0x0][0x438] ;  /* 0x00010e00ff0c7b82 */ /* 0x000ea40000000a00 */
[----:B------:R-:W-:Y:S01]  /*1200*/  @P0 IADD3 R19, PT, PT, R19, 0x1, RZ ;  /* 0x0000000113130810 */ /* 0x000fe20007ffe0ff */
[----:B-1----:R-:W-:-:S04]  /*1210*/  IMAD.MOV R21, RZ, RZ, -R15 ;  /* 0x000000ffff157224 */ /* 0x002fc800078e0a0f */
[----:B------:R-:W-:Y:S01]  /*1220*/  @!P2 IMAD.MOV R19, RZ, RZ, -R19 ;  /* 0x000000ffff13a224 */ /* 0x000fe200078e0a13 */
[----:B------:R-:W-:Y:S01]  /*1230*/  @!P1 LOP3.LUT R19, RZ, R6, RZ, 0x33, !PT ;  /* 0x00000006ff139212 */ /* 0x000fe200078e33ff */
[----:B------:R-:W-:-:S03]  /*1240*/  IMAD R21, R21, R16, RZ ;  /* 0x0000001015157224 */ /* 0x000fc600078e02ff */
[----:B------:R-:W-:Y:S01]  /*1250*/  IABS R18, R19 ;  /* 0x0000001300127213 */ /* 0x000fe20000000000 */
[----:B------:R-:W-:Y:S01]  /*1260*/  IMAD.HI.U32 R14, R15, R21, R14 ;  /* 0x000000150f0e7227 */ /* 0x000fe200078e000e */
[----:B------:R-:W-:Y:S02]  /*1270*/  IADD3 R15, PT, PT, -R17, RZ, RZ ;  /* 0x000000ff110f7210 */ /* 0x000fe40007ffe1ff */
[----:B------:R-:W-:Y:S01]  /*1280*/  ISETP.GE.AND P3, PT, R19, RZ, PT ;  /* 0x000000ff1300720c */ /* 0x000fe20003f66270 */
[----:B------:R-:W-:Y:S02]  /*1290*/  IMAD.MOV.U32 R21, RZ, RZ, R18 ;  /* 0x000000ffff157224 */ /* 0x000fe400078e0012 */
[----:B------:R-:W-:Y:S02]  /*12a0*/  IMAD.MOV R18, RZ, RZ, -R19 ;  /* 0x000000ffff127224 */ /* 0x000fe400078e0a13 */
[----:B------:R-:W-:-:S04]  /*12b0*/  IMAD.HI.U32 R14, R14, R21, RZ ;  /* 0x000000150e0e7227 */ /* 0x000fc800078e00ff */
[----:B------:R-:W-:Y:S02]  /*12c0*/  IMAD.MOV R14, RZ, RZ, -R14 ;  /* 0x000000ffff0e7224 */ /* 0x000fe400078e0a0e */
[----:B------:R-:W-:Y:S02]  /*12d0*/  IMAD R18, R6, R18, R17 ;  /* 0x0000001206127224 */ /* 0x000fe400078e0211 */
[----:B------:R-:W-:Y:S02]  /*12e0*/  IMAD R15, R7, R15, R20 ;  /* 0x0000000f070f7224 */ /* 0x000fe400078e0214 */
[----:B------:R-:W-:Y:S02]  /*12f0*/  IMAD R17, R16, R14, R21 ;  /* 0x0000000e10117224 */ /* 0x000fe400078e0215 */
[----:B--2---:R-:W-:Y:S02]  /*1300*/  IMAD R27, R15, R10, -R12 ;  /* 0x0000000a0f1b7224 */ /* 0x004fe400078e0a0c */
        /* <DEDUP_REMOVED lines=9> */
[----:B------:R-:W-:-:S05]  /*13a0*/  @!P1 IMAD.IADD R17, R17, 0x1, -R16 ;  /* 0x0000000111119824 */ /* 0x000fca00078e0a10 */
[----:B------:R-:W-:-:S07]  /*13b0*/  ISETP.GT.U32.AND P1, PT, R16, R17, PT ;  /* 0x000000111000720c */ /* 0x000fce0003f24070 */
[----:B------:R-:W0:Y:S01]  /*13c0*/  @P0 LDC.64 R14, c[0x0][0x380] ;  /* 0x0000e000ff0e0b82 */ /* 0x000e220000000a00 */
[----:B------:R-:W-:-:S05]  /*13d0*/  @P0 IMAD R11, R24, UR10, R27 ;  /* 0x0000000a180b0c24 */ /* 0x000fca000f8e021b */
[----:B------:R-:W-:-:S05]  /*13e0*/  @!P1 IADD3 R17, PT, PT, R17, -R16, RZ ;  /* 0x8000001011119210 */ /* 0x000fca0007ffe0ff */
[----:B------:R-:W-:Y:S01]  /*13f0*/  @!P3 IMAD.MOV R17, RZ, RZ, -R17 ;  /* 0x000000ffff11b224 */ /* 0x000fe200078e0a11 */
[----:B------:R-:W-:-:S05]  /*1400*/  @!P5 LOP3.LUT R17, RZ, R4, RZ, 0x33, !PT ;  /* 0x00000004ff11d212 */ /* 0x000fca00078e33ff */
[----:B------:R-:W-:-:S04]  /*1410*/  IMAD R13, R17, UR4, RZ ;  /* 0x00000004110d7c24 */ /* 0x000fc8000f8e02ff */
[----:B------:R-:W-:-:S04]  /*1420*/  IMAD.WIDE R12, R13, 0x8, R8 ;  /* 0x000000080d0c7825 */ /* 0x000fc800078e0208 */
[----:B0-----:R-:W-:Y:S01]  /*1430*/  @P0 IMAD.WIDE R14, R11, 0x8, R14 ;  /* 0x000000080b0e0825 */ /* 0x001fe200078e020e */
[C---:B------:R-:W-:Y:S01]  /*1440*/  ISETP.GE.AND P1, PT, R25.reuse, UR10, PT ;  /* 0x0000000a19007c0c */ /* 0x040fe2000bf26270 */
[----:B------:R-:W2:Y:S04]  /*1450*/  @P0 LDG.E.64 R28, desc[UR8][R12.64] ;  /* 0x000000080c1c0981 */ /* 0x000ea8000c1e1b00 */
[----:B------:R-:W2:Y:S01]  /*1460*/  @P0 LDG.E.64 R14, desc[UR8][R14.64] ;  /* 0x000000080e0e0981 */ /* 0x000ea2000c1e1b00 */
[----:B------:R-:W-:-:S04]  /*1470*/  ISETP.GT.AND P1, PT, R25, -0x1, !P1 ;  /* 0xffffffff1900780c */ /* 0x000fc80004f24270 */
[----:B------:R-:W-:-:S13]  /*1480*/  PLOP3.LUT P3, PT, P4, P1, PT, 0x80, 0x8 ;  /* 0x000000000008781c */ /* 0x000fda0002763070 */
[----:B------:R-:W0:Y:S01]  /*1490*/  @P3 LDC.64 R10, c[0x0][0x380] ;  /* 0x0000e000ff0a3b82 */ /* 0x000e220000000a00 */
[----:B------:R-:W-:Y:S01]  /*14a0*/  @P3 IMAD R17, R24, UR10, R25 ;  /* 0x0000000a18113c24 */ /* 0x000fe2000f8e0219 */
[----:B------:R-:W3:Y:S03]  /*14b0*/  @P3 LDG.E.64 R18, desc[UR8][R12.64+0x8] ;  /* 0x000008080c123981 */ /* 0x000ee6000c1e1b00 */
[----:B0-----:R-:W-:-:S06]  /*14c0*/  @P3 IMAD.WIDE R16, R17, 0x8, R10 ;  /* 0x0000000811103825 */ /* 0x001fcc00078e020a */
[----:B------:R-:W3:Y:S01]  /*14d0*/  @P3 LDG.E.64 R16, desc[UR8][R16.64] ;  /* 0x0000000810103981 */ /* 0x000ee2000c1e1b00 */
[----:B------:R-:W-:Y:S02]  /*14e0*/  CS2R R10, SRZ ;  /* 0x00000000000a7805 */ /* 0x000fe4000001ff00 */
[----:B------:R-:W-:-:S04]  /*14f0*/  IADD3 R21, PT, PT, R25, UR5, RZ ;  /* 0x0000000519157c10 */ /* 0x000fc8000fffe0ff */
[----:B--2---:R0:W3:Y:S01]  /*1500*/  @P0 DFMA R10, R28, R14, RZ ;  /* 0x0000000e1c0a022b */ /* 0x0040e200000000ff */
[----:B------:R-:W-:-:S04]  /*1510*/  ISETP.GE.AND P0, PT, R21, UR10, PT ;  /* 0x0000000a15007c0c */ /* 0x000fc8000bf06270 */
[----:B------:R-:W-:-:S04]  /*1520*/  ISETP.GT.AND P0, PT, R21, -0x1, !P0 ;  /* 0xffffffff1500780c */ /* 0x000fc80004704270 */
[----:B------:R-:W-:-:S13]  /*1530*/  PLOP3.LUT P4, PT, P4, P0, PT, 0x80, 0x8 ;  /* 0x000000000008781c */ /* 0x000fda0002781070 */
[----:B0-----:R-:W0:Y:S01]  /*1540*/  @P4 LDC.64 R14, c[0x0][0x380] ;  /* 0x0000e000ff0e4b82 */ /* 0x001e220000000a00 */
[----:B------:R-:W-:-:S04]  /*1550*/  @P4 IMAD R23, R24, UR10, R21 ;  /* 0x0000000a18174c24 */ /* 0x000fc8000f8e0215 */
[----:B0-----:R-:W-:-:S15]  /*1560*/  @P4 IMAD.WIDE R14, R23, 0x8, R14 ;  /* 0x00000008170e4825 */ /* 0x001fde00078e020e */
[----:B------:R-:W-:-:S15]  /*1570*/  NOP ;  /* 0x0000000000007918 */ /* 0x000fde0000000000 */
[----:B------:R-:W-:-:S07]  /*1580*/  NOP ;  /* 0x0000000000007918 */ /* 0x000fce0000000000 */
[----:B---3--:R0:W1:Y:S02]  /*1590*/  @P3 DFMA R10, R18, R16, R10 ;  /* 0x00000010120a322b */ /* 0x008064000000000a */
[----:B0-----:R0:W1:Y:S04]  /*15a0*/  @P4 LDG.E.64 R16, desc[UR8][R14.64] ;  /* 0x000000080e104981 */ /* 0x001068000c1e1b00 */
[----:B------:R-:W1:Y:S01]  /*15b0*/  @P4 LDG.E.64 R18, desc[UR8][R12.64+0x10] ;  /* 0x000010080c124981 */ /* 0x000e62000c1e1b00 */
[----:B------:R-:W-:-:S05]  /*15c0*/  VIADD R22, R22, UR6 ;  /* 0x0000000616167c36 */ /* 0x000fca0008000000 */
[----:B------:R-:W-:-:S04]  /*15d0*/  ISETP.GE.AND P3, PT, R22, UR11, PT ;  /* 0x0000000b16007c0c */ /* 0x000fc8000bf66270 */
[----:B------:R-:W-:-:S04]  /*15e0*/  ISETP.GT.AND P3, PT, R22, -0x1, !P3 ;  /* 0xffffffff1600780c */ /* 0x000fc80005f64270 */
[----:B------:R-:W-:-:S13]  /*15f0*/  PLOP3.LUT P5, PT, P3, P2, PT, 0x80, 0x8 ;  /* 0x000000000008781c */ /* 0x000fda0001fa5070 */
[----:B0-----:R-:W0:Y:S01]  /*1600*/  @P5 LDC.64 R14, c[0x0][0x380] ;  /* 0x0000e000ff0e5b82 */ /* 0x001e220000000a00 */
[----:B------:R-:W-:-:S04]  /*1610*/  VIADD R24, R24, UR6 ;  /* 0x0000000618187c36 */ /* 0x000fc80008000000 */
[----:B------:R-:W-:-:S04]  /*1620*/  @P5 IMAD R29, R24, UR10, R27 ;  /* 0x0000000a181d5c24 */ /* 0x000fc8000f8e021b */
[----:B0-----:R-:W-:-:S15]  /*1630*/  @P5 IMAD.WIDE R28, R29, 0x8, R14 ;  /* 0x000000081d1c5825 */ /* 0x001fde00078e020e */
[----:B------:R-:W-:-:S07]  /*1640*/  NOP ;  /* 0x0000000000007918 */ /* 0x000fce0000000000 */
[----:B-1----:R0:W1:Y:S02]  /*1650*/  @P4 DFMA R10, R18, R16, R10 ;  /* 0x00000010120a422b */ /* 0x002064000000000a */
[----:B0-----:R0:W1:Y:S04]  /*1660*/  @P5 LDG.E.64 R16, desc[UR8][R28.64] ;  /* 0x000000081c105981 */ /* 0x001068000c1e1b00 */
[----:B------:R-:W1:Y:S01]  /*1670*/  @P5 LDG.E.64 R18, desc[UR8][R12.64+0x18] ;  /* 0x000018080c125981 */ /* 0x000e62000c1e1b00 */
[----:B------:R-:W-:-:S13]  /*1680*/  PLOP3.LUT P4, PT, P3, P1, PT, 0x80, 0x8 ;  /* 0x000000000008781c */ /* 0x000fda0001f83070 */
[----:B------:R-:W0:Y:S01]  /*1690*/  @P4 LDC.64 R14, c[0x0][0x380] ;  /* 0x0000e000ff0e4b82 */ /* 0x000e220000000a00 */
[----:B------:R-:W-:-:S04]  /*16a0*/  @P4 IMAD R23, R24, UR10, R25 ;  /* 0x0000000a18174c24 */ /* 0x000fc8000f8e0219 */
[----:B0-----:R-:W-:Y:S01]  /*16b0*/  @P4 IMAD.WIDE R28, R23, 0x8, R14 ;  /* 0x00000008171c4825 */ /* 0x001fe200078e020e */
[----:B------:R-:W-:-:S13]  /*16c0*/  PLOP3.LUT P3, PT, P3, P0, PT, 0x80, 0x8 ;  /* 0x000000000008781c */ /* 0x000fda0001f61070 */
[----:B------:R-:W0:-:S15]  /*16d0*/  @P3 LDC.64 R14, c[0x0][0x380] ;  /* 0x0000e000ff0e3b82 */ /* 0x000e1e0000000a00 */
[----:B------:R-:W-:-:S10]  /*16e0*/  NOP ;  /* 0x0000000000007918 */ /* 0x000fd40000000000 */
[----:B-1----:R1:W2:Y:S02]  /*16f0*/  @P5 DFMA R10, R18, R16, R10 ;  /* 0x00000010120a522b */ /* 0x0022a4000000000a */
[----:B-1----:R-:W2:Y:S04]  /*1700*/  @P4 LDG.E.64 R16, desc[UR8][R28.64] ;  /* 0x000000081c104981 */ /* 0x002ea8000c1e1b00 */
[----:B------:R-:W2:Y:S01]  /*1710*/  @P4 LDG.E.64 R18, desc[UR8][R12.64+0x20] ;  /* 0x000020080c124981 */ /* 0x000ea2000c1e1b00 */
[----:B------:R-:W-:-:S04]  /*1720*/  @P3 IMAD R23, R24, UR10, R21 ;  /* 0x0000000a18173c24 */ /* 0x000fc8000f8e0215 */
[----:B0-----:R-:W-:-:S06]  /*1730*/  @P3 IMAD.WIDE R14, R23, 0x8, R14 ;  /* 0x00000008170e3825 */ /* 0x001fcc00078e020e */
[----:B------:R-:W3:Y:S01]  /*1740*/  @P3 LDG.E.64 R14, desc[UR8][R14.64] ;  /* 0x000000080e0e3981 */ /* 0x000ee2000c1e1b00 */
[----:B------:R-:W-:-:S15]  /*1750*/  IADD3 R22, PT, PT, R22, UR6, RZ ;  /* 0x0000000616167c10 */ /* 0x000fde000fffe0ff */
[----:B------:R-:W-:-:S15]  /*1760*/  NOP ;  /* 0x0000000000007918 */ /* 0x000fde0000000000 */
[----:B------:R-:W-:-:S15]  /*1770*/  NOP ;  /* 0x0000000000007918 */ /* 0x000fde0000000000 */
[----:B------:R-:W-:-:S01]  /*1780*/  NOP ;  /* 0x0000000000007918 */ /* 0x000fc20000000000 */
[----:B--2---:R0:W3:Y:S02]  /*1790*/  @P4 DFMA R10, R18, R16, R10 ;  /* 0x00000010120a422b */ /* 0x0040e4000000000a */
[----:B0-----:R-:W3:Y:S01]  /*17a0*/  @P3 LDG.E.64 R16, desc[UR8][R12.64+0x28] ;  /* 0x000028080c103981 */ /* 0x001ee2000c1e1b00 */
[----:B------:R-:W-:-:S04]  /*17b0*/  ISETP.GE.AND P4, PT, R22, UR11, PT ;  /* 0x0000000b16007c0c */ /* 0x000fc8000bf86270 */
[----:B------:R-:W-:-:S04]  /*17c0*/  ISETP.GT.AND P4, PT, R22, -0x1, !P4 ;  /* 0xffffffff1600780c */ /* 0x000fc80006784270 */
[----:B------:R-:W-:Y:S02]  /*17d0*/  PLOP3.LUT P2, PT, P4, P2, PT, 0x80, 0x8 ;  /* 0x000000000008781c */ /* 0x000fe40002745070 */
[----:B------:R-:W-:Y:S02]  /*17e0*/  PLOP3.LUT P1, PT, P4, P1, PT, 0x80, 0x8 ;  /* 0x000000000008781c */ /* 0x000fe40002723070 */
[----:B------:R-:W-:-:S09]  /*17f0*/  PLOP3.LUT P0, PT, P4, P0, PT, 0x80, 0x8 ;  /* 0x000000000008781c */ /* 0x000fd20002701070 */
[----:B------:R-:W0:Y:S08]  /*1800*/  @P2 LDC.64 R18, c[0x0][0x380] ;  /* 0x0000e000ff122b82 */ /* 0x000e300000000a00 */
[----:B------:R-:W1:Y:S01]  /*1810*/  @P1 LDC.64 R22, c[0x0][0x380] ;  /* 0x0000e000ff161b82 */ /* 0x000e620000000a00 */
[----:B------:R-:W-:-:S04]  /*1820*/  VIADD R24, R24, UR6 ;  /* 0x0000000618187c36 */ /* 0x000fc80008000000 */
[C---:B------:R-:W-:Y:S02]  /*1830*/  @P2 IMAD R29, R24.reuse, UR10, R27 ;  /* 0x0000000a181d2c24 */ /* 0x040fe4000f8e021b */
[----:B------:R-:W-:Y:S01]  /*1840*/  @P0 IMAD R21, R24, UR10, R21 ;  /* 0x0000000a18150c24 */ /* 0x000fe2000f8e0215 */
[----:B------:R-:W2:Y:S01]  /*1850*/  @P0 LDG.E.64 R26, desc[UR8][R12.64+0x40] ;  /* 0x000040080c1a0981 */ /* 0x000ea2000c1e1b00 */
[----:B0-----:R-:W-:-:S03]  /*1860*/  @P2 IMAD.WIDE R28, R29, 0x8, R18 ;  /* 0x000000081d1c2825 */ /* 0x001fc600078e0212 */
[----:B------:R-:W4:-:S15]  /*1870*/  @P1 LDG.E.64 R18, desc[UR8][R12.64+0x38] ;  /* 0x000038080c121981 */ /* 0x000f1e000c1e1b00 */
[----:B------:R-:W-:-:S05]  /*1880*/  NOP ;  /* 0x0000000000007918 */ /* 0x000fca0000000000 */
[----:B---3--:R0:W3:Y:S02]  /*1890*/  @P3 DFMA R10, R16, R14, R10 ;  /* 0x0000000e100a322b */ /* 0x0080e4000000000a */
[----:B0-----:R-:W0:Y:S01]  /*18a0*/  @P0 LDC.64 R14, c[0x0][0x380] ;  /* 0x0000e000ff0e0b82 */ /* 0x001e220000000a00 */
[----:B------:R-:W-:Y:S02]  /*18b0*/  @P1 IMAD R17, R24, UR10, R25 ;  /* 0x0000000a18111c24 */ /* 0x000fe4000f8e0219 */
[----:B------:R-:W3:Y:S02]  /*18c0*/  @P2 LDG.E.64 R24, desc[UR8][R12.64+0x30] ;  /* 0x000030080c182981 */ /* 0x000ee4000c1e1b00 */
[----:B-1----:R-:W-:Y:S02]  /*18d0*/  @P1 IMAD.WIDE R16, R17, 0x8, R22 ;  /* 0x0000000811101825 */ /* 0x002fe400078e0216 */
[----:B------:R-:W3:Y:S04]  /*18e0*/  @P2 LDG.E.64 R22, desc[UR8][R28.64] ;  /* 0x000000081c162981 */ /* 0x000ee8000c1e1b00 */
[----:B------:R-:W4:Y:S01]  /*18f0*/  @P1 LDG.E.64 R16, desc[UR8][R16.64] ;  /* 0x0000000810101981 */ /* 0x000f22000c1e1b00 */
[----:B0-----:R-:W-:-:S06]  /*1900*/  @P0 IMAD.WIDE R14, R21, 0x8, R14 ;  /* 0x00000008150e0825 */ /* 0x001fcc00078e020e */
[----:B------:R-:W2:-:S15]  /*1910*/  @P0 LDG.E.64 R14, desc[UR8][R14.64] ;  /* 0x000000080e0e0981 */ /* 0x000e9e000c1e1b00 */
[----:B------:R-:W-:-:S15]  /*1920*/  NOP ;  /* 0x0000000000007918 */ /* 0x000fde0000000000 */
[----:B------:R-:W-:-:S14]  /*1930*/  NOP ;  /* 0x0000000000007918 */ /* 0x000fdc0000000000 */
[----:B---3--:R-:W4:-:S15]  /*1940*/  @P2 DFMA R10, R24, R22, R10 ;  /* 0x00000016180a222b */ /* 0x008f1e000000000a */
[----:B------:R-:W-:-:S15]  /*1950*/  NOP ;  /* 0x0000000000007918 */ /* 0x000fde0000000000 */
[----:B------:R-:W-:-:S15]  /*1960*/  NOP ;  /* 0x0000000000007918 */ /* 0x000fde0000000000 */
[----:B------:R-:W-:-:S15]  /*1970*/  NOP ;  /* 0x0000000000007918 */ /* 0x000fde0000000000 */
[----:B------:R-:W-:-:S04]  /*1980*/  NOP ;  /* 0x0000000000007918 */ /* 0x000fc80000000000 */
[----:B----4-:R0:W2:Y:S02]  /*1990*/  @P1 DFMA R10, R18, R16, R10 ;  /* 0x00000010120a122b */ /* 0x0100a4000000000a */
[----:B0-----:R-:W-:-:S04]  /*19a0*/  LEA R18, P1, R20, UR12, 0x3 ;  /* 0x0000000c14127c11 */ /* 0x001fc8000f8218ff */
[----:B------:R-:W-:-:S15]  /*19b0*/  LEA.HI.X R19, R20, UR13, R3, 0x3, P1 ;  /* 0x0000000d14137c11 */ /* 0x000fde00088f1c03 */
[----:B------:R-:W-:-:S15]  /*19c0*/  NOP ;  /* 0x0000000000007918 */ /* 0x000fde0000000000 */
[----:B------:R-:W-:-:S15]  /*19d0*/  NOP ;  /* 0x0000000000007918 */ /* 0x000fde0000000000 */
[----:B------:R-:W-:-:S13]  /*19e0*/  NOP ;  /* 0x0000000000007918 */ /* 0x000fda0000000000 */
[----:B--2---:R-:W0:Y:S01]  /*19f0*/  @P0 DFMA R10, R26, R14, R10 ;  /* 0x0000000e1a0a022b */ /* 0x004e22000000000a */
[----:B------:R-:W-:Y:S01]  /*1a00*/  IADD3 R20, P0, PT, R5, R20, RZ ;  /* 0x0000001405147210 */ /* 0x000fe20007f1e0ff */
[----:B0-----:R0:W-:Y:S04]  /*1a10*/  STG.E.64 desc[UR8][R18.64], R10 ;  /* 0x0000000a12007986 */ /* 0x0011e8000c101b08 */
[----:B------:R-:W-:Y:S01]  /*1a20*/  IMAD.X R3, RZ, RZ, R3, P0 ;  /* 0x000000ffff037224 */ /* 0x000fe200000e0603 */
[----:B------:R-:W-:-:S04]  /*1a30*/  ISETP.GE.U32.AND P0, PT, R20, UR14, PT ;  /* 0x0000000e14007c0c */ /* 0x000fc8000bf06070 */
[----:B------:R-:W-:-:S13]  /*1a40*/  ISETP.GE.AND.EX P0, PT, R3, UR7, PT, P0 ;  /* 0x0000000703007c0c */ /* 0x000fda000bf06300 */
[----:B0-----:R-:W-:Y:S05]  /*1a50*/  @!P0 BRA `(.L_x_1638) ;  /* 0xfffffff400348947 */ /* 0x001fea000383ffff */
[----:B------:R-:W-:Y:S05]  /*1a60*/  EXIT ;  /* 0x000000000000794d */ /* 0x000fea0003800000 */
.L_x_1635:
        /* <DEDUP_REMOVED lines=14> */
[----:B0-----:R-:W-:-:S07]  /*1b50*/  IABS R2, R2 ;  /* 0x0000000200027213 */ /* 0x001fce0000000000 */
[----:B------:R-:W0:Y:S01]  /*1b60*/  I2F.RP R8, R2 ;  /* 0x0000000200087306 */ /* 0x000e220000209400 */
[----:B--2---:R-:W-:-:S07]  /*1b70*/  IADD3 R6, PT, PT, R0, 0xffffffe, RZ ;  /* 0x0ffffffe00067810 */ /* 0x004fce0007ffe0ff */
[----:B------:R2:W5:Y:S08]  /*1b80*/  F2I.FTZ.U32.TRUNC.NTZ R7, R6 ;  /* 0x0000000600077305 */ /* 0x000570000021f000 */
[----:B0-----:R-:W0:Y:S01]  /*1b90*/  MUFU.RCP R8, R8 ;  /* 0x0000000800087308 */ /* 0x001e220000001000 */
[----:B--2---:R-:W-:Y:S02]  /*1ba0*/  IMAD.MOV.U32 R6, RZ, RZ, RZ ;  /* 0x000000ffff067224 */ /* 0x004fe400078e00ff */
[----:B-----5:R-:W-:-:S04]  /*1bb0*/  IMAD.MOV R4, RZ, RZ, -R7 ;  /* 0x000000ffff047224 */ /* 0x020fc800078e0a07 */
[----:B------:R-:W-:Y:S01]  /*1bc0*/  IMAD R11, R4, R9, RZ ;  /* 0x00000009040b7224 */ /* 0x000fe200078e02ff */
[----:B----4-:R-:W-:-:S03]  /*1bd0*/  IABS R4, R13 ;  /* 0x0000000d00047213 */ /* 0x010fc60000000000 */
[----:B------:R-:W-:Y:S02]  /*1be0*/  IMAD.HI.U32 R7, R7, R11, R6 ;  /* 0x0000000b07077227 */ /* 0x000fe400078e0006 */
[----:B------:R-:W2:Y:S02]  /*1bf0*/  LDC R6, c[0x0][0x424] ;  /* 0x00010900ff067b82 */ /* 0x000ea40000000800 */
[----:B0-----:R-:W-:Y:S02]  /*1c00*/  VIADD R11, R8, 0xffffffe ;  /* 0x0ffffffe080b7836 */ /* 0x001fe40000000000 */
[----:B------:R-:W-:-:S04]  /*1c10*/  IMAD.HI.U32 R21, R7, R4, RZ ;  /* 0x0000000407157227 */ /* 0x000fc800078e00ff */
[----:B------:R-:W0:Y:S01]  /*1c20*/  F2I.FTZ.U32.TRUNC.NTZ R11, R11 ;  /* 0x0000000b000b7305 */ /* 0x000e22000021f000 */
[----:B------:R-:W-:Y:S01]  /*1c30*/  IADD3 R0, PT, PT, -R21, RZ, RZ ;  /* 0x000000ff15007210 */ /* 0x000fe20007ffe1ff */
[----:B------:R-:W4:Y:S04]  /*1c40*/  LDC R7, c[0x0][0x420] ;  /* 0x00010800ff077b82 */ /* 0x000f280000000800 */
[----:B------:R-:W-:-:S04]  /*1c50*/  IMAD R0, R9, R0, R4 ;  /* 0x0000000009007224 */ /* 0x000fc800078e0204 */
[----:B------:R-:W1:Y:S01]  /*1c60*/  LDC R4, c[0x0][0x410] ;  /* 0x00010400ff047b82 */ /* 0x000e620000000800 */
[----:B------:R-:W-:-:S13]  /*1c70*/  ISETP.GT.U32.AND P1, PT, R9, R0, PT ;  /* 0x000000000900720c */ /* 0x000fda0003f24070 */
[----:B------:R-:W-:Y:S01]  /*1c80*/  @!P1 IMAD.IADD R0, R0, 0x1, -R9 ;  /* 0x0000000100009824 */ /* 0x000fe200078e0a09 */
[----:B------:R-:W-:Y:S02]  /*1c90*/  @!P1 IADD3 R21, PT, PT, R21, 0x1, RZ ;  /* 0x0000000115159810 */ /* 0x000fe40007ffe0ff */
[----:B------:R-:W-:Y:S02]  /*1ca0*/  ISETP.NE.AND P1, PT, R10, RZ, PT ;  /* 0x000000ff0a00720c */ /* 0x000fe40003f25270 */
[----:B------:R-:W-:Y:S02]  /*1cb0*/  ISETP.GE.U32.AND P0, PT, R0, R9, PT ;  /* 0x000000090000720c */ /* 0x000fe40003f06070 */
[----:B------:R-:W-:Y:S01]  /*1cc0*/  LOP3.LUT R0, R13, R10, RZ, 0x3c, !PT ;  /* 0x0000000a0d007212 */ /* 0x000fe200078e3cff */
[----:B------:R-:W1:Y:S01]  /*1cd0*/  LDC.64 R8, c[0x0][0x3d0] ;  /* 0x0000f400ff087b82 */ /* 0x000e620000000a00 */
[----:B0-----:R-:W-:Y:S02]  /*1ce0*/  IMAD.MOV R13, RZ, RZ, -R11 ;  /* 0x000000ffff0d7224 */ /* 0x001fe400078e0a0b */
[----:B------:R-:W-:-:S02]  /*1cf0*/  ISETP.GE.AND P2, PT, R0, RZ, PT ;  /* 0x000000ff0000720c */ /* 0x000fc40003f46270 */
[----:B------:R-:W-:-:S05]  /*1d00*/  IMAD R13, R13, R2, RZ ;  /* 0x000000020d0d7224 */ /* 0x000fca00078e02ff */
[----:B------:R-:W-:-:S06]  /*1d10*/  @P0 VIADD R21, R21, 0x1 ;  /* 0x0000000115150836 */ /* 0x000fcc0000000000 */
[----:B------:R-:W-:Y:S02]  /*1d20*/  @!P2 IADD3 R21, PT, PT, -R21, RZ, RZ ;  /* 0x000000ff1515a210 */ /* 0x000fe40007ffe1ff */
[----:B------:R-:W-:Y:S01]  /*1d30*/  @!P1 LOP3.LUT R21, RZ, R10, RZ, 0x33, !PT ;  /* 0x0000000aff159212 */ /* 0x000fe200078e33ff */
[----:B------:R-:W-:-:S04]  /*1d40*/  IMAD.MOV.U32 R10, RZ, RZ, RZ ;  /* 0x000000ffff0a7224 */ /* 0x000fc800078e00ff */
[----:B--234-:R-:W-:-:S07]  /*1d50*/  IMAD.HI.U32 R0, R11, R13, R10 ;  /* 0x0000000d0b007227 */ /* 0x01cfce00078e000a */
.L_x_1640:
[----:B------:R-:W-:Y:S01]  /*1d60*/  IABS R12, R6 ;  /* 0x00000006000c7213 */ /* 0x000fe20000000000 */
[----:B------:R-:W0:Y:S01]  /*1d70*/  LDC.64 R24, c[0x0][0x430] ;  /* 0x00010c00ff187b82 */ /* 0x000e220000000a00 */
[----:B------:R-:W-:Y:S02]  /*1d80*/  IABS R11, R20 ;  /* 0x00000014000b7213 */ /* 0x000fe40000000000 */
[----:B------:R-:W2:Y:S01]  /*1d90*/  I2F.RP R13, R12 ;  /* 0x0000000c000d7306 */ /* 0x000ea20000209400 */
[----:B------:R-:W-:Y:S02]  /*1da0*/  IABS R14, R7 ;  /* 0x00000007000e7213 */ /* 0x000fe40000000000 */
[----:B------:R-:W-:Y:S02]  /*1db0*/  IMAD.HI.U32 R15, R0, R11, RZ ;  /* 0x0000000b000f7227 */ /* 0x000fe400078e00ff */
[----:B------:R-:W0:Y:S02]  /*1dc0*/  LDC.64 R26, c[0x0][0x438] ;  /* 0x00010e00ff1a7b82 */ /* 0x000e240000000a00 */
[----:B------:R-:W-:-:S04]  /*1dd0*/  IMAD.MOV R10, RZ, RZ, -R15 ;  /* 0x000000ffff0a7224 */ /* 0x000fc800078e0a0f */
[----:B------:R-:W-:Y:S01]  /*1de0*/  IMAD R11, R14, R10, R11 ;  /* 0x0000000a0e0b7224 */ /* 0x000fe200078e020b */
[----:B------:R-:W-:Y:S01]  /*1df0*/  LOP3.LUT R10, R20, R7, RZ, 0x3c, !PT ;  /* 0x00000007140a7212 */ /* 0x000fe200078e3cff */
[----:B--2---:R-:W2:Y:S03]  /*1e00*/  MUFU.RCP R13, R13 ;  /* 0x0000000d000d7308 */ /* 0x004ea60000001000 */
[----:B------:R-:W-:Y:S02]  /*1e10*/  ISETP.GT.U32.AND P1, PT, R2, R11, PT ;  /* 0x0000000b0200720c */ /* 0x000fe40003f24070 */
[----:B------:R-:W-:Y:S02]  /*1e20*/  ISETP.GE.AND P2, PT, R10, RZ, PT ;  /* 0x000000ff0a00720c */ /* 0x000fe40003f46270 */
[----:B------:R-:W-:-:S09]  /*1e30*/  MOV R10, RZ ;  /* 0x000000ff000a7202 */ /* 0x000fd20000000f00 */
[----:B------:R-:W-:Y:S01]  /*1e40*/  @!P1 IADD3 R11, PT, PT, R11, -R14, RZ ;  /* 0x8000000e0b0b9210 */ /* 0x000fe20007ffe0ff */
[----:B------:R-:W-:Y:S01]  /*1e50*/  @!P1 VIADD R15, R15, 0x1 ;  /* 0x000000010f0f9836 */ /* 0x000fe20000000000 */
[----:B------:R-:W-:Y:S01]  /*1e60*/  ISETP.NE.AND P1, PT, R7, RZ, PT ;  /* 0x000000ff0700720c */ /* 0x000fe20003f25270 */
[----:B--2---:R-:W-:Y:S01]  /*1e70*/  VIADD R14, R13, 0xffffffe ;  /* 0x0ffffffe0d0e7836 */ /* 0x004fe20000000000 */
[----:B------:R-:W-:Y:S02]  /*1e80*/  ISETP.GE.U32.AND P0, PT, R11, R2, PT ;  /* 0x000000020b00720c */ /* 0x000fe40003f06070 */
[----:B-1----:R-:W-:Y:S01]  /*1e90*/  IABS R13, R4 ;  /* 0x00000004000d7213 */ /* 0x002fe20000000000 */
[----:B------:R-:W1:Y:S10]  /*1ea0*/  F2I.FTZ.U32.TRUNC.NTZ R11, R14 ;  /* 0x0000000e000b7305 */ /* 0x000e74000021f000 */
[----:B------:R-:W-:-:S05]  /*1eb0*/  @P0 IADD3 R15, PT, PT, R15, 0x1, RZ ;  /* 0x000000010f0f0810 */ /* 0x000fca0007ffe0ff */
[----:B------:R-:W-:Y:S01]  /*1ec0*/  @!P2 IMAD.MOV R15, RZ, RZ, -R15 ;  /* 0x000000ffff0fa224 */ /* 0x000fe200078e0a0f */
[----:B------:R-:W-:Y:S01]  /*1ed0*/  @!P1 LOP3.LUT R15, RZ, R7, RZ, 0x33, !PT ;  /* 0x00000007ff0f9212 */ /* 0x000fe200078e33ff */
[----:B-1----:R-:W-:-:S03]  /*1ee0*/  IMAD.MOV R17, RZ, RZ, -R11 ;  /* 0x000000ffff117224 */ /* 0x002fc600078e0a0b */
[----:B------:R-:W-:Y:S01]  /*1ef0*/  IABS R14, R15 ;  /* 0x0000000f000e7213 */ /* 0x000fe20000000000 */
[----:B------:R-:W-:-:S04]  /*1f00*/  IMAD R17, R17, R12, RZ ;  /* 0x0000000c11117224 */ /* 0x000fc800078e02ff */
[----:B------:R-:W-:-:S04]  /*1f10*/  IMAD.HI.U32 R10, R11, R17, R10 ;  /* 0x000000110b0a7227 */ /* 0x000fc800078e000a */
[----:B------:R-:W-:Y:S02]  /*1f20*/  IMAD.MOV.U32 R11, RZ, RZ, R14 ;  /* 0x000000ffff0b7224 */ /* 0x000fe400078e000e */
[----:B------:R-:W1:Y:S02]  /*1f30*/  I2F.RP R14, R13 ;  /* 0x0000000d000e7306 */ /* 0x000e640000209400 */
[----:B------:R-:W-:-:S04]  /*1f40*/  IMAD.HI.U32 R17, R10, R11, RZ ;  /* 0x0000000b0a117227 */ /* 0x000fc800078e00ff */
[----:B------:R-:W-:-:S04]  /*1f50*/  IMAD.MOV R10, RZ, RZ, -R17 ;  /* 0x000000ffff0a7224 */ /* 0x000fc800078e0a11 */
[C---:B------:R-:W-:Y:S01]  /*1f60*/  IMAD R11, R12.reuse, R10, R11 ;  /* 0x0000000a0c0b7224 */ /* 0x040fe200078e020b */
[----:B------:R-:W-:Y:S01]  /*1f70*/  LOP3.LUT R10, R15, R6, RZ, 0x3c, !PT ;  /* 0x000000060f0a7212 */ /* 0x000fe200078e3cff */
[----:B-1----:R-:W1:Y:S03]  /*1f80*/  MUFU.RCP R14, R14 ;  /* 0x0000000e000e7308 */ /* 0x002e660000001000 */
[----:B------:R-:W-:Y:S02]  /*1f90*/  ISETP.GT.U32.AND P1, PT, R12, R11, PT ;  /* 0x0000000b0c00720c */ /* 0x000fe40003f24070 */
[----:B------:R-:W-:-:S11]  /*1fa0*/  ISETP.GE.AND P2, PT, R10, RZ, PT ;  /* 0x000000ff0a00720c */ /* 0x000fd60003f46270 */
[-C--:B------:R-:W-:Y:S01]  /*1fb0*/  @!P1 IADD3 R11, PT, PT, R11, -R12.reuse, RZ ;  /* 0x8000000c0b0b9210 */ /* 0x080fe20007ffe0ff */
[----:B------:R-:W-:Y:S01]  /*1fc0*/  @!P1 VIADD R17, R17, 0x1 ;  /* 0x0000000111119836 */ /* 0x000fe20000000000 */
[----:B------:R-:W-:Y:S01]  /*1fd0*/  ISETP.NE.AND P1, PT, R6, RZ, PT ;  /* 0x000000ff0600720c */ /* 0x000fe20003f25270 */
[----:B-1----:R-:W-:Y:S01]  /*1fe0*/  VIADD R16, R14, 0xffffffe ;  /* 0x0ffffffe0e107836 */ /* 0x002fe20000000000 */
[----:B------:R-:W-:Y:S02]  /*1ff0*/  ISETP.GE.U32.AND P0, PT, R11, R12, PT ;  /* 0x0000000c0b00720c */ /* 0x000fe40003f06070 */
[----:B------:R-:W1:Y:S01]  /*2000*/  LDC R12, c[0x0][0x414] ;  /* 0x00010500ff0c7b82 */ /* 0x000e620000000800 */
[----:B------:R-:W2:Y:S10]  /*2010*/  F2I.FTZ.U32.TRUNC.NTZ R11, R16 ;  /* 0x00000010000b7305 */ /* 0x000eb4000021f000 */
[----:B------:R-:W-:Y:S01]  /*2020*/  @P0 IADD3 R17, PT, PT, R17, 0x1, RZ ;  /* 0x0000000111110810 */ /* 0x000fe20007ffe0ff */
[----:B--2---:R-:W-:-:S04]  /*2030*/  IMAD.MOV R10, RZ, RZ, -R11 ;  /* 0x000000ffff0a7224 */ /* 0x004fc800078e0a0b */
[----:B------:R-:W-:Y:S01]  /*2040*/  @!P2 IMAD.MOV R17, RZ, RZ, -R17 ;  /* 0x000000ffff11a224 */ /* 0x000fe200078e0a11 */
[----:B------:R-:W-:Y:S01]  /*2050*/  @!P1 LOP3.LUT R17, RZ, R6, RZ, 0x33, !PT ;  /* 0x00000006ff119212 */ /* 0x000fe200078e33ff */
[----:B------:R-:W-:Y:S02]  /*2060*/  IMAD R19, R10, R13, RZ ;  /* 0x0000000d0a137224 */ /* 0x000fe400078e02ff */
[----:B------:R-:W-:Y:S01]  /*2070*/  HFMA2 R10, -RZ, RZ, 0, 0 ;  /* 0x00000000ff0a7431 */ /* 0x000fe200000001ff */
[----:B------:R-:W-:-:S04]  /*2080*/  IABS R14, R17 ;  /* 0x00000011000e7213 */ /* 0x000fc80000000000 */
[----:B------:R-:W-:-:S04]  /*2090*/  IMAD.HI.U32 R19, R11, R19, R10 ;  /* 0x000000130b137227 */ /* 0x000fc800078e000a */
[----:B------:R-:W-:Y:S01]  /*20a0*/  IMAD.MOV.U32 R10, RZ, RZ, R14 ;  /* 0x000000ffff0a7224 */ /* 0x000fe200078e000e */
[----:B-1----:R-:W-:-:S03]  /*20b0*/  IABS R14, R12 ;  /* 0x0000000c000e7213 */ /* 0x002fc60000000000 */
[----:B------:R-:W-:Y:S01]  /*20c0*/  IMAD.HI.U32 R16, R19, R10, RZ ;  /* 0x0000000a13107227 */ /* 0x000fe200078e00ff */
[----:B------:R-:W1:Y:S03]  /*20d0*/  I2F.RP R18, R14 ;  /* 0x0000000e00127306 */ /* 0x000e660000209400 */
[----:B------:R-:W-:-:S04]  /*20e0*/  IMAD.MOV R11, RZ, RZ, -R16 ;  /* 0x000000ffff0b7224 */ /* 0x000fc800078e0a10 */
[----:B------:R-:W-:-:S05]  /*20f0*/  IMAD R10, R13, R11, R10 ;  /* 0x0000000b0d0a7224 */ /* 0x000fca00078e020a */
[----:B------:R-:W-:Y:S01]  /*2100*/  ISETP.GT.U32.AND P1, PT, R13, R10, PT ;  /* 0x0000000a0d00720c */ /* 0x000fe20003f24070 */
[----:B-1----:R-:W1:-:S12]  /*2110*/  MUFU.RCP R18, R18 ;  /* 0x0000001200127308 */ /* 0x002e580000001000 */
[-C--:B------:R-:W-:Y:S01]  /*2120*/  @!P1 IADD3 R10, PT, PT, R10, -R13.reuse, RZ ;  /* 0x8000000d0a0a9210 */ /* 0x080fe20007ffe0ff */
[----:B------:R-:W-:Y:S01]  /*2130*/  @!P1 VIADD R16, R16, 0x1 ;  /* 0x0000000110109836 */ /* 0x000fe20000000000 */
[----:B------:R-:W-:Y:S02]  /*2140*/  ISETP.NE.AND P1, PT, R4, RZ, PT ;  /* 0x000000ff0400720c */ /* 0x000fe40003f25270 */
[----:B------:R-:W-:Y:S02]  /*2150*/  ISETP.GE.U32.AND P0, PT, R10, R13, PT ;  /* 0x0000000d0a00720c */ /* 0x000fe40003f06070 */
[----:B------:R-:W-:Y:S01]  /*2160*/  LOP3.LUT R10, R17, R4, RZ, 0x3c, !PT ;  /* 0x00000004110a7212 */ /* 0x000fe200078e3cff */
[----:B-1----:R-:W-:-:S03]  /*2170*/  VIADD R11, R18, 0xffffffe ;  /* 0x0ffffffe120b7836 */ /* 0x002fc60000000000 */
[----:B------:R-:W-:Y:S01]  /*2180*/  ISETP.GE.AND P2, PT, R10, RZ, PT ;  /* 0x000000ff0a00720c */ /* 0x000fe20003f46270 */
[----:B------:R-:W-:Y:S02]  /*2190*/  IMAD.MOV.U32 R10, RZ, RZ, RZ ;  /* 0x000000ffff0a7224 */ /* 0x000fe400078e00ff */
[----:B------:R-:W1:Y:S04]  /*21a0*/  F2I.FTZ.U32.TRUNC.NTZ R11, R11 ;  /* 0x0000000b000b7305 */ /* 0x000e68000021f000 */
[----:B------:R-:W-:-:S06]  /*21b0*/  @P0 IADD3 R16, PT, PT, R16, 0x1, RZ ;  /* 0x0000000110100810 */ /* 0x000fcc0007ffe0ff */
[----:B------:R-:W-:Y:S01]  /*21c0*/  @!P2 IMAD.MOV R16, RZ, RZ, -R16 ;  /* 0x000000ffff10a224 */ /* 0x000fe200078e0a10 */
[----:B------:R-:W-:-:S04]  /*21d0*/  @!P1 LOP3.LUT R16, RZ, R4, RZ, 0x33, !PT ;  /* 0x00000004ff109212 */ /* 0x000fc800078e33ff */
[----:B------:R-:W-:Y:S01]  /*21e0*/  IADD3 R13, PT, PT, -R16, RZ, RZ ;  /* 0x000000ff100d7210 */ /* 0x000fe20007ffe1ff */
[----:B-1----:R-:W-:-:S04]  /*21f0*/  IMAD.MOV R19, RZ, RZ, -R11 ;  /* 0x000000ffff137224 */ /* 0x002fc800078e0a0b */
[--C-:B------:R-:W-:Y:S02]  /*2200*/  IMAD R13, R4, R13, R17.reuse ;  /* 0x0000000d040d7224 */ /* 0x100fe400078e0211 */
[----:B------:R-:W-:Y:S02]  /*2210*/  IMAD R19, R19, R14, RZ ;  /* 0x0000000e13137224 */ /* 0x000fe400078e02ff */
[----:B------:R-:W-:Y:S01]  /*2220*/  IMAD.MOV R17, RZ, RZ, -R17 ;  /* 0x000000ffff117224 */ /* 0x000fe200078e0a11 */
[----:B------:R-:W-:Y:S01]  /*2230*/  IABS R18, R13 ;  /* 0x0000000d00127213 */ /* 0x000fe20000000000 */
[----:B------:R-:W-:-:S04]  /*2240*/  IMAD.HI.U32 R10, R11, R19, R10 ;  /* 0x000000130b0a7227 */ /* 0x000fc800078e000a */
[----:B------:R-:W-:-:S04]  /*2250*/  IMAD.MOV.U32 R11, RZ, RZ, R18 ;  /* 0x000000ffff0b7224 */ /* 0x000fc800078e0012 */
[----:B------:R-:W-:-:S05]  /*2260*/  IMAD.HI.U32 R10, R10, R11, RZ ;  /* 0x0000000b0a0a7227 */ /* 0x000fca00078e00ff */
[----:B------:R-:W-:-:S05]  /*2270*/  IADD3 R18, PT, PT, -R10, RZ, RZ ;  /* 0x000000ff0a127210 */ /* 0x000fca0007ffe1ff */
[----:B------:R-:W-:Y:S02]  /*2280*/  IMAD R11, R14, R18, R11 ;  /* 0x000000120e0b7224 */ /* 0x000fe400078e020b */
[----:B------:R-:W-:-:S03]  /*2290*/  IMAD.MOV R18, RZ, RZ, -R15 ;  /* 0x000000ffff127224 */ /* 0x000fc600078e0a0f */
[----:B------:R-:W-:Y:S01]  /*22a0*/  ISETP.GT.U32.AND P1, PT, R14, R11, PT ;  /* 0x0000000b0e00720c */ /* 0x000fe20003f24070 */
[----:B------:R-:W-:Y:S02]  /*22b0*/  IMAD R19, R7, R18, R20 ;  /* 0x0000001207137224 */ /* 0x000fe400078e0214 */
[----:B------:R-:W-:Y:S02]  /*22c0*/  IMAD R18, R6, R17, R15 ;  /* 0x0000001106127224 */ /* 0x000fe400078e020f */
[----:B0-----:R-:W-:Y:S02]  /*22d0*/  IMAD R26, R19, R24, -R26 ;  /* 0x00000018131a7224 */ /* 0x001fe400078e0a1a */
[----:B------:R-:W-:Y:S02]  /*22e0*/  IMAD R25, R18, R25, -R27 ;  /* 0x0000001912197224 */ /* 0x000fe400078e0a1b */
[----:B------:R-:W0:Y:S01]  /*22f0*/  LDC.64 R18, c[0x0][0x3f8] ;  /* 0x0000fe00ff127b82 */ /* 0x000e220000000a00 */
[----:B------:R-:W-:-:S02]  /*2300*/  ISETP.GE.AND P2, PT, R26, UR10, PT ;  /* 0x0000000a1a007c0c */ /* 0x000fc4000bf46270 */
[C---:B------:R-:W-:Y:S01]  /*2310*/  ISETP.GE.AND P4, PT, R25.reuse, UR11, PT ;  /* 0x0000000b19007c0c */ /* 0x040fe2000bf86270 */
[----:B------:R-:W-:Y:S01]  /*2320*/  @!P1 VIADD R10, R10, 0x1 ;  /* 0x000000010a0a9836 */ /* 0x000fe20000000000 */
[----:B------:R-:W-:Y:S02]  /*2330*/  ISETP.GT.AND P2, PT, R26, -0x1, !P2 ;  /* 0xffffffff1a00780c */ /* 0x000fe40005744270 */
[----:B------:R-:W-:Y:S02]  /*2340*/  ISETP.GT.AND P4, PT, R25, -0x1, !P4 ;  /* 0xffffffff1900780c */ /* 0x000fe40006784270 */
[-C--:B------:R-:W-:Y:S02]  /*2350*/  @!P1 IADD3 R11, PT, PT, R11, -R14.reuse, RZ ;  /* 0x8000000e0b0b9210 */ /* 0x080fe40007ffe0ff */
[----:B------:R-:W-:Y:S02]  /*2360*/  PLOP3.LUT P0, PT, P4, P2, PT, 0x80, 0x8 ;  /* 0x000000000008781c */ /* 0x000fe40002705070 */
[----:B------:R-:W-:-:S02]  /*2370*/  ISETP.GE.U32.AND P3, PT, R11, R14, PT ;  /* 0x0000000e0b00720c */ /* 0x000fc40003f66070 */
[----:B------:R-:W-:Y:S02]  /*2380*/  LOP3.LUT R11, R13, R12, RZ, 0x3c, !PT ;  /* 0x0000000c0d0b7212 */ /* 0x000fe400078e3cff */
[----:B------:R-:W-:Y:S02]  /*2390*/  ISETP.NE.AND P1, PT, R12, RZ, PT ;  /* 0x000000ff0c00720c */ /* 0x000fe40003f25270 */
[----:B------:R-:W-:Y:S01]  /*23a0*/  ISETP.GE.AND P5, PT, R11, RZ, PT ;  /* 0x000000ff0b00720c */ /* 0x000fe20003fa6270 */
[----:B------:R-:W-:-:S04]  /*23b0*/  IMAD R11, R13, UR4, RZ ;  /* 0x000000040d0b7c24 */ /* 0x000fc8000f8e02ff */
[----:B------:R-:W1:Y:S01]  /*23c0*/  @P0 LDC.64 R14, c[0x0][0x380] ;  /* 0x0000e000ff0e0b82 */ /* 0x000e620000000a00 */
[----:B0-----:R-:W-:-:S04]  /*23d0*/  IMAD.WIDE R18, R13, 0x8, R18 ;  /* 0x000000080d127825 */ /* 0x001fc800078e0212 */
[----:B------:R-:W-:-:S05]  /*23e0*/  @P3 VIADD R10, R10, 0x1 ;  /* 0x000000010a0a3836 */ /* 0x000fca0000000000 */
[----:B------:R-:W-:Y:S02]  /*23f0*/  @!P5 IADD3 R10, PT, PT, -R10, RZ, RZ ;  /* 0x000000ff0a0ad210 */ /* 0x000fe40007ffe1ff */
[----:B------:R-:W-:Y:S01]  /*2400*/  @!P1 LOP3.LUT R10, RZ, R12, RZ, 0x33, !PT ;  /* 0x0000000cff0a9212 */ /* 0x000fe200078e33ff */
[----:B------:R-:W-:-:S04]  /*2410*/  IMAD.WIDE R12, R11, 0x8, R8 ;  /* 0x000000080b0c7825 */ /* 0x000fc800078e0208 */
[----:B------:R-:W-:-:S04]  /*2420*/  IMAD R10, R21, R16, R10 ;  /* 0x00000010150a7224 */ /* 0x000fc800078e020a */
[----:B------:R-:W-:Y:S02]  /*2430*/  IMAD R23, R10, UR11, R25 ;  /* 0x0000000b0a177c24 */ /* 0x000fe4000f8e0219 */
[----:B------:R-:W2:Y:S02]  /*2440*/  LDG.E.64 R10, desc[UR8][R18.64] ;  /* 0x00000008120a7981 */ /* 0x000ea4000c1e1b00 */
[----:B------:R-:W-:-:S04]  /*2450*/  @P0 IMAD R17, R23, UR10, R26 ;  /* 0x0000000a17110c24 */ /* 0x000fc8000f8e021a */
[----:B-1----:R-:W-:Y:S02]  /*2460*/  @P0 IMAD.WIDE R14, R17, 0x8, R14 ;  /* 0x00000008110e0825 */ /* 0x002fe400078e020e */
[----:B------:R-:W2:Y:S04]  /*2470*/  @P0 LDG.E.64 R16, desc[UR8][R12.64] ;  /* 0x000000080c100981 */ /* 0x000ea8000c1e1b00 */
[----:B------:R-:W2:Y:S01]  /*2480*/  @P0 LDG.E.64 R14, desc[UR8][R14.64] ;  /* 0x000000080e0e0981 */ /* 0x000ea2000c1e1b00 */
[----:B------:R-:W-:-:S05]  /*2490*/  VIADD R24, R26, UR5 ;  /* 0x000000051a187c36 */ /* 0x000fca0008000000 */
[----:B------:R-:W-:-:S04]  /*24a0*/  ISETP.GE.AND P1, PT, R24, UR10, PT ;  /* 0x0000000a18007c0c */ /* 0x000fc8000bf26270 */
[----:B------:R-:W-:-:S04]  /*24b0*/  ISETP.GT.AND P1, PT, R24, -0x1, !P1 ;  /* 0xffffffff1800780c */ /* 0x000fc80004f24270 */
[----:B------:R-:W-:-:S13]  /*24c0*/  PLOP3.LUT P3, PT, P4, P1, PT, 0x80, 0x8 ;  /* 0x000000000008781c */ /* 0x000fda0002763070 */
[----:B------:R-:W0:Y:S01]  /*24d0*/  @P3 LDC.64 R28, c[0x0][0x380] ;  /* 0x0000e000ff1c3b82 */ /* 0x000e220000000a00 */
[----:B------:R-:W-:Y:S01]  /*24e0*/  @P3 IMAD R27, R23, UR10, R24 ;  /* 0x0000000a171b3c24 */ /* 0x000fe2000f8e0218 */
[----:B------:R-:W3:Y:S03]  /*24f0*/  @P3 LDG.E.64 R18, desc[UR8][R12.64+0x8] ;  /* 0x000008080c123981 */ /* 0x000ee6000c1e1b00 */
[----:B0-----:R-:W-:Y:S01]  /*2500*/  @P3 IMAD.WIDE R28, R27, 0x8, R28 ;  /* 0x000000081b1c3825 */ /* 0x001fe200078e021c */
[----:B--2---:R0:W3:Y:S04]  /*2510*/  @P0 DFMA R10, R16, R14, R10 ;  /* 0x0000000e100a022b */ /* 0x0040e8000000000a */
[----:B0-----:R-:W3:Y:S01]  /*2520*/  @P3 LDG.E.64 R16, desc[UR8][R28.64] ;  /* 0x000000081c103981 */ /* 0x001ee2000c1e1b00 */
[----:B------:R-:W-:-:S05]  /*2530*/  VIADD R22, R24, UR5 ;  /* 0x0000000518167c36 */ /* 0x000fca0008000000 */
[----:B------:R-:W-:-:S04]  /*2540*/  ISETP.GE.AND P0, PT, R22, UR10, PT ;  /* 0x0000000a16007c0c */ /* 0x000fc8000bf06270 */
[----:B------:R-:W-:-:S04]  /*2550*/  ISETP.GT.AND P0, PT, R22, -0x1, !P0 ;  /* 0xffffffff1600780c */ /* 0x000fc80004704270 */
[----:B------:R-:W-:-:S13]  /*2560*/  PLOP3.LUT P4, PT, P4, P0, PT, 0x80, 0x8 ;  /* 0x000000000008781c */ /* 0x000fda0002781070 */
[----:B------:R-:W0:Y:S01]  /*2570*/  @P4 LDC.64 R14, c[0x0][0x380] ;  /* 0x0000e000ff0e4b82 */ /* 0x000e220000000a00 */
[----:B------:R-:W-:-:S15]  /*2580*/  IADD3 R25, PT, PT, R25, UR6, RZ ;  /* 0x0000000619197c10 */ /* 0x000fde000fffe0ff */
[----:B------:R-:W-:-:S15]  /*2590*/  NOP ;  /* 0x0000000000007918 */ /* 0x000fde0000000000 */
[----:B------:R-:W-:-:S02]  /*25a0*/  NOP ;  /* 0x0000000000007918 */ /* 0x000fc40000000000 */
[----:B---3--:R1:W2:Y:S02]  /*25b0*/  @P3 DFMA R10, R18, R16, R10 ;  /* 0x00000010120a322b */ /* 0x0082a4000000000a */
[----:B-1----:R-:W-:Y:S01]  /*25c0*/  @P4 IMAD R17, R23, UR10, R22 ;  /* 0x0000000a17114c24 */ /* 0x002fe2000f8e0216 */
[----:B------:R-:W2:Y:S03]  /*25d0*/  @P4 LDG.E.64 R18, desc[UR8][R12.64+0x10] ;  /* 0x000010080c124981 */ /* 0x000ea6000c1e1b00 */
[----:B0-----:R-:W-:-:S06]  /*25e0*/  @P4 IMAD.WIDE R16, R17, 0x8, R14 ;  /* 0x0000000811104825 */ /* 0x001fcc00078e020e */
[----:B------:R-:W2:Y:S01]  /*25f0*/  @P4 LDG.E.64 R16, desc[UR8][R16.64] ;  /* 0x0000000810104981 */ /* 0x000ea2000c1e1b00 */
[----:B------:R-:W-:-:S04]  /*2600*/  ISETP.GE.AND P3, PT, R25, UR11, PT ;  /* 0x0000000b19007c0c */ /* 0x000fc8000bf66270 */
[----:B------:R-:W-:-:S04]  /*2610*/  ISETP.GT.AND P3, PT, R25, -0x1, !P3 ;  /* 0xffffffff1900780c */ /* 0x000fc80005f64270 */
[----:B------:R-:W-:-:S13]  /*2620*/  PLOP3.LUT P5, PT, P3, P2, PT, 0x80, 0x8 ;  /* 0x000000000008781c */ /* 0x000fda0001fa5070 */
[----:B------:R-:W0:Y:S01]  /*2630*/  @P5 LDC.64 R14, c[0x0][0x380] ;  /* 0x0000e000ff0e5b82 */ /* 0x000e220000000a00 */
[----:B------:R-:W-:-:S04]  /*2640*/  VIADD R23, R23, UR6 ;  /* 0x0000000617177c36 */ /* 0x000fc80008000000 */
[----:B------:R-:W-:-:S04]  /*2650*/  @P5 IMAD R29, R23, UR10, R26 ;  /* 0x0000000a171d5c24 */ /* 0x000fc8000f8e021a */
[----:B0-----:R-:W-:-:S15]  /*2660*/  @P5 IMAD.WIDE R28, R29, 0x8, R14 ;  /* 0x000000081d1c5825 */ /* 0x001fde00078e020e */
[----:B------:R-:W-:-:S06]  /*2670*/  NOP ;  /* 0x0000000000007918 */ /* 0x000fcc0000000000 */
[----:B--2---:R0:W1:Y:S02]  /*2680*/  @P4 DFMA R10, R18, R16, R10 ;  /* 0x00000010120a422b */ /* 0x004064000000000a */
[----:B0-----:R-:W1:Y:S04]  /*2690*/  @P5 LDG.E.64 R18, desc[UR8][R12.64+0x18] ;  /* 0x000018080c125981 */ /* 0x001e68000c1e1b00 */
[----:B------:R-:W1:Y:S01]  /*26a0*/  @P5 LDG.E.64 R16, desc[UR8][R28.64] ;  /* 0x000000081c105981 */ /* 0x000e62000c1e1b00 */
[----:B------:R-:W-:-:S13]  /*26b0*/  PLOP3.LUT P4, PT, P3, P1, PT, 0x80, 0x8 ;  /* 0x000000000008781c */ /* 0x000fda0001f83070 */
[----:B------:R-:W0:Y:S01]  /*26c0*/  @P4 LDC.64 R14, c[0x0][0x380] ;  /* 0x0000e000ff0e4b82 */ /* 0x000e220000000a00 */
[----:B------:R-:W-:-:S15]  /*26d0*/  PLOP3.LUT P3, PT, P3, P0, PT, 0x80, 0x8 ;  /* 0x000000000008781c */ /* 0x000fde0001f61070 */
[----:B------:R-:W-:-:S15]  /*26e0*/  NOP ;  /* 0x0000000000007918 */ /* 0x000fde0000000000 */
[----:B------:R-:W-:-:S13]  /*26f0*/  NOP ;  /* 0x0000000000007918 */ /* 0x000fda0000000000 */
[----:B-1----:R1:W2:Y:S02]  /*2700*/  @P5 DFMA R10, R18, R16, R10 ;  /* 0x00000010120a522b */ /* 0x0022a4000000000a */
[----:B-1----:R-:W-:Y:S01]  /*2710*/  @P4 IMAD R17, R23, UR10, R24 ;  /* 0x0000000a17114c24 */ /* 0x002fe2000f8e0218 */
[----:B------:R-:W1:Y:S03]  /*2720*/  @P3 LDC.64 R18, c[0x0][0x380] ;  /* 0x0000e000ff123b82 */ /* 0x000e660000000a00 */
[----:B0-----:R-:W-:Y:S02]  /*2730*/  @P4 IMAD.WIDE R16, R17, 0x8, R14 ;  /* 0x0000000811104825 */ /* 0x001fe400078e020e */
[----:B------:R-:W2:Y:S04]  /*2740*/  @P4 LDG.E.64 R14, desc[UR8][R12.64+0x20] ;  /* 0x000020080c0e4981 */ /* 0x000ea8000c1e1b00 */
[----:B------:R-:W2:Y:S01]  /*2750*/  @P4 LDG.E.64 R16, desc[UR8][R16.64] ;  /* 0x0000000810104981 */ /* 0x000ea2000c1e1b00 */
[----:B------:R-:W-:-:S04]  /*2760*/  @P3 IMAD R29, R23, UR10, R22 ;  /* 0x0000000a171d3c24 */ /* 0x000fc8000f8e0216 */
[----:B-1----:R-:W-:-:S04]  /*2770*/  @P3 IMAD.WIDE R28, R29, 0x8, R18 ;  /* 0x000000081d1c3825 */ /* 0x002fc800078e0212 */
[----:B------:R-:W-:-:S15]  /*2780*/  VIADD R25, R25, UR6 ;  /* 0x0000000619197c36 */ /* 0x000fde0008000000 */
[----:B------:R-:W-:-:S15]  /*2790*/  NOP ;  /* 0x0000000000007918 */ /* 0x000fde0000000000 */
[----:B------:R-:W-:-:S13]  /*27a0*/  NOP ;  /* 0x0000000000007918 */ /* 0x000fda0000000000 */
[----:B--2---:R0:W1:Y:S02]  /*27b0*/  @P4 DFMA R10, R14, R16, R10 ;  /* 0x000000100e0a422b */ /* 0x004064000000000a */
[----:B0-----:R-:W1:Y:S04]  /*27c0*/  @P3 LDG.E.64 R16, desc[UR8][R12.64+0x28] ;  /* 0x000028080c103981 */ /* 0x001e68000c1e1b00 */
[----:B------:R-:W1:Y:S01]  /*27d0*/  @P3 LDG.E.64 R14, desc[UR8][R28.64] ;  /* 0x000000081c0e3981 */ /* 0x000e62000c1e1b00 */
[----:B------:R-:W-:-:S04]  /*27e0*/  ISETP.GE.AND P4, PT, R25, UR11, PT ;  /* 0x0000000b19007c0c */ /* 0x000fc8000bf86270 */
[----:B------:R-:W-:-:S04]  /*27f0*/  ISETP.GT.AND P4, PT, R25, -0x1, !P4 ;  /* 0xffffffff1900780c */ /* 0x000fc80006784270 */
[----:B------:R-:W-:Y:S02]  /*2800*/  PLOP3.LUT P2, PT, P4, P2, PT, 0x80, 0x8 ;  /* 0x000000000008781c */ /* 0x000fe40002745070 */
[----:B------:R-:W-:Y:S02]  /*2810*/  PLOP3.LUT P1, PT, P4, P1, PT, 0x80, 0x8 ;  /* 0x000000000008781c */ /* 0x000fe40002723070 */
[----:B------:R-:W-:-:S09]  /*2820*/  PLOP3.LUT P0, PT, P4, P0, PT, 0x80, 0x8 ;  /* 0x000000000008781c */ /* 0x000fd20002701070 */
[----:B------:R-:W0:Y:S01]  /*2830*/  @P2 LDC.64 R18, c[0x0][0x380] ;  /* 0x0000e000ff122b82 */ /* 0x000e220000000a00 */
[----:B------:R-:W-:-:S05]  /*2840*/  IADD3 R23, PT, PT, R23, UR6, RZ ;  /* 0x0000000617177c10 */ /* 0x000fca000fffe0ff */
[C---:B------:R-:W-:Y:S02]  /*2850*/  @P2 IMAD R25, R23.reuse, UR10, R26 ;  /* 0x0000000a17192c24 */ /* 0x040fe4000f8e021a */
[----:B------:R-:W-:Y:S02]  /*2860*/  @P1 IMAD R27, R23, UR10, R24 ;  /* 0x0000000a171b1c24 */ /* 0x000fe4000f8e0218 */
[----:B0-----:R-:W-:-:S04]  /*2870*/  @P2 IMAD.WIDE R18, R25, 0x8, R18 ;  /* 0x0000000819122825 */ /* 0x001fc800078e0212 */
[----:B------:R-:W-:Y:S02]  /*2880*/  @P0 IMAD R25, R23, UR10, R22 ;  /* 0x0000000a17190c24 */ /* 0x000fe4000f8e0216 */
[----:B------:R-:W2:Y:S04]  /*2890*/  @P2 LDG.E.64 R22, desc[UR8][R12.64+0x30] ;  /* 0x000030080c162981 */ /* 0x000ea8000c1e1b00 */
[----:B------:R-:W2:-:S15]  /*28a0*/  @P2 LDG.E.64 R18, desc[UR8][R18.64] ;  /* 0x0000000812122981 */ /* 0x000e9e000c1e1b00 */
[----:B------:R-:W-:-:S01]  /*28b0*/  NOP ;  /* 0x0000000000007918 */ /* 0x000fc20000000000 */
[----:B-1----:R0:W2:Y:S02]  /*28c0*/  @P3 DFMA R10, R16, R14, R10 ;  /* 0x0000000e100a322b */ /* 0x0020a4000000000a */
[----:B0-----:R-:W0:Y:S08]  /*28d0*/  @P1 LDC.64 R16, c[0x0][0x380] ;  /* 0x0000e000ff101b82 */ /* 0x001e300000000a00 */
[----:B------:R-:W1:Y:S01]  /*28e0*/  @P0 LDC.64 R14, c[0x0][0x380] ;  /* 0x0000e000ff0e0b82 */ /* 0x000e620000000a00 */
[----:B0-----:R-:W-:-:S02]  /*28f0*/  @P1 IMAD.WIDE R16, R27, 0x8, R16 ;  /* 0x000000081b101825 */ /* 0x001fc400078e0210 */
[----:B------:R-:W3:Y:S04]  /*2900*/  @P1 LDG.E.64 R26, desc[UR8][R12.64+0x38] ;  /* 0x000038080c1a1981 */ /* 0x000ee8000c1e1b00 */
[----:B------:R-:W3:Y:S01]  /*2910*/  @P1 LDG.E.64 R16, desc[UR8][R16.64] ;  /* 0x0000000810101981 */ /* 0x000ee2000c1e1b00 */
[----:B-1----:R-:W-:-:S03]  /*2920*/  @P0 IMAD.WIDE R14, R25, 0x8, R14 ;  /* 0x00000008190e0825 */ /* 0x002fc600078e020e */
[----:B------:R-:W4:Y:S04]  /*2930*/  @P0 LDG.E.64 R24, desc[UR8][R12.64+0x40] ;  /* 0x000040080c180981 */ /* 0x000f28000c1e1b00 */
[----:B------:R-:W4:-:S15]  /*2940*/  @P0 LDG.E.64 R14, desc[UR8][R14.64] ;  /* 0x000000080e0e0981 */ /* 0x000f1e000c1e1b00 */
[----:B------:R-:W-:-:S15]  /*2950*/  NOP ;  /* 0x0000000000007918 */ /* 0x000fde0000000000 */
[----:B------:R-:W-:-:S09]  /*2960*/  NOP ;  /* 0x0000000000007918 */ /* 0x000fd20000000000 */
[----:B--2---:R-:W3:-:S15]  /*2970*/  @P2 DFMA R10, R22, R18, R10 ;  /* 0x00000012160a222b */ /* 0x004ede000000000a */
[----:B------:R-:W-:-:S15]  /*2980*/  NOP ;  /* 0x0000000000007918 */ /* 0x000fde0000000000 */
[----:B------:R-:W-:-:S15]  /*2990*/  NOP ;  /* 0x0000000000007918 */ /* 0x000fde0000000000 */
[----:B------:R-:W-:-:S15]  /*29a0*/  NOP ;  /* 0x0000000000007918 */ /* 0x000fde0000000000 */
[----:B------:R-:W-:-:S04]  /*29b0*/  NOP ;  /* 0x0000000000007918 */ /* 0x000fc80000000000 */
[----:B---3--:R-:W4:Y:S01]  /*29c0*/  @P1 DFMA R10, R26, R16, R10 ;  /* 0x000000101a0a122b */ /* 0x008f22000000000a */
[----:B------:R-:W-:-:S04]  /*29d0*/  LEA R22, P1, R20, UR12, 0x3 ;  /* 0x0000000c14167c11 */ /* 0x000fc8000f8218ff */
[----:B------:R-:W-:-:S15]  /*29e0*/  LEA.HI.X R23, R20, UR13, R3, 0x3, P1 ;  /* 0x0000000d14177c11 */ /* 0x000fde00088f1c03 */
[----:B------:R-:W-:-:S15]  /*29f0*/  NOP ;  /* 0x0000000000007918 */ /* 0x000fde0000000000 */
[----:B------:R-:W-:-:S15]  /*2a00*/  NOP ;  /* 0x0000000000007918 */ /* 0x000fde0000000000 */
[----:B------:R-:W-:-:S14]  /*2a10*/  NOP ;  /* 0x0000000000007918 */ /* 0x000fdc0000000000 */
[----:B----4-:R-:W0:Y:S01]  /*2a20*/  @P0 DFMA R10, R24, R14, R10 ;  /* 0x0000000e180a022b */ /* 0x010e22000000000a */
[----:B------:R-:W-:Y:S01]  /*2a30*/  IADD3 R20, P0, PT, R5, R20, RZ ;  /* 0x0000001405147210 */ /* 0x000fe20007f1e0ff */
[----:B0-----:R0:W-:Y:S04]  /*2a40*/  STG.E.64 desc[UR8][R22.64], R10 ;  /* 0x0000000a16007986 */ /* 0x0011e8000c101b08 */
[----:B------:R-:W-:Y:S01]  /*2a50*/  IMAD.X R3, RZ, RZ, R3, P0 ;  /* 0x000000ffff037224 */ /* 0x000fe200000e0603 */
[----:B------:R-:W-:-:S04]  /*2a60*/  ISETP.GE.U32.AND P0, PT, R20, UR14, PT ;  /* 0x0000000e14007c0c */ /* 0x000fc8000bf06070 */
[----:B------:R-:W-:-:S13]  /*2a70*/  ISETP.GE.AND.EX P0, PT, R3, UR7, PT, P0 ;  /* 0x0000000703007c0c */ /* 0x000fda000bf06300 */
[----:B0-----:R-:W-:Y:S05]  /*2a80*/  @!P0 BRA `(.L_x_1640) ;  /* 0xfffffff000b48947 */ /* 0x001fea000383ffff */
[----:B------:R-:W-:Y:S05]  /*2a90*/  EXIT ;  /* 0x000000000000794d */ /* 0x000fea0003800000 */
.L_x_1639:
        /* <DEDUP_REMOVED lines=11> */
[----:B0-----:R-:W-:-:S02]  /*2b50*/  IABS R4, R11 ;  /* 0x0000000b00047213 */ /* 0x001fc40000000000 */
[----:B------:R-:W-:-:S04]  /*2b60*/  LOP3.LUT R11, R11, R10, RZ, 0x3c, !PT ;  /* 0x0000000a0b0b7212 */ /* 0x000fc800078e3cff */
[----:B------:R-:W-:Y:S02]  /*2b70*/  ISETP.GE.AND P2, PT, R11, RZ, PT ;  /* 0x000000ff0b00720c */ /* 0x000fe40003f46270 */
[----:B----4-:R-:W-:Y:S01]  /*2b80*/  IABS R8, R8 ;  /* 0x0000000800087213 */ /* 0x010fe20000000000 */
[----:B--2---:R-:W-:Y:S02]  /*2b90*/  VIADD R6, R2, 0xffffffe ;  /* 0x0ffffffe02067836 */ /* 0x004fe40000000000 */
[----:B------:R-:W0:Y:S02]  /*2ba0*/  LDC R2, c[0x0][0x420] ;  /* 0x00010800ff027b82 */ /* 0x000e240000000800 */
[----:B------:R2:W4:Y:S02]  /*2bb0*/  F2I.FTZ.U32.TRUNC.NTZ R7, R6 ;  /* 0x0000000600077305 */ /* 0x000524000021f000 */
[----:B--2---:R-:W-:Y:S01]  /*2bc0*/  IMAD.MOV.U32 R6, RZ, RZ, RZ ;  /* 0x000000ffff067224 */ /* 0x004fe200078e00ff */
[----:B----4-:R-:W-:-:S05]  /*2bd0*/  IADD3 R9, PT, PT, RZ, -R7, RZ ;  /* 0x80000007ff097210 */ /* 0x010fca0007ffe0ff */
[----:B------:R-:W-:-:S04]  /*2be0*/  IMAD R9, R9, R0, RZ ;  /* 0x0000000009097224 */ /* 0x000fc800078e02ff */
[----:B------:R-:W-:Y:S02]  /*2bf0*/  IMAD.HI.U32 R9, R7, R9, R6 ;  /* 0x0000000907097227 */ /* 0x000fe400078e0006 */
[----:B------:R-:W2:Y:S04]  /*2c00*/  LDC R6, c[0x0][0x424] ;  /* 0x00010900ff067b82 */ /* 0x000ea80000000800 */
[----:B------:R-:W-:-:S04]  /*2c10*/  IMAD.HI.U32 R7, R9, R4, RZ ;  /* 0x0000000409077227 */ /* 0x000fc800078e00ff */
[----:B------:R-:W-:-:S04]  /*2c20*/  IMAD.MOV R9, RZ, RZ, -R7 ;  /* 0x000000ffff097224 */ /* 0x000fc800078e0a07 */
[C---:B------:R-:W-:Y:S02]  /*2c30*/  IMAD R9, R0.reuse, R9, R4 ;  /* 0x0000000900097224 */ /* 0x040fe400078e0204 */
[----:B------:R-:W4:Y:S03]  /*2c40*/  LDC R4, c[0x0][0x410] ;  /* 0x00010400ff047b82 */ /* 0x000f260000000800 */
[----:B------:R-:W-:-:S13]  /*2c50*/  ISETP.GT.U32.AND P0, PT, R0, R9, PT ;  /* 0x000000090000720c */ /* 0x000fda0003f04070 */
[----:B------:R-:W-:Y:S01]  /*2c60*/  @!P0 IADD3 R9, PT, PT, R9, -R0, RZ ;  /* 0x8000000009098210 */ /* 0x000fe20007ffe0ff */
[----:B------:R-:W-:-:S03]  /*2c70*/  @!P0 VIADD R7, R7, 0x1 ;  /* 0x0000000107078836 */ /* 0x000fc60000000000 */
[----:B------:R-:W-:Y:S02]  /*2c80*/  ISETP.GE.U32.AND P1, PT, R9, R0, PT ;  /* 0x000000000900720c */ /* 0x000fe40003f26070 */
[----:B-1----:R-:W-:-:S04]  /*2c90*/  LEA R0, P0, R20, UR10, 0x3 ;  /* 0x0000000a14007c11 */ /* 0x002fc8000f8018ff */
[----:B------:R-:W-:-:S07]  /*2ca0*/  LEA.HI.X R9, R20, UR11, R3, 0x3, P0 ;  /* 0x0000000b14097c11 */ /* 0x000fce00080f1c03 */
[----:B------:R-:W-:-:S05]  /*2cb0*/  @P1 VIADD R7, R7, 0x1 ;  /* 0x0000000107071836 */ /* 0x000fca0000000000 */
[----:B------:R-:W-:Y:S02]  /*2cc0*/  @!P2 IADD3 R7, PT, PT, -R7, RZ, RZ ;  /* 0x000000ff0707a210 */ /* 0x000fe40007ffe1ff */
[----:B0-23--:R-:W-:-:S07]  /*2cd0*/  @!P3 LOP3.LUT R7, RZ, R10, RZ, 0x33, !PT ;  /* 0x0000000aff07b212 */ /* 0x00dfce00078e33ff */
.L_x_1641:
[----:B------:R-:W0:Y:S01]  /*2ce0*/  I2F.RP R13, R8 ;  /* 0x00000008000d7306 */ /* 0x000e220000209400 */
[----:B------:R-:W-:Y:S01]  /*2cf0*/  IABS R16, R20 ;  /* 0x0000001400107213 */ /* 0x000fe20000000000 */
[----:B------:R-:W-:Y:S01]  /*2d00*/  IMAD.MOV R24, RZ, RZ, -R2 ;  /* 0x000000ffff187224 */ /* 0x000fe200078e0a02 */
[----:B------:R-:W-:-:S05]  /*2d10*/  IABS R12, R6 ;  /* 0x00000006000c7213 */ /* 0x000fca0000000000 */
[----:B0-----:R-:W0:Y:S02]  /*2d20*/  MUFU.RCP R13, R13 ;  /* 0x0000000d000d7308 */ /* 0x001e240000001000 */
[----:B0-----:R-:W-:-:S06]  /*2d30*/  VIADD R10, R13, 0xffffffe ;  /* 0x0ffffffe0d0a7836 */ /* 0x001fcc0000000000 */
[----:B------:R-:W0:Y:S08]  /*2d40*/  I2F.RP R13, R12 ;  /* 0x0000000c000d7306 */ /* 0x000e300000209400 */
[----:B------:R1:W2:Y:S08]  /*2d50*/  F2I.FTZ.U32.TRUNC.NTZ R11, R10 ;  /* 0x0000000a000b7305 */ /* 0x0002b0000021f000 */
[----:B0-----:R-:W0:Y:S01]  /*2d60*/  MUFU.RCP R13, R13 ;  /* 0x0000000d000d7308 */ /* 0x001e220000001000 */
[----:B-1----:R-:W-:Y:S01]  /*2d70*/  MOV R10, RZ ;  /* 0x000000ff000a7202 */ /* 0x002fe20000000f00 */
[----:B--2---:R-:W-:-:S04]  /*2d80*/  IMAD.MOV R15, RZ, RZ, -R11 ;  /* 0x000000ffff0f7224 */ /* 0x004fc800078e0a0b */
[----:B------:R-:W-:-:S04]  /*2d90*/  IMAD R15, R15, R8, RZ ;  /* 0x000000080f0f7224 */ /* 0x000fc800078e02ff */
[----:B------:R-:W-:Y:S01]  /*2da0*/  IMAD.HI.U32 R14, R11, R15, R10 ;  /* 0x0000000f0b0e7227 */ /* 0x000fe200078e000a */
[----:B------:R-:W-:-:S03]  /*2db0*/  IABS R10, R2 ;  /* 0x00000002000a7213 */ /* 0x000fc60000000000 */
[----:B------:R-:W-:-:S04]  /*2dc0*/  IMAD.MOV.U32 R11, RZ, RZ, R16 ;  /* 0x000000ffff0b7224 */ /* 0x000fc800078e0010 */
[----:B------:R-:W-:-:S04]  /*2dd0*/  IMAD.HI.U32 R17, R14, R11, RZ ;  /* 0x0000000b0e117227 */ /* 0x000fc800078e00ff */
[----:B------:R-:W-:Y:S01]  /*2de0*/  IMAD.MOV.U32 R14, RZ, RZ, R10 ;  /* 0x000000ffff0e7224 */ /* 0x000fe200078e000a */
[----:B------:R-:W-:-:S05]  /*2df0*/  IADD3 R10, PT, PT, -R17, RZ, RZ ;  /* 0x000000ff110a7210 */ /* 0x000fca0007ffe1ff */
[----:B------:R-:W-:Y:S01]  /*2e00*/  IMAD R11, R14, R10, R11 ;  /* 0x0000000a0e0b7224 */ /* 0x000fe200078e020b */
[----:B------:R-:W-:-:S04]  /*2e10*/  LOP3.LUT R10, R20, R2, RZ, 0x3c, !PT ;  /* 0x00000002140a7212 */ /* 0x000fc800078e3cff */
[----:B------:R-:W-:Y:S02]  /*2e20*/  ISETP.GT.U32.AND P1, PT, R8, R11, PT ;  /* 0x0000000b0800720c */ /* 0x000fe40003f24070 */
[----:B------:R-:W-:Y:S01]  /*2e30*/  ISETP.GE.AND P2, PT, R10, RZ, PT ;  /* 0x000000ff0a00720c */ /* 0x000fe20003f46270 */
[----:B------:R-:W-:-:S10]  /*2e40*/  IMAD.MOV.U32 R10, RZ, RZ, RZ ;  /* 0x000000ffff0a7224 */ /* 0x000fd400078e00ff */
[----:B------:R-:W-:Y:S01]  /*2e50*/  @!P1 IMAD.IADD R11, R11, 0x1, -R14 ;  /* 0x000000010b0b9824 */ /* 0x000fe200078e0a0e */
[----:B------:R-:W-:Y:S01]  /*2e60*/  @!P1 IADD3 R17, PT, PT, R17, 0x1, RZ ;  /* 0x0000000111119810 */ /* 0x000fe20007ffe0ff */
[----:B0-----:R-:W-:Y:S01]  /*2e70*/  VIADD R14, R13, 0xffffffe ;  /* 0x0ffffffe0d0e7836 */ /* 0x001fe20000000000 */
[----:B------:R-:W-:Y:S02]  /*2e80*/  ISETP.NE.AND P1, PT, R2, RZ, PT ;  /* 0x000000ff0200720c */ /* 0x000fe40003f25270 */
[----:B------:R-:W-:Y:S02]  /*2e90*/  ISETP.GE.U32.AND P0, PT, R11, R8, PT ;  /* 0x000000080b00720c */ /* 0x000fe40003f06070 */
[----:B------:R-:W0:Y:S01]  /*2ea0*/  F2I.FTZ.U32.TRUNC.NTZ R11, R14 ;  /* 0x0000000e000b7305 */ /* 0x000e22000021f000 */
[----:B----4-:R-:W-:-:S10]  /*2eb0*/  IABS R13, R4 ;  /* 0x00000004000d7213 */ /* 0x010fd40000000000 */
[----:B------:R-:W-:Y:S02]  /*2ec0*/  @P0 VIADD R17, R17, 0x1 ;  /* 0x0000000111110836 */ /* 0x000fe40000000000 */
[----:B0-----:R-:W-:-:S03]  /*2ed0*/  IMAD.MOV R15, RZ, RZ, -R11 ;  /* 0x000000ffff0f7224 */ /* 0x001fc600078e0a0b */
[----:B------:R-:W-:Y:S02]  /*2ee0*/  @!P2 IADD3 R17, PT, PT, -R17, RZ, RZ ;  /* 0x000000ff1111a210 */ /* 0x000fe40007ffe1ff */
[----:B------:R-:W-:Y:S01]  /*2ef0*/  @!P1 LOP3.LUT R17, RZ, R2, RZ, 0x33, !PT ;  /* 0x00000002ff119212 */ /* 0x000fe200078e33ff */
[----:B------:R-:W-:-:S03]  /*2f00*/  IMAD R15, R15, R12, RZ ;  /* 0x0000000c0f0f7224 */ /* 0x000fc600078e02ff */
[----:B------:R-:W-:Y:S01]  /*2f10*/  IABS R14, R17 ;  /* 0x00000011000e7213 */ /* 0x000fe20000000000 */
[----:B------:R-:W-:Y:S02]  /*2f20*/  IMAD.HI.U32 R10, R11, R15, R10 ;  /* 0x0000000f0b0a7227 */ /* 0x000fe400078e000a */
[----:B------:R-:W0:Y:S02]  /*2f30*/  I2F.RP R15, R13 ;  /* 0x0000000d000f7306 */ /* 0x000e240000209400 */
[----:B------:R-:W-:Y:S02]  /*2f40*/  IMAD.MOV.U32 R11, RZ, RZ, R14 ;  /* 0x000000ffff0b7224 */ /* 0x000fe400078e000e */
[----:B------:R-:W1:Y:S02]  /*2f50*/  LDC R14, c[0x0][0x414] ;  /* 0x00010500ff0e7b82 */ /* 0x000e640000000800 */
[----:B------:R-:W-:-:S05]  /*2f60*/  IMAD.HI.U32 R19, R10, R11, RZ ;  /* 0x0000000b0a137227 */ /* 0x000fca00078e00ff */
[----:B------:R-:W-:Y:S01]  /*2f70*/  IADD3 R10, PT, PT, -R19, RZ, RZ ;  /* 0x000000ff130a7210 */ /* 0x000fe20007ffe1ff */
[----:B0-----:R-:W0:Y:S04]  /*2f80*/  MUFU.RCP R15, R15 ;  /* 0x0000000f000f7308 */ /* 0x001e280000001000 */
[----:B------:R-:W-:Y:S01]  /*2f90*/  IMAD R11, R12, R10, R11 ;  /* 0x0000000a0c0b7224 */ /* 0x000fe200078e020b */
[----:B------:R-:W-:-:S04]  /*2fa0*/  LOP3.LUT R10, R17, R6, RZ, 0x3c, !PT ;  /* 0x00000006110a7212 */ /* 0x000fc800078e3cff */
[----:B------:R-:W-:Y:S02]  /*2fb0*/  ISETP.GT.U32.AND P1, PT, R12, R11, PT ;  /* 0x0000000b0c00720c */ /* 0x000fe40003f24070 */
[----:B------:R-:W-:Y:S02]  /*2fc0*/  ISETP.GE.AND P2, PT, R10, RZ, PT ;  /* 0x000000ff0a00720c */ /* 0x000fe40003f46270 */
[----:B-1----:R-:W-:Y:S01]  /*2fd0*/  IABS R18, R14 ;  /* 0x0000000e00127213 */ /* 0x002fe20000000000 */
[----:B0-----:R-:W-:-:S08]  /*2fe0*/  VIADD R16, R15, 0xffffffe ;  /* 0x0ffffffe0f107836 */ /* 0x001fd00000000000 */
[----:B------:R-:W-:Y:S01]  /*2ff0*/  @!P1 IADD3 R19, PT, PT, R19, 0x1, RZ ;  /* 0x0000000113139810 */ /* 0x000fe20007ffe0ff */
[----:B------:R-:W-:Y:S01]  /*3000*/  @!P1 IMAD.IADD R11, R11, 0x1, -R12 ;  /* 0x000000010b0b9824 */ /* 0x000fe200078e0a0c */
[----:B------:R-:W-:-:S04]  /*3010*/  ISETP.NE.AND P1, PT, R6, RZ, PT ;  /* 0x000000ff0600720c */ /* 0x000fc80003f25270 */
[----:B------:R-:W-:Y:S02]  /*3020*/  ISETP.GE.U32.AND P0, PT, R11, R12, PT ;  /* 0x0000000c0b00720c */ /* 0x000fe40003f06070 */
[----:B------:R-:W0:Y:S11]  /*3030*/  F2I.FTZ.U32.TRUNC.NTZ R11, R16 ;  /* 0x00000010000b7305 */ /* 0x000e36000021f000 */
[----:B------:R-:W-:-:S02]  /*3040*/  @P0 VIADD R19, R19, 0x1 ;  /* 0x0000000113130836 */ /* 0x000fc40000000000 */
[----:B0-----:R-:W-:-:S03]  /*3050*/  IMAD.MOV R10, RZ, RZ, -R11 ;  /* 0x000000ffff0a7224 */ /* 0x001fc600078e0a0b */
[----:B------:R-:W-:Y:S02]  /*3060*/  @!P2 IADD3 R19, PT, PT, -R19, RZ, RZ ;  /* 0x000000ff1313a210 */ /* 0x000fe40007ffe1ff */
[----:B------:R-:W-:Y:S01]  /*3070*/  @!P1 LOP3.LUT R19, RZ, R6, RZ, 0x33, !PT ;  /* 0x00000006ff139212 */ /* 0x000fe200078e33ff */
[----:B------:R-:W-:Y:S02]  /*3080*/  IMAD R15, R10, R13, RZ ;  /* 0x0000000d0a0f7224 */ /* 0x000fe400078e02ff */
[----:B------:R-:W-:Y:S01]  /*3090*/  IMAD.MOV.U32 R10, RZ, RZ, RZ ;  /* 0x000000ffff0a7224 */ /* 0x000fe200078e00ff */
[----:B------:R-:W-:-:S03]  /*30a0*/  IABS R12, R19 ;  /* 0x00000013000c7213 */ /* 0x000fc60000000000 */
        /* <DEDUP_REMOVED lines=8> */
[----:B------:R-:W-:Y:S01]  /*3130*/  @!P1 IMAD.IADD R10, R10, 0x1, -R13 ;  /* 0x000000010a0a9824 */ /* 0x000fe200078e0a0d */
[----:B------:R-:W-:Y:S01]  /*3140*/  @!P1 IADD3 R16, PT, PT, R16, 0x1, RZ ;  /* 0x0000000110109810 */ /* 0x000fe20007ffe0ff */
[----:B0-----:R-:W-:Y:S01]  /*3150*/  VIADD R11, R12, 0xffffffe ;  /* 0x0ffffffe0c0b7836 */ /* 0x001fe20000000000 */
[----:B------:R-:W-:Y:S02]  /*3160*/  ISETP.NE.AND P1, PT, R4, RZ, PT ;  /* 0x000000ff0400720c */ /* 0x000fe40003f25270 */
[----:B------:R-:W-:Y:S02]  /*3170*/  ISETP.GE.U32.AND P0, PT, R10, R13, PT ;  /* 0x0000000d0a00720c */ /* 0x000fe40003f06070 */
[----:B------:R-:W-:Y:S01]  /*3180*/  LOP3.LUT R10, R19, R4, RZ, 0x3c, !PT ;  /* 0x00000004130a7212 */ /* 0x000fe200078e3cff */
[----:B------:R-:W0:Y:S03]  /*3190*/  F2I.FTZ.U32.TRUNC.NTZ R11, R11 ;  /* 0x0000000b000b7305 */ /* 0x000e26000021f000 */
[----:B------:R-:W-:Y:S01]  /*31a0*/  ISETP.GE.AND P2, PT, R10, RZ, PT ;  /* 0x000000ff0a00720c */ /* 0x000fe20003f46270 */
[----:B------:R-:W-:-:S06]  /*31b0*/  IMAD.MOV.U32 R10, RZ, RZ, RZ ;  /* 0x000000ffff0a7224 */ /* 0x000fcc00078e00ff */
[----:B------:R-:W-:Y:S01]  /*31c0*/  @P0 VIADD R16, R16, 0x1 ;  /* 0x0000000110100836 */ /* 0x000fe20000000000 */
[----:B0-----:R-:W-:-:S05]  /*31d0*/  IADD3 R13, PT, PT, RZ, -R11, RZ ;  /* 0x8000000bff0d7210 */ /* 0x001fca0007ffe0ff */
[----:B------:R-:W-:Y:S01]  /*31e0*/  @!P2 IMAD.MOV R16, RZ, RZ, -R16 ;  /* 0x000000ffff10a224 */ /* 0x000fe200078e0a10 */
[----:B------:R-:W-:Y:S01]  /*31f0*/  @!P1 LOP3.LUT R16, RZ, R4, RZ, 0x33, !PT ;  /* 0x00000004ff109212 */ /* 0x000fe200078e33ff */
[----:B------:R-:W-:-:S04]  /*3200*/  IMAD R13, R13, R18, RZ ;  /* 0x000000120d0d7224 */ /* 0x000fc800078e02ff */
[----:B------:R-:W-:Y:S02]  /*3210*/  IMAD.MOV R15, RZ, RZ, -R16 ;  /* 0x000000ffff0f7224 */ /* 0x000fe400078e0a10 */
[----:B------:R-:W-:Y:S02]  /*3220*/  IMAD.HI.U32 R22, R11, R13, R10 ;  /* 0x0000000d0b167227 */ /* 0x000fe400078e000a */
[----:B------:R-:W0:Y:S02]  /*3230*/  LDC.64 R10, c[0x0][0x430] ;  /* 0x00010c00ff0a7b82 */ /* 0x000e240000000a00 */
[--C-:B------:R-:W-:Y:S02]  /*3240*/  IMAD R15, R4, R15, R19.reuse ;  /* 0x0000000f040f7224 */ /* 0x100fe400078e0213 */
[----:B------:R-:W-:-:S03]  /*3250*/  IMAD.MOV R19, RZ, RZ, -R19 ;  /* 0x000000ffff137224 */ /* 0x000fc600078e0a13 */
[----:B------:R-:W-:Y:S01]  /*3260*/  IABS R23, R15 ;  /* 0x0000000f00177213 */ /* 0x000fe20000000000 */
[----:B------:R-:W0:Y:S04]  /*3270*/  LDC.64 R12, c[0x0][0x438] ;  /* 0x00010e00ff0c7b82 */ /* 0x000e280000000a00 */
[----:B------:R-:W-:-:S05]  /*3280*/  IMAD.HI.U32 R22, R22, R23, RZ ;  /* 0x0000001716167227 */ /* 0x000fca00078e00ff */
[----:B------:R-:W-:-:S05]  /*3290*/  IADD3 R21, PT, PT, -R22, RZ, RZ ;  /* 0x000000ff16157210 */ /* 0x000fca0007ffe1ff */
[----:B------:R-:W-:Y:S02]  /*32a0*/  IMAD R23, R18, R21, R23 ;  /* 0x0000001512177224 */ /* 0x000fe400078e0217 */
[----:B------:R-:W-:Y:S02]  /*32b0*/  IMAD R21, R17, R24, RZ ;  /* 0x0000001811157224 */ /* 0x000fe400078e02ff */
[----:B------:R-:W-:Y:S01]  /*32c0*/  IMAD R24, R6, R19, R17 ;  /* 0x0000001306187224 */ /* 0x000fe200078e0211 */
[----:B------:R-:W-:Y:S02]  /*32d0*/  ISETP.GT.U32.AND P1, PT, R18, R23, PT ;  /* 0x000000171200720c */ /* 0x000fe40003f24070 */
[----:B------:R-:W-:Y:S01]  /*32e0*/  IADD3 R21, PT, PT, R21, R20, RZ ;  /* 0x0000001415157210 */ /* 0x000fe20007ffe0ff */
[----:B0-----:R-:W-:-:S04]  /*32f0*/  IMAD R24, R24, R11, -R13 ;  /* 0x0000000b18187224 */ /* 0x001fc800078e0a0d */
[----:B------:R-:W-:Y:S01]  /*3300*/  IMAD R21, R21, R10, -R12 ;  /* 0x0000000a15157224 */ /* 0x000fe200078e0a0c */
[C---:B------:R-:W-:Y:S01]  /*3310*/  LOP3.LUT R10, R15.reuse, R14, RZ, 0x3c, !PT ;  /* 0x0000000e0f0a7212 */ /* 0x040fe200078e3cff */
[----:B------:R-:W0:Y:S01]  /*3320*/  LDC.64 R12, c[0x0][0x3d0] ;  /* 0x0000f400ff0c7b82 */ /* 0x000e220000000a00 */
[C---:B------:R-:W-:Y:S01]  /*3330*/  ISETP.GE.AND P4, PT, R24.reuse, UR13, PT ;  /* 0x0000000d18007c0c */ /* 0x040fe2000bf86270 */
[----:B------:R-:W-:Y:S01]  /*3340*/  IMAD R15, R15, UR4, RZ ;  /* 0x000000040f0f7c24 */ /* 0x000fe2000f8e02ff */
[----:B------:R-:W-:Y:S01]  /*3350*/  ISETP.GE.AND P2, PT, R21, UR12, PT ;  /* 0x0000000c15007c0c */ /* 0x000fe2000bf46270 */
[----:B------:R-:W-:Y:S01]  /*3360*/  @!P1 IMAD.IADD R23, R23, 0x1, -R18 ;  /* 0x0000000117179824 */ /* 0x000fe200078e0a12 */
[----:B------:R-:W-:Y:S01]  /*3370*/  ISETP.GT.AND P4, PT, R24, -0x1, !P4 ;  /* 0xffffffff1800780c */ /* 0x000fe20006784270 */
[----:B------:R-:W-:Y:S01]  /*3380*/  @!P1 VIADD R22, R22, 0x1 ;  /* 0x0000000116169836 */ /* 0x000fe20000000000 */
[----:B------:R-:W-:Y:S02]  /*3390*/  ISETP.GT.AND P2, PT, R21, -0x1, !P2 ;  /* 0xffffffff1500780c */ /* 0x000fe40005744270 */
[----:B------:R-:W-:Y:S01]  /*33a0*/  ISETP.GE.U32.AND P3, PT, R23, R18, PT ;  /* 0x000000121700720c */ /* 0x000fe20003f66070 */
[----:B------:R-:W-:Y:S01]  /*33b0*/  VIADD R23, R21, UR5 ;  /* 0x0000000515177c36 */ /* 0x000fe20008000000 */
[----:B------:R-:W-:-:S02]  /*33c0*/  PLOP3.LUT P0, PT, P4, P2, PT, 0x80, 0x8 ;  /* 0x000000000008781c */ /* 0x000fc40002705070 */
[----:B------:R-:W-:Y:S02]  /*33d0*/  ISETP.GE.AND P5, PT, R10, RZ, PT ;  /* 0x000000ff0a00720c */ /* 0x000fe40003fa6270 */
[----:B------:R-:W-:-:S07]  /*33e0*/  ISETP.NE.AND P1, PT, R14, RZ, PT ;  /* 0x000000ff0e00720c */ /* 0x000fce0003f25270 */
[----:B------:R-:W-:Y:S02]  /*33f0*/  @P3 IADD3 R22, PT, PT, R22, 0x1, RZ ;  /* 0x0000000116163810 */ /* 0x000fe40007ffe0ff */
[----:B------:R-:W1:Y:S01]  /*3400*/  @P0 LDC.64 R18, c[0x0][0x380] ;  /* 0x0000e000ff120b82 */ /* 0x000e620000000a00 */
[----:B0-----:R-:W-:-:S04]  /*3410*/  IMAD.WIDE R12, R15, 0x8, R12 ;  /* 0x000000080f0c7825 */ /* 0x001fc800078e020c */
[----:B------:R-:W-:Y:S01]  /*3420*/  @!P5 IMAD.MOV R22, RZ, RZ, -R22 ;  /* 0x000000ffff16d224 */ /* 0x000fe200078e0a16 */
[----:B------:R-:W-:Y:S01]  /*3430*/  @!P1 LOP3.LUT R22, RZ, R14, RZ, 0x33, !PT ;  /* 0x0000000eff169212 */ /* 0x000fe200078e33ff */
[----:B------:R-:W2:Y:S04]  /*3440*/  @P0 LDG.E.64 R26, desc[UR8][R12.64] ;  /* 0x000000080c1a0981 */ /* 0x000ea8000c1e1b00 */
[----:B------:R-:W-:-:S04]  /*3450*/  IMAD R11, R7, R16, R22 ;  /* 0x00000010070b7224 */ /* 0x000fc800078e0216 */
[----:B------:R-:W-:-:S04]  /*3460*/  IMAD R22, R11, UR13, R24 ;  /* 0x0000000d0b167c24 */ /* 0x000fc8000f8e0218 */
[----:B------:R-:W-:-:S04]  /*3470*/  @P0 IMAD R11, R22, UR12, R21 ;  /* 0x0000000c160b0c24 */ /* 0x000fc8000f8e0215 */
[----:B-1----:R-:W-:Y:S01]  /*3480*/  @P0 IMAD.WIDE R18, R11, 0x8, R18 ;  /* 0x000000080b120825 */ /* 0x002fe200078e0212 */
[----:B------:R-:W-:-:S05]  /*3490*/  ISETP.GE.AND P1, PT, R23, UR12, PT ;  /* 0x0000000c17007c0c */ /* 0x000fca000bf26270 */
        /* <DEDUP_REMOVED lines=16> */
[----:B0-----:R-:W-:-:S06]  /*35a0*/  @P4 IMAD.WIDE R18, R27, 0x8, R18 ;  /* 0x000000081b124825 */ /* 0x001fcc00078e0212 */
[----:B------:R-:W2:-:S15]  /*35b0*/  @P4 LDG.E.64 R18, desc[UR8][R18.64] ;  /* 0x0000000812124981 */ /* 0x000e9e000c1e1b00 */
[----:B------:R-:W-:-:S15]  /*35c0*/  NOP ;  /* 0x0000000000007918 */ /* 0x000fde0000000000 */
[----:B------:R-:W-:-:S01]  /*35d0*/  NOP ;  /* 0x0000000000007918 */ /* 0x000fc20000000000 */
[----:B---3--:R0:W2:Y:S02]  /*35e0*/  @P3 DFMA R10, R14, R16, R10 ;  /* 0x000000100e0a322b */ /* 0x0080a4000000000a */
[----:B0-----:R-:W2:Y:S01]  /*35f0*/  @P4 LDG.E.64 R14, desc[UR8][R12.64+0x10] ;  /* 0x000010080c0e4981 */ /* 0x001ea2000c1e1b00 */
[----:B------:R-:W-:-:S05]  /*3600*/  VIADD R24, R24, UR6 ;  /* 0x0000000618187c36 */ /* 0x000fca0008000000 */
[----:B------:R-:W-:-:S04]  /*3610*/  ISETP.GE.AND P3, PT, R24, UR13, PT ;  /* 0x0000000d18007c0c */ /* 0x000fc8000bf66270 */
[----:B------:R-:W-:-:S04]  /*3620*/  ISETP.GT.AND P3, PT, R24, -0x1, !P3 ;  /* 0xffffffff1800780c */ /* 0x000fc80005f64270 */
[----:B------:R-:W-:-:S13]  /*3630*/  PLOP3.LUT P5, PT, P3, P2, PT, 0x80, 0x8 ;  /* 0x000000000008781c */ /* 0x000fda0001fa5070 */
[----:B------:R-:W0:Y:S01]  /*3640*/  @P5 LDC.64 R16, c[0x0][0x380] ;  /* 0x0000e000ff105b82 */ /* 0x000e220000000a00 */
[----:B------:R-:W-:-:S04]  /*3650*/  VIADD R22, R22, UR6 ;  /* 0x0000000616167c36 */ /* 0x000fc80008000000 */
[----:B------:R-:W-:-:S04]  /*3660*/  @P5 IMAD R27, R22, UR12, R21 ;  /* 0x0000000c161b5c24 */ /* 0x000fc8000f8e0215 */
[----:B0-----:R-:W-:-:S06]  /*3670*/  @P5 IMAD.WIDE R16, R27, 0x8, R16 ;  /* 0x000000081b105825 */ /* 0x001fcc00078e0210 */
[----:B------:R-:W3:-:S15]  /*3680*/  @P5 LDG.E.64 R16, desc[UR8][R16.64] ;  /* 0x0000000810105981 */ /* 0x000ede000c1e1b00 */
[----:B------:R-:W-:-:S05]  /*3690*/  NOP ;  /* 0x0000000000007918 */ /* 0x000fca0000000000 */
[----:B--2---:R0:W3:Y:S02]  /*36a0*/  @P4 DFMA R10, R14, R18, R10 ;  /* 0x000000120e0a422b */ /* 0x0040e4000000000a */
[----:B0-----:R-:W3:Y:S01]  /*36b0*/  @P5 LDG.E.64 R14, desc[UR8][R12.64+0x18] ;  /* 0x000018080c0e5981 */ /* 0x001ee2000c1e1b00 */
[----:B------:R-:W-:-:S13]  /*36c0*/  PLOP3.LUT P4, PT, P3, P1, PT, 0x80, 0x8 ;  /* 0x000000000008781c */ /* 0x000fda0001f83070 */
[----:B------:R-:W0:Y:S01]  /*36d0*/  @P4 LDC.64 R18, c[0x0][0x380] ;  /* 0x0000e000ff124b82 */ /* 0x000e220000000a00 */
[----:B------:R-:W-:-:S04]  /*36e0*/  @P4 IMAD R27, R22, UR12, R23 ;  /* 0x0000000c161b4c24 */ /* 0x000fc8000f8e0217 */
[----:B0-----:R-:W-:-:S06]  /*36f0*/  @P4 IMAD.WIDE R18, R27, 0x8, R18 ;  /* 0x000000081b124825 */ /* 0x001fcc00078e0212 */
[----:B------:R-:W2:-:S15]  /*3700*/  @P4 LDG.E.64 R18, desc[UR8][R18.64] ;  /* 0x0000000812124981 */ /* 0x000e9e000c1e1b00 */
[----:B------:R-:W-:-:S15]  /*3710*/  NOP ;  /* 0x0000000000007918 */ /* 0x000fde0000000000 */
[----:B------:R-:W-:-:S07]  /*3720*/  NOP ;  /* 0x0000000000007918 */ /* 0x000fce0000000000 */
[----:B---3--:R0:W2:Y:S02]  /*3730*/  @P5 DFMA R10, R14, R16, R10 ;  /* 0x000000100e0a522b */ /* 0x0080a4000000000a */
[----:B0-----:R-:W2:Y:S01]  /*3740*/  @P4 LDG.E.64 R14, desc[UR8][R12.64+0x20] ;  /* 0x000020080c0e4981 */ /* 0x001ea2000c1e1b00 */
[----:B------:R-:W-:-:S13]  /*3750*/  PLOP3.LUT P3, PT, P3, P0, PT, 0x80, 0x8 ;  /* 0x000000000008781c */ /* 0x000fda0001f61070 */
[----:B------:R-:W0:Y:S01]  /*3760*/  @P3 LDC.64 R26, c[0x0][0x380] ;  /* 0x0000e000ff1a3b82 */ /* 0x000e220000000a00 */
[----:B------:R-:W-:-:S04]  /*3770*/  @P3 IMAD R29, R22, UR12, R25 ;  /* 0x0000000c161d3c24 */ /* 0x000fc8000f8e0219 */
[----:B0-----:R-:W-:-:S06]  /*3780*/  @P3 IMAD.WIDE R26, R29, 0x8, R26 ;  /* 0x000000081d1a3825 */ /* 0x001fcc00078e021a */
[----:B------:R-:W3:-:S15]  /*3790*/  @P3 LDG.E.64 R26, desc[UR8][R26.64] ;  /* 0x000000081a1a3981 */ /* 0x000ede000c1e1b00 */
[----:B------:R-:W-:-:S15]  /*37a0*/  NOP ;  /* 0x0000000000007918 */ /* 0x000fde0000000000 */
[----:B------:R-:W-:-:S07]  /*37b0*/  NOP ;  /* 0x0000000000007918 */ /* 0x000fce0000000000 */
[----:B--2---:R0:W3:Y:S02]  /*37c0*/  @P4 DFMA R10, R14, R18, R10 ;  /* 0x000000120e0a422b */ /* 0x0040e4000000000a */
[----:B0-----:R-:W3:Y:S01]  /*37d0*/  @P3 LDG.E.64 R14, desc[UR8][R12.64+0x28] ;  /* 0x000028080c0e3981 */ /* 0x001ee2000c1e1b00 */
[----:B------:R-:W-:-:S04]  /*37e0*/  IADD3 R24, PT, PT, R24, UR6, RZ ;  /* 0x0000000618187c10 */ /* 0x000fc8000fffe0ff */
        /* <DEDUP_REMOVED lines=9> */
[C---:B------:R-:W-:Y:S02]  /*3880*/  @P1 IMAD R23, R22.reuse, UR12, R23 ;  /* 0x0000000c16171c24 */ /* 0x040fe4000f8e0217 */
[----:B------:R-:W-:Y:S02]  /*3890*/  @P0 IMAD R25, R22, UR12, R25 ;  /* 0x0000000c16190c24 */ /* 0x000fe4000f8e0219 */
[----:B0-----:R-:W-:-:S06]  /*38a0*/  @P2 IMAD.WIDE R18, R21, 0x8, R18 ;  /* 0x0000000815122825 */ /* 0x001fcc00078e0212 */
[----:B------:R-:W2:Y:S01]  /*38b0*/  @P2 LDG.E.64 R18, desc[UR8][R18.64] ;  /* 0x0000000812122981 */ /* 0x000ea2000c1e1b00 */
[----:B-1----:R-:W-:-:S03]  /*38c0*/  @P1 IMAD.WIDE R16, R23, 0x8, R16 ;  /* 0x0000000817101825 */ /* 0x002fc600078e0210 */
[----:B------:R-:W4:Y:S04]  /*38d0*/  @P1 LDG.E.64 R22, desc[UR8][R12.64+0x38] ;  /* 0x000038080c161981 */ /* 0x000f28000c1e1b00 */
[----:B------:R-:W4:Y:S03]  /*38e0*/  @P1 LDG.E.64 R16, desc[UR8][R16.64] ;  /* 0x0000000810101981 */ /* 0x000f26000c1e1b00 */
[----:B---3--:R0:W2:Y:S02]  /*38f0*/  @P3 DFMA R10, R14, R26, R10 ;  /* 0x0000001a0e0a322b */ /* 0x0080a4000000000a */
[----:B0-----:R-:W0:Y:S01]  /*3900*/  @P0 LDC.64 R14, c[0x0][0x380] ;  /* 0x0000e000ff0e0b82 */ /* 0x001e220000000a00 */
[----:B------:R-:W3:Y:S01]  /*3910*/  @P0 LDG.E.64 R26, desc[UR8][R12.64+0x40] ;  /* 0x000040080c1a0981 */ /* 0x000ee2000c1e1b00 */
[----:B0-----:R-:W-:-:S03]  /*3920*/  @P0 IMAD.WIDE R14, R25, 0x8, R14 ;  /* 0x00000008190e0825 */ /* 0x001fc600078e020e */
[----:B------:R0:W2:Y:S04]  /*3930*/  @P2 LDG.E.64 R24, desc[UR8][R12.64+0x30] ;  /* 0x000030080c182981 */ /* 0x0000a8000c1e1b00 */
[----:B------:R-:W3:Y:S01]  /*3940*/  @P0 LDG.E.64 R14, desc[UR8][R14.64] ;  /* 0x000000080e0e0981 */ /* 0x000ee2000c1e1b00 */
[----:B0-----:R-:W-:Y:S01]  /*3950*/  IMAD.MOV.U32 R12, RZ, RZ, R0 ;  /* 0x000000ffff0c7224 */ /* 0x001fe200078e0000 */
[----:B------:R-:W-:-:S15]  /*3960*/  MOV R13, R9 ;  /* 0x00000009000d7202 */ /* 0x000fde0000000f00 */
[----:B------:R-:W-:-:S15]  /*3970*/  NOP ;  /* 0x0000000000007918 */ /* 0x000fde0000000000 */
[----:B------:R-:W-:-:S15]  /*3980*/  NOP ;  /* 0x0000000000007918 */ /* 0x000fde0000000000 */
[----:B------:R-:W-:-:S06]  /*3990*/  NOP ;  /* 0x0000000000007918 */ /* 0x000fcc0000000000 */
[----:B--2---:R-:W4:-:S15]  /*39a0*/  @P2 DFMA R10, R24, R18, R10 ;  /* 0x00000012180a222b */ /* 0x004f1e000000000a */
[----:B------:R-:W-:-:S15]  /*39b0*/  NOP ;  /* 0x0000000000007918 */ /* 0x000fde0000000000 */
[----:B------:R-:W-:-:S15]  /*39c0*/  NOP ;  /* 0x0000000000007918 */ /* 0x000fde0000000000 */
[----:B------:R-:W-:-:S15]  /*39d0*/  NOP ;  /* 0x0000000000007918 */ /* 0x000fde0000000000 */
[----:B------:R-:W-:-:S04]  /*39e0*/  NOP ;  /* 0x0000000000007918 */ /* 0x000fc80000000000 */
[----:B----4-:R-:W3:Y:S01]  /*39f0*/  @P1 DFMA R10, R22, R16, R10 ;  /* 0x00000010160a122b */ /* 0x010ee2000000000a */
[----:B------:R-:W-:-:S04]  /*3a00*/  LEA R0, P1, R5, R0, 0x3 ;  /* 0x0000000005007211 */ /* 0x000fc800078218ff */
[----:B------:R-:W-:-:S15]  /*3a10*/  LEA.HI.X R9, R5, R9, RZ, 0x3, P1 ;  /* 0x0000000905097211 */ /* 0x000fde00008f1cff */
[----:B------:R-:W-:-:S15]  /*3a20*/  NOP ;  /* 0x0000000000007918 */ /* 0x000fde0000000000 */
[----:B------:R-:W-:-:S15]  /*3a30*/  NOP ;  /* 0x0000000000007918 */ /* 0x000fde0000000000 */
[----:B------:R-:W-:-:S14]  /*3a40*/  NOP ;  /* 0x0000000000007918 */ /* 0x000fdc0000000000 */
        /* <DEDUP_REMOVED lines=8> */
.L_x_1642:
        /* <DEDUP_REMOVED lines=11> */
.L_x_1785:


//--------------------- .text._ZN2at6native51_GLOBAL__N__2c613397_18_DepthwiseConv2d_cu_9959487031conv_depthwise2d_forward_kernelILi5EdiEEvNS_27GenericPackedTensorAccessorIKT0_Lm4ENS_16DefaultPtrTraitsEiEENS3_IS4_Lm4ES6_iEES7_NS3_IS5_Lm1ES6_iEEbT1_iiiiiiiiiiiiii --------------------------
	.section	.text._ZN2at6native51_GLOBAL__N__2c613397_18_DepthwiseConv2d_cu_9959487031conv_depthwise2d_forward_kernelILi5EdiEEvNS_27GenericPackedTensorAccessorIKT0_Lm4ENS_16DefaultPtrTraitsEiEENS3_IS4_Lm4ES6_iEES7_NS3_IS5_Lm1ES6_iEEbT1_iiiiiiiiiiiiii,"ax",@progbits
	.align	128
.text._ZN2at6native51_GLOBAL__N__2c613397_18_DepthwiseConv2d_cu_9959487031conv_depthwise2d_forward_kernelILi5EdiEEvNS_27GenericPackedTensorAccessorIKT0_Lm4ENS_16DefaultPtrTraitsEiEENS3_IS4_Lm4ES6_iEES7_NS3_IS5_Lm1ES6_iEEbT1_iiiiiiiiiiiiii:
        .type           _ZN2at6native51_GLOBAL__N__2c613397_18_DepthwiseConv2d_cu_9959487031conv_depthwise2d_forward_kernelILi5EdiEEvNS_27GenericPackedTensorAccessorIKT0_Lm4ENS_16DefaultPtrTraitsEiEENS3_IS4_Lm4ES6_iEES7_NS3_IS5_Lm1ES6_iEEbT1_iiiiiiiiiiiiii,@function
        .size           _ZN2at6native51_GLOBAL__N__2c613397_18_DepthwiseConv2d_cu_9959487031conv_depthwise2d_forward_kernelILi5EdiEEvNS_27GenericPackedTensorAccessorIKT0_Lm4ENS_16DefaultPtrTraitsEiEENS3_IS4_Lm4ES6_iEES7_NS3_IS5_Lm1ES6_iEEbT1_iiiiiiiiiiiiii,(.L_x_1786 - _ZN2at6native51_GLOBAL__N__2c613397_18_DepthwiseConv2d_cu_9959487031conv_depthwise2d_forward_kernelILi5EdiEEvNS_27GenericPackedTensorAccessorIKT0_Lm4ENS_16DefaultPtrTraitsEiEENS3_IS4_Lm4ES6_iEES7_NS3_IS5_Lm1ES6_iEEbT1_iiiiiiiiiiiiii)
        .other          _ZN2at6native51_GLOBAL__N__2c613397_18_DepthwiseConv2d_cu_9959487031conv_depthwise2d_forward_kernelILi5EdiEEvNS_27GenericPackedTensorAccessorIKT0_Lm4ENS_16DefaultPtrTraitsEiEENS3_IS4_Lm4ES6_iEES7_NS3_IS5_Lm1ES6_iEEbT1_iiiiiiiiiiiiii,@"STO_CUDA_ENTRY STV_DEFAULT"
_ZN2at6native51_GLOBAL__N__2c613397_18_DepthwiseConv2d_cu_9959487031conv_depthwise2d_forward_kernelILi5EdiEEvNS_27GenericPackedTensorAccessorIKT0_Lm4ENS_16DefaultPtrTraitsEiEENS3_IS4_Lm4ES6_iEES7_NS3_IS5_Lm1ES6_iEEbT1_iiiiiiiiiiiiii:
        /* <DEDUP_REMOVED lines=34> */
[----:B------:R-:W5:Y:S08]  /*0220*/  I2F.RP R0, R2 ;  /* 0x0000000200007306 */ /* 0x000f700000209400 */
[----:B-----5:R-:W5:Y:S02]  /*0230*/  MUFU.RCP R0, R0 ;  /* 0x0000000000007308 */ /* 0x020f640000001000 */
[----:B-----5:R-:W-:-:S06]  /*0240*/  IADD3 R10, PT, PT, R0, 0xffffffe, RZ ;  /* 0x0ffffffe000a7810 */ /* 0x020fcc0007ffe0ff */
[----:B------:R5:W2:Y:S02]  /*0250*/  F2I.FTZ.U32.TRUNC.NTZ R11, R10 ;  /* 0x0000000a000b7305 */ /* 0x000aa4000021f000 */
[----:B-----5:R-:W-:Y:S02]  /*0260*/  IMAD.MOV.U32 R10, RZ, RZ, RZ ;  /* 0x000000ffff0a7224 */ /* 0x020fe400078e00ff */
[----:B--2---:R-:W-:-:S04]  /*0270*/  IMAD.MOV R9, RZ, RZ, -R11 ;  /* 0x000000ffff097224 */ /* 0x004fc800078e0a0b */
[----:B------:R-:W-:-:S04]  /*0280*/  IMAD R9, R9, R2, RZ ;  /* 0x0000000209097224 */ /* 0x000fc800078e02ff */
[----:B01-34-:R-:W-:-:S07]  /*0290*/  IMAD.HI.U32 R0, R11, R9, R10 ;  /* 0x000000090b007227 */ /* 0x01bfce00078e000a */
.L_x_1645:
        /* <DEDUP_REMOVED lines=25> */
[----:B------:R-:W-:Y:S01]  /*0430*/  IABS R14, R19 ;  /* 0x00000013000e7213 */ /* 0x000fe20000000000 */
[----:B------:R-:W0:Y:S04]  /*0440*/  I2F.RP R13, R9 ;  /* 0x00000009000d7306 */ /* 0x000e280000209400 */
        /* <DEDUP_REMOVED lines=9> */
[----:B------:R-:W-:Y:S01]  /*04e0*/  @!P1 IMAD.IADD R11, R11, 0x1, -R12 ;  /* 0x000000010b0b9824 */ /* 0x000fe200078e0a0c */
[----:B------:R0:W1:Y:S01]  /*04f0*/  F2I.FTZ.U32.TRUNC.NTZ R15, R14 ;  /* 0x0000000e000f7305 */ /* 0x000062000021f000 */
[----:B------:R-:W-:Y:S02]  /*0500*/  @!P1 IADD3 R17, PT, PT, R17, 0x1, RZ ;  /* 0x0000000111119810 */ /* 0x000fe40007ffe0ff */
[----:B------:R-:W-:Y:S02]  /*0510*/  ISETP.NE.AND P1, PT, R6, RZ, PT ;  /* 0x000000ff0600720c */ /* 0x000fe40003f25270 */
[----:B------:R-:W-:Y:S02]  /*0520*/  ISETP.GE.U32.AND P0, PT, R11, R12, PT ;  /* 0x0000000c0b00720c */ /* 0x000fe40003f06070 */
[----:B------:R-:W2:Y:S01]  /*0530*/  LDC.64 R10, c[0x0][0x430] ;  /* 0x00010c00ff0a7b82 */ /* 0x000ea20000000a00 */
[----:B0-----:R-:W-:-:S07]  /*0540*/  IMAD.MOV.U32 R14, RZ, RZ, RZ ;  /* 0x000000ffff0e7224 */ /* 0x001fce00078e00ff */
[----:B------:R-:W2:Y:S01]  /*0550*/  LDC.64 R12, c[0x0][0x438] ;  /* 0x00010e00ff0c7b82 */ /* 0x000ea20000000a00 */
[----:B-1----:R-:W-:Y:S02]  /*0560*/  IMAD.MOV R16, RZ, RZ, -R15 ;  /* 0x000000ffff107224 */ /* 0x002fe400078e0a0f */
[----:B------:R-:W-:Y:S02]  /*0570*/  @P0 VIADD R17, R17, 0x1 ;  /* 0x0000000111110836 */ /* 0x000fe40000000000 */
[----:B------:R-:W-:-:S03]  /*0580*/  IMAD R21, R16, R9, RZ ;  /* 0x0000000910157224 */ /* 0x000fc600078e02ff */
[----:B------:R-:W-:Y:S01]  /*0590*/  @!P2 IADD3 R17, PT, PT, -R17, RZ, RZ ;  /* 0x000000ff1111a210 */ /* 0x000fe20007ffe1ff */
[----:B------:R-:W-:Y:S01]  /*05a0*/  IMAD.HI.U32 R14, R15, R21, R14 ;  /* 0x000000150f0e7227 */ /* 0x000fe200078e000e */
[----:B------:R-:W-:Y:S02]  /*05b0*/  @!P1 LOP3.LUT R17, RZ, R6, RZ, 0x33, !PT ;  /* 0x00000006ff119212 */ /* 0x000fe400078e33ff */
[----:B------:R-:W-:Y:S02]  /*05c0*/  IADD3 R15, PT, PT, -R19, RZ, RZ ;  /* 0x000000ff130f7210 */ /* 0x000fe40007ffe1ff */
[----:B------:R-:W-:Y:S01]  /*05d0*/  IABS R18, R17 ;  /* 0x0000001100127213 */ /* 0x000fe20000000000 */
[----:B------:R-:W-:Y:S01]  /*05e0*/  IMAD.MOV R16, RZ, RZ, -R17 ;  /* 0x000000ffff107224 */ /* 0x000fe200078e0a11 */
[----:B------:R-:W-:Y:S01]  /*05f0*/  ISETP.GE.AND P4, PT, R17, RZ, PT ;  /* 0x000000ff1100720c */ /* 0x000fe20003f86270 */
[----:B------:R-:W-:Y:S02]  /*0600*/  IMAD R15, R7, R15, R8 ;  /* 0x0000000f070f7224 */ /* 0x000fe400078e0208 */
[----:B------:R-:W-:-:S04]  /*0610*/  IMAD.HI.U32 R14, R14, R18, RZ ;  /* 0x000000120e0e7227 */ /* 0x000fc800078e00ff */
[----:B------:R-:W-:Y:S02]  /*0620*/  IMAD.MOV R14, RZ, RZ, -R14 ;  /* 0x000000ffff0e7224 */ /* 0x000fe400078e0a0e */
[----:B------:R-:W-:Y:S02]  /*0630*/  IMAD R24, R6, R16, R19 ;  /* 0x0000001006187224 */ /* 0x000fe400078e0213 */
[----:B------:R-:W-:Y:S02]  /*0640*/  IMAD R16, R9, R14, R18 ;  /* 0x0000000e09107224 */ /* 0x000fe400078e0212 */
[----:B--2---:R-:W-:Y:S02]  /*0650*/  IMAD R25, R15, R10, -R12 ;  /* 0x0000000a0f197224 */ /* 0x004fe400078e0a0c */
[----:B------:R-:W-:Y:S01]  /*0660*/  IMAD R24, R24, R11, -R13 ;  /* 0x0000000b18187224 */ /* 0x000fe200078e0a0d */
[----:B------:R-:W-:Y:S01]  /*0670*/  ISETP.GT.U32.AND P1, PT, R9, R16, PT ;  /* 0x000000100900720c */ /* 0x000fe20003f24070 */
[----:B------:R-:W0:Y:S01]  /*0680*/  LDC.64 R10, c[0x0][0x3f8] ;  /* 0x0000fe00ff0a7b82 */ /* 0x000e220000000a00 */
[----:B------:R-:W-:Y:S01]  /*0690*/  ISETP.GE.AND P2, PT, R25, UR10, PT ;  /* 0x0000000a19007c0c */ /* 0x000fe2000bf46270 */
[----:B------:R-:W-:Y:S01]  /*06a0*/  IMAD R22, R17, UR11, R24 ;  /* 0x0000000b11167c24 */ /* 0x000fe2000f8e0218 */
[----:B------:R-:W-:-:S02]  /*06b0*/  ISETP.GE.AND P5, PT, R24, UR11, PT ;  /* 0x0000000b18007c0c */ /* 0x000fc4000bfa6270 */
[----:B------:R-:W-:Y:S02]  /*06c0*/  ISETP.GT.AND P2, PT, R25, -0x1, !P2 ;  /* 0xffffffff1900780c */ /* 0x000fe40005744270 */
[----:B------:R-:W-:Y:S01]  /*06d0*/  ISETP.GT.AND P5, PT, R24, -0x1, !P5 ;  /* 0xffffffff1800780c */ /* 0x000fe20006fa4270 */
[----:B------:R-:W1:Y:S03]  /*06e0*/  LDC.64 R12, c[0x0][0x3d0] ;  /* 0x0000f400ff0c7b82 */ /* 0x000e660000000a00 */
[----:B------:R-:W-:Y:S01]  /*06f0*/  PLOP3.LUT P0, PT, P5, P2, PT, 0x80, 0x8 ;  /* 0x000000000008781c */ /* 0x000fe20002f05070 */
[----:B------:R-:W-:Y:S01]  /*0700*/  @!P1 IMAD.IADD R16, R16, 0x1, -R9 ;  /* 0x0000000110109824 */ /* 0x000fe200078e0a09 */
[----:B------:R-:W-:-:S04]  /*0710*/  ISETP.NE.AND P1, PT, R4, RZ, PT ;  /* 0x000000ff0400720c */ /* 0x000fc80003f25270 */
[----:B------:R-:W-:-:S07]  /*0720*/  ISETP.GT.U32.AND P3, PT, R9, R16, PT ;  /* 0x000000100900720c */ /* 0x000fce0003f64070 */
[----:B------:R-:W2:Y:S01]  /*0730*/  @P0 LDC.64 R14, c[0x0][0x380] ;  /* 0x0000e000ff0e0b82 */ /* 0x000ea20000000a00 */
[----:B------:R-:W-:Y:S02]  /*0740*/  VIADD R27, R25, UR5 ;  /* 0x00000005191b7c36 */ /* 0x000fe40008000000 */
[----:B------:R-:W-:-:S03]  /*0750*/  @P0 IMAD R17, R22, UR10, R25 ;  /* 0x0000000a16110c24 */ /* 0x000fc6000f8e0219 */
[----:B------:R-:W-:-:S05]  /*0760*/  @!P3 IADD3 R16, PT, PT, R16, -R9, RZ ;  /* 0x800000091010b210 */ /* 0x000fca0007ffe0ff */
[----:B------:R-:W-:Y:S01]  /*0770*/  @!P4 IMAD.MOV R16, RZ, RZ, -R16 ;  /* 0x000000ffff10c224 */ /* 0x000fe200078e0a10 */
[----:B------:R-:W-:Y:S02]  /*0780*/  @!P1 LOP3.LUT R16, RZ, R4, RZ, 0x33, !PT ;  /* 0x00000004ff109212 */ /* 0x000fe400078e33ff */
[----:B------:R-:W-:-:S03]  /*0790*/  ISETP.GE.AND P4, PT, R27, UR10, PT ;  /* 0x0000000a1b007c0c */ /* 0x000fc6000bf86270 */
[C---:B------:R-:W-:Y:S02]  /*07a0*/  IMAD R9, R16.reuse, UR4, RZ ;  /* 0x0000000410097c24 */ /* 0x040fe4000f8e02ff */
[----:B0-----:R-:W-:Y:S01]  /*07b0*/  IMAD.WIDE R10, R16, 0x8, R10 ;  /* 0x00000008100a7825 */ /* 0x001fe200078e020a */
[----:B------:R-:W-:-:S03]  /*07c0*/  ISETP.GT.AND P4, PT, R27, -0x1, !P4 ;  /* 0xffffffff1b00780c */ /* 0x000fc60006784270 */
[----:B-1----:R-:W-:-:S04]  /*07d0*/  IMAD.WIDE R12, R9, 0x8, R12 ;  /* 0x00000008090c7825 */ /* 0x002fc800078e020c */
[----:B--2---:R-:W-:Y:S01]  /*07e0*/  @P0 IMAD.WIDE R14, R17, 0x8, R14 ;  /* 0x00000008110e0825 */ /* 0x004fe200078e020e */
[----:B------:R-:W2:Y:S01]  /*07f0*/  LDG.E.64 R10, desc[UR8][R10.64] ;  /* 0x000000080a0a7981 */ /* 0x000ea2000c1e1b00 */
[----:B------:R-:W-:-:S03]  /*0800*/  PLOP3.LUT P1, PT, P5, P4, PT, 0x80, 0x8 ;  /* 0x000000000008781c */ /* 0x000fc60002f29070 */
[----:B------:R-:W2:Y:S04]  /*0810*/  @P0 LDG.E.64 R20, desc[UR8][R12.64] ;  /* 0x000000080c140981 */ /* 0x000ea8000c1e1b00 */
[----:B------:R-:W2:Y:S06]  /*0820*/  @P0 LDG.E.64 R14, desc[UR8][R14.64] ;  /* 0x000000080e0e0981 */ /* 0x000eac000c1e1b00 */
[----:B------:R-:W0:Y:S01]  /*0830*/  @P1 LDC.64 R16, c[0x0][0x380] ;  /* 0x0000e000ff101b82 */ /* 0x000e220000000a00 */
[----:B------:R-:W-:Y:S01]  /*0840*/  @P1 IMAD R9, R22, UR10, R27 ;  /* 0x0000000a16091c24 */ /* 0x000fe2000f8e021b */
[----:B------:R-:W3:Y:S03]  /*0850*/  @P1 LDG.E.64 R18, desc[UR8][R12.64+0x8] ;  /* 0x000008080c121981 */ /* 0x000ee6000c1e1b00 */
[----:B0-----:R-:W-:-:S06]  /*0860*/  @P1 IMAD.WIDE R16, R9, 0x8, R16 ;  /* 0x0000000809101825 */ /* 0x001fcc00078e0210 */
[----:B------:R-:W3:Y:S01]  /*0870*/  @P1 LDG.E.64 R16, desc[UR8][R16.64] ;  /* 0x0000000810101981 */ /* 0x000ee2000c1e1b00 */
[----:B------:R-:W-:-:S04]  /*0880*/  IADD3 R9, PT, PT, R27, UR5, RZ ;  /* 0x000000051b097c10 */ /* 0x000fc8000fffe0ff */
[----:B------:R-:W-:-:S04]  /*0890*/  ISETP.GE.AND P3, PT, R9, UR10, PT ;  /* 0x0000000a09007c0c */ /* 0x000fc8000bf66270 */
[C---:B------:R-:W-:Y:S01]  /*08a0*/  ISETP.GT.AND P3, PT, R9.reuse, -0x1, !P3 ;  /* 0xffffffff0900780c */ /* 0x040fe20005f64270 */
[----:B------:R-:W-:Y:S01]  /*08b0*/  VIADD R23, R9, UR5 ;  /* 0x0000000509177c36 */ /* 0x000fe20008000000 */
[----:B--2---:R0:W3:Y:S02]  /*08c0*/  @P0 DFMA R10, R20, R14, R10 ;  /* 0x0000000e140a022b */ /* 0x0040e4000000000a */
[----:B------:R-:W-:-:S13]  /*08d0*/  PLOP3.LUT P0, PT, P5, P3, PT, 0x80, 0x8 ;  /* 0x000000000008781c */ /* 0x000fda0002f07070 */
[----:B0-----:R-:W0:Y:S01]  /*08e0*/  @P0 LDC.64 R14, c[0x0][0x380] ;  /* 0x0000e000ff0e0b82 */ /* 0x001e220000000a00 */
[----:B------:R-:W-:-:S04]  /*08f0*/  @P0 IMAD R21, R22, UR10, R9 ;  /* 0x0000000a16150c24 */ /* 0x000fc8000f8e0209 */
[----:B0-----:R-:W-:-:S06]  /*0900*/  @P0 IMAD.WIDE R14, R21, 0x8, R14 ;  /* 0x00000008150e0825 */ /* 0x001fcc00078e020e */
[----:B------:R-:W2:-:S15]  /*0910*/  @P0 LDG.E.64 R14, desc[UR8][R14.64] ;  /* 0x000000080e0e0981 */ /* 0x000e9e000c1e1b00 */
[----:B------:R-:W-:-:S15]  /*0920*/  NOP ;  /* 0x0000000000007918 */ /* 0x000fde0000000000 */
[----:B------:R-:W-:-:S08]  /*0930*/  NOP ;  /* 0x0000000000007918 */ /* 0x000fd00000000000 */
[----:B---3--:R0:W2:Y:S02]  /*0940*/  @P1 DFMA R10, R18, R16, R10 ;  /* 0x00000010120a122b */ /* 0x0080a4000000000a */
[----:B0-----:R-:W2:Y:S01]  /*0950*/  @P0 LDG.E.64 R16, desc[UR8][R12.64+0x10] ;  /* 0x000010080c100981 */ /* 0x001ea2000c1e1b00 */
[----:B------:R-:W-:-:S04]  /*0960*/  ISETP.GE.AND P1, PT, R23, UR10, PT ;  /* 0x0000000a17007c0c */ /* 0x000fc8000bf26270 */
[----:B------:R-:W-:-:S04]  /*0970*/  ISETP.GT.AND P1, PT, R23, -0x1, !P1 ;  /* 0xffffffff1700780c */ /* 0x000fc80004f24270 */
[----:B------:R-:W-:-:S13]  /*0980*/  PLOP3.LUT P6, PT, P5, P1, PT, 0x80, 0x8 ;  /* 0x000000000008781c */ /* 0x000fda0002fc3070 */
[----:B------:R-:W0:Y:S01]  /*0990*/  @P6 LDC.64 R18, c[0x0][0x380] ;  /* 0x0000e000ff126b82 */ /* 0x000e220000000a00 */
[----:B------:R-:W-:-:S04]  /*09a0*/  @P6 IMAD R21, R22, UR10, R23 ;  /* 0x0000000a16156c24 */ /* 0x000fc8000f8e0217 */
[----:B0-----:R-:W-:Y:S02]  /*09b0*/  @P6 IMAD.WIDE R18, R21, 0x8, R18 ;  /* 0x0000000815126825 */ /* 0x001fe400078e0212 */
[----:B------:R-:W3:Y:S04]  /*09c0*/  @P6 LDG.E.64 R20, desc[UR8][R12.64+0x18] ;  /* 0x000018080c146981 */ /* 0x000ee8000c1e1b00 */
[----:B------:R-:W3:-:S15]  /*09d0*/  @P6 LDG.E.64 R18, desc[UR8][R18.64] ;  /* 0x0000000812126981 */ /* 0x000ede000c1e1b00 */
[----:B------:R-:W-:-:S14]  /*09e0*/  NOP ;  /* 0x0000000000007918 */ /* 0x000fdc0000000000 */
[----:B--2---:R0:W3:Y:S02]  /*09f0*/  @P0 DFMA R10, R16, R14, R10 ;  /* 0x0000000e100a022b */ /* 0x0040e4000000000a */
[----:B0-----:R-:W-:-:S05]  /*0a00*/  VIADD R17, R23, UR5 ;  /* 0x0000000517117c36 */ /* 0x001fca0008000000 */
[----:B------:R-:W-:-:S04]  /*0a10*/  ISETP.GE.AND P0, PT, R17, UR10, PT ;  /* 0x0000000a11007c0c */ /* 0x000fc8000bf06270 */
[----:B------:R-:W-:-:S04]  /*0a20*/  ISETP.GT.AND P0, PT, R17, -0x1, !P0 ;  /* 0xffffffff1100780c */ /* 0x000fc80004704270 */
[----:B------:R-:W-:-:S13]  /*0a30*/  PLOP3.LUT P5, PT, P5, P0, PT, 0x80, 0x8 ;  /* 0x000000000008781c */ /* 0x000fda0002fa1070 */
[----:B------:R-:W0:Y:S01]  /*0a40*/  @P5 LDC.64 R14, c[0x0][0x380] ;  /* 0x0000e000ff0e5b82 */ /* 0x000e220000000a00 */
[----:B------:R-:W-:-:S04]  /*0a50*/  @P5 IMAD R29, R22, UR10, R17 ;  /* 0x0000000a161d5c24 */ /* 0x000fc8000f8e0211 */
[----:B0-----:R-:W-:-:S06]  /*0a60*/  @P5 IMAD.WIDE R14, R29, 0x8, R14 ;  /* 0x000000081d0e5825 */ /* 0x001fcc00078e020e */
[----:B------:R-:W2:-:S15]  /*0a70*/  @P5 LDG.E.64 R14, desc[UR8][R14.64] ;  /* 0x000000080e0e5981 */ /* 0x000e9e000c1e1b00 */
[----:B------:R-:W-:-:S10]  /*0a80*/  NOP ;  /* 0x0000000000007918 */ /* 0x000fd40000000000 */
[----:B---3--:R0:W2:Y:S02]  /*0a90*/  @P6 DFMA R10, R20, R18, R10 ;  /* 0x00000012140a622b */ /* 0x0080a4000000000a */
[----:B0-----:R-:W2:Y:S01]  /*0aa0*/  @P5 LDG.E.64 R18, desc[UR8][R12.64+0x20] ;  /* 0x000020080c125981 */ /* 0x001ea2000c1e1b00 */
[----:B------:R-:W-:-:S04]  /*0ab0*/  IADD3 R24, PT, PT, R24, UR6, RZ ;  /* 0x0000000618187c10 */ /* 0x000fc8000fffe0ff */
[----:B------:R-:W-:-:S04]  /*0ac0*/  ISETP.GE.AND P6, PT, R24, UR11, PT ;  /* 0x0000000b18007c0c */ /* 0x000fc8000bfc6270 */
[----:B------:R-:W-:Y:S01]  /*0ad0*/  ISETP.GT.AND P6, PT, R24, -0x1, !P6 ;  /* 0xffffffff1800780c */ /* 0x000fe200077c4270 */
[----:B------:R-:W-:-:S15]  /*0ae0*/  VIADD R22, R22, UR6 ;  /* 0x0000000616167c36 */ /* 0x000fde0008000000 */
[----:B------:R-:W-:-:S15]  /*0af0*/  NOP ;  /* 0x0000000000007918 */ /* 0x000fde0000000000 */
[----:B------:R-:W-:-:S15]  /*0b00*/  NOP ;  /* 0x0000000000007918 */ /* 0x000fde0000000000 */
[----:B------:R-:W-:-:S07]  /*0b10*/  NOP ;  /* 0x0000000000007918 */ /* 0x000fce0000000000 */
[----:B--2---:R0:W1:Y:S01]  /*0b20*/  @P5 DFMA R10, R18, R14, R10 ;  /* 0x0000000e120a522b */ /* 0x004062000000000a */
[----:B------:R-:W-:-:S13]  /*0b30*/  PLOP3.LUT P5, PT, P6, P2, PT, 0x80, 0x8 ;  /* 0x000000000008781c */ /* 0x000fda00037a5070 */
[----:B0-----:R-:W0:Y:S01]  /*0b40*/  @P5 LDC.64 R18, c[0x0][0x380] ;  /* 0x0000e000ff125b82 */ /* 0x001e220000000a00 */
[----:B------:R-:W-:-:S04]  /*0b50*/  @P5 IMAD R21, R22, UR10, R25 ;  /* 0x0000000a16155c24 */ /* 0x000fc8000f8e0219 */
[----:B0-----:R-:W-:Y:S02]  /*0b60*/  @P5 IMAD.WIDE R20, R21, 0x8, R18 ;  /* 0x0000000815145825 */ /* 0x001fe400078e0212 */
[----:B------:R-:W1:Y:S04]  /*0b70*/  @P5 LDG.E.64 R18, desc[UR8][R12.64+0x28] ;  /* 0x000028080c125981 */ /* 0x000e68000c1e1b00 */
[----:B------:R-:W1:-:S15]  /*0b80*/  @P5 LDG.E.64 R14, desc[UR8][R20.64] ;  /* 0x00000008140e5981 */ /* 0x000e5e000c1e1b00 */
[----:B------:R-:W-:-:S15]  /*0b90*/  NOP ;  /* 0x0000000000007918 */ /* 0x000fde0000000000 */
[----:B------:R-:W-:-:S09]  /*0ba0*/  NOP ;  /* 0x0000000000007918 */ /* 0x000fd20000000000 */
[----:B-1----:R0:W1:Y:S01]  /*0bb0*/  @P5 DFMA R10, R18, R14, R10 ;  /* 0x0000000e120a522b */ /* 0x002062000000000a */
[----:B------:R-:W-:-:S13]  /*0bc0*/  PLOP3.LUT P5, PT, P6, P4, PT, 0x80, 0x8 ;  /* 0x000000000008781c */ /* 0x000fda00037a9070 */
[----:B0-----:R-:W0:Y:S01]  /*0bd0*/  @P5 LDC.64 R14, c[0x0][0x380] ;  /* 0x0000e000ff0e5b82 */ /* 0x001e220000000a00 */
[----:B------:R-:W-:Y:S01]  /*0be0*/  @P5 IMAD R29, R22, UR10, R27 ;  /* 0x0000000a161d5c24 */ /* 0x000fe2000f8e021b */
[----:B------:R-:W1:Y:S03]  /*0bf0*/  @P5 LDG.E.64 R18, desc[UR8][R12.64+0x30] ;  /* 0x000030080c125981 */ /* 0x000e66000c1e1b00 */
[----:B0-----:R-:W-:-:S05]  /*0c00*/  @P5 IMAD.WIDE R28, R29, 0x8, R14 ;  /* 0x000000081d1c5825 */ /* 0x001fca00078e020e */
[----:B------:R-:W1:-:S15]  /*0c10*/  @P5 LDG.E.64 R14, desc[UR8][R28.64] ;  /* 0x000000081c0e5981 */ /* 0x000e5e000c1e1b00 */
[----:B------:R-:W-:-:S15]  /*0c20*/  NOP ;  /* 0x0000000000007918 */ /* 0x000fde0000000000 */
[----:B------:R-:W-:-:S10]  /*0c30*/  NOP ;  /* 0x0000000000007918 */ /* 0x000fd40000000000 */
        /* <DEDUP_REMOVED lines=15> */
[----:B------:R-:W1:Y:S01]  /*0d30*/  @P5 LDG.E.64 R18, desc[UR8][R28.64] ;  /* 0x000000081c125981 */ /* 0x000e62000c1e1b00 */
[----:B------:R-:W-:-:S13]  /*0d40*/  PLOP3.LUT P6, PT, P6, P0, PT, 0x80, 0x8 ;  /* 0x000000000008781c */ /* 0x000fda00037c1070 */
[----:B------:R-:W0:Y:S01]  /*0d50*/  @P6 LDC.64 R14, c[0x0][0x380] ;  /* 0x0000e000ff0e6b82 */ /* 0x000e220000000a00 */
[----:B------:R-:W-:-:S04]  /*0d60*/  @P6 IMAD R16, R22, UR10, R17 ;  /* 0x0000000a16106c24 */ /* 0x000fc8000f8e0211 */
[----:B0-----:R-:W-:-:S06]  /*0d70*/  @P6 IMAD.WIDE R14, R16, 0x8, R14 ;  /* 0x00000008100e6825 */ /* 0x001fcc00078e020e */
[----:B------:R-:W2:-:S15]  /*0d80*/  @P6 LDG.E.64 R14, desc[UR8][R14.64] ;  /* 0x000000080e0e6981 */ /* 0x000e9e000c1e1b00 */
[----:B-1----:R0:W2:Y:S02]  /*0d90*/  @P5 DFMA R10, R20, R18, R10 ;  /* 0x00000012140a522b */ /* 0x0020a4000000000a */
[----:B0-----:R-:W2:Y:S01]  /*0da0*/  @P6 LDG.E.64 R18, desc[UR8][R12.64+0x48] ;  /* 0x000048080c126981 */ /* 0x001ea2000c1e1b00 */
[----:B------:R-:W-:-:S05]  /*0db0*/  VIADD R24, R24, UR6 ;  /* 0x0000000618187c36 */ /* 0x000fca0008000000 */
[----:B------:R-:W-:-:S04]  /*0dc0*/  ISETP.GE.AND P5, PT, R24, UR11, PT ;  /* 0x0000000b18007c0c */ /* 0x000fc8000bfa6270 */
[----:B------:R-:W-:Y:S02]  /*0dd0*/  ISETP.GT.AND P5, PT, R24, -0x1, !P5 ;  /* 0xffffffff1800780c */ /* 0x000fe40006fa4270 */
[----:B------:R-:W-:-:S15]  /*0de0*/  IADD3 R22, PT, PT, R22, UR6, RZ ;  /* 0x0000000616167c10 */ /* 0x000fde000fffe0ff */
[----:B------:R-:W-:-:S15]  /*0df0*/  NOP ;  /* 0x0000000000007918 */ /* 0x000fde0000000000 */
[----:B------:R-:W-:-:S15]  /*0e00*/  NOP ;  /* 0x0000000000007918 */ /* 0x000fde0000000000 */
[----:B------:R-:W-:-:S05]  /*0e10*/  NOP ;  /* 0x0000000000007918 */ /* 0x000fca0000000000 */
        /* <DEDUP_REMOVED lines=43> */
[----:B------:R-:W-:Y:S01]  /*10d0*/  ISETP.GT.AND P6, PT, R24, -0x1, !P6 ;  /* 0xffffffff1800780c */ /* 0x000fe200077c4270 */
[----:B------:R-:W-:-:S15]  /*10e0*/  VIADD R22, R22, UR6 ;  /* 0x0000000616167c36 */ /* 0x000fde0008000000 */
[----:B------:R-:W-:-:S15]  /*10f0*/  NOP ;  /* 0x0000000000007918 */ /* 0x000fde0000000000 */
[----:B------:R-:W-:-:S15]  /*1100*/  NOP ;  /* 0x0000000000007918 */ /* 0x000fde0000000000 */
[----:B------:R-:W-:-:S06]  /*1110*/  NOP ;  /* 0x0000000000007918 */ /* 0x000fcc0000000000 */
        /* <DEDUP_REMOVED lines=38> */
[----:B------:R-:W2:Y:S01]  /*1380*/  @P6 LDG.E.64 R14, desc[UR8][R14.64] ;  /* 0x000000080e0e6981 */ /* 0x000ea2000c1e1b00 */
[----:B------:R-:W-:-:S14]  /*1390*/  IADD3 R24, PT, PT, R24, UR6, RZ ;  /* 0x0000000618187c10 */ /* 0x000fdc000fffe0ff */
[----:B-1----:R0:W2:Y:S02]  /*13a0*/  @P5 DFMA R10, R20, R18, R10 ;  /* 0x00000012140a522b */ /* 0x0020a4000000000a */
[----:B0-----:R-:W2:Y:S01]  /*13b0*/  @P6 LDG.E.64 R18, desc[UR8][R12.64+0x98] ;  /* 0x000098080c126981 */ /* 0x001ea2000c1e1b00 */
[----:B------:R-:W-:-:S04]  /*13c0*/  ISETP.GE.AND P5, PT, R24, UR11, PT ;  /* 0x0000000b18007c0c */ /* 0x000fc8000bfa6270 */
[----:B------:R-:W-:-:S04]  /*13d0*/  ISETP.GT.AND P5, PT, R24, -0x1, !P5 ;  /* 0xffffffff1800780c */ /* 0x000fc80006fa4270 */
[----:B------:R-:W-:-:S13]  /*13e0*/  PLOP3.LUT P2, PT, P5, P2, PT, 0x80, 0x8 ;  /* 0x000000000008781c */ /* 0x000fda0002f45070 */
[----:B------:R-:W0:Y:S01]  /*13f0*/  @P2 LDC.64 R20, c[0x0][0x380] ;  /* 0x0000e000ff142b82 */ /* 0x000e220000000a00 */
[----:B------:R-:W-:Y:S01]  /*1400*/  VIADD R22, R22, UR6 ;  /* 0x0000000616167c36 */ /* 0x000fe20008000000 */
[----:B------:R-:W-:-:S03]  /*1410*/  PLOP3.LUT P4, PT, P5, P4, PT, 0x80, 0x8 ;  /* 0x000000000008781c */ /* 0x000fc60002f89070 */
[----:B------:R-:W-:-:S04]  /*1420*/  @P2 IMAD R25, R22, UR10, R25 ;  /* 0x0000000a16192c24 */ /* 0x000fc8000f8e0219 */
[----:B0-----:R-:W-:Y:S02]  /*1430*/  @P2 IMAD.WIDE R20, R25, 0x8, R20 ;  /* 0x0000000819142825 */ /* 0x001fe400078e0214 */
[----:B------:R-:W3:Y:S04]  /*1440*/  @P2 LDG.E.64 R24, desc[UR8][R12.64+0xa0] ;  /* 0x0000a0080c182981 */ /* 0x000ee8000c1e1b00 */
[----:B------:R-:W3:Y:S01]  /*1450*/  @P2 LDG.E.64 R20, desc[UR8][R20.64] ;  /* 0x0000000814142981 */ /* 0x000ee2000c1e1b00 */
[----:B------:R-:W-:-:S15]  /*1460*/  @P4 IMAD R27, R22, UR10, R27 ;  /* 0x0000000a161b4c24 */ /* 0x000fde000f8e021b */
[----:B------:R-:W-:-:S09]  /*1470*/  NOP ;  /* 0x0000000000007918 */ /* 0x000fd20000000000 */
[----:B--2---:R0:W3:Y:S02]  /*1480*/  @P6 DFMA R10, R18, R14, R10 ;  /* 0x0000000e120a622b */ /* 0x0040e4000000000a */
[----:B0-----:R-:W0:Y:S01]  /*1490*/  @P4 LDC.64 R14, c[0x0][0x380] ;  /* 0x0000e000ff0e4b82 */ /* 0x001e220000000a00 */
[----:B------:R-:W2:Y:S01]  /*14a0*/  @P4 LDG.E.64 R18, desc[UR8][R12.64+0xa8] ;  /* 0x0000a8080c124981 */ /* 0x000ea2000c1e1b00 */
[----:B0-----:R-:W-:-:S06]  /*14b0*/  @P4 IMAD.WIDE R14, R27, 0x8, R14 ;  /* 0x000000081b0e4825 */ /* 0x001fcc00078e020e */
[----:B------:R-:W2:Y:S01]  /*14c0*/  @P4 LDG.E.64 R14, desc[UR8][R14.64] ;  /* 0x000000080e0e4981 */ /* 0x000ea2000c1e1b00 */
[----:B------:R-:W-:Y:S02]  /*14d0*/  PLOP3.LUT P3, PT, P5, P3, PT, 0x80, 0x8 ;  /* 0x000000000008781c */ /* 0x000fe40002f67070 */
[----:B------:R-:W-:Y:S02]  /*14e0*/  PLOP3.LUT P1, PT, P5, P1, PT, 0x80, 0x8 ;  /* 0x000000000008781c */ /* 0x000fe40002f23070 */
[----:B------:R-:W-:-:S09]  /*14f0*/  PLOP3.LUT P0, PT, P5, P0, PT, 0x80, 0x8 ;  /* 0x000000000008781c */ /* 0x000fd20002f01070 */
[----:B------:R-:W0:-:S15]  /*1500*/  @P3 LDC.64 R26, c[0x0][0x380] ;  /* 0x0000e000ff1a3b82 */ /* 0x000e1e0000000a00 */
[----:B------:R-:W-:-:S15]  /*1510*/  NOP ;  /* 0x0000000000007918 */ /* 0x000fde0000000000 */
[----:B------:R-:W-:-:S10]  /*1520*/  NOP ;  /* 0x0000000000007918 */ /* 0x000fd40000000000 */
[----:B---3--:R1:W2:Y:S02]  /*1530*/  @P2 DFMA R10, R24, R20, R10 ;  /* 0x00000014180a222b */ /* 0x0082a4000000000a */
[----:B-1----:R-:W1:Y:S08]  /*1540*/  @P1 LDC.64 R24, c[0x0][0x380] ;  /* 0x0000e000ff181b82 */ /* 0x002e700000000a00 */
[----:B------:R-:W3:Y:S01]  /*1550*/  @P0 LDC.64 R20, c[0x0][0x380] ;  /* 0x0000e000ff140b82 */ /* 0x000ee20000000a00 */
[----:B------:R-:W-:-:S02]  /*1560*/  @P3 IMAD R9, R22, UR10, R9 ;  /* 0x0000000a16093c24 */ /* 0x000fc4000f8e0209 */
[----:B------:R-:W-:Y:S02]  /*1570*/  @P1 IMAD R23, R22, UR10, R23 ;  /* 0x0000000a16171c24 */ /* 0x000fe4000f8e0217 */
[----:B0-----:R-:W-:-:S04]  /*1580*/  @P3 IMAD.WIDE R26, R9, 0x8, R26 ;  /* 0x00000008091a3825 */ /* 0x001fc800078e021a */
[----:B------:R-:W-:Y:S02]  /*1590*/  @P0 IMAD R17, R22, UR10, R17 ;  /* 0x0000000a16110c24 */ /* 0x000fe4000f8e0211 */
[----:B------:R-:W4:Y:S01]  /*15a0*/  @P3 LDG.E.64 R26, desc[UR8][R26.64] ;  /* 0x000000081a1a3981 */ /* 0x000f22000c1e1b00 */
[----:B-1----:R-:W-:-:S06]  /*15b0*/  @P1 IMAD.WIDE R24, R23, 0x8, R24 ;  /* 0x0000000817181825 */ /* 0x002fcc00078e0218 */
[----:B------:R-:W5:Y:S01]  /*15c0*/  @P1 LDG.E.64 R24, desc[UR8][R24.64] ;  /* 0x0000000818181981 */ /* 0x000f62000c1e1b00 */
[----:B---3--:R-:W-:-:S03]  /*15d0*/  @P0 IMAD.WIDE R16, R17, 0x8, R20 ;  /* 0x0000000811100825 */ /* 0x008fc600078e0214 */
[----:B------:R-:W3:Y:S04]  /*15e0*/  @P0 LDG.E.64 R20, desc[UR8][R12.64+0xc0] ;  /* 0x0000c0080c140981 */ /* 0x000ee8000c1e1b00 */
[----:B------:R-:W3:-:S15]  /*15f0*/  @P0 LDG.E.64 R16, desc[UR8][R16.64] ;  /* 0x0000000810100981 */ /* 0x000ede000c1e1b00 */
[----:B------:R-:W-:-:S13]  /*1600*/  NOP ;  /* 0x0000000000007918 */ /* 0x000fda0000000000 */
[----:B--2---:R0:W4:Y:S02]  /*1610*/  @P4 DFMA R10, R18, R14, R10 ;  /* 0x0000000e120a422b */ /* 0x004124000000000a */
[----:B0-----:R-:W4:Y:S04]  /*1620*/  @P3 LDG.E.64 R18, desc[UR8][R12.64+0xb0] ;  /* 0x0000b0080c123981 */ /* 0x001f28000c1e1b00 */
[----:B------:R-:W5:-:S15]  /*1630*/  @P1 LDG.E.64 R14, desc[UR8][R12.64+0xb8] ;  /* 0x0000b8080c0e1981 */ /* 0x000f5e000c1e1b00 */
[----:B------:R-:W-:-:S15]  /*1640*/  NOP ;  /* 0x0000000000007918 */ /* 0x000fde0000000000 */
[----:B------:R-:W-:-:S15]  /*1650*/  NOP ;  /* 0x0000000000007918 */ /* 0x000fde0000000000 */
[----:B------:R-:W-:-:S13]  /*1660*/  NOP ;  /* 0x0000000000007918 */ /* 0x000fda0000000000 */
[----:B----4-:R-:W5:-:S15]  /*1670*/  @P3 DFMA R10, R18, R26, R10 ;  /* 0x0000001a120a322b */ /* 0x010f5e000000000a */
[----:B------:R-:W-:-:S15]  /*1680*/  NOP ;  /* 0x0000000000007918 */ /* 0x000fde0000000000 */
[----:B------:R-:W-:-:S15]  /*1690*/  NOP ;  /* 0x0000000000007918 */ /* 0x000fde0000000000 */
[----:B------:R-:W-:-:S15]  /*16a0*/  NOP ;  /* 0x0000000000007918 */ /* 0x000fde0000000000 */
[----:B------:R-:W-:-:S04]  /*16b0*/  NOP ;  /* 0x0000000000007918 */ /* 0x000fc80000000000 */
[----:B-----5:R0:W3:Y:S02]  /*16c0*/  @P1 DFMA R10, R14, R24, R10 ;  /* 0x000000180e0a122b */ /* 0x0200e4000000000a */
        /* <DEDUP_REMOVED lines=13> */
.L_x_1644:
        /* <DEDUP_REMOVED lines=18> */
.L_x_1646:
[----:B------:R-:W-:Y:S02]  /*18c0*/  IABS R12, R6 ;  /* 0x00000006000c7213 */ /* 0x000fe40000000000 */
        /* <DEDUP_REMOVED lines=71> */
[----:B------:R-:W1:Y:S01]  /*1d40*/  @P0 LDC.64 R10, c[0x0][0x380] ;  /* 0x0000e000ff0a0b82 */ /* 0x000e620000000a00 */
[----:B------:R-:W-:Y:S02]  /*1d50*/  VIADD R27, R25, UR5 ;  /* 0x00000005191b7c36 */ /* 0x000fe40008000000 */
[----:B------:R-:W-:-:S03]  /*1d60*/  @P0 IMAD R15, R22, UR10, R25 ;  /* 0x0000000a160f0c24 */ /* 0x000fc6000f8e0219 */
[----:B------:R-:W-:-:S05]  /*1d70*/  @!P1 IADD3 R14, PT, PT, R14, -R9, RZ ;  /* 0x800000090e0e9210 */ /* 0x000fca0007ffe0ff */
[----:B------:R-:W-:Y:S01]  /*1d80*/  @!P3 IMAD.MOV R14, RZ, RZ, -R14 ;  /* 0x000000ffff0eb224 */ /* 0x000fe200078e0a0e */
[----:B------:R-:W-:Y:S02]  /*1d90*/  @!P4 LOP3.LUT R14, RZ, R4, RZ, 0x33, !PT ;  /* 0x00000004ff0ec212 */ /* 0x000fe400078e33ff */
[----:B------:R-:W-:-:S03]  /*1da0*/  ISETP.GE.AND P4, PT, R27, UR10, PT ;  /* 0x0000000a1b007c0c */ /* 0x000fc6000bf86270 */
[----:B------:R-:W-:Y:S01]  /*1db0*/  IMAD R9, R14, UR4, RZ ;  /* 0x000000040e097c24 */ /* 0x000fe2000f8e02ff */
[----:B------:R-:W-:-:S03]  /*1dc0*/  ISETP.GT.AND P4, PT, R27, -0x1, !P4 ;  /* 0xffffffff1b00780c */ /* 0x000fc60006784270 */
[----:B0-----:R-:W-:-:S04]  /*1dd0*/  IMAD.WIDE R12, R9, 0x8, R12 ;  /* 0x00000008090c7825 */ /* 0x001fc800078e020c */
[----:B-1----:R-:W-:Y:S01]  /*1de0*/  @P0 IMAD.WIDE R14, R15, 0x8, R10 ;  /* 0x000000080f0e0825 */ /* 0x002fe200078e020a */
[----:B------:R-:W2:Y:S01]  /*1df0*/  @P0 LDG.E.64 R20, desc[UR8][R12.64] ;  /* 0x000000080c140981 */ /* 0x000ea2000c1e1b00 */
[----:B------:R-:W-:-:S04]  /*1e00*/  PLOP3.LUT P1, PT, P5, P4, PT, 0x80, 0x8 ;  /* 0x000000000008781c */ /* 0x000fc80002f29070 */
[----:B------:R-:W2:Y:S09]  /*1e10*/  @P0 LDG.E.64 R14, desc[UR8][R14.64] ;  /* 0x000000080e0e0981 */ /* 0x000eb2000c1e1b00 */
[----:B------:R-:W0:Y:S01]  /*1e20*/  @P1 LDC.64 R10, c[0x0][0x380] ;  /* 0x0000e000ff0a1b82 */ /* 0x000e220000000a00 */
[----:B------:R-:W-:Y:S01]  /*1e30*/  @P1 IMAD R17, R22, UR10, R27 ;  /* 0x0000000a16111c24 */ /* 0x000fe2000f8e021b */
[----:B------:R-:W3:Y:S03]  /*1e40*/  @P1 LDG.E.64 R18, desc[UR8][R12.64+0x8] ;  /* 0x000008080c121981 */ /* 0x000ee6000c1e1b00 */
[----:B0-----:R-:W-:-:S06]  /*1e50*/  @P1 IMAD.WIDE R16, R17, 0x8, R10 ;  /* 0x0000000811101825 */ /* 0x001fcc00078e020a */
[----:B------:R-:W3:Y:S01]  /*1e60*/  @P1 LDG.E.64 R16, desc[UR8][R16.64] ;  /* 0x0000000810101981 */ /* 0x000ee2000c1e1b00 */
[----:B------:R-:W-:Y:S02]  /*1e70*/  IADD3 R9, PT, PT, R27, UR5, RZ ;  /* 0x000000051b097c10 */ /* 0x000fe4000fffe0ff */
[----:B------:R-:W-:Y:S02]  /*1e80*/  CS2R R10, SRZ ;  /* 0x00000000000a7805 */ /* 0x000fe4000001ff00 */
[----:B------:R-:W-:-:S04]  /*1e90*/  ISETP.GE.AND P3, PT, R9, UR10, PT ;  /* 0x0000000a09007c0c */ /* 0x000fc8000bf66270 */
[C---:B------:R-:W-:Y:S01]  /*1ea0*/  ISETP.GT.AND P3, PT, R9.reuse, -0x1, !P3 ;  /* 0xffffffff0900780c */ /* 0x040fe20005f64270 */
[----:B------:R-:W-:Y:S01]  /*1eb0*/  VIADD R23, R9, UR5 ;  /* 0x0000000509177c36 */ /* 0x000fe20008000000 */
[----:B--2---:R0:W3:Y:S02]  /*1ec0*/  @P0 DFMA R10, R20, R14, RZ ;  /* 0x0000000e140a022b */ /* 0x0040e400000000ff */
        /* <DEDUP_REMOVED lines=237> */
.L_x_1643:
        /* <DEDUP_REMOVED lines=23> */
[----:B------:R-:W-:-:S06]  /*2f10*/  IMAD.HI.U32 R7, R7, R11, R6 ;  /* 0x0000000b07077227 */ /* 0x000fcc00078e0006 */
[----:B------:R-:W-:Y:S02]  /*2f20*/  IMAD.HI.U32 R6, R7, R10, RZ ;  /* 0x0000000a07067227 */ /* 0x000fe400078e00ff */
[----:B------:R-:W2:Y:S03]  /*2f30*/  LDC R7, c[0x0][0x420] ;  /* 0x00010800ff077b82 */ /* 0x000ea60000000800 */
[----:B------:R-:W-:-:S05]  /*2f40*/  IADD3 R0, PT, PT, -R6, RZ, RZ ;  /* 0x000000ff06007210 */ /* 0x000fca0007ffe1ff */
[----:B------:R-:W-:Y:S02]  /*2f50*/  IMAD R0, R13, R0, R10 ;  /* 0x000000000d007224 */ /* 0x000fe400078e020a */
[----:B0-----:R-:W-:-:S03]  /*2f60*/  VIADD R10, R12, 0xffffffe ;  /* 0x0ffffffe0c0a7836 */ /* 0x001fc60000000000 */
[----:B------:R-:W-:Y:S01]  /*2f70*/  ISETP.GT.U32.AND P1, PT, R13, R0, PT ;  /* 0x000000000d00720c */ /* 0x000fe20003f24070 */
[----:B------:R0:W4:Y:S02]  /*2f80*/  F2I.FTZ.U32.TRUNC.NTZ R11, R10 ;  /* 0x0000000a000b7305 */ /* 0x000124000021f000 */
[----:B0-----:R-:W-:-:S10]  /*2f90*/  IMAD.MOV.U32 R10, RZ, RZ, RZ ;  /* 0x000000ffff0a7224 */ /* 0x001fd400078e00ff */
[----:B------:R-:W-:Y:S01]  /*2fa0*/  @!P1 IMAD.IADD R0, R0, 0x1, -R13 ;  /* 0x0000000100009824 */ /* 0x000fe200078e0a0d */
[----:B------:R-:W-:Y:S02]  /*2fb0*/  @!P1 IADD3 R6, PT, PT, R6, 0x1, RZ ;  /* 0x0000000106069810 */ /* 0x000fe40007ffe0ff */
[----:B------:R-:W-:Y:S02]  /*2fc0*/  ISETP.NE.AND P1, PT, R9, RZ, PT ;  /* 0x000000ff0900720c */ /* 0x000fe40003f25270 */
[----:B------:R-:W-:Y:S01]  /*2fd0*/  ISETP.GE.U32.AND P0, PT, R0, R13, PT ;  /* 0x0000000d0000720c */ /* 0x000fe20003f06070 */
[----:B----4-:R-:W-:Y:S01]  /*2fe0*/  IMAD.MOV R13, RZ, RZ, -R11 ;  /* 0x000000ffff0d7224 */ /* 0x010fe200078e0a0b */
[----:B------:R-:W-:Y:S02]  /*2ff0*/  LOP3.LUT R0, R4, R9, RZ, 0x3c, !PT ;  /* 0x0000000904007212 */ /* 0x000fe400078e3cff */
[----:B------:R-:W0:Y:S01]  /*3000*/  LDC R4, c[0x0][0x410] ;  /* 0x00010400ff047b82 */ /* 0x000e220000000800 */
[----:B------:R-:W-:Y:S01]  /*3010*/  IMAD R13, R13, R2, RZ ;  /* 0x000000020d0d7224 */ /* 0x000fe200078e02ff */
[----:B------:R-:W-:-:S03]  /*3020*/  ISETP.GE.AND P2, PT, R0, RZ, PT ;  /* 0x000000ff0000720c */ /* 0x000fc60003f46270 */
[----:B------:R-:W-:-:S04]  /*3030*/  IMAD.HI.U32 R0, R11, R13, R10 ;  /* 0x0000000d0b007227 */ /* 0x000fc800078e000a */
[----:B------:R-:W-:-:S06]  /*3040*/  @P0 VIADD R6, R6, 0x1 ;  /* 0x0000000106060836 */ /* 0x000fcc0000000000 */
[----:B------:R-:W-:Y:S02]  /*3050*/  @!P2 IADD3 R6, PT, PT, -R6, RZ, RZ ;  /* 0x000000ff0606a210 */ /* 0x000fe40007ffe1ff */
[----:B-123--:R-:W-:-:S07]  /*3060*/  @!P1 LOP3.LUT R6, RZ, R9, RZ, 0x33, !PT ;  /* 0x00000009ff069212 */ /* 0x00efce00078e33ff */
.L_x_1648:
[----:B------:R-:W1:Y:S01]  /*3070*/  LDC R12, c[0x0][0x424] ;  /* 0x00010900ff0c7b82 */ /* 0x000e620000000800 */
[----:B------:R-:W-:Y:S02]  /*3080*/  IABS R11, R8 ;  /* 0x00000008000b7213 */ /* 0x000fe40000000000 */
[----:B------:R-:W-:-:S03]  /*3090*/  IABS R14, R7 ;  /* 0x00000007000e7213 */ /* 0x000fc60000000000 */
[----:B------:R-:W-:Y:S02]  /*30a0*/  IMAD.HI.U32 R13, R0, R11, RZ ;  /* 0x0000000b000d7227 */ /* 0x000fe400078e00ff */
[----:B------:R-:W2:Y:S02]  /*30b0*/  LDC.64 R22, c[0x0][0x430] ;  /* 0x00010c00ff167b82 */ /* 0x000ea40000000a00 */
[----:B------:R-:W-:-:S04]  /*30c0*/  IMAD.MOV R10, RZ, RZ, -R13 ;  /* 0x000000ffff0a7224 */ /* 0x000fc800078e0a0d */
[----:B------:R-:W-:Y:S01]  /*30d0*/  IMAD R11, R14, R10, R11 ;  /* 0x0000000a0e0b7224 */ /* 0x000fe200078e020b */
[----:B------:R-:W-:-:S04]  /*30e0*/  LOP3.LUT R10, R8, R7, RZ, 0x3c, !PT ;  /* 0x00000007080a7212 */ /* 0x000fc800078e3cff */
[----:B------:R-:W-:Y:S02]  /*30f0*/  ISETP.GT.U32.AND P1, PT, R2, R11, PT ;  /* 0x0000000b0200720c */ /* 0x000fe40003f24070 */
[----:B------:R-:W-:Y:S02]  /*3100*/  ISETP.GE.AND P2, PT, R10, RZ, PT ;  /* 0x000000ff0a00720c */ /* 0x000fe40003f46270 */
[----:B-1----:R-:W-:-:S04]  /*3110*/  IABS R9, R12 ;  /* 0x0000000c00097213 */ /* 0x002fc80000000000 */
[----:B------:R-:W1:Y:S05]  /*3120*/  I2F.RP R15, R9 ;  /* 0x00000009000f7306 */ /* 0x000e6a0000209400 */
[----:B------:R-:W-:Y:S01]  /*3130*/  @!P1 IADD3 R11, PT, PT, R11, -R14, RZ ;  /* 0x8000000e0b0b9210 */ /* 0x000fe20007ffe0ff */
[----:B------:R-:W-:Y:S01]  /*3140*/  @!P1 VIADD R13, R13, 0x1 ;  /* 0x000000010d0d9836 */ /* 0x000fe20000000000 */
[----:B------:R-:W-:Y:S02]  /*3150*/  ISETP.NE.AND P1, PT, R7, RZ, PT ;  /* 0x000000ff0700720c */ /* 0x000fe40003f25270 */
[----:B------:R-:W-:Y:S01]  /*3160*/  ISETP.GE.U32.AND P0, PT, R11, R2, PT ;  /* 0x000000020b00720c */ /* 0x000fe20003f06070 */
[----:B-1----:R-:W1:-:S12]  /*3170*/  MUFU.RCP R15, R15 ;  /* 0x0000000f000f7308 */ /* 0x002e580000001000 */
[----:B------:R-:W-:-:S05]  /*3180*/  @P0 IADD3 R13, PT, PT, R13, 0x1, RZ ;  /* 0x000000010d0d0810 */ /* 0x000fca0007ffe0ff */
[----:B------:R-:W-:Y:S01]  /*3190*/  @!P2 IMAD.MOV R13, RZ, RZ, -R13 ;  /* 0x000000ffff0da224 */ /* 0x000fe200078e0a0d */
[----:B------:R-:W-:-:S04]  /*31a0*/  @!P1 LOP3.LUT R13, RZ, R7, RZ, 0x33, !PT ;  /* 0x00000007ff0d9212 */ /* 0x000fc800078e33ff */
[----:B------:R-:W-:Y:S01]  /*31b0*/  IABS R16, R13 ;  /* 0x0000000d00107213 */ /* 0x000fe20000000000 */
[----:B-1----:R-:W-:-:S04]  /*31c0*/  VIADD R14, R15, 0xffffffe ;  /* 0x0ffffffe0f0e7836 */ /* 0x002fc80000000000 */
[----:B------:R0:W1:Y:S02]  /*31d0*/  F2I.FTZ.U32.TRUNC.NTZ R11, R14 ;  /* 0x0000000e000b7305 */ /* 0x000064000021f000 */
[----:B0-----:R-:W-:Y:S01]  /*31e0*/  IABS R14, R4 ;  /* 0x00000004000e7213 */ /* 0x001fe20000000000 */
[----:B-1----:R-:W-:-:S04]  /*31f0*/  IMAD.MOV R10, RZ, RZ, -R11 ;  /* 0x000000ffff0a7224 */ /* 0x002fc800078e0a0b */
[----:B------:R-:W-:Y:S01]  /*3200*/  IMAD R15, R10, R9, RZ ;  /* 0x000000090a0f7224 */ /* 0x000fe200078e02ff */
[----:B------:R-:W-:-:S05]  /*3210*/  MOV R10, RZ ;  /* 0x000000ff000a7202 */ /* 0x000fca0000000f00 */
[----:B------:R-:W-:-:S04]  /*3220*/  IMAD.HI.U32 R15, R11, R15, R10 ;  /* 0x0000000f0b0f7227 */ /* 0x000fc800078e000a */
        /* <DEDUP_REMOVED lines=11> */
[----:B------:R-:W-:Y:S01]  /*32e0*/  HFMA2 R10, -RZ, RZ, 0, 0 ;  /* 0x00000000ff0a7431 */ /* 0x000fe200000001ff */
[----:B------:R-:W-:Y:S02]  /*32f0*/  LOP3.LUT R9, R13, R12, RZ, 0x3c, !PT ;  /* 0x0000000c0d097212 */ /* 0x000fe400078e3cff */
[----:B------:R-:W-:Y:S01]  /*3300*/  ISETP.NE.AND P1, PT, R12, RZ, PT ;  /* 0x000000ff0c00720c */ /* 0x000fe20003f25270 */
[----:B------:R-:W0:Y:S01]  /*3310*/  F2I.FTZ.U32.TRUNC.NTZ R11, R11 ;  /* 0x0000000b000b7305 */ /* 0x000e22000021f000 */
[----:B------:R-:W-:-:S02]  /*3320*/  ISETP.GE.AND P2, PT, R9, RZ, PT ;  /* 0x000000ff0900720c */ /* 0x000fc40003f46270 */
[----:B------:R-:W1:Y:S05]  /*3330*/  LDC R9, c[0x0][0x414] ;  /* 0x00010500ff097b82 */ /* 0x000e6a0000000800 */
[----:B------:R-:W-:-:S06]  /*3340*/  @P0 VIADD R17, R17, 0x1 ;  /* 0x0000000111110836 */ /* 0x000fcc0000000000 */
[----:B------:R-:W-:Y:S01]  /*3350*/  @!P2 IMAD.MOV R17, RZ, RZ, -R17 ;  /* 0x000000ffff11a224 */ /* 0x000fe200078e0a11 */
[----:B0-----:R-:W-:Y:S02]  /*3360*/  IADD3 R15, PT, PT, RZ, -R11, RZ ;  /* 0x8000000bff0f7210 */ /* 0x001fe40007ffe0ff */
[----:B------:R-:W-:-:S03]  /*3370*/  @!P1 LOP3.LUT R17, RZ, R12, RZ, 0x33, !PT ;  /* 0x0000000cff119212 */ /* 0x000fc600078e33ff */
[----:B------:R-:W-:Y:S01]  /*3380*/  IMAD R15, R15, R14, RZ ;  /* 0x0000000e0f0f7224 */ /* 0x000fe200078e02ff */
[----:B------:R-:W-:-:S03]  /*3390*/  IABS R16, R17 ;  /* 0x0000001100107213 */ /* 0x000fc60000000000 */
[----:B------:R-:W-:-:S04]  /*33a0*/  IMAD.HI.U32 R10, R11, R15, R10 ;  /* 0x0000000f0b0a7227 */ /* 0x000fc800078e000a */
[----:B------:R-:W-:Y:S01]  /*33b0*/  IMAD.MOV.U32 R11, RZ, RZ, R16 ;  /* 0x000000ffff0b7224 */ /* 0x000fe200078e0010 */
[----:B-1----:R-:W-:-:S03]  /*33c0*/  IABS R16, R9 ;  /* 0x0000000900107213 */ /* 0x002fc60000000000 */
        /* <DEDUP_REMOVED lines=19> */
[----:B------:R-:W-:-:S04]  /*3500*/  IMAD.MOV R14, RZ, RZ, -R15 ;  /* 0x000000ffff0e7224 */ /* 0x000fc800078e0a0f */
[----:B------:R-:W-:Y:S01]  /*3510*/  IMAD R14, R4, R14, R17 ;  /* 0x0000000e040e7224 */ /* 0x000fe200078e0211 */
[----:B------:R-:W-:Y:S01]  /*3520*/  IADD3 R17, PT, PT, -R17, RZ, RZ ;  /* 0x000000ff11117210 */ /* 0x000fe20007ffe1ff */
[----:B------:R-:W-:-:S03]  /*3530*/  IMAD R19, R19, R16, RZ ;  /* 0x0000001013137224 */ /* 0x000fc600078e02ff */
[----:B------:R-:W-:Y:S01]  /*3540*/  IABS R20, R14 ;  /* 0x0000000e00147213 */ /* 0x000fe20000000000 */
[----:B------:R-:W-:Y:S02]  /*3550*/  IMAD.HI.U32 R18, R11, R19, R10 ;  /* 0x000000130b127227 */ /* 0x000fe400078e000a */
[----:B------:R-:W2:Y:S02]  /*3560*/  LDC.64 R10, c[0x0][0x438] ;  /* 0x00010e00ff0a7b82 */ /* 0x000ea40000000a00 */
[----:B------:R-:W-:Y:S02]  /*3570*/  IMAD.MOV.U32 R19, RZ, RZ, R20 ;  /* 0x000000ffff137224 */ /* 0x000fe400078e0014 */
[----:B------:R-:W-:Y:S02]  /*3580*/  IMAD R12, R12, R17, R13 ;  /* 0x000000110c0c7224 */ /* 0x000fe400078e020d */
[----:B------:R-:W-:-:S05]  /*3590*/  IMAD.HI.U32 R18, R18, R19, RZ ;  /* 0x0000001312127227 */ /* 0x000fca00078e00ff */
[----:B------:R-:W-:-:S05]  /*35a0*/  IADD3 R20, PT, PT, -R18, RZ, RZ ;  /* 0x000000ff12147210 */ /* 0x000fca0007ffe1ff */
[----:B------:R-:W-:Y:S02]  /*35b0*/  IMAD R19, R16, R20, R19 ;  /* 0x0000001410137224 */ /* 0x000fe400078e0213 */
[----:B------:R-:W-:-:S03]  /*35c0*/  IMAD.MOV R20, RZ, RZ, -R13 ;  /* 0x000000ffff147224 */ /* 0x000fc600078e0a0d */
[----:B------:R-:W-:Y:S01]  /*35d0*/  ISETP.GT.U32.AND P1, PT, R16, R19, PT ;  /* 0x000000131000720c */ /* 0x000fe20003f24070 */
[----:B------:R-:W-:Y:S02]  /*35e0*/  IMAD R21, R7, R20, R8 ;  /* 0x0000001407157224 */ /* 0x000fe400078e0208 */
[----:B--2---:R-:W-:Y:S02]  /*35f0*/  IMAD R23, R12, R23, -R11 ;  /* 0x000000170c177224 */ /* 0x004fe400078e0a0b */
[----:B------:R-:W-:Y:S01]  /*3600*/  IMAD R22, R21, R22, -R10 ;  /* 0x0000001615167224 */ /* 0x000fe200078e0a0a */
[----:B------:R-:W-:Y:S01]  /*3610*/  LOP3.LUT R10, R14, R9, RZ, 0x3c, !PT ;  /* 0x000000090e0a7212 */ /* 0x000fe200078e3cff */
[----:B------:R-:W0:Y:S01]  /*3620*/  LDC.64 R12, c[0x0][0x3d0] ;  /* 0x0000f400ff0c7b82 */ /* 0x000e220000000a00 */
[----:B------:R-:W-:Y:S01]  /*3630*/  ISETP.GE.AND P5, PT, R23, UR11, PT ;  /* 0x0000000b17007c0c */ /* 0x000fe2000bfa6270 */
[C---:B------:R-:W-:Y:S01]  /*3640*/  VIADD R28, R22.reuse, UR5 ;  /* 0x00000005161c7c36 */ /* 0x040fe20008000000 */
[----:B------:R-:W-:-:S02]  /*3650*/  ISETP.GE.AND P2, PT, R22, UR10, PT ;  /* 0x0000000a16007c0c */ /* 0x000fc4000bf46270 */
[----:B------:R-:W-:Y:S01]  /*3660*/  ISETP.GT.AND P5, PT, R23, -0x1, !P5 ;  /* 0xffffffff1700780c */ /* 0x000fe20006fa4270 */
[----:B------:R-:W-:Y:S01]  /*3670*/  @!P1 IMAD.IADD R19, R19, 0x1, -R16 ;  /* 0x0000000113139824 */ /* 0x000fe200078e0a10 */
[----:B------:R-:W-:Y:S02]  /*3680*/  ISETP.GT.AND P2, PT, R22, -0x1, !P2 ;  /* 0xffffffff1600780c */ /* 0x000fe40005744270 */
[----:B------:R-:W-:Y:S02]  /*3690*/  ISETP.GE.AND P4, PT, R10, RZ, PT ;  /* 0x000000ff0a00720c */ /* 0x000fe40003f86270 */
[----:B------:R-:W-:Y:S01]  /*36a0*/  PLOP3.LUT P0, PT, P5, P2, PT, 0x80, 0x8 ;  /* 0x000000000008781c */ /* 0x000fe20002f05070 */
[----:B------:R-:W1:Y:S01]  /*36b0*/  LDC.64 R10, c[0x0][0x3f8] ;  /* 0x0000fe00ff0a7b82 */ /* 0x000e620000000a00 */
[----:B------:R-:W-:Y:S02]  /*36c0*/  ISETP.GE.U32.AND P3, PT, R19, R16, PT ;  /* 0x000000101300720c */ /* 0x000fe40003f66070 */
[----:B------:R-:W-:-:S02]  /*36d0*/  @!P1 IADD3 R18, PT, PT, R18, 0x1, RZ ;  /* 0x0000000112129810 */ /* 0x000fc40007ffe0ff */
[----:B------:R-:W-:-:S07]  /*36e0*/  ISETP.NE.AND P1, PT, R9, RZ, PT ;  /* 0x000000ff0900720c */ /* 0x000fce0003f25270 */
[----:B------:R-:W2:Y:S02]  /*36f0*/  @P0 LDC.64 R16, c[0x0][0x380] ;  /* 0x0000e000ff100b82 */ /* 0x000ea40000000a00 */
[----:B------:R-:W-:-:S05]  /*3700*/  @P3 VIADD R18, R18, 0x1 ;  /* 0x0000000112123836 */ /* 0x000fca0000000000 */
[----:B------:R-:W-:Y:S02]  /*3710*/  @!P4 IADD3 R18, PT, PT, -R18, RZ, RZ ;  /* 0x000000ff1212c210 */ /* 0x000fe40007ffe1ff */
[----:B------:R-:W-:Y:S01]  /*3720*/  @!P1 LOP3.LUT R18, RZ, R9, RZ, 0x33, !PT ;  /* 0x00000009ff129212 */ /* 0x000fe200078e33ff */
[----:B-1----:R-:W-:-:S04]  /*3730*/  IMAD.WIDE R10, R14, 0x8, R10 ;  /* 0x000000080e0a7825 */ /* 0x002fc800078e020a */
[----:B------:R-:W-:Y:S01]  /*3740*/  IMAD R18, R6, R15, R18 ;  /* 0x0000000f06127224 */ /* 0x000fe200078e0212 */
[----:B------:R-:W-:Y:S01]  /*3750*/  ISETP.GE.AND P4, PT, R28, UR10, PT ;  /* 0x0000000a1c007c0c */ /* 0x000fe2000bf86270 */
[----:B------:R-:W-:Y:S01]  /*3760*/  IMAD R15, R14, UR4, RZ ;  /* 0x000000040e0f7c24 */ /* 0x000fe2000f8e02ff */
[----:B------:R-:W3:Y:S01]  /*3770*/  LDG.E.64 R10, desc[UR8][R10.64] ;  /* 0x000000080a0a7981 */ /* 0x000ee2000c1e1b00 */
[----:B------:R-:W-:Y:S01]  /*3780*/  IMAD R9, R18, UR11, R23 ;  /* 0x0000000b12097c24 */ /* 0x000fe2000f8e0217 */
[----:B------:R-:W-:Y:S01]  /*3790*/  ISETP.GT.AND P4, PT, R28, -0x1, !P4 ;  /* 0xffffffff1c00780c */ /* 0x000fe20006784270 */
[----:B0-----:R-:W-:-:S04]  /*37a0*/  IMAD.WIDE R12, R15, 0x8, R12 ;  /* 0x000000080f0c7825 */ /* 0x001fc800078e020c */
[----:B------:R-:W-:Y:S01]  /*37b0*/  @P0 IMAD R19, R9, UR10, R22 ;  /* 0x0000000a09130c24 */ /* 0x000fe2000f8e0216 */
[----:B------:R-:W3:Y:S03]  /*37c0*/  @P0 LDG.E.64 R20, desc[UR8][R12.64] ;  /* 0x000000080c140981 */ /* 0x000ee6000c1e1b00 */
[----:B--2---:R-:W-:Y:S01]  /*37d0*/  @P0 IMAD.WIDE R16, R19, 0x8, R16 ;  /* 0x0000000813100825 */ /* 0x004fe200078e0210 */
[----:B------:R-:W-:-:S05]  /*37e0*/  PLOP3.LUT P1, PT, P5, P4, PT, 0x80, 0x8 ;  /* 0x000000000008781c */ /* 0x000fca0002f29070 */
[----:B------:R-:W3:Y:S08]  /*37f0*/  @P0 LDG.E.64 R16, desc[UR8][R16.64] ;  /* 0x0000000810100981 */ /* 0x000ef0000c1e1b00 */
[----:B------:R-:W0:Y:S01]  /*3800*/  @P1 LDC.64 R14, c[0x0][0x380] ;  /* 0x0000e000ff0e1b82 */ /* 0x000e220000000a00 */
[----:B------:R-:W-:-:S04]  /*3810*/  @P1 IMAD R19, R9, UR10, R28 ;  /* 0x0000000a09131c24 */ /* 0x000fc8000f8e021c */
[----:B0-----:R-:W-:Y:S02]  /*3820*/  @P1 IMAD.WIDE R14, R19, 0x8, R14 ;  /* 0x00000008130e1825 */ /* 0x001fe400078e020e */
[----:B------:R-:W2:Y:S04]  /*3830*/  @P1 LDG.E.64 R18, desc[UR8][R12.64+0x8] ;  /* 0x000008080c121981 */ /* 0x000ea8000c1e1b00 */
[----:B------:R-:W2:Y:S01]  /*3840*/  @P1 LDG.E.64 R14, desc[UR8][R14.64] ;  /* 0x000000080e0e1981 */ /* 0x000ea2000c1e1b00 */
[----:B------:R-:W-:-:S04]  /*3850*/  IADD3 R24, PT, PT, R28, UR5, RZ ;  /* 0x000000051c187c10 */ /* 0x000fc8000fffe0ff */
[----:B------:R-:W-:-:S04]  /*3860*/  ISETP.GE.AND P3, PT, R24, UR10, PT ;  /* 0x0000000a18007c0c */ /* 0x000fc8000bf66270 */
[----:B------:R-:W-:Y:S01]  /*3870*/  ISETP.GT.AND P3, PT, R24, -0x1, !P3 ;  /* 0xffffffff1800780c */ /* 0x000fe20005f64270 */
[----:B---3--:R0:W2:Y:S03]  /*3880*/  @P0 DFMA R10, R20, R16, R10 ;  /* 0x00000010140a022b */ /* 0x0080a6000000000a */
[----:B------:R-:W-:-:S13]  /*3890*/  PLOP3.LUT P0, PT, P5, P3, PT, 0x80, 0x8 ;  /* 0x000000000008781c */ /* 0x000fda0002f07070 */
[----:B0-----:R-:W0:Y:S01]  /*38a0*/  @P0 LDC.64 R16, c[0x0][0x380] ;  /* 0x0000e000ff100b82 */ /* 0x001e220000000a00 */
[----:B------:R-:W-:-:S04]  /*38b0*/  @P0 IMAD R21, R9, UR10, R24 ;  /* 0x0000000a09150c24 */ /* 0x000fc8000f8e0218 */
[----:B0-----:R-:W-:-:S06]  /*38c0*/  @P0 IMAD.WIDE R16, R21, 0x8, R16 ;  /* 0x0000000815100825 */ /* 0x001fcc00078e0210 */
[----:B------:R-:W3:-:S15]  /*38d0*/  @P0 LDG.E.64 R16, desc[UR8][R16.64] ;  /* 0x0000000810100981 */ /* 0x000ede000c1e1b00 */
[----:B------:R-:W-:-:S15]  /*38e0*/  NOP ;  /* 0x0000000000007918 */ /* 0x000fde0000000000 */
[----:B------:R-:W-:-:S07]  /*38f0*/  NOP ;  /* 0x0000000000007918 */ /* 0x000fce0000000000 */
[----:B--2---:R0:W3:Y:S02]  /*3900*/  @P1 DFMA R10, R18, R14, R10 ;  /* 0x0000000e120a122b */ /* 0x0040e4000000000a */
[----:B0-----:R-:W3:Y:S01]  /*3910*/  @P0 LDG.E.64 R14, desc[UR8][R12.64+0x10] ;  /* 0x000010080c0e0981 */ /* 0x001ee2000c1e1b00 */
[----:B------:R-:W-:-:S05]  /*3920*/  VIADD R26, R24, UR5 ;  /* 0x00000005181a7c36 */ /* 0x000fca0008000000 */
[C---:B------:R-:W-:Y:S02]  /*3930*/  ISETP.GE.AND P1, PT, R26.reuse, UR10, PT ;  /* 0x0000000a1a007c0c */ /* 0x040fe4000bf26270 */
[C---:B------:R-:W-:Y:S02]  /*3940*/  IADD3 R25, PT, PT, R26.reuse, UR5, RZ ;  /* 0x000000051a197c10 */ /* 0x040fe4000fffe0ff */
[----:B------:R-:W-:-:S04]  /*3950*/  ISETP.GT.AND P1, PT, R26, -0x1, !P1 ;  /* 0xffffffff1a00780c */ /* 0x000fc80004f24270 */
[----:B------:R-:W-:-:S13]  /*3960*/  PLOP3.LUT P6, PT, P5, P1, PT, 0x80, 0x8 ;  /* 0x000000000008781c */ /* 0x000fda0002fc3070 */
[----:B------:R-:W0:Y:S01]  /*3970*/  @P6 LDC.64 R18, c[0x0][0x380] ;  /* 0x0000e000ff126b82 */ /* 0x000e220000000a00 */
[----:B------:R-:W-:-:S04]  /*3980*/  @P6 IMAD R21, R9, UR10, R26 ;  /* 0x0000000a09156c24 */ /* 0x000fc8000f8e021a */
[----:B0-----:R-:W-:Y:S02]  /*3990*/  @P6 IMAD.WIDE R18, R21, 0x8, R18 ;  /* 0x0000000815126825 */ /* 0x001fe400078e0212 */
[----:B------:R-:W2:Y:S04]  /*39a0*/  @P6 LDG.E.64 R20, desc[UR8][R12.64+0x18] ;  /* 0x000018080c146981 */ /* 0x000ea8000c1e1b00 */
[----:B------:R-:W2:-:S15]  /*39b0*/  @P6 LDG.E.64 R18, desc[UR8][R18.64] ;  /* 0x0000000812126981 */ /* 0x000e9e000c1e1b00 */
[----:B------:R-:W-:-:S09]  /*39c0*/  NOP ;  /* 0x0000000000007918 */ /* 0x000fd20000000000 */
[----:B---3--:R0:W2:Y:S01]  /*39d0*/  @P0 DFMA R10, R14, R16, R10 ;  /* 0x000000100e0a022b */ /* 0x0080a2000000000a */
[----:B------:R-:W-:-:S04]  /*39e0*/  ISETP.GE.AND P0, PT, R25, UR10, PT ;  /* 0x0000000a19007c0c */ /* 0x000fc8000bf06270 */
[----:B------:R-:W-:-:S04]  /*39f0*/  ISETP.GT.AND P0, PT, R25, -0x1, !P0 ;  /* 0xffffffff1900780c */ /* 0x000fc80004704270 */
[----:B------:R-:W-:-:S13]  /*3a00*/  PLOP3.LUT P5, PT, P5, P0, PT, 0x80, 0x8 ;  /* 0x000000000008781c */ /* 0x000fda0002fa1070 */
[----:B0-----:R-:W0:Y:S01]  /*3a10*/  @P5 LDC.64 R14, c[0x0][0x380] ;  /* 0x0000e000ff0e5b82 */ /* 0x001e220000000a00 */
[----:B------:R-:W-:-:S04]  /*3a20*/  @P5 IMAD R17, R9, UR10, R25 ;  /* 0x0000000a09115c24 */ /* 0x000fc8000f8e0219 */
[----:B0-----:R-:W-:Y:S02]  /*3a30*/  @P5 IMAD.WIDE R14, R17, 0x8, R14 ;  /* 0x00000008110e5825 */ /* 0x001fe400078e020e */
[----:B------:R-:W3:Y:S04]  /*3a40*/  @P5 LDG.E.64 R16, desc[UR8][R12.64+0x20] ;  /* 0x000020080c105981 */ /* 0x000ee8000c1e1b00 */
[----:B------:R-:W3:Y:S01]  /*3a50*/  @P5 LDG.E.64 R14, desc[UR8][R14.64] ;  /* 0x000000080e0e5981 */ /* 0x000ee2000c1e1b00 */
[----:B------:R-:W-:-:S15]  /*3a60*/  VIADD R23, R23, UR6 ;  /* 0x0000000617177c36 */ /* 0x000fde0008000000 */
[----:B------:R-:W-:-:S15]  /*3a70*/  NOP ;  /* 0x0000000000007918 */ /* 0x000fde0000000000 */
[----:B--2---:R-:W3:Y:S01]  /*3a80*/  @P6 DFMA R10, R20, R18, R10 ;  /* 0x00000012140a622b */ /* 0x004ee2000000000a */
[----:B------:R-:W-:-:S04]  /*3a90*/  ISETP.GE.AND P6, PT, R23, UR11, PT ;  /* 0x0000000b17007c0c */ /* 0x000fc8000bfc6270 */
[----:B------:R-:W-:Y:S02]  /*3aa0*/  ISETP.GT.AND P6, PT, R23, -0x1, !P6 ;  /* 0xffffffff1700780c */ /* 0x000fe400077c4270 */
[----:B------:R-:W-:-:S15]  /*3ab0*/  IADD3 R9, PT, PT, R9, UR6, RZ ;  /* 0x0000000609097c10 */ /* 0x000fde000fffe0ff */
[----:B------:R-:W-:-:S15]  /*3ac0*/  NOP ;  /* 0x0000000000007918 */ /* 0x000fde0000000000 */
[----:B------:R-:W-:-:S15]  /*3ad0*/  NOP ;  /* 0x0000000000007918 */ /* 0x000fde0000000000 */
[----:B------:R-:W-:-:S12]  /*3ae0*/  NOP ;  /* 0x0000000000007918 */ /* 0x000fd80000000000 */
[----:B---3--:R0:W1:Y:S01]  /*3af0*/  @P5 DFMA R10, R16, R14, R10 ;  /* 0x0000000e100a522b */ /* 0x008062000000000a */
        /* <DEDUP_REMOVED lines=10> */
[----:B------:R-:W2:Y:S01]  /*3ba0*/  @P5 LDC.64 R18, c[0x0][0x380] ;  /* 0x0000e000ff125b82 */ /* 0x000ea20000000a00 */
[----:B0-----:R-:W-:Y:S01]  /*3bb0*/  @P5 IMAD R15, R9, UR10, R28 ;  /* 0x0000000a090f5c24 */ /* 0x001fe2000f8e021c */
[----:B------:R-:W1:Y:S03]  /*3bc0*/  @P5 LDG.E.64 R16, desc[UR8][R12.64+0x30] ;  /* 0x000030080c105981 */ /* 0x000e66000c1e1b00 */
[----:B--2---:R-:W-:-:S05]  /*3bd0*/  @P5 IMAD.WIDE R18, R15, 0x8, R18 ;  /* 0x000000080f125825 */ /* 0x004fca00078e0212 */
[----:B------:R-:W1:-:S15]  /*3be0*/  @P5 LDG.E.64 R14, desc[UR8][R18.64] ;  /* 0x00000008120e5981 */ /* 0x000e5e000c1e1b00 */
[----:B------:R-:W-:-:S15]  /*3bf0*/  NOP ;  /* 0x0000000000007918 */ /* 0x000fde0000000000 */
[----:B------:R-:W-:-:S10]  /*3c00*/  NOP ;  /* 0x0000000000007918 */ /* 0x000fd40000000000 */
[----:B-1----:R0:W1:Y:S01]  /*3c10*/  @P5 DFMA R10, R16, R14, R10 ;  /* 0x0000000e100a522b */ /* 0x002062000000000a */
        /* <DEDUP_REMOVED lines=115> */
[----:B------:R-:W2:Y:S01]  /*4350*/  @P6 LDG.E.64 R14, desc[UR8][R14.64] ;  /* 0x000000080e0e6981 */ /* 0x000ea2000c1e1b00 */
[----:B------:R-:W-:-:S14]  /*4360*/  VIADD R23, R23, UR6 ;  /* 0x0000000617177c36 */ /* 0x000fdc0008000000 */
[----:B-1----:R0:W2:Y:S02]  /*4370*/  @P5 DFMA R10, R18, R16, R10 ;  /* 0x00000010120a522b */ /* 0x0020a4000000000a */
[----:B0-----:R-:W2:Y:S01]  /*4380*/  @P6 LDG.E.64 R16, desc[UR8][R12.64+0x98] ;  /* 0x000098080c106981 */ /* 0x001ea2000c1e1b00 */
[----:B------:R-:W-:-:S04]  /*4390*/  ISETP.GE.AND P5, PT, R23, UR11, PT ;  /* 0x0000000b17007c0c */ /* 0x000fc8000bfa6270 */
[----:B------:R-:W-:-:S04]  /*43a0*/  ISETP.GT.AND P5, PT, R23, -0x1, !P5 ;  /* 0xffffffff1700780c */ /* 0x000fc80006fa4270 */
[----:B------:R-:W-:-:S13]  /*43b0*/  PLOP3.LUT P2, PT, P5, P2, PT, 0x80, 0x8 ;  /* 0x000000000008781c */ /* 0x000fda0002f45070 */
[----:B------:R-:W0:Y:S01]  /*43c0*/  @P2 LDC.64 R18, c[0x0][0x380] ;  /* 0x0000e000ff122b82 */ /* 0x000e220000000a00 */
[----:B------:R-:W-:Y:S02]  /*43d0*/  IADD3 R9, PT, PT, R9, UR6, RZ ;  /* 0x0000000609097c10 */ /* 0x000fe4000fffe0ff */
[----:B------:R-:W-:-:S03]  /*43e0*/  PLOP3.LUT P4, PT, P5, P4, PT, 0x80, 0x8 ;  /* 0x000000000008781c */ /* 0x000fc60002f89070 */
[----:B------:R-:W-:-:S04]  /*43f0*/  @P2 IMAD R21, R9, UR10, R22 ;  /* 0x0000000a09152c24 */ /* 0x000fc8000f8e0216 */
[----:B0-----:R-:W-:Y:S02]  /*4400*/  @P2 IMAD.WIDE R18, R21, 0x8, R18 ;  /* 0x0000000815122825 */ /* 0x001fe400078e0212 */
[----:B------:R-:W3:Y:S04]  /*4410*/  @P2 LDG.E.64 R20, desc[UR8][R12.64+0xa0] ;  /* 0x0000a0080c142981 */ /* 0x000ee8000c1e1b00 */
[----:B------:R-:W3:-:S15]  /*4420*/  @P2 LDG.E.64 R18, desc[UR8][R18.64] ;  /* 0x0000000812122981 */ /* 0x000ede000c1e1b00 */
[----:B------:R-:W-:-:S09]  /*4430*/  NOP ;  /* 0x0000000000007918 */ /* 0x000fd20000000000 */
[----:B--2---:R0:W3:Y:S02]  /*4440*/  @P6 DFMA R10, R16, R14, R10 ;  /* 0x0000000e100a622b */ /* 0x0040e4000000000a */
[----:B0-----:R-:W0:Y:S01]  /*4450*/  @P4 LDC.64 R14, c[0x0][0x380] ;  /* 0x0000e000ff0e4b82 */ /* 0x001e220000000a00 */
[----:B------:R-:W-:-:S04]  /*4460*/  @P4 IMAD R17, R9, UR10, R28 ;  /* 0x0000000a09114c24 */ /* 0x000fc8000f8e021c */
[----:B0-----:R-:W-:Y:S02]  /*4470*/  @P4 IMAD.WIDE R14, R17, 0x8, R14 ;  /* 0x00000008110e4825 */ /* 0x001fe400078e020e */
[----:B------:R-:W2:Y:S04]  /*4480*/  @P4 LDG.E.64 R16, desc[UR8][R12.64+0xa8] ;  /* 0x0000a8080c104981 */ /* 0x000ea8000c1e1b00 */
[----:B------:R-:W2:Y:S01]  /*4490*/  @P4 LDG.E.64 R14, desc[UR8][R14.64] ;  /* 0x000000080e0e4981 */ /* 0x000ea2000c1e1b00 */
[----:B------:R-:W-:Y:S02]  /*44a0*/  PLOP3.LUT P3, PT, P5, P3, PT, 0x80, 0x8 ;  /* 0x000000000008781c */ /* 0x000fe40002f67070 */
[----:B------:R-:W-:Y:S02]  /*44b0*/  PLOP3.LUT P1, PT, P5, P1, PT, 0x80, 0x8 ;  /* 0x000000000008781c */ /* 0x000fe40002f23070 */
[----:B------:R-:W-:-:S09]  /*44c0*/  PLOP3.LUT P0, PT, P5, P0, PT, 0x80, 0x8 ;  /* 0x000000000008781c */ /* 0x000fd20002f01070 */
[----:B------:R-:W0:-:S15]  /*44d0*/  @P3 LDC.64 R22, c[0x0][0x380] ;  /* 0x0000e000ff163b82 */ /* 0x000e1e0000000a00 */
[----:B------:R-:W-:-:S15]  /*44e0*/  NOP ;  /* 0x0000000000007918 */ /* 0x000fde0000000000 */
[----:B------:R-:W-:-:S07]  /*44f0*/  NOP ;  /* 0x0000000000007918 */ /* 0x000fce0000000000 */
[----:B---3--:R1:W2:Y:S02]  /*4500*/  @P2 DFMA R10, R20, R18, R10 ;  /* 0x00000012140a222b */ /* 0x0082a4000000000a */
[----:B-1----:R-:W1:Y:S08]  /*4510*/  @P1 LDC.64 R20, c[0x0][0x380] ;  /* 0x0000e000ff141b82 */ /* 0x002e700000000a00 */
[----:B------:R-:W3:Y:S01]  /*4520*/  @P0 LDC.64 R18, c[0x0][0x380] ;  /* 0x0000e000ff120b82 */ /* 0x000ee20000000a00 */
[----:B------:R-:W-:-:S02]  /*4530*/  @P3 IMAD R27, R9, UR10, R24 ;  /* 0x0000000a091b3c24 */ /* 0x000fc4000f8e0218 */
[----:B------:R-:W-:Y:S02]  /*4540*/  @P1 IMAD R29, R9, UR10, R26 ;  /* 0x0000000a091d1c24 */ /* 0x000fe4000f8e021a */
[----:B0-----:R-:W-:-:S04]  /*4550*/  @P3 IMAD.WIDE R22, R27, 0x8, R22 ;  /* 0x000000081b163825 */ /* 0x001fc800078e0216 */
[----:B------:R-:W-:Y:S02]  /*4560*/  @P0 IMAD R9, R9, UR10, R25 ;  /* 0x0000000a09090c24 */ /* 0x000fe4000f8e0219 */
[----:B------:R-:W4:Y:S04]  /*4570*/  @P3 LDG.E.64 R22, desc[UR8][R22.64] ;  /* 0x0000000816163981 */ /* 0x000f28000c1e1b00 */
[----:B------:R-:W5:Y:S01]  /*4580*/  @P0 LDG.E.64 R24, desc[UR8][R12.64+0xc0] ;  /* 0x0000c0080c180981 */ /* 0x000f62000c1e1b00 */
[----:B-1----:R-:W-:-:S06]  /*4590*/  @P1 IMAD.WIDE R20, R29, 0x8, R20 ;  /* 0x000000081d141825 */ /* 0x002fcc00078e0214 */
[----:B------:R-:W5:Y:S01]  /*45a0*/  @P1 LDG.E.64 R20, desc[UR8][R20.64] ;  /* 0x0000000814141981 */ /* 0x000f62000c1e1b00 */
[----:B---3--:R-:W-:-:S06]  /*45b0*/  @P0 IMAD.WIDE R18, R9, 0x8, R18 ;  /* 0x0000000809120825 */ /* 0x008fcc00078e0212 */
[----:B------:R-:W3:-:S15]  /*45c0*/  @P0 LDG.E.64 R18, desc[UR8][R18.64] ;  /* 0x0000000812120981 */ /* 0x000ede000c1e1b00 */
[----:B------:R-:W-:-:S10]  /*45d0*/  NOP ;  /* 0x0000000000007918 */ /* 0x000fd40000000000 */
        /* <DEDUP_REMOVED lines=23> */
[----:B-1----:R-:W-:Y:S05]  /*4750*/  @!P0 BRA `(.L_x_1648) ;  /* 0xffffffe800448947 */ /* 0x002fea000383ffff */
[----:B------:R-:W-:Y:S05]  /*4760*/  EXIT ;  /* 0x000000000000794d */ /* 0x000fea0003800000 */
.L_x_1647:
        /* <DEDUP_REMOVED lines=17> */
[----:B------:R-:W-:-:S03]  /*4880*/  ISETP.GE.AND P2, PT, R10, RZ, PT ;  /* 0x000000ff0a00720c */ /* 0x000fc60003f46270 */
[----:B0-----:R-:W0:Y:S01]  /*4890*/  MUFU.RCP R12, R12 ;  /* 0x0000000c000c7308 */ /* 0x001e220000001000 */
[----:B--2---:R-:W-:Y:S01]  /*48a0*/  MOV R6, RZ ;  /* 0x000000ff00067202 */ /* 0x004fe20000000f00 */
[----:B----4-:R-:W-:-:S04]  /*48b0*/  IMAD.MOV R11, RZ, RZ, -R7 ;  /* 0x000000ffff0b7224 */ /* 0x010fc800078e0a07 */
[----:B------:R-:W-:-:S04]  /*48c0*/  IMAD R11, R11, R0, RZ ;  /* 0x000000000b0b7224 */ /* 0x000fc800078e02ff */
[----:B------:R-:W-:Y:S01]  /*48d0*/  IMAD.HI.U32 R11, R7, R11, R6 ;  /* 0x0000000b070b7227 */ /* 0x000fe200078e0006 */
[----:B0-----:R-:W-:-:S05]  /*48e0*/  IADD3 R6, PT, PT, R12, 0xffffffe, RZ ;  /* 0x0ffffffe0c067810 */ /* 0x001fca0007ffe0ff */
[----:B------:R-:W-:-:S04]  /*48f0*/  IMAD.HI.U32 R11, R11, R4, RZ ;  /* 0x000000040b0b7227 */ /* 0x000fc800078e00ff */
[----:B------:R-:W-:-:S04]  /*4900*/  IMAD.MOV R7, RZ, RZ, -R11 ;  /* 0x000000ffff077224 */ /* 0x000fc800078e0a0b */
[C---:B------:R-:W-:Y:S02]  /*4910*/  IMAD R13, R0.reuse, R7, R4 ;  /* 0x00000007000d7224 */ /* 0x040fe400078e0204 */
[----:B------:R0:W2:Y:S03]  /*4920*/  F2I.FTZ.U32.TRUNC.NTZ R7, R6 ;  /* 0x0000000600077305 */ /* 0x0000a6000021f000 */
[----:B------:R-:W-:Y:S01]  /*4930*/  ISETP.GT.U32.AND P0, PT, R0, R13, PT ;  /* 0x0000000d0000720c */ /* 0x000fe20003f04070 */
[----:B0-----:R-:W-:-:S12]  /*4940*/  HFMA2 R6, -RZ, RZ, 0, 0 ;  /* 0x00000000ff067431 */ /* 0x001fd800000001ff */
[----:B------:R-:W-:Y:S01]  /*4950*/  @!P0 IMAD.IADD R13, R13, 0x1, -R0 ;  /* 0x000000010d0d8824 */ /* 0x000fe200078e0a00 */
[----:B------:R-:W-:-:S04]  /*4960*/  @!P0 IADD3 R11, PT, PT, R11, 0x1, RZ ;  /* 0x000000010b0b8810 */ /* 0x000fc80007ffe0ff */
[----:B------:R-:W-:Y:S02]  /*4970*/  ISETP.GE.U32.AND P1, PT, R13, R0, PT ;  /* 0x000000000d00720c */ /* 0x000fe40003f26070 */
[----:B--2---:R-:W-:-:S11]  /*4980*/  IADD3 R0, PT, PT, RZ, -R7, RZ ;  /* 0x80000007ff007210 */ /* 0x004fd60007ffe0ff */
[----:B------:R-:W-:-:S04]  /*4990*/  @P1 VIADD R11, R11, 0x1 ;  /* 0x000000010b0b1836 */ /* 0x000fc80000000000 */
[----:B------:R-:W-:Y:S01]  /*49a0*/  IMAD.MOV.U32 R4, RZ, RZ, R11 ;  /* 0x000000ffff047224 */ /* 0x000fe200078e000b */
[----:B------:R-:W-:Y:S02]  /*49b0*/  MOV R11, R0 ;  /* 0x00000000000b7202 */ /* 0x000fe40000000f00 */
[----:B-1----:R-:W-:Y:S01]  /*49c0*/  LEA R0, P0, R8, UR10, 0x3 ;  /* 0x0000000a08007c11 */ /* 0x002fe2000f8018ff */
[----:B------:R-:W-:Y:S01]  /*49d0*/  @!P2 IMAD.MOV R4, RZ, RZ, -R4 ;  /* 0x000000ffff04a224 */ /* 0x000fe200078e0a04 */
[----:B------:R-:W-:Y:S01]  /*49e0*/  @!P3 LOP3.LUT R4, RZ, R9, RZ, 0x33, !PT ;  /* 0x00000009ff04b212 */ /* 0x000fe200078e33ff */
[----:B------:R-:W-:-:S04]  /*49f0*/  IMAD R11, R11, R2, RZ ;  /* 0x000000020b0b7224 */ /* 0x000fc800078e02ff */
[----:B------:R-:W-:Y:S01]  /*4a00*/  IMAD.HI.U32 R6, R7, R11, R6 ;  /* 0x0000000b07067227 */ /* 0x000fe200078e0006 */
[----:B---3--:R-:W-:-:S07]  /*4a10*/  LEA.HI.X R7, R8, UR11, R3, 0x3, P0 ;  /* 0x0000000b08077c11 */ /* 0x008fce00080f1c03 */
.L_x_1649:
[----:B------:R-:W0:Y:S01]  /*4a20*/  LDC R16, c[0x0][0x424] ;  /* 0x00010900ff107b82 */ /* 0x000e220000000800 */
[----:B------:R-:W-:-:S05]  /*4a30*/  IABS R11, R8 ;  /* 0x00000008000b7213 */ /* 0x000fca0000000000 */
[----:B------:R-:W-:Y:S02]  /*4a40*/  IMAD.HI.U32 R9, R6, R11, RZ ;  /* 0x0000000b06097227 */ /* 0x000fe400078e00ff */
[----:B------:R-:W1:Y:S02]  /*4a50*/  LDC R17, c[0x0][0x420] ;  /* 0x00010800ff117b82 */ /* 0x000e640000000800 */
[----:B------:R-:W-:-:S06]  /*4a60*/  IMAD.MOV R10, RZ, RZ, -R9 ;  /* 0x000000ffff0a7224 */ /* 0x000fcc00078e0a09 */
[----:B------:R-:W2:Y:S01]  /*4a70*/  LDC R19, c[0x0][0x410] ;  /* 0x00010400ff137b82 */ /* 0x000ea20000000800 */
[----:B0-----:R-:W-:-:S04]  /*4a80*/  IABS R13, R16 ;  /* 0x00000010000d7213 */ /* 0x001fc80000000000 */
[----:B------:R-:W0:Y:S01]  /*4a90*/  I2F.RP R14, R13 ;  /* 0x0000000d000e7306 */ /* 0x000e220000209400 */
[----:B-1----:R-:W-:-:S05]  /*4aa0*/  IABS R12, R17 ;  /* 0x00000011000c7213 */ /* 0x002fca0000000000 */
[----:B------:R-:W-:Y:S01]  /*4ab0*/  IMAD R11, R12, R10, R11 ;  /* 0x0000000a0c0b7224 */ /* 0x000fe200078e020b */
[----:B------:R-:W-:-:S04]  /*4ac0*/  LOP3.LUT R10, R8, R17, RZ, 0x3c, !PT ;  /* 0x00000011080a7212 */ /* 0x000fc800078e3cff */
[----:B------:R-:W-:Y:S01]  /*4ad0*/  ISETP.GT.U32.AND P1, PT, R2, R11, PT ;  /* 0x0000000b0200720c */ /* 0x000fe20003f24070 */
[----:B0-----:R-:W0:Y:S01]  /*4ae0*/  MUFU.RCP R14, R14 ;  /* 0x0000000e000e7308 */ /* 0x001e220000001000 */
[----:B------:R-:W-:-:S11]  /*4af0*/  ISETP.GE.AND P2, PT, R10, RZ, PT ;  /* 0x000000ff0a00720c */ /* 0x000fd60003f46270 */
[----:B------:R-:W-:Y:S02]  /*4b00*/  @!P1 IADD3 R11, PT, PT, R11, -R12, RZ ;  /* 0x8000000c0b0b9210 */ /* 0x000fe40007ffe0ff */
[----:B------:R-:W-:Y:S02]  /*4b10*/  @!P1 IADD3 R9, PT, PT, R9, 0x1, RZ ;  /* 0x0000000109099810 */ /* 0x000fe40007ffe0ff */
[----:B------:R-:W-:Y:S01]  /*4b20*/  ISETP.GE.U32.AND P0, PT, R11, R2, PT ;  /* 0x000000020b00720c */ /* 0x000fe20003f06070 */
[----:B0-----:R-:W-:Y:S01]  /*4b30*/  VIADD R12, R14, 0xffffffe ;  /* 0x0ffffffe0e0c7836 */ /* 0x001fe20000000000 */
[----:B------:R-:W-:-:S03]  /*4b40*/  ISETP.NE.AND P1, PT, R17, RZ, PT ;  /* 0x000000ff1100720c */ /* 0x000fc60003f25270 */
[----:B------:R2:W0:Y:S08]  /*4b50*/  F2I.FTZ.U32.TRUNC.NTZ R11, R12 ;  /* 0x0000000c000b7305 */ /* 0x000430000021f000 */
[----:B------:R-:W-:Y:S01]  /*4b60*/  @P0 VIADD R9, R9, 0x1 ;  /* 0x0000000109090836 */ /* 0x000fe20000000000 */
[----:B--2---:R-:W-:-:S03]  /*4b70*/  IABS R12, R19 ;  /* 0x00000013000c7213 */ /* 0x004fc60000000000 */
[----:B------:R-:W-:Y:S01]  /*4b80*/  @!P2 IMAD.MOV R9, RZ, RZ, -R9 ;  /* 0x000000ffff09a224 */ /* 0x000fe200078e0a09 */
[----:B------:R-:W-:Y:S01]  /*4b90*/  @!P1 LOP3.LUT R9, RZ, R17, RZ, 0x33, !PT ;  /* 0x00000011ff099212 */ /* 0x000fe200078e33ff */
[----:B------:R-:W1:Y:S01]  /*4ba0*/  I2F.RP R20, R12 ;  /* 0x0000000c00147306 */ /* 0x000e620000209400 */
[----:B0-----:R-:W-:Y:S02]  /*4bb0*/  IADD3 R10, PT, PT, RZ, -R11, RZ ;  /* 0x8000000bff0a7210 */ /* 0x001fe40007ffe0ff */
[----:B------:R-:W-:-:S03]  /*4bc0*/  IABS R14, R9 ;  /* 0x00000009000e7213 */ /* 0x000fc60000000000 */
[----:B------:R-:W-:Y:S01]  /*4bd0*/  IMAD R15, R10, R13, RZ ;  /* 0x0000000d0a0f7224 */ /* 0x000fe200078e02ff */
[----:B------:R-:W-:-:S05]  /*4be0*/  MOV R10, RZ ;  /* 0x000000ff000a7202 */ /* 0x000fca0000000f00 */
[----:B------:R-:W-:Y:S01]  /*4bf0*/  IMAD.HI.U32 R15, R11, R15, R10 ;  /* 0x0000000f0b0f7227 */ /* 0x000fe200078e000a */
[----:B-1----:R-:W0:Y:S03]  /*4c00*/  MUFU.RCP R20, R20 ;  /* 0x0000001400147308 */ /* 0x002e260000001000 */
[----:B------:R-:W-:Y:S02]  /*4c10*/  IMAD.MOV.U32 R10, RZ, RZ, R14 ;  /* 0x000000ffff0a7224 */ /* 0x000fe400078e000e */
[----:B------:R-:W1:Y:S02]  /*4c20*/  LDC R14, c[0x0][0x414] ;  /* 0x00010500ff0e7b82 */ /* 0x000e640000000800 */
[----:B------:R-:W-:-:S05]  /*4c30*/  IMAD.HI.U32 R18, R15, R10, RZ ;  /* 0x0000000a0f127227 */ /* 0x000fca00078e00ff */
[----:B------:R-:W-:-:S05]  /*4c40*/  IADD3 R11, PT, PT, -R18, RZ, RZ ;  /* 0x000000ff120b7210 */ /* 0x000fca0007ffe1ff */
[----:B------:R-:W-:Y:S01]  /*4c50*/  IMAD R10, R13, R11, R10 ;  /* 0x0000000b0d0a7224 */ /* 0x000fe200078e020a */
[----:B0-----:R-:W-:-:S04]  /*4c60*/  IADD3 R11, PT, PT, R20, 0xffffffe, RZ ;  /* 0x0ffffffe140b7810 */ /* 0x001fc80007ffe0ff */
[----:B------:R-:W-:Y:S02]  /*4c70*/  ISETP.GT.U32.AND P1, PT, R13, R10, PT ;  /* 0x0000000a0d00720c */ /* 0x000fe40003f24070 */
[----:B------:R-:W0:Y:S01]  /*4c80*/  F2I.FTZ.U32.TRUNC.NTZ R11, R11 ;  /* 0x0000000b000b7305 */ /* 0x000e22000021f000 */
[----:B-1----:R-:W-:-:S10]  /*4c90*/  IABS R20, R14 ;  /* 0x0000000e00147213 */ /* 0x002fd40000000000 */
[----:B------:R-:W-:Y:S02]  /*4ca0*/  @!P1 IMAD.IADD R10, R10, 0x1, -R13 ;  /* 0x000000010a0a9824 */ /* 0x000fe400078e0a0d */
[----:B------:R-:W-:Y:S01]  /*4cb0*/  @!P1 VIADD R18, R18, 0x1 ;  /* 0x0000000112129836 */ /* 0x000fe20000000000 */
[----:B------:R-:W-:Y:S02]  /*4cc0*/  ISETP.NE.AND P1, PT, R16, RZ, PT ;  /* 0x000000ff1000720c */ /* 0x000fe40003f25270 */
[----:B------:R-:W-:Y:S01]  /*4cd0*/  ISETP.GE.U32.AND P0, PT, R10, R13, PT ;  /* 0x0000000d0a00720c */ /* 0x000fe20003f06070 */
[----:B0-----:R-:W-:Y:S01]  /*4ce0*/  IMAD.MOV R13, RZ, RZ, -R11 ;  /* 0x000000ffff0d7224 */ /* 0x001fe200078e0a0b */
[----:B------:R-:W-:-:S03]  /*4cf0*/  LOP3.LUT R10, R9, R16, RZ, 0x3c, !PT ;  /* 0x00000010090a7212 */ /* 0x000fc600078e3cff */
[----:B------:R-:W-:Y:S01]  /*4d00*/  IMAD R13, R13, R12, RZ ;  /* 0x0000000c0d0d7224 */ /* 0x000fe200078e02ff */
[----:B------:R-:W-:Y:S01]  /*4d10*/  ISETP.GE.AND P2, PT, R10, RZ, PT ;  /* 0x000000ff0a00720c */ /* 0x000fe20003f46270 */
[----:B------:R-:W-:-:S04]  /*4d20*/  IMAD.MOV.U32 R10, RZ, RZ, RZ ;  /* 0x000000ffff0a7224 */ /* 0x000fc800078e00ff */
[----:B------:R-:W-:Y:S02]  /*4d30*/  IMAD.HI.U32 R10, R11, R13, R10 ;  /* 0x0000000d0b0a7227 */ /* 0x000fe400078e000a */
[----:B------:R-:W-:Y:S01]  /*4d40*/  @P0 IADD3 R18, PT, PT, R18, 0x1, RZ ;  /* 0x0000000112120810 */ /* 0x000fe20007ffe0ff */
[----:B------:R-:W0:Y:S05]  /*4d50*/  I2F.RP R13, R20 ;  /* 0x00000014000d7306 */ /* 0x000e2a0000209400 */
[----:B------:R-:W-:Y:S02]  /*4d60*/  @!P2 IADD3 R18, PT, PT, -R18, RZ, RZ ;  /* 0x000000ff1212a210 */ /* 0x000fe40007ffe1ff */
[----:B------:R-:W-:-:S04]  /*4d70*/  @!P1 LOP3.LUT R18, RZ, R16, RZ, 0x33, !PT ;  /* 0x00000010ff129212 */ /* 0x000fc800078e33ff */
[----:B------:R-:W-:-:S04]  /*4d80*/  IABS R15, R18 ;  /* 0x00000012000f7213 */ /* 0x000fc80000000000 */
[----:B------:R-:W-:Y:S01]  /*4d90*/  MOV R11, R15 ;  /* 0x0000000f000b7202 */ /* 0x000fe20000000f00 */
[----:B0-----:R-:W0:Y:S04]  /*4da0*/  MUFU.RCP R13, R13 ;  /* 0x0000000d000d7308 */ /* 0x001e280000001000 */
        /* <DEDUP_REMOVED lines=8> */
[----:B------:R-:W-:Y:S01]  /*4e30*/  ISETP.GE.U32.AND P0, PT, R11, R12, PT ;  /* 0x0000000c0b00720c */ /* 0x000fe20003f06070 */
[----:B0-----:R-:W-:Y:S01]  /*4e40*/  VIADD R11, R13, 0xffffffe ;  /* 0x0ffffffe0d0b7836 */ /* 0x001fe20000000000 */
[----:B------:R-:W-:-:S05]  /*4e50*/  ISETP.NE.AND P1, PT, R19, RZ, PT ;  /* 0x000000ff1300720c */ /* 0x000fca0003f25270 */
[----:B------:R-:W0:Y:S06]  /*4e60*/  F2I.FTZ.U32.TRUNC.NTZ R11, R11 ;  /* 0x0000000b000b7305 */ /* 0x000e2c000021f000 */
[----:B------:R-:W-:-:S05]  /*4e70*/  @P0 VIADD R15, R15, 0x1 ;  /* 0x000000010f0f0836 */ /* 0x000fca0000000000 */
[----:B------:R-:W-:Y:S02]  /*4e80*/  @!P2 IADD3 R15, PT, PT, -R15, RZ, RZ ;  /* 0x000000ff0f0fa210 */ /* 0x000fe40007ffe1ff */
[----:B------:R-:W-:Y:S01]  /*4e90*/  @!P1 LOP3.LUT R15, RZ, R19, RZ, 0x33, !PT ;  /* 0x00000013ff0f9212 */ /* 0x000fe200078e33ff */
[----:B0-----:R-:W-:-:S03]  /*4ea0*/  IMAD.MOV R13, RZ, RZ, -R11 ;  /* 0x000000ffff0d7224 */ /* 0x001fc600078e0a0b */
[----:B------:R-:W-:Y:S01]  /*4eb0*/  IADD3 R10, PT, PT, -R15, RZ, RZ ;  /* 0x000000ff0f0a7210 */ /* 0x000fe20007ffe1ff */
[----:B------:R-:W-:-:S04]  /*4ec0*/  IMAD R13, R13, R20, RZ ;  /* 0x000000140d0d7224 */ /* 0x000fc800078e02ff */
[----:B------:R-:W-:Y:S01]  /*4ed0*/  IMAD R19, R19, R10, R18 ;  /* 0x0000000a13137224 */ /* 0x000fe200078e0212 */
[----:B------:R-:W-:Y:S01]  /*4ee0*/  IADD3 R18, PT, PT, -R18, RZ, RZ ;  /* 0x000000ff12127210 */ /* 0x000fe20007ffe1ff */
[----:B------:R-:W-:-:S03]  /*4ef0*/  IMAD.MOV.U32 R10, RZ, RZ, RZ ;  /* 0x000000ffff0a7224 */ /* 0x000fc600078e00ff */
[----:B------:R-:W-:Y:S01]  /*4f00*/  IABS R23, R19 ;  /* 0x0000001300177213 */ /* 0x000fe20000000000 */
[----:B------:R-:W-:Y:S02]  /*4f10*/  IMAD.HI.U32 R22, R11, R13, R10 ;  /* 0x0000000d0b167227 */ /* 0x000fe400078e000a */
[----:B------:R-:W0:Y:S02]  /*4f20*/  LDC.64 R10, c[0x0][0x430] ;  /* 0x00010c00ff0a7b82 */ /* 0x000e240000000a00 */
[----:B------:R-:W-:Y:S02]  /*4f30*/  IMAD R18, R16, R18, R9 ;  /* 0x0000001210127224 */ /* 0x000fe400078e0209 */
[----:B------:R-:W-:-:S04]  /*4f40*/  IMAD.HI.U32 R21, R22, R23, RZ ;  /* 0x0000001716157227 */ /* 0x000fc800078e00ff */
[----:B------:R-:W0:Y:S01]  /*4f50*/  LDC.64 R12, c[0x0][0x438] ;  /* 0x00010e00ff0c7b82 */ /* 0x000e220000000a00 */
[----:B------:R-:W-:Y:S01]  /*4f60*/  IADD3 R24, PT, PT, -R21, RZ, RZ ;  /* 0x000000ff15187210 */ /* 0x000fe20007ffe1ff */
[----:B------:R-:W-:-:S04]  /*4f70*/  IMAD.MOV R22, RZ, RZ, -R17 ;  /* 0x000000ffff167224 */ /* 0x000fc800078e0a11 */
[----:B------:R-:W-:Y:S02]  /*4f80*/  IMAD R17, R20, R24, R23 ;  /* 0x0000001814117224 */ /* 0x000fe400078e0217 */
[----:B------:R-:W-:-:S03]  /*4f90*/  IMAD R27, R9, R22, RZ ;  /* 0x00000016091b7224 */ /* 0x000fc600078e02ff */
[----:B------:R-:W-:Y:S01]  /*4fa0*/  ISETP.GT.U32.AND P1, PT, R20, R17, PT ;  /* 0x000000111400720c */ /* 0x000fe20003f24070 */
[----:B------:R-:W-:-:S04]  /*4fb0*/  IMAD.IADD R27, R27, 0x1, R8 ;  /* 0x000000011b1b7824 */ /* 0x000fc800078e0208 */
[----:B0-----:R-:W-:-:S08]  /*4fc0*/  IMAD R27, R27, R10, -R12 ;  /* 0x0000000a1b1b7224 */ /* 0x001fd000078e0a0c */
[----:B------:R-:W-:Y:S01]  /*4fd0*/  @!P1 IADD3 R17, PT, PT, R17, -R20, RZ ;  /* 0x8000001411119210 */ /* 0x000fe20007ffe0ff */
[----:B------:R-:W-:Y:S01]  /*4fe0*/  IMAD R9, R18, R11, -R13 ;  /* 0x0000000b12097224 */ /* 0x000fe200078e0a0d */
[----:B------:R-:W-:Y:S01]  /*4ff0*/  LOP3.LUT R10, R19, R14, RZ, 0x3c, !PT ;  /* 0x0000000e130a7212 */ /* 0x000fe200078e3cff */
[----:B------:R-:W-:Y:S01]  /*5000*/  @!P1 VIADD R21, R21, 0x1 ;  /* 0x0000000115159836 */ /* 0x000fe20000000000 */
[----:B------:R-:W-:Y:S01]  /*5010*/  ISETP.GE.AND P2, PT, R27, UR12, PT ;  /* 0x0000000c1b007c0c */ /* 0x000fe2000bf46270 */
[----:B------:R-:W0:Y:S01]  /*5020*/  LDC.64 R12, c[0x0][0x3d0] ;  /* 0x0000f400ff0c7b82 */ /* 0x000e220000000a00 */
[----:B------:R-:W-:Y:S01]  /*5030*/  ISETP.GE.AND P5, PT, R9, UR13, PT ;  /* 0x0000000d09007c0c */ /* 0x000fe2000bfa6270 */
[----:B------:R-:W-:Y:S01]  /*5040*/  IMAD R19, R19, UR4, RZ ;  /* 0x0000000413137c24 */ /* 0x000fe2000f8e02ff */
[----:B------:R-:W-:Y:S02]  /*5050*/  ISETP.GT.AND P2, PT, R27, -0x1, !P2 ;  /* 0xffffffff1b00780c */ /* 0x000fe40005744270 */
[----:B------:R-:W-:-:S02]  /*5060*/  ISETP.GT.AND P5, PT, R9, -0x1, !P5 ;  /* 0xffffffff0900780c */ /* 0x000fc40006fa4270 */
[----:B------:R-:W-:Y:S02]  /*5070*/  ISETP.GE.U32.AND P3, PT, R17, R20, PT ;  /* 0x000000141100720c */ /* 0x000fe40003f66070 */
[----:B------:R-:W-:Y:S02]  /*5080*/  PLOP3.LUT P0, PT, P5, P2, PT, 0x80, 0x8 ;  /* 0x000000000008781c */ /* 0x000fe40002f05070 */
[----:B------:R-:W-:Y:S02]  /*5090*/  ISETP.GE.AND P4, PT, R10, RZ, PT ;  /* 0x000000ff0a00720c */ /* 0x000fe40003f86270 */
[----:B------:R-:W-:Y:S02]  /*50a0*/  ISETP.NE.AND P1, PT, R14, RZ, PT ;  /* 0x000000ff0e00720c */ /* 0x000fe40003f25270 */
[----:B------:R-:W-:-:S05]  /*50b0*/  IADD3 R29, PT, PT, R27, UR5, RZ ;  /* 0x000000051b1d7c10 */ /* 0x000fca000fffe0ff */
[----:B------:R-:W-:Y:S02]  /*50c0*/  @P3 IADD3 R21, PT, PT, R21, 0x1, RZ ;  /* 0x0000000115153810 */ /* 0x000fe40007ffe0ff */
[----:B------:R-:W1:Y:S01]  /*50d0*/  @P0 LDC.64 R16, c[0x0][0x380] ;  /* 0x0000e000ff100b82 */ /* 0x000e620000000a00 */
[----:B0-----:R-:W-:-:S04]  /*50e0*/  IMAD.WIDE R12, R19, 0x8, R12 ;  /* 0x00000008130c7825 */ /* 0x001fc800078e020c */
[----:B------:R-:W-:Y:S01]  /*50f0*/  @!P4 IMAD.MOV R21, RZ, RZ, -R21 ;  /* 0x000000ffff15c224 */ /* 0x000fe200078e0a15 */
[----:B------:R-:W-:-:S05]  /*5100*/  @!P1 LOP3.LUT R21, RZ, R14, RZ, 0x33, !PT ;  /* 0x0000000eff159212 */ /* 0x000fca00078e33ff */
[----:B------:R-:W-:Y:S01]  /*5110*/  IMAD R22, R4, R15, R21 ;  /* 0x0000000f04167224 */ /* 0x000fe200078e0215 */
[----:B------:R-:W-:Y:S01]  /*5120*/  ISETP.GE.AND P4, PT, R29, UR12, PT ;  /* 0x0000000c1d007c0c */ /* 0x000fe2000bf86270 */
[----:B------:R-:W2:Y:S02]  /*5130*/  @P0 LDG.E.64 R20, desc[UR8][R12.64] ;  /* 0x000000080c140981 */ /* 0x000ea4000c1e1b00 */
[----:B------:R-:W-:-:S04]  /*5140*/  IMAD R22, R22, UR13, R9 ;  /* 0x0000000d16167c24 */ /* 0x000fc8000f8e0209 */
[----:B------:R-:W-:Y:S01]  /*5150*/  @P0 IMAD R11, R22, UR12, R27 ;  /* 0x0000000c160b0c24 */ /* 0x000fe2000f8e021b */
[----:B------:R-:W-:-:S03]  /*5160*/  ISETP.GT.AND P4, PT, R29, -0x1, !P4 ;  /* 0xffffffff1d00780c */ /* 0x000fc60006784270 */
[----:B-1----:R-:W-:Y:S01]  /*5170*/  @P0 IMAD.WIDE R16, R11, 0x8, R16 ;  /* 0x000000080b100825 */ /* 0x002fe200078e0210 */
[----:B------:R-:W-:-:S05]  /*5180*/  PLOP3.LUT P1, PT, P5, P4, PT, 0x80, 0x8 ;  /* 0x000000000008781c */ /* 0x000fca0002f29070 */
[----:B------:R-:W2:Y:S08]  /*5190*/  @P0 LDG.E.64 R16, desc[UR8][R16.64] ;  /* 0x0000000810100981 */ /* 0x000eb0000c1e1b00 */
[----:B------:R-:W0:Y:S01]  /*51a0*/  @P1 LDC.64 R14, c[0x0][0x380] ;  /* 0x0000e000ff0e1b82 */ /* 0x000e220000000a00 */
[----:B------:R-:W-:Y:S01]  /*51b0*/  @P1 IMAD R11, R22, UR12, R29 ;  /* 0x0000000c160b1c24 */ /* 0x000fe2000f8e021d */
[----:B------:R-:W3:Y:S03]  /*51c0*/  @P1 LDG.E.64 R18, desc[UR8][R12.64+0x8] ;  /* 0x000008080c121981 */ /* 0x000ee6000c1e1b00 */
[----:B0-----:R-:W-:-:S06]  /*51d0*/  @P1 IMAD.WIDE R14, R11, 0x8, R14 ;  /* 0x000000080b0e1825 */ /* 0x001fcc00078e020e */
[----:B------:R-:W3:Y:S01]  /*51e0*/  @P1 LDG.E.64 R14, desc[UR8][R14.64] ;  /* 0x000000080e0e1981 */ /* 0x000ee2000c1e1b00 */
[----:B------:R-:W-:Y:S01]  /*51f0*/  VIADD R23, R29, UR5 ;  /* 0x000000051d177c36 */ /* 0x000fe20008000000 */
[----:B------:R-:W-:-:S04]  /*5200*/  CS2R R10, SRZ ;  /* 0x00000000000a7805 */ /* 0x000fc8000001ff00 */
[----:B------:R-:W-:-:S04]  /*5210*/  ISETP.GE.AND P3, PT, R23, UR12, PT ;  /* 0x0000000c17007c0c */ /* 0x000fc8000bf66270 */
[----:B------:R-:W-:Y:S01]  /*5220*/  ISETP.GT.AND P3, PT, R23, -0x1, !P3 ;  /* 0xffffffff1700780c */ /* 0x000fe20005f64270 */
[----:B--2---:R0:W3:Y:S03]  /*5230*/  @P0 DFMA R10, R20, R16, RZ ;  /* 0x00000010140a022b */ /* 0x0040e600000000ff */
[----:B------:R-:W-:-:S13]  /*5240*/  PLOP3.LUT P0, PT, P5, P3, PT, 0x80, 0x8 ;  /* 0x000000000008781c */ /* 0x000fda0002f07070 */
[----:B0-----:R-:W0:Y:S01]  /*5250*/  @P0 LDC.64 R16, c[0x0][0x380] ;  /* 0x0000e000ff100b82 */ /* 0x001e220000000a00 */
[----:B------:R-:W-:-:S04]  /*5260*/  @P0 IMAD R21, R22, UR12, R23 ;  /* 0x0000000c16150c24 */ /* 0x000fc8000f8e0217 */
[----:B0-----:R-:W-:-:S06]  /*5270*/  @P0 IMAD.WIDE R16, R21, 0x8, R16 ;  /* 0x0000000815100825 */ /* 0x001fcc00078e0210 */
[----:B------:R-:W2:-:S15]  /*5280*/  @P0 LDG.E.64 R16, desc[UR8][R16.64] ;  /* 0x0000000810100981 */ /* 0x000e9e000c1e1b00 */
[----:B------:R-:W-:-:S15]  /*5290*/  NOP ;  /* 0x0000000000007918 */ /* 0x000fde0000000000 */
[----:B------:R-:W-:-:S07]  /*52a0*/  NOP ;  /* 0x0000000000007918 */ /* 0x000fce0000000000 */
[----:B---3--:R0:W2:Y:S02]  /*52b0*/  @P1 DFMA R10, R18, R14, R10 ;  /* 0x0000000e120a122b */ /* 0x0080a4000000000a */
[----:B0-----:R-:W2:Y:S01]  /*52c0*/  @P0 LDG.E.64 R14, desc[UR8][R12.64+0x10] ;  /* 0x000010080c0e0981 */ /* 0x001ea2000c1e1b00 */
[----:B------:R-:W-:-:S04]  /*52d0*/  IADD3 R25, PT, PT, R23, UR5, RZ ;  /* 0x0000000517197c10 */ /* 0x000fc8000fffe0ff */
[C---:B------:R-:W-:Y:S01]  /*52e0*/  ISETP.GE.AND P1, PT, R25.reuse, UR12, PT ;  /* 0x0000000c19007c0c */ /* 0x040fe2000bf26270 */
[----:B------:R-:W-:-:S03]  /*52f0*/  VIADD R24, R25, UR5 ;  /* 0x0000000519187c36 */ /* 0x000fc60008000000 */
[----:B------:R-:W-:-:S04]  /*5300*/  ISETP.GT.AND P1, PT, R25, -0x1, !P1 ;  /* 0xffffffff1900780c */ /* 0x000fc80004f24270 */
[----:B------:R-:W-:-:S13]  /*5310*/  PLOP3.LUT P6, PT, P5, P1, PT, 0x80, 0x8 ;  /* 0x000000000008781c */ /* 0x000fda0002fc3070 */
[----:B------:R-:W0:Y:S01]  /*5320*/  @P6 LDC.64 R18, c[0x0][0x380] ;  /* 0x0000e000ff126b82 */ /* 0x000e220000000a00 */
[----:B------:R-:W-:-:S04]  /*5330*/  @P6 IMAD R21, R22, UR12, R25 ;  /* 0x0000000c16156c24 */ /* 0x000fc8000f8e0219 */
[----:B0-----:R-:W-:Y:S02]  /*5340*/  @P6 IMAD.WIDE R18, R21, 0x8, R18 ;  /* 0x0000000815126825 */ /* 0x001fe400078e0212 */
[----:B------:R-:W3:Y:S04]  /*5350*/  @P6 LDG.E.64 R20, desc[UR8][R12.64+0x18] ;  /* 0x000018080c146981 */ /* 0x000ee8000c1e1b00 */
[----:B------:R-:W3:-:S15]  /*5360*/  @P6 LDG.E.64 R18, desc[UR8][R18.64] ;  /* 0x0000000812126981 */ /* 0x000ede000c1e1b00 */
[----:B------:R-:W-:-:S10]  /*5370*/  NOP ;  /* 0x0000000000007918 */ /* 0x000fd40000000000 */
[----:B--2---:R0:W3:Y:S01]  /*5380*/  @P0 DFMA R10, R14, R16, R10 ;  /* 0x000000100e0a022b */ /* 0x0040e2000000000a */
[----:B------:R-:W-:-:S04]  /*5390*/  ISETP.GE.AND P0, PT, R24, UR12, PT ;  /* 0x0000000c18007c0c */ /* 0x000fc8000bf06270 */
[----:B------:R-:W-:-:S04]  /*53a0*/  ISETP.GT.AND P0, PT, R24, -0x1, !P0 ;  /* 0xffffffff1800780c */ /* 0x000fc80004704270 */
[----:B------:R-:W-:-:S13]  /*53b0*/  PLOP3.LUT P5, PT, P5, P0, PT, 0x80, 0x8 ;  /* 0x000000000008781c */ /* 0x000fda0002fa1070 */
[----:B0-----:R-:W0:Y:S01]  /*53c0*/  @P5 LDC.64 R14, c[0x0][0x380] ;  /* 0x0000e000ff0e5b82 */ /* 0x001e220000000a00 */
[----:B------:R-:W-:-:S04]  /*53d0*/  @P5 IMAD R17, R22, UR12, R24 ;  /* 0x0000000c16115c24 */ /* 0x000fc8000f8e0218 */
[----:B0-----:R-:W-:Y:S02]  /*53e0*/  @P5 IMAD.WIDE R14, R17, 0x8, R14 ;  /* 0x00000008110e5825 */ /* 0x001fe400078e020e */
[----:B------:R-:W2:Y:S04]  /*53f0*/  @P5 LDG.E.64 R16, desc[UR8][R12.64+0x20] ;  /* 0x000020080c105981 */ /* 0x000ea8000c1e1b00 */
[----:B------:R-:W2:Y:S01]  /*5400*/  @P5 LDG.E.64 R14, desc[UR8][R14.64] ;  /* 0x000000080e0e5981 */ /* 0x000ea2000c1e1b00 */
[----:B------:R-:W-:-:S15]  /*5410*/  IADD3 R9, PT, PT, R9, UR6, RZ ;  /* 0x0000000609097c10 */ /* 0x000fde000fffe0ff */
[----:B------:R-:W-:-:S15]  /*5420*/  NOP ;  /* 0x0000000000007918 */ /* 0x000fde0000000000 */
[----:B---3--:R-:W2:Y:S01]  /*5430*/  @P6 DFMA R10, R20, R18, R10 ;  /* 0x00000012140a622b */ /* 0x008ea2000000000a */
[----:B------:R-:W-:-:S04]  /*5440*/  ISETP.GE.AND P6, PT, R9, UR13, PT ;  /* 0x0000000d09007c0c */ /* 0x000fc8000bfc6270 */
[----:B------:R-:W-:Y:S01]  /*5450*/  ISETP.GT.AND P6, PT, R9, -0x1, !P6 ;  /* 0xffffffff0900780c */ /* 0x000fe200077c4270 */
[----:B------:R-:W-:-:S15]  /*5460*/  VIADD R22, R22, UR6 ;  /* 0x0000000616167c36 */ /* 0x000fde0008000000 */
[----:B------:R-:W-:-:S15]  /*5470*/  NOP ;  /* 0x0000000000007918 */ /* 0x000fde0000000000 */
[----:B------:R-:W-:-:S15]  /*5480*/  NOP ;  /* 0x0000000000007918 */ /* 0x000fde0000000000 */
[----:B------:R-:W-:-:S13]  /*5490*/  NOP ;  /* 0x0000000000007918 */ /* 0x000fda0000000000 */
        /* <DEDUP_REMOVED lines=143> */
[----:B------:R-:W-:Y:S01]  /*5d90*/  PLOP3.LUT P4, PT, P5, P4, PT, 0x80, 0x8 ;  /* 0x000000000008781c */ /* 0x000fe20002f89070 */
[----:B------:R-:W3:Y:S02]  /*5da0*/  @P2 LDG.E.64 R20, desc[UR8][R12.64+0xa0] ;  /* 0x0000a0080c142981 */ /* 0x000ee4000c1e1b00 */
[----:B------:R-:W-:-:S04]  /*5db0*/  @P2 IMAD R27, R22, UR12, R27 ;  /* 0x0000000c161b2c24 */ /* 0x000fc8000f8e021b */
[----:B0-----:R-:W-:-:S06]  /*5dc0*/  @P2 IMAD.WIDE R18, R27, 0x8, R18 ;  /* 0x000000081b122825 */ /* 0x001fcc00078e0212 */
        /* <DEDUP_REMOVED lines=18> */
[C---:B------:R-:W-:Y:S02]  /*5ef0*/  @P1 IMAD R25, R22.reuse, UR12, R25 ;  /* 0x0000000c16191c24 */ /* 0x040fe4000f8e0219 */
[----:B------:R-:W-:Y:S02]  /*5f00*/  @P0 IMAD R9, R22, UR12, R24 ;  /* 0x0000000c16090c24 */ /* 0x000fe4000f8e0218 */
[----:B0-----:R-:W-:Y:S02]  /*5f10*/  @P3 IMAD.WIDE R26, R23, 0x8, R26 ;  /* 0x00000008171a3825 */ /* 0x001fe400078e021a */
[----:B------:R-:W4:Y:S04]  /*5f20*/  @P0 LDG.E.64 R22, desc[UR8][R12.64+0xc0] ;  /* 0x0000c0080c160981 */ /* 0x000f28000c1e1b00 */
[----:B------:R-:W5:Y:S01]  /*5f30*/  @P3 LDG.E.64 R26, desc[UR8][R26.64] ;  /* 0x000000081a1a3981 */ /* 0x000f62000c1e1b00 */
[----:B-1----:R-:W-:-:S06]  /*5f40*/  @P1 IMAD.WIDE R20, R25, 0x8, R20 ;  /* 0x0000000819141825 */ /* 0x002fcc00078e0214 */
[----:B------:R-:W4:Y:S01]  /*5f50*/  @P1 LDG.E.64 R20, desc[UR8][R20.64] ;  /* 0x0000000814141981 */ /* 0x000f22000c1e1b00 */
[----:B---3--:R-:W-:-:S06]  /*5f60*/  @P0 IMAD.WIDE R18, R9, 0x8, R18 ;  /* 0x0000000809120825 */ /* 0x008fcc00078e0212 */
[----:B------:R-:W3:-:S15]  /*5f70*/  @P0 LDG.E.64 R18, desc[UR8][R18.64] ;  /* 0x0000000812120981 */ /* 0x000ede000c1e1b00 */
[----:B------:R-:W-:-:S12]  /*5f80*/  NOP ;  /* 0x0000000000007918 */ /* 0x000fd80000000000 */
[----:B--2---:R0:W5:Y:S02]  /*5f90*/  @P4 DFMA R10, R16, R14, R10 ;  /* 0x0000000e100a422b */ /* 0x004164000000000a */
[----:B0-----:R-:W5:Y:S04]  /*5fa0*/  @P3 LDG.E.64 R16, desc[UR8][R12.64+0xb0] ;  /* 0x0000b0080c103981 */ /* 0x001f68000c1e1b00 */
[----:B------:R0:W4:Y:S02]  /*5fb0*/  @P1 LDG.E.64 R14, desc[UR8][R12.64+0xb8] ;  /* 0x0000b8080c0e1981 */ /* 0x000124000c1e1b00 */
[----:B0-----:R-:W-:Y:S01]  /*5fc0*/  MOV R12, R0 ;  /* 0x00000000000c7202 */ /* 0x001fe20000000f00 */
[----:B------:R-:W-:-:S15]  /*5fd0*/  IMAD.MOV.U32 R13, RZ, RZ, R7 ;  /* 0x000000ffff0d7224 */ /* 0x000fde00078e0007 */
[----:B------:R-:W-:-:S15]  /*5fe0*/  NOP ;  /* 0x0000000000007918 */ /* 0x000fde0000000000 */
[----:B------:R-:W-:-:S15]  /*5ff0*/  NOP ;  /* 0x0000000000007918 */ /* 0x000fde0000000000 */
[----:B------:R-:W-:-:S10]  /*6000*/  NOP ;  /* 0x0000000000007918 */ /* 0x000fd40000000000 */
[----:B-----5:R-:W4:-:S15]  /*6010*/  @P3 DFMA R10, R16, R26, R10 ;  /* 0x0000001a100a322b */ /* 0x020f1e000000000a */
        /* <DEDUP_REMOVED lines=12> */
[----:B0-----:R0:W-:Y:S03]  /*60e0*/  STG.E.64 desc[UR8][R12.64], R10 ;  /* 0x0000000a0c007986 */ /* 0x0011e6000c101b08 */
[----:B------:R-:W-:Y:S02]  /*60f0*/  IADD3.X R3, PT, PT, RZ, R3, RZ, P0, !PT ;  /* 0x00000003ff037210 */ /* 0x000fe400007fe4ff */
[----:B------:R-:W-:-:S04]  /*6100*/  ISETP.GE.U32.AND P0, PT, R8, UR14, PT ;  /* 0x0000000e08007c0c */ /* 0x000fc8000bf06070 */
[----:B------:R-:W-:-:S13]  /*6110*/  ISETP.GE.AND.EX P0, PT, R3, UR7, PT, P0 ;  /* 0x0000000703007c0c */ /* 0x000fda000bf06300 */
[----:B0-----:R-:W-:Y:S05]  /*6120*/  @!P0 BRA `(.L_x_1649) ;  /* 0xffffffe8003c8947 */ /* 0x001fea000383ffff */
[----:B------:R-:W-:Y:S05]  /*6130*/  EXIT ;  /* 0x000000000000794d */ /* 0x000fea0003800000 */
.L_x_1650:
        /* <DEDUP_REMOVED lines=12> */
.L_x_1786:


//--------------------- .nv.shared._ZN2at6native51_GLOBAL__N__2c613397_18_DepthwiseConv2d_cu_9959487035conv_depthwise2d_grad_weight_kernelIN3c108BFloat16EjEEvNS_27GenericPackedTensorAccessorIKT_Lm4ENS_16DefaultPtrTraitsEiEES9_NS5_IS6_Lm4ES8_iEEiiiiiiiiiiiiiiii --------------------------
	.section	.nv.shared._ZN2at6native51_GLOBAL__N__2c613397_18_DepthwiseConv2d_cu_9959487035conv_depthwise2d_grad_weight_kernelIN3c108BFloat16EjEEvNS_27GenericPackedTensorAccessorIKT_Lm4ENS_16DefaultPtrTraitsEiEES9_NS5_IS6_Lm4ES8_iEEiiiiiiiiiiiiiiii,"aw",@nobits
	.sectionflags	@""
	.align	16
	.zero		1024


//--------------------- .nv.shared.reserved.0     --------------------------
	.section	.nv.shared.reserved.0,"aw",@nobits
	.weak		__nv_reservedSMEM_offset_0_alias
	.size		__nv_reservedSMEM_offset_0_alias, 0, 64
	.other		__nv_reservedSMEM_offset_0_alias,@"STO_CUDA_RESERVED_SHARED STV_DEFAULT"
__nv_reservedSMEM_offset_0_alias:
	.zero		0
	.zero		64


//--------------------- .nv.global                --------------------------
	.section	.nv.global,"aw",@nobits
.nv.global:
	.type		_ZN49_INTERNAL_2c613397_18_DepthwiseConv2d_cu_995948704cuda3std3__48in_placeE,@object
	.size		_ZN49_INTERNAL_2c613397_18_DepthwiseConv2d_cu_995948704cuda3std3__48in_placeE,(_ZN49_INTERNAL_2c613397_18_DepthwiseConv2d_cu_995948704cuda3std6ranges3__45__cpo8distanceE - _ZN49_INTERNAL_2c613397_18_DepthwiseConv2d_cu_995948704cuda3std3__48in_placeE)
_ZN49_INTERNAL_2c613397_18_DepthwiseConv2d_cu_995948704cuda3std3__48in_placeE:
	.zero		1
	.type		_ZN49_INTERNAL_2c613397_18_DepthwiseConv2d_cu_995948704cuda3std6ranges3__45__cpo8distanceE,@object
	.size		_ZN49_INTERNAL_2c613397_18_DepthwiseConv2d_cu_995948704cuda3std6ranges3__45__cpo8distanceE,(_ZN49_INTERNAL_2c613397_18_DepthwiseConv2d_cu_995948704cuda3std3__45__cpo6cbeginE - _ZN49_INTERNAL_2c613397_18_DepthwiseConv2d_cu_995948704cuda3std6ranges3__45__cpo8distanceE)
_ZN49_INTERNAL_2c613397_18_DepthwiseConv2d_cu_995948704cuda3std6ranges3__45__cpo8distanceE:
	.zero		1
	.type		_ZN49_INTERNAL_2c613397_18_DepthwiseConv2d_cu_995948704cuda3std3__45__cpo6cbeginE,@object
	.size		_ZN49_INTERNAL_2c613397_18_DepthwiseConv2d_cu_995948704cuda3std3__45__cpo6cbeginE,(_ZN49_INTERNAL_2c613397_18_DepthwiseConv2d_cu_995948704cuda3std6ranges3__45__cpo7advanceE - _ZN49_INTERNAL_2c613397_18_DepthwiseConv2d_cu_995948704cuda3std3__45__cpo6cbeginE)
_ZN49_INTERNAL_2c613397_18_DepthwiseConv2d_cu_995948704cuda3std3__45__cpo6cbeginE:
	.zero		1
	.type		_ZN49_INTERNAL_2c613397_18_DepthwiseConv2d_cu_995948704cuda3std6ranges3__45__cpo7advanceE,@object
	.size		_ZN49_INTERNAL_2c613397_18_DepthwiseConv2d_cu_995948704cuda3std6ranges3__45__cpo7advanceE,(_ZN49_INTERNAL_2c613397_18_DepthwiseConv2d_cu_995948704cuda3std3__45__cpo7crbeginE - _ZN49_INTERNAL_2c613397_18_DepthwiseConv2d_cu_995948704cuda3std6ranges3__45__cpo7advanceE)
_ZN49_INTERNAL_2c613397_18_DepthwiseConv2d_cu_995948704cuda3std6ranges3__45__cpo7advanceE:
	.zero		1
	.type		_ZN49_INTERNAL_2c613397_18_DepthwiseConv2d_cu_995948704cuda3std3__45__cpo7crbeginE,@object
	.size		_ZN49_INTERNAL_2c613397_18_DepthwiseConv2d_cu_995948704cuda3std3__45__cpo7crbeginE,(_ZN49_INTERNAL_2c613397_18_DepthwiseConv2d_cu_995948704cuda3std6ranges3__45__cpo4dataE - _ZN49_INTERNAL_2c613397_18_DepthwiseConv2d_cu_995948704cuda3std3__45__cpo7crbeginE)
_ZN49_INTERNAL_2c613397_18_DepthwiseConv2d_cu_995948704cuda3std3__45__cpo7crbeginE:
	.zero		1
	.type		_ZN49_INTERNAL_2c613397_18_DepthwiseConv2d_cu_995948704cuda3std6ranges3__45__cpo4dataE,@object
	.size		_ZN49_INTERNAL_2c613397_18_DepthwiseConv2d_cu_995948704cuda3std6ranges3__45__cpo4dataE,(_ZN49_INTERNAL_2c613397_18_DepthwiseConv2d_cu_995948704cuda3std6ranges3__45__cpo5beginE - _ZN49_INTERNAL_2c613397_18_DepthwiseConv2d_cu_995948704cuda3std6ranges3__45__cpo4dataE)
_ZN49_INTERNAL_2c613397_18_DepthwiseConv2d_cu_995948704cuda3std6ranges3__45__cpo4dataE:
	.zero		1
	.type		_ZN49_INTERNAL_2c613397_18_DepthwiseConv2d_cu_995948704cuda3std6ranges3__45__cpo5beginE,@object
	.size		_ZN49_INTERNAL_2c613397_18_DepthwiseConv2d_cu_995948704cuda3std6ranges3__45__cpo5beginE,(_ZN49_INTERNAL_2c613397_18_DepthwiseConv2d_cu_995948704cuda3std3__451_GLOBAL__N__2c613397_18_DepthwiseConv2d_cu_995948706ignoreE - _ZN49_INTERNAL_2c613397_18_DepthwiseConv2d_cu_995948704cuda3std6ranges3__45__cpo5beginE)
_ZN49_INTERNAL_2c613397_18_DepthwiseConv2d_cu_995948704cuda3std6ranges3__45__cpo5beginE:
	.zero		1
	.type		_ZN49_INTERNAL_2c613397_18_DepthwiseConv2d_cu_995948704cuda3std3__451_GLOBAL__N__2c613397_18_DepthwiseConv2d_cu_995948706ignoreE,@object
	.size		_ZN49_INTERNAL_2c613397_18_DepthwiseConv2d_cu_995948704cuda3std3__451_GLOBAL__N__2c613397_18_DepthwiseConv2d_cu_995948706ignoreE,(_ZN49_INTERNAL_2c613397_18_DepthwiseConv2d_cu_995948704cuda3std6ranges3__45__cpo4sizeE - _ZN49_INTERNAL_2c613397_18_DepthwiseConv2d_cu_995948704cuda3std3__451_GLOBAL__N__2c613397_18_DepthwiseConv2d_cu_995948706ignoreE)
_ZN49_INTERNAL_2c613397_18_DepthwiseConv2d_cu_995948704cuda3std3__451_GLOBAL__N__2c613397_18_DepthwiseConv2d_cu_995948706ignoreE:
	.zero		1
	.type		_ZN49_INTERNAL_2c613397_18_DepthwiseConv2d_cu_995948704cuda3std6ranges3__45__cpo4sizeE,@object
	.size		_ZN49_INTERNAL_2c613397_18_DepthwiseConv2d_cu_995948704cuda3std6ranges3__45__cpo4sizeE,(_ZN49_INTERNAL_2c613397_18_DepthwiseConv2d_cu_995948704cuda3std3__45__cpo5beginE - _ZN49_INTERNAL_2c613397_18_DepthwiseConv2d_cu_995948704cuda3std6ranges3__45__cpo4sizeE)
_ZN49_INTERNAL_2c613397_18_DepthwiseConv2d_cu_995948704cuda3std6ranges3__45__cpo4sizeE:
	.zero		1
	.type		_ZN49_INTERNAL_2c613397_18_DepthwiseConv2d_cu_995948704cuda3std3__45__cpo5beginE,@object
	.size		_ZN49_INTERNAL_2c613397_18_DepthwiseConv2d_cu_995948704cuda3std3__45__cpo5beginE,(_ZN49_INTERNAL_2c613397_18_DepthwiseConv2d_cu_995948704cuda3std6ranges3__45__cpo6cbeginE - _ZN49_INTERNAL_2c613397_18_DepthwiseConv2d_cu_995948704cuda3std3__45__cpo5beginE)
_ZN49_INTERNAL_2c613397_18_DepthwiseConv2d_cu_995948704cuda3std3__45__cpo5beginE:
	.zero		1
	.type		_ZN49_INTERNAL_2c613397_18_DepthwiseConv2d_cu_995948704cuda3std6ranges3__45__cpo6cbeginE,@object
	.size		_ZN49_INTERNAL_2c613397_18_DepthwiseConv2d_cu_995948704cuda3std6ranges3__45__cpo6cbeginE,(_ZN49_INTERNAL_2c613397_18_DepthwiseConv2d_cu_995948704cuda3std3__45__cpo6rbeginE - _ZN49_INTERNAL_2c613397_18_DepthwiseConv2d_cu_995948704cuda3std6ranges3__45__cpo6cbeginE)
_ZN49_INTERNAL_2c613397_18_DepthwiseConv2d_cu_995948704cuda3std6ranges3__45__cpo6cbeginE:
	.zero		1
	.type		_ZN49_INTERNAL_2c613397_18_DepthwiseConv2d_cu_995948704cuda3std3__45__cpo6rbeginE,@object
	.size		_ZN49_INTERNAL_2c613397_18_DepthwiseConv2d_cu_995948704cuda3std3__45__cpo6rbeginE,(_ZN49_INTERNAL_2c613397_18_DepthwiseConv2d_cu_995948704cuda3std6ranges3__45__cpo4nextE - _ZN49_INTERNAL_2c613397_18_DepthwiseConv2d_cu_995948704cuda3std3__45__cpo6rbeginE)
_ZN49_INTERNAL_2c613397_18_DepthwiseConv2d_cu_995948704cuda3std3__45__cpo6rbeginE:
	.zero		1
	.type		_ZN49_INTERNAL_2c613397_18_DepthwiseConv2d_cu_995948704cuda3std6ranges3__45__cpo4nextE,@object
	.size		_ZN49_INTERNAL_2c613397_18_DepthwiseConv2d_cu_995948704cuda3std6ranges3__45__cpo4nextE,(_ZN49_INTERNAL_2c613397_18_DepthwiseConv2d_cu_995948704cuda3std6ranges3__45__cpo4swapE - _ZN49_INTERNAL_2c613397_18_DepthwiseConv2d_cu_995948704cuda3std6ranges3__45__cpo4nextE)
_ZN49_INTERNAL_2c613397_18_DepthwiseConv2d_cu_995948704cuda3std6ranges3__45__cpo4nextE:
	.zero		1
	.type		_ZN49_INTERNAL_2c613397_18_DepthwiseConv2d_cu_995948704cuda3std6ranges3__45__cpo4swapE,@object
	.size		_ZN49_INTERNAL_2c613397_18_DepthwiseConv2d_cu_995948704cuda3std6ranges3__45__cpo4swapE,(_ZN49_INTERNAL_2c613397_18_DepthwiseConv2d_cu_995948704cuda3std3__420unreachable_sentinelE - _ZN49_INTERNAL_2c613397_18_DepthwiseConv2d_cu_995948704cuda3std6ranges3__45__cpo4swapE)
_ZN49_INTERNAL_2c613397_18_DepthwiseConv2d_cu_995948704cuda3std6ranges3__45__cpo4swapE:
	.zero		1
	.type		_ZN49_INTERNAL_2c613397_18_DepthwiseConv2d_cu_995948704cuda3std3__420unreachable_sentinelE,@object
	.size		_ZN49_INTERNAL_2c613397_18_DepthwiseConv2d_cu_995948704cuda3std3__420unreachable_sentinelE,(_ZN49_INTERNAL_2c613397_18_DepthwiseConv2d_cu_995948706thrust24THRUST_300001_SM_1030_NS6system6detail10sequential3seqE - _ZN49_INTERNAL_2c613397_18_DepthwiseConv2d_cu_995948704cuda3std3__420unreachable_sentinelE)
_ZN49_INTERNAL_2c613397_18_DepthwiseConv2d_cu_995948704cuda3std3__420unreachable_sentinelE:
	.zero		1
	.type		_ZN49_INTERNAL_2c613397_18_DepthwiseConv2d_cu_995948706thrust24THRUST_300001_SM_1030_NS6system6detail10sequential3seqE,@object
	.size		_ZN49_INTERNAL_2c613397_18_DepthwiseConv2d_cu_995948706thrust24THRUST_300001_SM_1030_NS6system6detail10sequential3seqE,(_ZN49_INTERNAL_2c613397_18_DepthwiseConv2d_cu_995948704cuda3std3__45__cpo4cendE - _ZN49_INTERNAL_2c613397_18_DepthwiseConv2d_cu_995948706thrust24THRUST_300001_SM_1030_NS6system6detail10sequential3seqE)
_ZN49_INTERNAL_2c613397_18_DepthwiseConv2d_cu_995948706thrust24THRUST_300001_SM_1030_NS6system6detail10sequential3seqE:
	.zero		1
	.type		_ZN49_INTERNAL_2c613397_18_DepthwiseConv2d_cu_995948704cuda3std3__45__cpo4cendE,@object
	.size		_ZN49_INTERNAL_2c613397_18_DepthwiseConv2d_cu_995948704cuda3std3__45__cpo4cendE,(_ZN49_INTERNAL_2c613397_18_DepthwiseConv2d_cu_995948704cuda3std6ranges3__45__cpo9iter_swapE - _ZN49_INTERNAL_2c613397_18_DepthwiseConv2d_cu_995948704cuda3std3__45__cpo4cendE)
_ZN49_INTERNAL_2c613397_18_DepthwiseConv2d_cu_995948704cuda3std3__45__cpo4cendE:
	.zero		1
	.type		_ZN49_INTERNAL_2c613397_18_DepthwiseConv2d_cu_995948704cuda3std6ranges3__45__cpo9iter_swapE,@object
	.size		_ZN49_INTERNAL_2c613397_18_DepthwiseConv2d_cu_995948704cuda3std6ranges3__45__cpo9iter_swapE,(_ZN49_INTERNAL_2c613397_18_DepthwiseConv2d_cu_995948704cuda3std3__45__cpo5crendE - _ZN49_INTERNAL_2c613397_18_DepthwiseConv2d_cu_995948704cuda3std6ranges3__45__cpo9iter_swapE)
_ZN49_INTERNAL_2c613397_18_DepthwiseConv2d_cu_995948704cuda3std6ranges3__45__cpo9iter_swapE:
	.zero		1
	.type		_ZN49_INTERNAL_2c613397_18_DepthwiseConv2d_cu_995948704cuda3std3__45__cpo5crendE,@object
	.size		_ZN49_INTERNAL_2c613397_18_DepthwiseConv2d_cu_995948704cuda3std3__45__cpo5crendE,(_ZN49_INTERNAL_2c613397_18_DepthwiseConv2d_cu_995948704cuda3std6ranges3__45__cpo5cdataE - _ZN49_INTERNAL_2c613397_18_DepthwiseConv2d_cu_995948704cuda3std3__45__cpo5crendE)
_ZN49_INTERNAL_2c613397_18_DepthwiseConv2d_cu_995948704cuda3std3__45__cpo5crendE:
	.zero		1
	.type		_ZN49_INTERNAL_2c613397_18_DepthwiseConv2d_cu_995948704cuda3std6ranges3__45__cpo5cdataE,@object
	.size		_ZN49_INTERNAL_2c613397_18_DepthwiseConv2d_cu_995948704cuda3std6ranges3__45__cpo5cdataE,(_ZN49_INTERNAL_2c613397_18_DepthwiseConv2d_cu_995948704cuda3std6ranges3__45__cpo3endE - _ZN49_INTERNAL_2c613397_18_DepthwiseConv2d_cu_995948704cuda3std6ranges3__45__cpo5cdataE)
_ZN49_INTERNAL_2c613397_18_DepthwiseConv2d_cu_995948704cuda3std6ranges3__45__cpo5cdataE:
	.zero		1
	.type		_ZN49_INTERNAL_2c613397_18_DepthwiseConv2d_cu_995948704cuda3std6ranges3__45__cpo3endE,@object
	.size		_ZN49_INTERNAL_2c613397_18_DepthwiseConv2d_cu_995948704cuda3std6ranges3__45__cpo3endE,(_ZN49_INTERNAL_2c613397_18_DepthwiseConv2d_cu_995948704cuda3std3__419piecewise_constructE - _ZN49_INTERNAL_2c613397_18_DepthwiseConv2d_cu_995948704cuda3std6ranges3__45__cpo3endE)
_ZN49_INTERNAL_2c613397_18_DepthwiseConv2d_cu_995948704cuda3std6ranges3__45__cpo3endE:
	.zero		1
	.type		_ZN49_INTERNAL_2c613397_18_DepthwiseConv2d_cu_995948704cuda3std3__419piecewise_constructE,@object
	.size		_ZN49_INTERNAL_2c613397_18_DepthwiseConv2d_cu_995948704cuda3std3__419piecewise_constructE,(_ZN49_INTERNAL_2c613397_18_DepthwiseConv2d_cu_995948704cuda3std6ranges3__45__cpo5ssizeE - _ZN49_INTERNAL_2c613397_18_DepthwiseConv2d_cu_995948704cuda3std3__419piecewise_constructE)
_ZN49_INTERNAL_2c613397_18_DepthwiseConv2d_cu_995948704cuda3std3__419piecewise_constructE:
	.zero		1
	.type		_ZN49_INTERNAL_2c613397_18_DepthwiseConv2d_cu_995948704cuda3std6ranges3__45__cpo5ssizeE,@object
	.size		_ZN49_INTERNAL_2c613397_18_DepthwiseConv2d_cu_995948704cuda3std6ranges3__45__cpo5ssizeE,(_ZN49_INTERNAL_2c613397_18_DepthwiseConv2d_cu_995948704cuda3std3__45__cpo3endE - _ZN49_INTERNAL_2c613397_18_DepthwiseConv2d_cu_995948704cuda3std6ranges3__45__cpo5ssizeE)
_ZN49_INTERNAL_2c613397_18_DepthwiseConv2d_cu_995948704cuda3std6ranges3__45__cpo5ssizeE:
	.zero		1
	.type		_ZN49_INTERNAL_2c613397_18_DepthwiseConv2d_cu_995948704cuda3std3__45__cpo3endE,@object
	.size		_ZN49_INTERNAL_2c613397_18_DepthwiseConv2d_cu_995948704cuda3std3__45__cpo3endE,(_ZN49_INTERNAL_2c613397_18_DepthwiseConv2d_cu_995948704cuda3std6ranges3__45__cpo4cendE - _ZN49_INTERNAL_2c613397_18_DepthwiseConv2d_cu_995948704cuda3std3__45__cpo3endE)
_ZN49_INTERNAL_2c613397_18_DepthwiseConv2d_cu_995948704cuda3std3__45__cpo3endE:
	.zero		1
	.type		_ZN49_INTERNAL_2c613397_18_DepthwiseConv2d_cu_995948704cuda3std6ranges3__45__cpo4cendE,@object
	.size		_ZN49_INTERNAL_2c613397_18_DepthwiseConv2d_cu_995948704cuda3std6ranges3__45__cpo4cendE,(_ZN49_INTERNAL_2c613397_18_DepthwiseConv2d_cu_995948704cuda3std3__45__cpo4rendE - _ZN49_INTERNAL_2c613397_18_DepthwiseConv2d_cu_995948704cuda3std6ranges3__45__cpo4cendE)
_ZN49_INTERNAL_2c613397_18_DepthwiseConv2d_cu_995948704cuda3std6ranges3__45__cpo4cendE:
	.zero		1
	.type		_ZN49_INTERNAL_2c613397_18_DepthwiseConv2d_cu_995948704cuda3std3__45__cpo4rendE,@object
	.size		_ZN49_INTERNAL_2c613397_18_DepthwiseConv2d_cu_995948704cuda3std3__45__cpo4rendE,(_ZN49_INTERNAL_2c613397_18_DepthwiseConv2d_cu_995948704cuda3std6ranges3__45__cpo4prevE - _ZN49_INTERNAL_2c613397_18_DepthwiseConv2d_cu_995948704cuda3std3__45__cpo4rendE)
_ZN49_INTERNAL_2c613397_18_DepthwiseConv2d_cu_995948704cuda3std3__45__cpo4rendE:
	.zero		1
	.type		_ZN49_INTERNAL_2c613397_18_DepthwiseConv2d_cu_995948704cuda3std6ranges3__45__cpo4prevE,@object
	.size		_ZN49_INTERNAL_2c613397_18_DepthwiseConv2d_cu_995948704cuda3std6ranges3__45__cpo4prevE,(_ZN49_INTERNAL_2c613397_18_DepthwiseConv2d_cu_995948704cuda3std6ranges3__45__cpo9iter_moveE - _ZN49_INTERNAL_2c613397_18_DepthwiseConv2d_cu_995948704cuda3std6ranges3__45__cpo4prevE)
_ZN49_INTERNAL_2c613397_18_DepthwiseConv2d_cu_995948704cuda3std6ranges3__45__cpo4prevE:
	.zero		1
	.type		_ZN49_INTERNAL_2c613397_18_DepthwiseConv2d_cu_995948704cuda3std6ranges3__45__cpo9iter_moveE,@object
	.size		_ZN49_INTERNAL_2c613397_18_DepthwiseConv2d_cu_995948704cuda3std6ranges3__45__cpo9iter_moveE,(.L_13 - _ZN49_INTERNAL_2c613397_18_DepthwiseConv2d_cu_995948704cuda3std6ranges3__45__cpo9iter_moveE)
_ZN49_INTERNAL_2c613397_18_DepthwiseConv2d_cu_995948704cuda3std6ranges3__45__cpo9iter_moveE:
	.zero		1
.L_13:


//--------------------- .nv.shared._ZN2at6native51_GLOBAL__N__2c613397_18_DepthwiseConv2d_cu_9959487035conv_depthwise2d_grad_weight_kernelIN3c104HalfEjEEvNS_27GenericPackedTensorAccessorIKT_Lm4ENS_16DefaultPtrTraitsEiEES9_NS5_IS6_Lm4ES8_iEEiiiiiiiiiiiiiiii --------------------------
	.section	.nv.shared._ZN2at6native51_GLOBAL__N__2c613397_18_DepthwiseConv2d_cu_9959487035conv_depthwise2d_grad_weight_kernelIN3c104HalfEjEEvNS_27GenericPackedTensorAccessorIKT_Lm4ENS_16DefaultPtrTraitsEiEES9_NS5_IS6_Lm4ES8_iEEiiiiiiiiiiiiiiii,"aw",@nobits
	.sectionflags	@""
	.align	16
	.zero		1024


//--------------------- .nv.shared._ZN2at6native51_GLOBAL__N__2c613397_18_DepthwiseConv2d_cu_9959487035conv_depthwise2d_grad_weight_kernelIfjEEvNS_27GenericPackedTensorAccessorIKT_Lm4ENS_16DefaultPtrTraitsEiEES7_NS3_IS4_Lm4ES6_iEEiiiiiiiiiiiiiiii --------------------------
	.section	.nv.shared._ZN2at6native51_GLOBAL__N__2c613397_18_DepthwiseConv2d_cu_9959487035conv_depthwise2d_grad_weight_kernelIfjEEvNS_27GenericPackedTensorAccessorIKT_Lm4ENS_16DefaultPtrTraitsEiEES7_NS3_IS4_Lm4ES6_iEEiiiiiiiiiiiiiiii,"aw",@nobits
	.sectionflags	@""
	.align	16
	.zero		1024


//--------------------- .nv.shared._ZN2at6native51_GLOBAL__N__2c613397_18_DepthwiseConv2d_cu_9959487035conv_depthwise2d_grad_weight_kernelIdjEEvNS_27GenericPackedTensorAccessorIKT_Lm4ENS_16DefaultPtrTraitsEiEES7_NS3_IS4_Lm4ES6_iEEiiiiiiiiiiiiiiii --------------------------
	.section	.nv.shared._ZN2at6native51_GLOBAL__N__2c613397_18_DepthwiseConv2d_cu_9959487035conv_depthwise2d_grad_weight_kernelIdjEEvNS_27GenericPackedTensorAccessorIKT_Lm4ENS_16DefaultPtrTraitsEiEES7_NS3_IS4_Lm4ES6_iEEiiiiiiiiiiiiiiii,"aw",@nobits
	.sectionflags	@""
	.align	16
	.zero		1024


//--------------------- .nv.shared._ZN2at6native51_GLOBAL__N__2c613397_18_DepthwiseConv2d_cu_9959487032conv_depthwise2d_backward_kernelILi0ELi0EN3c108BFloat16EiEEvNS_27GenericPackedTensorAccessorIKT1_Lm4ENS_16DefaultPtrTraitsEiEENS5_IS6_Lm4ES8_iEES9_T2_iiiiiiiiiiiiiii --------------------------
	.section	.nv.shared._ZN2at6native51_GLOBAL__N__2c613397_18_DepthwiseConv2d_cu_9959487032conv_depthwise2d_backward_kernelILi0ELi0EN3c108BFloat16EiEEvNS_27GenericPackedTensorAccessorIKT1_Lm4ENS_16DefaultPtrTraitsEiEENS5_IS6_Lm4ES8_iEES9_T2_iiiiiiiiiiiiiii,"aw",@nobits
	.sectionflags	@""
	.align	16
	.zero		1024


//--------------------- .nv.shared._ZN2at6native51_GLOBAL__N__2c613397_18_DepthwiseConv2d_cu_9959487032conv_depthwise2d_backward_kernelILi0ELi2EN3c108BFloat16EiEEvNS_27GenericPackedTensorAccessorIKT1_Lm4ENS_16DefaultPtrTraitsEiEENS5_IS6_Lm4ES8_iEES9_T2_iiiiiiiiiiiiiii --------------------------
	.section	.nv.shared._ZN2at6native51_GLOBAL__N__2c613397_18_DepthwiseConv2d_cu_9959487032conv_depthwise2d_backward_kernelILi0ELi2EN3c108BFloat16EiEEvNS_27GenericPackedTensorAccessorIKT1_Lm4ENS_16DefaultPtrTraitsEiEENS5_IS6_Lm4ES8_iEES9_T2_iiiiiiiiiiiiiii,"aw",@nobits
	.sectionflags	@""
	.align	16
	.zero		1024


//--------------------- .nv.shared._ZN2at6native51_GLOBAL__N__2c613397_18_DepthwiseConv2d_cu_9959487032conv_depthwise2d_backward_kernelILi0ELi1EN3c108BFloat16EiEEvNS_27GenericPackedTensorAccessorIKT1_Lm4ENS_16DefaultPtrTraitsEiEENS5_IS6_Lm4ES8_iEES9_T2_iiiiiiiiiiiiiii --------------------------
	.section	.nv.shared._ZN2at6native51_GLOBAL__N__2c613397_18_DepthwiseConv2d_cu_9959487032conv_depthwise2d_backward_kernelILi0ELi1EN3c108BFloat16EiEEvNS_27GenericPackedTensorAccessorIKT1_Lm4ENS_16DefaultPtrTraitsEiEENS5_IS6_Lm4ES8_iEES9_T2_iiiiiiiiiiiiiii,"aw",@nobits
	.sectionflags	@""
	.align	16
	.zero		1024


//--------------------- .nv.shared._ZN2at6native51_GLOBAL__N__2c613397_18_DepthwiseConv2d_cu_9959487032conv_depthwise2d_backward_kernelILi1ELi0EN3c108BFloat16EiEEvNS_27GenericPackedTensorAccessorIKT1_Lm4ENS_16DefaultPtrTraitsEiEENS5_IS6_Lm4ES8_iEES9_T2_iiiiiiiiiiiiiii --------------------------
	.section	.nv.shared._ZN2at6native51_GLOBAL__N__2c613397_18_DepthwiseConv2d_cu_9959487032conv_depthwise2d_backward_kernelILi1ELi0EN3c108BFloat16EiEEvNS_27GenericPackedTensorAccessorIKT1_Lm4ENS_16DefaultPtrTraitsEiEENS5_IS6_Lm4ES8_iEES9_T2_iiiiiiiiiiiiiii,"aw",@nobits
	.sectionflags	@""
	.align	16
	.zero		1024


//--------------------- .nv.shared._ZN2at6native51_GLOBAL__N__2c613397_18_DepthwiseConv2d_cu_9959487032conv_depthwise2d_backward_kernelILi1ELi2EN3c108BFloat16EiEEvNS_27GenericPackedTensorAccessorIKT1_Lm4ENS_16DefaultPtrTraitsEiEENS5_IS6_Lm4ES8_iEES9_T2_iiiiiiiiiiiiiii --------------------------
	.section	.nv.shared._ZN2at6native51_GLOBAL__N__2c613397_18_DepthwiseConv2d_cu_9959487032conv_depthwise2d_backward_kernelILi1ELi2EN3c108BFloat16EiEEvNS_27GenericPackedTensorAccessorIKT1_Lm4ENS_16DefaultPtrTraitsEiEENS5_IS6_Lm4ES8_iEES9_T2_iiiiiiiiiiiiiii,"aw",@nobits
	.sectionflags	@""
	.align	16
	.zero		1024


//--------------------- .nv.shared._ZN2at6native51_GLOBAL__N__2c613397_18_DepthwiseConv2d_cu_9959487032conv_depthwise2d_backward_kernelILi1ELi1EN3c108BFloat16EiEEvNS_27GenericPackedTensorAccessorIKT1_Lm4ENS_16DefaultPtrTraitsEiEENS5_IS6_Lm4ES8_iEES9_T2_iiiiiiiiiiiiiii --------------------------
	.section	.nv.shared._ZN2at6native51_GLOBAL__N__2c613397_18_DepthwiseConv2d_cu_9959487032conv_depthwise2d_backward_kernelILi1ELi1EN3c108BFloat16EiEEvNS_27GenericPackedTensorAccessorIKT1_Lm4ENS_16DefaultPtrTraitsEiEENS5_IS6_Lm4ES8_iEES9_T2_iiiiiiiiiiiiiii,"aw",@nobits
	.sectionflags	@""
	.align	16
	.zero		1024


//--------------------- .nv.shared._ZN2at6native51_GLOBAL__N__2c613397_18_DepthwiseConv2d_cu_9959487032conv_depthwise2d_backward_kernelILi3ELi0EN3c108BFloat16EiEEvNS_27GenericPackedTensorAccessorIKT1_Lm4ENS_16DefaultPtrTraitsEiEENS5_IS6_Lm4ES8_iEES9_T2_iiiiiiiiiiiiiii --------------------------
	.section	.nv.shared._ZN2at6native51_GLOBAL__N__2c613397_18_DepthwiseConv2d_cu_9959487032conv_depthwise2d_backward_kernelILi3ELi0EN3c108BFloat16EiEEvNS_27GenericPackedTensorAccessorIKT1_Lm4ENS_16DefaultPtrTraitsEiEENS5_IS6_Lm4ES8_iEES9_T2_iiiiiiiiiiiiiii,"aw",@nobits
	.sectionflags	@""
	.align	16
	.zero		1024


//--------------------- .nv.shared._ZN2at6native51_GLOBAL__N__2c613397_18_DepthwiseConv2d_cu_9959487032conv_depthwise2d_backward_kernelILi3ELi2EN3c108BFloat16EiEEvNS_27GenericPackedTensorAccessorIKT1_Lm4ENS_16DefaultPtrTraitsEiEENS5_IS6_Lm4ES8_iEES9_T2_iiiiiiiiiiiiiii --------------------------
	.section	.nv.shared._ZN2at6native51_GLOBAL__N__2c613397_18_DepthwiseConv2d_cu_9959487032conv_depthwise2d_backward_kernelILi3ELi2EN3c108BFloat16EiEEvNS_27GenericPackedTensorAccessorIKT1_Lm4ENS_16DefaultPtrTraitsEiEENS5_IS6_Lm4ES8_iEES9_T2_iiiiiiiiiiiiiii,"aw",@nobits
	.sectionflags	@""
	.align	16
	.zero		1024


//--------------------- .nv.shared._ZN2at6native51_GLOBAL__N__2c613397_18_DepthwiseConv2d_cu_9959487032conv_depthwise2d_backward_kernelILi3ELi1EN3c108BFloat16EiEEvNS_27GenericPackedTensorAccessorIKT1_Lm4ENS_16DefaultPtrTraitsEiEENS5_IS6_Lm4ES8_iEES9_T2_iiiiiiiiiiiiiii --------------------------
	.section	.nv.shared._ZN2at6native51_GLOBAL__N__2c613397_18_DepthwiseConv2d_cu_9959487032conv_depthwise2d_backward_kernelILi3ELi1EN3c108BFloat16EiEEvNS_27GenericPackedTensorAccessorIKT1_Lm4ENS_16DefaultPtrTraitsEiEENS5_IS6_Lm4ES8_iEES9_T2_iiiiiiiiiiiiiii,"aw",@nobits
	.sectionflags	@""
	.align	16
	.zero		1024


//--------------------- .nv.shared._ZN2at6native51_GLOBAL__N__2c613397_18_DepthwiseConv2d_cu_9959487032conv_depthwise2d_backward_kernelILi5ELi0EN3c108BFloat16EiEEvNS_27GenericPackedTensorAccessorIKT1_Lm4ENS_16DefaultPtrTraitsEiEENS5_IS6_Lm4ES8_iEES9_T2_iiiiiiiiiiiiiii --------------------------
	.section	.nv.shared._ZN2at6native51_GLOBAL__N__2c613397_18_DepthwiseConv2d_cu_9959487032conv_depthwise2d_backward_kernelILi5ELi0EN3c108BFloat16EiEEvNS_27GenericPackedTensorAccessorIKT1_Lm4ENS_16DefaultPtrTraitsEiEENS5_IS6_Lm4ES8_iEES9_T2_iiiiiiiiiiiiiii,"aw",@nobits
	.sectionflags	@""
	.align	16
	.zero		1024


//--------------------- .nv.shared._ZN2at6native51_GLOBAL__N__2c613397_18_DepthwiseConv2d_cu_9959487032conv_depthwise2d_backward_kernelILi5ELi2EN3c108BFloat16EiEEvNS_27GenericPackedTensorAccessorIKT1_Lm4ENS_16DefaultPtrTraitsEiEENS5_IS6_Lm4ES8_iEES9_T2_iiiiiiiiiiiiiii --------------------------
	.section	.nv.shared._ZN2at6native51_GLOBAL__N__2c613397_18_DepthwiseConv2d_cu_9959487032conv_depthwise2d_backward_kernelILi5ELi2EN3c108BFloat16EiEEvNS_27GenericPackedTensorAccessorIKT1_Lm4ENS_16DefaultPtrTraitsEiEENS5_IS6_Lm4ES8_iEES9_T2_iiiiiiiiiiiiiii,"aw",@nobits
	.sectionflags	@""
	.align	16
	.zero		1024


//--------------------- .nv.shared._ZN2at6native51_GLOBAL__N__2c613397_18_DepthwiseConv2d_cu_9959487032conv_depthwise2d_backward_kernelILi5ELi1EN3c108BFloat16EiEEvNS_27GenericPackedTensorAccessorIKT1_Lm4ENS_16DefaultPtrTraitsEiEENS5_IS6_Lm4ES8_iEES9_T2_iiiiiiiiiiiiiii --------------------------
	.section	.nv.shared._ZN2at6native51_GLOBAL__N__2c613397_18_DepthwiseConv2d_cu_9959487032conv_depthwise2d_backward_kernelILi5ELi1EN3c108BFloat16EiEEvNS_27GenericPackedTensorAccessorIKT1_Lm4ENS_16DefaultPtrTraitsEiEENS5_IS6_Lm4ES8_iEES9_T2_iiiiiiiiiiiiiii,"aw",@nobits
	.sectionflags	@""
	.align	16
	.zero		1024


//--------------------- .nv.shared._ZN2at6native51_GLOBAL__N__2c613397_18_DepthwiseConv2d_cu_9959487032conv_depthwise2d_backward_kernelILi0ELi0EN3c104HalfEiEEvNS_27GenericPackedTensorAccessorIKT1_Lm4ENS_16DefaultPtrTraitsEiEENS5_IS6_Lm4ES8_iEES9_T2_iiiiiiiiiiiiiii --------------------------
	.section	.nv.shared._ZN2at6native51_GLOBAL__N__2c613397_18_DepthwiseConv2d_cu_9959487032conv_depthwise2d_backward_kernelILi0ELi0EN3c104HalfEiEEvNS_27GenericPackedTensorAccessorIKT1_Lm4ENS_16DefaultPtrTraitsEiEENS5_IS6_Lm4ES8_iEES9_T2_iiiiiiiiiiiiiii,"aw",@nobits
	.sectionflags	@""
	.align	16
	.zero		1024


//--------------------- .nv.shared._ZN2at6native51_GLOBAL__N__2c613397_18_DepthwiseConv2d_cu_9959487032conv_depthwise2d_backward_kernelILi0ELi2EN3c104HalfEiEEvNS_27GenericPackedTensorAccessorIKT1_Lm4ENS_16DefaultPtrTraitsEiEENS5_IS6_Lm4ES8_iEES9_T2_iiiiiiiiiiiiiii --------------------------
	.section	.nv.shared._ZN2at6native51_GLOBAL__N__2c613397_18_DepthwiseConv2d_cu_9959487032conv_depthwise2d_backward_kernelILi0ELi2EN3c104HalfEiEEvNS_27GenericPackedTensorAccessorIKT1_Lm4ENS_16DefaultPtrTraitsEiEENS5_IS6_Lm4ES8_iEES9_T2_iiiiiiiiiiiiiii,"aw",@nobits
	.sectionflags	@""
	.align	16
	.zero		1024


//--------------------- .nv.shared._ZN2at6native51_GLOBAL__N__2c613397_18_DepthwiseConv2d_cu_9959487032conv_depthwise2d_backward_kernelILi0ELi1EN3c104HalfEiEEvNS_27GenericPackedTensorAccessorIKT1_Lm4ENS_16DefaultPtrTraitsEiEENS5_IS6_Lm4ES8_iEES9_T2_iiiiiiiiiiiiiii --------------------------
	.section	.nv.shared._ZN2at6native51_GLOBAL__N__2c613397_18_DepthwiseConv2d_cu_9959487032conv_depthwise2d_backward_kernelILi0ELi1EN3c104HalfEiEEvNS_27GenericPackedTensorAccessorIKT1_Lm4ENS_16DefaultPtrTraitsEiEENS5_IS6_Lm4ES8_iEES9_T2_iiiiiiiiiiiiiii,"aw",@nobits
	.sectionflags	@""
	.align	16
	.zero		1024


//--------------------- .nv.shared._ZN2at6native51_GLOBAL__N__2c613397_18_DepthwiseConv2d_cu_9959487032conv_depthwise2d_backward_kernelILi1ELi0EN3c104HalfEiEEvNS_27GenericPackedTensorAccessorIKT1_Lm4ENS_16DefaultPtrTraitsEiEENS5_IS6_Lm4ES8_iEES9_T2_iiiiiiiiiiiiiii --------------------------
	.section	.nv.shared._ZN2at6native51_GLOBAL__N__2c613397_18_DepthwiseConv2d_cu_9959487032conv_depthwise2d_backward_kernelILi1ELi0EN3c104HalfEiEEvNS_27GenericPackedTensorAccessorIKT1_Lm4ENS_16DefaultPtrTraitsEiEENS5_IS6_Lm4ES8_iEES9_T2_iiiiiiiiiiiiiii,"aw",@nobits
	.sectionflags	@""
	.align	16
	.zero		1024


//--------------------- .nv.shared._ZN2at6native51_GLOBAL__N__2c613397_18_DepthwiseConv2d_cu_9959487032conv_depthwise2d_backward_kernelILi1ELi2EN3c104HalfEiEEvNS_27GenericPackedTensorAccessorIKT1_Lm4ENS_16DefaultPtrTraitsEiEENS5_IS6_Lm4ES8_iEES9_T2_iiiiiiiiiiiiiii --------------------------
	.section	.nv.shared._ZN2at6native51_GLOBAL__N__2c613397_18_DepthwiseConv2d_cu_9959487032conv_depthwise2d_backward_kernelILi1ELi2EN3c104HalfEiEEvNS_27GenericPackedTensorAccessorIKT1_Lm4ENS_16DefaultPtrTraitsEiEENS5_IS6_Lm4ES8_iEES9_T2_iiiiiiiiiiiiiii,"aw",@nobits
	.sectionflags	@""
	.align	16
	.zero		1024


//--------------------- .nv.shared._ZN2at6native51_GLOBAL__N__2c613397_18_DepthwiseConv2d_cu_9959487032conv_depthwise2d_backward_kernelILi1ELi1EN3c104HalfEiEEvNS_27GenericPackedTensorAccessorIKT1_Lm4ENS_16DefaultPtrTraitsEiEENS5_IS6_Lm4ES8_iEES9_T2_iiiiiiiiiiiiiii --------------------------
	.section	.nv.shared._ZN2at6native51_GLOBAL__N__2c613397_18_DepthwiseConv2d_cu_9959487032conv_depthwise2d_backward_kernelILi1ELi1EN3c104HalfEiEEvNS_27GenericPackedTensorAccessorIKT1_Lm4ENS_16DefaultPtrTraitsEiEENS5_IS6_Lm4ES8_iEES9_T2_iiiiiiiiiiiiiii,"aw",@nobits
	.sectionflags	@""
	.align	16
	.zero		1024


//--------------------- .nv.shared._ZN2at6native51_GLOBAL__N__2c613397_18_DepthwiseConv2d_cu_9959487032conv_depthwise2d_backward_kernelILi3ELi0EN3c104HalfEiEEvNS_27GenericPackedTensorAccessorIKT1_Lm4ENS_16DefaultPtrTraitsEiEENS5_IS6_Lm4ES8_iEES9_T2_iiiiiiiiiiiiiii --------------------------
	.section	.nv.shared._ZN2at6native51_GLOBAL__N__2c613397_18_DepthwiseConv2d_cu_9959487032conv_depthwise2d_backward_kernelILi3ELi0EN3c104HalfEiEEvNS_27GenericPackedTensorAccessorIKT1_Lm4ENS_16DefaultPtrTraitsEiEENS5_IS6_Lm4ES8_iEES9_T2_iiiiiiiiiiiiiii,"aw",@nobits
	.sectionflags	@""
	.align	16
	.zero		1024


//--------------------- .nv.shared._ZN2at6native51_GLOBAL__N__2c613397_18_DepthwiseConv2d_cu_9959487032conv_depthwise2d_backward_kernelILi3ELi2EN3c104HalfEiEEvNS_27GenericPackedTensorAccessorIKT1_Lm4ENS_16DefaultPtrTraitsEiEENS5_IS6_Lm4ES8_iEES9_T2_iiiiiiiiiiiiiii --------------------------
	.section	.nv.shared._ZN2at6native51_GLOBAL__N__2c613397_18_DepthwiseConv2d_cu_9959487032conv_depthwise2d_backward_kernelILi3ELi2EN3c104HalfEiEEvNS_27GenericPackedTensorAccessorIKT1_Lm4ENS_16DefaultPtrTraitsEiEENS5_IS6_Lm4ES8_iEES9_T2_iiiiiiiiiiiiiii,"aw",@nobits
	.sectionflags	@""
	.align	16
	.zero		1024


//--------------------- .nv.shared._ZN2at6native51_GLOBAL__N__2c613397_18_DepthwiseConv2d_cu_9959487032conv_depthwise2d_backward_kernelILi3ELi1EN3c104HalfEiEEvNS_27GenericPackedTensorAccessorIKT1_Lm4ENS_16DefaultPtrTraitsEiEENS5_IS6_Lm4ES8_iEES9_T2_iiiiiiiiiiiiiii --------------------------
	.section	.nv.shared._ZN2at6native51_GLOBAL__N__2c613397_18_DepthwiseConv2d_cu_9959487032conv_depthwise2d_backward_kernelILi3ELi1EN3c104HalfEiEEvNS_27GenericPackedTensorAccessorIKT1_Lm4ENS_16DefaultPtrTraitsEiEENS5_IS6_Lm4ES8_iEES9_T2_iiiiiiiiiiiiiii,"aw",@nobits
	.sectionflags	@""
	.align	16
	.zero		1024


//--------------------- .nv.shared._ZN2at6native51_GLOBAL__N__2c613397_18_DepthwiseConv2d_cu_9959487032conv_depthwise2d_backward_kernelILi5ELi0EN3c104HalfEiEEvNS_27GenericPackedTensorAccessorIKT1_Lm4ENS_16DefaultPtrTraitsEiEENS5_IS6_Lm4ES8_iEES9_T2_iiiiiiiiiiiiiii --------------------------
	.section	.nv.shared._ZN2at6native51_GLOBAL__N__2c613397_18_DepthwiseConv2d_cu_9959487032conv_depthwise2d_backward_kernelILi5ELi0EN3c104HalfEiEEvNS_27GenericPackedTensorAccessorIKT1_Lm4ENS_16DefaultPtrTraitsEiEENS5_IS6_Lm4ES8_iEES9_T2_iiiiiiiiiiiiiii,"aw",@nobits
	.sectionflags	@""
	.align	16
	.zero		1024


//--------------------- .nv.shared._ZN2at6native51_GLOBAL__N__2c613397_18_DepthwiseConv2d_cu_9959487032conv_depthwise2d_backward_kernelILi5ELi2EN3c104HalfEiEEvNS_27GenericPackedTensorAccessorIKT1_Lm4ENS_16DefaultPtrTraitsEiEENS5_IS6_Lm4ES8_iEES9_T2_iiiiiiiiiiiiiii --------------------------
	.section	.nv.shared._ZN2at6native51_GLOBAL__N__2c613397_18_DepthwiseConv2d_cu_9959487032conv_depthwise2d_backward_kernelILi5ELi2EN3c104HalfEiEEvNS_27GenericPackedTensorAccessorIKT1_Lm4ENS_16DefaultPtrTraitsEiEENS5_IS6_Lm4ES8_iEES9_T2_iiiiiiiiiiiiiii,"aw",@nobits
	.sectionflags	@""
	.align	16
	.zero		1024


//--------------------- .nv.shared._ZN2at6native51_GLOBAL__N__2c613397_18_DepthwiseConv2d_cu_9959487032conv_depthwise2d_backward_kernelILi5ELi1EN3c104HalfEiEEvNS_27GenericPackedTensorAccessorIKT1_Lm4ENS_16DefaultPtrTraitsEiEENS5_IS6_Lm4ES8_iEES9_T2_iiiiiiiiiiiiiii --------------------------
	.section	.nv.shared._ZN2at6native51_GLOBAL__N__2c613397_18_DepthwiseConv2d_cu_9959487032conv_depthwise2d_backward_kernelILi5ELi1EN3c104HalfEiEEvNS_27GenericPackedTensorAccessorIKT1_Lm4ENS_16DefaultPtrTraitsEiEENS5_IS6_Lm4ES8_iEES9_T2_iiiiiiiiiiiiiii,"aw",@nobits
	.sectionflags	@""
	.align	16
	.zero		1024


//--------------------- .nv.shared._ZN2at6native51_GLOBAL__N__2c613397_18_DepthwiseConv2d_cu_9959487032conv_depthwise2d_backward_kernelILi0ELi0EfiEEvNS_27GenericPackedTensorAccessorIKT1_Lm4ENS_16DefaultPtrTraitsEiEENS3_IS4_Lm4ES6_iEES7_T2_iiiiiiiiiiiiiii --------------------------
	.section	.nv.shared._ZN2at6native51_GLOBAL__N__2c613397_18_DepthwiseConv2d_cu_9959487032conv_depthwise2d_backward_kernelILi0ELi0EfiEEvNS_27GenericPackedTensorAccessorIKT1_Lm4ENS_16DefaultPtrTraitsEiEENS3_IS4_Lm4ES6_iEES7_T2_iiiiiiiiiiiiiii,"aw",@nobits
	.sectionflags	@""
	.align	16
	.zero		1024


//--------------------- .nv.shared._ZN2at6native51_GLOBAL__N__2c613397_18_DepthwiseConv2d_cu_9959487032conv_depthwise2d_backward_kernelILi0ELi2EfiEEvNS_27GenericPackedTensorAccessorIKT1_Lm4ENS_16DefaultPtrTraitsEiEENS3_IS4_Lm4ES6_iEES7_T2_iiiiiiiiiiiiiii --------------------------
	.section	.nv.shared._ZN2at6native51_GLOBAL__N__2c613397_18_DepthwiseConv2d_cu_9959487032conv_depthwise2d_backward_kernelILi0ELi2EfiEEvNS_27GenericPackedTensorAccessorIKT1_Lm4ENS_16DefaultPtrTraitsEiEENS3_IS4_Lm4ES6_iEES7_T2_iiiiiiiiiiiiiii,"aw",@nobits
	.sectionflags	@""
	.align	16
	.zero		1024


//--------------------- .nv.shared._ZN2at6native51_GLOBAL__N__2c613397_18_DepthwiseConv2d_cu_9959487032conv_depthwise2d_backward_kernelILi0ELi1EfiEEvNS_27GenericPackedTensorAccessorIKT1_Lm4ENS_16DefaultPtrTraitsEiEENS3_IS4_Lm4ES6_iEES7_T2_iiiiiiiiiiiiiii --------------------------
	.section	.nv.shared._ZN2at6native51_GLOBAL__N__2c613397_18_DepthwiseConv2d_cu_9959487032conv_depthwise2d_backward_kernelILi0ELi1EfiEEvNS_27GenericPackedTensorAccessorIKT1_Lm4ENS_16DefaultPtrTraitsEiEENS3_IS4_Lm4ES6_iEES7_T2_iiiiiiiiiiiiiii,"aw",@nobits
	.sectionflags	@""
	.align	16
	.zero		1024


//--------------------- .nv.shared._ZN2at6native51_GLOBAL__N__2c613397_18_DepthwiseConv2d_cu_9959487032conv_depthwise2d_backward_kernelILi1ELi0EfiEEvNS_27GenericPackedTensorAccessorIKT1_Lm4ENS_16DefaultPtrTraitsEiEENS3_IS4_Lm4ES6_iEES7_T2_iiiiiiiiiiiiiii --------------------------
	.section	.nv.shared._ZN2at6native51_GLOBAL__N__2c613397_18_DepthwiseConv2d_cu_9959487032conv_depthwise2d_backward_kernelILi1ELi0EfiEEvNS_27GenericPackedTensorAccessorIKT1_Lm4ENS_16DefaultPtrTraitsEiEENS3_IS4_Lm4ES6_iEES7_T2_iiiiiiiiiiiiiii,"aw",@nobits
	.sectionflags	@""
	.align	16
	.zero		1024


//--------------------- .nv.shared._ZN2at6native51_GLOBAL__N__2c613397_18_DepthwiseConv2d_cu_9959487032conv_depthwise2d_backward_kernelILi1ELi2EfiEEvNS_27GenericPackedTensorAccessorIKT1_Lm4ENS_16DefaultPtrTraitsEiEENS3_IS4_Lm4ES6_iEES7_T2_iiiiiiiiiiiiiii --------------------------
	.section	.nv.shared._ZN2at6native51_GLOBAL__N__2c613397_18_DepthwiseConv2d_cu_9959487032conv_depthwise2d_backward_kernelILi1ELi2EfiEEvNS_27GenericPackedTensorAccessorIKT1_Lm4ENS_16DefaultPtrTraitsEiEENS3_IS4_Lm4ES6_iEES7_T2_iiiiiiiiiiiiiii,"aw",@nobits
	.sectionflags	@""
	.align	16
	.zero		1024


//--------------------- .nv.shared._ZN2at6native51_GLOBAL__N__2c613397_18_DepthwiseConv2d_cu_9959487032conv_depthwise2d_backward_kernelILi1ELi1EfiEEvNS_27GenericPackedTensorAccessorIKT1_Lm4ENS_16DefaultPtrTraitsEiEENS3_IS4_Lm4ES6_iEES7_T2_iiiiiiiiiiiiiii --------------------------
	.section	.nv.shared._ZN2at6native51_GLOBAL__N__2c613397_18_DepthwiseConv2d_cu_9959487032conv_depthwise2d_backward_kernelILi1ELi1EfiEEvNS_27GenericPackedTensorAccessorIKT1_Lm4ENS_16DefaultPtrTraitsEiEENS3_IS4_Lm4ES6_iEES7_T2_iiiiiiiiiiiiiii,"aw",@nobits
	.sectionflags	@""
	.align	16
	.zero		1024


//--------------------- .nv.shared._ZN2at6native51_GLOBAL__N__2c613397_18_DepthwiseConv2d_cu_9959487032conv_depthwise2d_backward_kernelILi3ELi0EfiEEvNS_27GenericPackedTensorAccessorIKT1_Lm4ENS_16DefaultPtrTraitsEiEENS3_IS4_Lm4ES6_iEES7_T2_iiiiiiiiiiiiiii --------------------------
	.section	.nv.shared._ZN2at6native51_GLOBAL__N__2c613397_18_DepthwiseConv2d_cu_9959487032conv_depthwise2d_backward_kernelILi3ELi0EfiEEvNS_27GenericPackedTensorAccessorIKT1_Lm4ENS_16DefaultPtrTraitsEiEENS3_IS4_Lm4ES6_iEES7_T2_iiiiiiiiiiiiiii,"aw",@nobits
	.sectionflags	@""
	.align	16
	.zero		1024


//--------------------- .nv.shared._ZN2at6native51_GLOBAL__N__2c613397_18_DepthwiseConv2d_cu_9959487032conv_depthwise2d_backward_kernelILi3ELi2EfiEEvNS_27GenericPackedTensorAccessorIKT1_Lm4ENS_16DefaultPtrTraitsEiEENS3_IS4_Lm4ES6_iEES7_T2_iiiiiiiiiiiiiii --------------------------
	.section	.nv.shared._ZN2at6native51_GLOBAL__N__2c613397_18_DepthwiseConv2d_cu_9959487032conv_depthwise2d_backward_kernelILi3ELi2EfiEEvNS_27GenericPackedTensorAccessorIKT1_Lm4ENS_16DefaultPtrTraitsEiEENS3_IS4_Lm4ES6_iEES7_T2_iiiiiiiiiiiiiii,"aw",@nobits
	.sectionflags	@""
	.align	16
	.zero		1024


//--------------------- .nv.shared._ZN2at6native51_GLOBAL__N__2c613397_18_DepthwiseConv2d_cu_9959487032conv_depthwise2d_backward_kernelILi3ELi1EfiEEvNS_27GenericPackedTensorAccessorIKT1_Lm4ENS_16DefaultPtrTraitsEiEENS3_IS4_Lm4ES6_iEES7_T2_iiiiiiiiiiiiiii --------------------------
	.section	.nv.shared._ZN2at6native51_GLOBAL__N__2c613397_18_DepthwiseConv2d_cu_9959487032conv_depthwise2d_backward_kernelILi3ELi1EfiEEvNS_27GenericPackedTensorAccessorIKT1_Lm4ENS_16DefaultPtrTraitsEiEENS3_IS4_Lm4ES6_iEES7_T2_iiiiiiiiiiiiiii,"aw",@nobits
	.sectionflags	@""
	.align	16
	.zero		1024


//--------------------- .nv.shared._ZN2at6native51_GLOBAL__N__2c613397_18_DepthwiseConv2d_cu_9959487032conv_depthwise2d_backward_kernelILi5ELi0EfiEEvNS_27GenericPackedTensorAccessorIKT1_Lm4ENS_16DefaultPtrTraitsEiEENS3_IS4_Lm4ES6_iEES7_T2_iiiiiiiiiiiiiii --------------------------
	.section	.nv.shared._ZN2at6native51_GLOBAL__N__2c613397_18_DepthwiseConv2d_cu_9959487032conv_depthwise2d_backward_kernelILi5ELi0EfiEEvNS_27GenericPackedTensorAccessorIKT1_Lm4ENS_16DefaultPtrTraitsEiEENS3_IS4_Lm4ES6_iEES7_T2_iiiiiiiiiiiiiii,"aw",@nobits
	.sectionflags	@""
	.align	16
	.zero		1024


//--------------------- .nv.shared._ZN2at6native51_GLOBAL__N__2c613397_18_DepthwiseConv2d_cu_9959487032conv_depthwise2d_backward_kernelILi5ELi2EfiEEvNS_27GenericPackedTensorAccessorIKT1_Lm4ENS_16DefaultPtrTraitsEiEENS3_IS4_Lm4ES6_iEES7_T2_iiiiiiiiiiiiiii --------------------------
	.section	.nv.shared._ZN2at6native51_GLOBAL__N__2c613397_18_DepthwiseConv2d_cu_9959487032conv_depthwise2d_backward_kernelILi5ELi2EfiEEvNS_27GenericPackedTensorAccessorIKT1_Lm4ENS_16DefaultPtrTraitsEiEENS3_IS4_Lm4ES6_iEES7_T2_iiiiiiiiiiiiiii,"aw",@nobits
	.sectionflags	@""
	.align	16
	.zero		1024


//--------------------- .nv.shared._ZN2at6native51_GLOBAL__N__2c613397_18_DepthwiseConv2d_cu_9959487032conv_depthwise2d_backward_kernelILi5ELi1EfiEEvNS_27GenericPackedTensorAccessorIKT1_Lm4ENS_16DefaultPtrTraitsEiEENS3_IS4_Lm4ES6_iEES7_T2_iiiiiiiiiiiiiii --------------------------
	.section	.nv.shared._ZN2at6native51_GLOBAL__N__2c613397_18_DepthwiseConv2d_cu_9959487032conv_depthwise2d_backward_kernelILi5ELi1EfiEEvNS_27GenericPackedTensorAccessorIKT1_Lm4ENS_16DefaultPtrTraitsEiEENS3_IS4_Lm4ES6_iEES7_T2_iiiiiiiiiiiiiii,"aw",@nobits
	.sectionflags	@""
	.align	16
	.zero		1024


//--------------------- .nv.shared._ZN2at6native51_GLOBAL__N__2c613397_18_DepthwiseConv2d_cu_9959487032conv_depthwise2d_backward_kernelILi0ELi0EdiEEvNS_27GenericPackedTensorAccessorIKT1_Lm4ENS_16DefaultPtrTraitsEiEENS3_IS4_Lm4ES6_iEES7_T2_iiiiiiiiiiiiiii --------------------------
	.section	.nv.shared._ZN2at6native51_GLOBAL__N__2c613397_18_DepthwiseConv2d_cu_9959487032conv_depthwise2d_backward_kernelILi0ELi0EdiEEvNS_27GenericPackedTensorAccessorIKT1_Lm4ENS_16DefaultPtrTraitsEiEENS3_IS4_Lm4ES6_iEES7_T2_iiiiiiiiiiiiiii,"aw",@nobits
	.sectionflags	@""
	.align	16
	.zero		1024


//--------------------- .nv.shared._ZN2at6native51_GLOBAL__N__2c613397_18_DepthwiseConv2d_cu_9959487032conv_depthwise2d_backward_kernelILi0ELi2EdiEEvNS_27GenericPackedTensorAccessorIKT1_Lm4ENS_16DefaultPtrTraitsEiEENS3_IS4_Lm4ES6_iEES7_T2_iiiiiiiiiiiiiii --------------------------
	.section	.nv.shared._ZN2at6native51_GLOBAL__N__2c613397_18_DepthwiseConv2d_cu_9959487032conv_depthwise2d_backward_kernelILi0ELi2EdiEEvNS_27GenericPackedTensorAccessorIKT1_Lm4ENS_16DefaultPtrTraitsEiEENS3_IS4_Lm4ES6_iEES7_T2_iiiiiiiiiiiiiii,"aw",@nobits
	.sectionflags	@""
	.align	16
	.zero		1024


//--------------------- .nv.shared._ZN2at6native51_GLOBAL__N__2c613397_18_DepthwiseConv2d_cu_9959487032conv_depthwise2d_backward_kernelILi0ELi1EdiEEvNS_27GenericPackedTensorAccessorIKT1_Lm4ENS_16DefaultPtrTraitsEiEENS3_IS4_Lm4ES6_iEES7_T2_iiiiiiiiiiiiiii --------------------------
	.section	.nv.shared._ZN2at6native51_GLOBAL__N__2c613397_18_DepthwiseConv2d_cu_9959487032conv_depthwise2d_backward_kernelILi0ELi1EdiEEvNS_27GenericPackedTensorAccessorIKT1_Lm4ENS_16DefaultPtrTraitsEiEENS3_IS4_Lm4ES6_iEES7_T2_iiiiiiiiiiiiiii,"aw",@nobits
	.sectionflags	@""
	.align	16
	.zero		1024


//--------------------- .nv.shared._ZN2at6native51_GLOBAL__N__2c613397_18_DepthwiseConv2d_cu_9959487032conv_depthwise2d_backward_kernelILi1ELi0EdiEEvNS_27GenericPackedTensorAccessorIKT1_Lm4ENS_16DefaultPtrTraitsEiEENS3_IS4_Lm4ES6_iEES7_T2_iiiiiiiiiiiiiii --------------------------
	.section	.nv.shared._ZN2at6native51_GLOBAL__N__2c613397_18_DepthwiseConv2d_cu_9959487032conv_depthwise2d_backward_kernelILi1ELi0EdiEEvNS_27GenericPackedTensorAccessorIKT1_Lm4ENS_16DefaultPtrTraitsEiEENS3_IS4_Lm4ES6_iEES7_T2_iiiiiiiiiiiiiii,"aw",@nobits
	.sectionflags	@""
	.align	16
	.zero		1024


//--------------------- .nv.shared._ZN2at6native51_GLOBAL__N__2c613397_18_DepthwiseConv2d_cu_9959487032conv_depthwise2d_backward_kernelILi1ELi2EdiEEvNS_27GenericPackedTensorAccessorIKT1_Lm4ENS_16DefaultPtrTraitsEiEENS3_IS4_Lm4ES6_iEES7_T2_iiiiiiiiiiiiiii --------------------------
	.section	.nv.shared._ZN2at6native51_GLOBAL__N__2c613397_18_DepthwiseConv2d_cu_9959487032conv_depthwise2d_backward_kernelILi1ELi2EdiEEvNS_27GenericPackedTensorAccessorIKT1_Lm4ENS_16DefaultPtrTraitsEiEENS3_IS4_Lm4ES6_iEES7_T2_iiiiiiiiiiiiiii,"aw",@nobits
	.sectionflags	@""
	.align	16
	.zero		1024


//--------------------- .nv.shared._ZN2at6native51_GLOBAL__N__2c613397_18_DepthwiseConv2d_cu_9959487032conv_depthwise2d_backward_kernelILi1ELi1EdiEEvNS_27GenericPackedTensorAccessorIKT1_Lm4ENS_16DefaultPtrTraitsEiEENS3_IS4_Lm4ES6_iEES7_T2_iiiiiiiiiiiiiii --------------------------
	.section	.nv.shared._ZN2at6native51_GLOBAL__N__2c613397_18_DepthwiseConv2d_cu_9959487032conv_depthwise2d_backward_kernelILi1ELi1EdiEEvNS_27GenericPackedTensorAccessorIKT1_Lm4ENS_16DefaultPtrTraitsEiEENS3_IS4_Lm4ES6_iEES7_T2_iiiiiiiiiiiiiii,"aw",@nobits
	.sectionflags	@""
	.align	16
	.zero		1024


//--------------------- .nv.shared._ZN2at6native51_GLOBAL__N__2c613397_18_DepthwiseConv2d_cu_9959487032conv_depthwise2d_backward_kernelILi3ELi0EdiEEvNS_27GenericPackedTensorAccessorIKT1_Lm4ENS_16DefaultPtrTraitsEiEENS3_IS4_Lm4ES6_iEES7_T2_iiiiiiiiiiiiiii --------------------------
	.section	.nv.shared._ZN2at6native51_GLOBAL__N__2c613397_18_DepthwiseConv2d_cu_9959487032conv_depthwise2d_backward_kernelILi3ELi0EdiEEvNS_27GenericPackedTensorAccessorIKT1_Lm4ENS_16DefaultPtrTraitsEiEENS3_IS4_Lm4ES6_iEES7_T2_iiiiiiiiiiiiiii,"aw",@nobits
	.sectionflags	@""
	.align	16
	.zero		1024


//--------------------- .nv.shared._ZN2at6native51_GLOBAL__N__2c613397_18_DepthwiseConv2d_cu_9959487032conv_depthwise2d_backward_kernelILi3ELi2EdiEEvNS_27GenericPackedTensorAccessorIKT1_Lm4ENS_16DefaultPtrTraitsEiEENS3_IS4_Lm4ES6_iEES7_T2_iiiiiiiiiiiiiii --------------------------
	.section	.nv.shared._ZN2at6native51_GLOBAL__N__2c613397_18_DepthwiseConv2d_cu_9959487032conv_depthwise2d_backward_kernelILi3ELi2EdiEEvNS_27GenericPackedTensorAccessorIKT1_Lm4ENS_16DefaultPtrTraitsEiEENS3_IS4_Lm4ES6_iEES7_T2_iiiiiiiiiiiiiii,"aw",@nobits
	.sectionflags	@""
	.align	16
	.zero		1024


//--------------------- .nv.shared._ZN2at6native51_GLOBAL__N__2c613397_18_DepthwiseConv2d_cu_9959487032conv_depthwise2d_backward_kernelILi3ELi1EdiEEvNS_27GenericPackedTensorAccessorIKT1_Lm4ENS_16DefaultPtrTraitsEiEENS3_IS4_Lm4ES6_iEES7_T2_iiiiiiiiiiiiiii --------------------------
	.section	.nv.shared._ZN2at6native51_GLOBAL__N__2c613397_18_DepthwiseConv2d_cu_9959487032conv_depthwise2d_backward_kernelILi3ELi1EdiEEvNS_27GenericPackedTensorAccessorIKT1_Lm4ENS_16DefaultPtrTraitsEiEENS3_IS4_Lm4ES6_iEES7_T2_iiiiiiiiiiiiiii,"aw",@nobits
	.sectionflags	@""
	.align	16
	.zero		1024


//--------------------- .nv.shared._ZN2at6native51_GLOBAL__N__2c613397_18_DepthwiseConv2d_cu_9959487032conv_depthwise2d_backward_kernelILi5ELi0EdiEEvNS_27GenericPackedTensorAccessorIKT1_Lm4ENS_16DefaultPtrTraitsEiEENS3_IS4_Lm4ES6_iEES7_T2_iiiiiiiiiiiiiii --------------------------
	.section	.nv.shared._ZN2at6native51_GLOBAL__N__2c613397_18_DepthwiseConv2d_cu_9959487032conv_depthwise2d_backward_kernelILi5ELi0EdiEEvNS_27GenericPackedTensorAccessorIKT1_Lm4ENS_16DefaultPtrTraitsEiEENS3_IS4_Lm4ES6_iEES7_T2_iiiiiiiiiiiiiii,"aw",@nobits
	.sectionflags	@""
	.align	16
	.zero		1024


//--------------------- .nv.shared._ZN2at6native51_GLOBAL__N__2c613397_18_DepthwiseConv2d_cu_9959487032conv_depthwise2d_backward_kernelILi5ELi2EdiEEvNS_27GenericPackedTensorAccessorIKT1_Lm4ENS_16DefaultPtrTraitsEiEENS3_IS4_Lm4ES6_iEES7_T2_iiiiiiiiiiiiiii --------------------------
	.section	.nv.shared._ZN2at6native51_GLOBAL__N__2c613397_18_DepthwiseConv2d_cu_9959487032conv_depthwise2d_backward_kernelILi5ELi2EdiEEvNS_27GenericPackedTensorAccessorIKT1_Lm4ENS_16DefaultPtrTraitsEiEENS3_IS4_Lm4ES6_iEES7_T2_iiiiiiiiiiiiiii,"aw",@nobits
	.sectionflags	@""
	.align	16
	.zero		1024


//--------------------- .nv.shared._ZN2at6native51_GLOBAL__N__2c613397_18_DepthwiseConv2d_cu_9959487032conv_depthwise2d_backward_kernelILi5ELi1EdiEEvNS_27GenericPackedTensorAccessorIKT1_Lm4ENS_16DefaultPtrTraitsEiEENS3_IS4_Lm4ES6_iEES7_T2_iiiiiiiiiiiiiii --------------------------
	.section	.nv.shared._ZN2at6native51_GLOBAL__N__2c613397_18_DepthwiseConv2d_cu_9959487032conv_depthwise2d_backward_kernelILi5ELi1EdiEEvNS_27GenericPackedTensorAccessorIKT1_Lm4ENS_16DefaultPtrTraitsEiEENS3_IS4_Lm4ES6_iEES7_T2_iiiiiiiiiiiiiii,"aw",@nobits
	.sectionflags	@""
	.align	16
	.zero		1024


//--------------------- .nv.shared._ZN2at6native51_GLOBAL__N__2c613397_18_DepthwiseConv2d_cu_9959487039conv_depthwise2d_forward_kernel_genericIN3c108BFloat16EiEEvNS_27GenericPackedTensorAccessorIKT_Lm4ENS_16DefaultPtrTraitsEiEENS5_IS6_Lm4ES8_iEES9_NS5_IS7_Lm1ES8_iEEbT0_iiiiiiiiiiiiii --------------------------
	.section	.nv.shared._ZN2at6native51_GLOBAL__N__2c613397_18_DepthwiseConv2d_cu_9959487039conv_depthwise2d_forward_kernel_genericIN3c108BFloat16EiEEvNS_27GenericPackedTensorAccessorIKT_Lm4ENS_16DefaultPtrTraitsEiEENS5_IS6_Lm4ES8_iEES9_NS5_IS7_Lm1ES8_iEEbT0_iiiiiiiiiiiiii,"aw",@nobits
	.sectionflags	@""
	.align	16
	.zero		1024


//--------------------- .nv.shared._ZN2at6native51_GLOBAL__N__2c613397_18_DepthwiseConv2d_cu_9959487031conv_depthwise2d_forward_kernelILi1EN3c108BFloat16EiEEvNS_27GenericPackedTensorAccessorIKT0_Lm4ENS_16DefaultPtrTraitsEiEENS5_IS6_Lm4ES8_iEES9_NS5_IS7_Lm1ES8_iEEbT1_iiiiiiiiiiiiii --------------------------
	.section	.nv.shared._ZN2at6native51_GLOBAL__N__2c613397_18_DepthwiseConv2d_cu_9959487031conv_depthwise2d_forward_kernelILi1EN3c108BFloat16EiEEvNS_27GenericPackedTensorAccessorIKT0_Lm4ENS_16DefaultPtrTraitsEiEENS5_IS6_Lm4ES8_iEES9_NS5_IS7_Lm1ES8_iEEbT1_iiiiiiiiiiiiii,"aw",@nobits
	.sectionflags	@""
	.align	16
	.zero		1024


//--------------------- .nv.shared._ZN2at6native51_GLOBAL__N__2c613397_18_DepthwiseConv2d_cu_9959487031conv_depthwise2d_forward_kernelILi3EN3c108BFloat16EiEEvNS_27GenericPackedTensorAccessorIKT0_Lm4ENS_16DefaultPtrTraitsEiEENS5_IS6_Lm4ES8_iEES9_NS5_IS7_Lm1ES8_iEEbT1_iiiiiiiiiiiiii --------------------------
	.section	.nv.shared._ZN2at6native51_GLOBAL__N__2c613397_18_DepthwiseConv2d_cu_9959487031conv_depthwise2d_forward_kernelILi3EN3c108BFloat16EiEEvNS_27GenericPackedTensorAccessorIKT0_Lm4ENS_16DefaultPtrTraitsEiEENS5_IS6_Lm4ES8_iEES9_NS5_IS7_Lm1ES8_iEEbT1_iiiiiiiiiiiiii,"aw",@nobits
	.sectionflags	@""
	.align	16
	.zero		1024


//--------------------- .nv.shared._ZN2at6native51_GLOBAL__N__2c613397_18_DepthwiseConv2d_cu_9959487031conv_depthwise2d_forward_kernelILi5EN3c108BFloat16EiEEvNS_27GenericPackedTensorAccessorIKT0_Lm4ENS_16DefaultPtrTraitsEiEENS5_IS6_Lm4ES8_iEES9_NS5_IS7_Lm1ES8_iEEbT1_iiiiiiiiiiiiii --------------------------
	.section	.nv.shared._ZN2at6native51_GLOBAL__N__2c613397_18_DepthwiseConv2d_cu_9959487031conv_depthwise2d_forward_kernelILi5EN3c108BFloat16EiEEvNS_27GenericPackedTensorAccessorIKT0_Lm4ENS_16DefaultPtrTraitsEiEENS5_IS6_Lm4ES8_iEES9_NS5_IS7_Lm1ES8_iEEbT1_iiiiiiiiiiiiii,"aw",@nobits
	.sectionflags	@""
	.align	16
	.zero		1024


//--------------------- .nv.shared._ZN2at6native51_GLOBAL__N__2c613397_18_DepthwiseConv2d_cu_9959487039conv_depthwise2d_forward_kernel_genericIN3c104HalfEiEEvNS_27GenericPackedTensorAccessorIKT_Lm4ENS_16DefaultPtrTraitsEiEENS5_IS6_Lm4ES8_iEES9_NS5_IS7_Lm1ES8_iEEbT0_iiiiiiiiiiiiii --------------------------
	.section	.nv.shared._ZN2at6native51_GLOBAL__N__2c613397_18_DepthwiseConv2d_cu_9959487039conv_depthwise2d_forward_kernel_genericIN3c104HalfEiEEvNS_27GenericPackedTensorAccessorIKT_Lm4ENS_16DefaultPtrTraitsEiEENS5_IS6_Lm4ES8_iEES9_NS5_IS7_Lm1ES8_iEEbT0_iiiiiiiiiiiiii,"aw",@nobits
	.sectionflags	@""
	.align	16
	.zero		1024


//--------------------- .nv.shared._ZN2at6native51_GLOBAL__N__2c613397_18_DepthwiseConv2d_cu_9959487031conv_depthwise2d_forward_kernelILi1EN3c104HalfEiEEvNS_27GenericPackedTensorAccessorIKT0_Lm4ENS_16DefaultPtrTraitsEiEENS5_IS6_Lm4ES8_iEES9_NS5_IS7_Lm1ES8_iEEbT1_iiiiiiiiiiiiii --------------------------
	.section	.nv.shared._ZN2at6native51_GLOBAL__N__2c613397_18_DepthwiseConv2d_cu_9959487031conv_depthwise2d_forward_kernelILi1EN3c104HalfEiEEvNS_27GenericPackedTensorAccessorIKT0_Lm4ENS_16DefaultPtrTraitsEiEENS5_IS6_Lm4ES8_iEES9_NS5_IS7_Lm1ES8_iEEbT1_iiiiiiiiiiiiii,"aw",@nobits
	.sectionflags	@""
	.align	16
	.zero		1024


//--------------------- .nv.shared._ZN2at6native51_GLOBAL__N__2c613397_18_DepthwiseConv2d_cu_9959487031conv_depthwise2d_forward_kernelILi3EN3c104HalfEiEEvNS_27GenericPackedTensorAccessorIKT0_Lm4ENS_16DefaultPtrTraitsEiEENS5_IS6_Lm4ES8_iEES9_NS5_IS7_Lm1ES8_iEEbT1_iiiiiiiiiiiiii --------------------------
	.section	.nv.shared._ZN2at6native51_GLOBAL__N__2c613397_18_DepthwiseConv2d_cu_9959487031conv_depthwise2d_forward_kernelILi3EN3c104HalfEiEEvNS_27GenericPackedTensorAccessorIKT0_Lm4ENS_16DefaultPtrTraitsEiEENS5_IS6_Lm4ES8_iEES9_NS5_IS7_Lm1ES8_iEEbT1_iiiiiiiiiiiiii,"aw",@nobits
	.sectionflags	@""
	.align	16
	.zero		1024


//--------------------- .nv.shared._ZN2at6native51_GLOBAL__N__2c613397_18_DepthwiseConv2d_cu_9959487031conv_depthwise2d_forward_kernelILi5EN3c104HalfEiEEvNS_27GenericPackedTensorAccessorIKT0_Lm4ENS_16DefaultPtrTraitsEiEENS5_IS6_Lm4ES8_iEES9_NS5_IS7_Lm1ES8_iEEbT1_iiiiiiiiiiiiii --------------------------
	.section	.nv.shared._ZN2at6native51_GLOBAL__N__2c613397_18_DepthwiseConv2d_cu_9959487031conv_depthwise2d_forward_kernelILi5EN3c104HalfEiEEvNS_27GenericPackedTensorAccessorIKT0_Lm4ENS_16DefaultPtrTraitsEiEENS5_IS6_Lm4ES8_iEES9_NS5_IS7_Lm1ES8_iEEbT1_iiiiiiiiiiiiii,"aw",@nobits
	.sectionflags	@""
	.align	16
	.zero		1024


//--------------------- .nv.shared._ZN2at6native51_GLOBAL__N__2c613397_18_DepthwiseConv2d_cu_9959487039conv_depthwise2d_forward_kernel_genericIfiEEvNS_27GenericPackedTensorAccessorIKT_Lm4ENS_16DefaultPtrTraitsEiEENS3_IS4_Lm4ES6_iEES7_NS3_IS5_Lm1ES6_iEEbT0_iiiiiiiiiiiiii --------------------------
	.section	.nv.shared._ZN2at6native51_GLOBAL__N__2c613397_18_DepthwiseConv2d_cu_9959487039conv_depthwise2d_forward_kernel_genericIfiEEvNS_27GenericPackedTensorAccessorIKT_Lm4ENS_16DefaultPtrTraitsEiEENS3_IS4_Lm4ES6_iEES7_NS3_IS5_Lm1ES6_iEEbT0_iiiiiiiiiiiiii,"aw",@nobits
	.sectionflags	@""
	.align	16
	.zero		1024


//--------------------- .nv.shared._ZN2at6native51_GLOBAL__N__2c613397_18_DepthwiseConv2d_cu_9959487031conv_depthwise2d_forward_kernelILi1EfiEEvNS_27GenericPackedTensorAccessorIKT0_Lm4ENS_16DefaultPtrTraitsEiEENS3_IS4_Lm4ES6_iEES7_NS3_IS5_Lm1ES6_iEEbT1_iiiiiiiiiiiiii --------------------------
	.section	.nv.shared._ZN2at6native51_GLOBAL__N__2c613397_18_DepthwiseConv2d_cu_9959487031conv_depthwise2d_forward_kernelILi1EfiEEvNS_27GenericPackedTensorAccessorIKT0_Lm4ENS_16DefaultPtrTraitsEiEENS3_IS4_Lm4ES6_iEES7_NS3_IS5_Lm1ES6_iEEbT1_iiiiiiiiiiiiii,"aw",@nobits
	.sectionflags	@""
	.align	16
	.zero		1024


//--------------------- .nv.shared._ZN2at6native51_GLOBAL__N__2c613397_18_DepthwiseConv2d_cu_9959487031conv_depthwise2d_forward_kernelILi3EfiEEvNS_27GenericPackedTensorAccessorIKT0_Lm4ENS_16DefaultPtrTraitsEiEENS3_IS4_Lm4ES6_iEES7_NS3_IS5_Lm1ES6_iEEbT1_iiiiiiiiiiiiii --------------------------
	.section	.nv.shared._ZN2at6native51_GLOBAL__N__2c613397_18_DepthwiseConv2d_cu_9959487031conv_depthwise2d_forward_kernelILi3EfiEEvNS_27GenericPackedTensorAccessorIKT0_Lm4ENS_16DefaultPtrTraitsEiEENS3_IS4_Lm4ES6_iEES7_NS3_IS5_Lm1ES6_iEEbT1_iiiiiiiiiiiiii,"aw",@nobits
	.sectionflags	@""
	.align	16
	.zero		1024


//--------------------- .nv.shared._ZN2at6native51_GLOBAL__N__2c613397_18_DepthwiseConv2d_cu_9959487031conv_depthwise2d_forward_kernelILi5EfiEEvNS_27GenericPackedTensorAccessorIKT0_Lm4ENS_16DefaultPtrTraitsEiEENS3_IS4_Lm4ES6_iEES7_NS3_IS5_Lm1ES6_iEEbT1_iiiiiiiiiiiiii --------------------------
	.section	.nv.shared._ZN2at6native51_GLOBAL__N__2c613397_18_DepthwiseConv2d_cu_9959487031conv_depthwise2d_forward_kernelILi5EfiEEvNS_27GenericPackedTensorAccessorIKT0_Lm4ENS_16DefaultPtrTraitsEiEENS3_IS4_Lm4ES6_iEES7_NS3_IS5_Lm1ES6_iEEbT1_iiiiiiiiiiiiii,"aw",@nobits
	.sectionflags	@""
	.align	16
	.zero		1024


//--------------------- .nv.shared._ZN2at6native51_GLOBAL__N__2c613397_18_DepthwiseConv2d_cu_9959487039conv_depthwise2d_forward_kernel_genericIdiEEvNS_27GenericPackedTensorAccessorIKT_Lm4ENS_16DefaultPtrTraitsEiEENS3_IS4_Lm4ES6_iEES7_NS3_IS5_Lm1ES6_iEEbT0_iiiiiiiiiiiiii --------------------------
	.section	.nv.shared._ZN2at6native51_GLOBAL__N__2c613397_18_DepthwiseConv2d_cu_9959487039conv_depthwise2d_forward_kernel_genericIdiEEvNS_27GenericPackedTensorAccessorIKT_Lm4ENS_16DefaultPtrTraitsEiEENS3_IS4_Lm4ES6_iEES7_NS3_IS5_Lm1ES6_iEEbT0_iiiiiiiiiiiiii,"aw",@nobits
	.sectionflags	@""
	.align	16
	.zero		1024


//--------------------- .nv.shared._ZN2at6native51_GLOBAL__N__2c613397_18_DepthwiseConv2d_cu_9959487031conv_depthwise2d_forward_kernelILi1EdiEEvNS_27GenericPackedTensorAccessorIKT0_Lm4ENS_16DefaultPtrTraitsEiEENS3_IS4_Lm4ES6_iEES7_NS3_IS5_Lm1ES6_iEEbT1_iiiiiiiiiiiiii --------------------------
	.section	.nv.shared._ZN2at6native51_GLOBAL__N__2c613397_18_DepthwiseConv2d_cu_9959487031conv_depthwise2d_forward_kernelILi1EdiEEvNS_27GenericPackedTensorAccessorIKT0_Lm4ENS_16DefaultPtrTraitsEiEENS3_IS4_Lm4ES6_iEES7_NS3_IS5_Lm1ES6_iEEbT1_iiiiiiiiiiiiii,"aw",@nobits
	.sectionflags	@""
	.align	16
	.zero		1024


//--------------------- .nv.shared._ZN2at6native51_GLOBAL__N__2c613397_18_DepthwiseConv2d_cu_9959487031conv_depthwise2d_forward_kernelILi3EdiEEvNS_27GenericPackedTensorAccessorIKT0_Lm4ENS_16DefaultPtrTraitsEiEENS3_IS4_Lm4ES6_iEES7_NS3_IS5_Lm1ES6_iEEbT1_iiiiiiiiiiiiii --------------------------
	.section	.nv.shared._ZN2at6native51_GLOBAL__N__2c613397_18_DepthwiseConv2d_cu_9959487031conv_depthwise2d_forward_kernelILi3EdiEEvNS_27GenericPackedTensorAccessorIKT0_Lm4ENS_16DefaultPtrTraitsEiEENS3_IS4_Lm4ES6_iEES7_NS3_IS5_Lm1ES6_iEEbT1_iiiiiiiiiiiiii,"aw",@nobits
	.sectionflags	@""
	.align	16
	.zero		1024


//--------------------- .nv.shared._ZN2at6native51_GLOBAL__N__2c613397_18_DepthwiseConv2d_cu_9959487031conv_depthwise2d_forward_kernelILi5EdiEEvNS_27GenericPackedTensorAccessorIKT0_Lm4ENS_16DefaultPtrTraitsEiEENS3_IS4_Lm4ES6_iEES7_NS3_IS5_Lm1ES6_iEEbT1_iiiiiiiiiiiiii --------------------------
	.section	.nv.shared._ZN2at6native51_GLOBAL__N__2c613397_18_DepthwiseConv2d_cu_9959487031conv_depthwise2d_forward_kernelILi5EdiEEvNS_27GenericPackedTensorAccessorIKT0_Lm4ENS_16DefaultPtrTraitsEiEENS3_IS4_Lm4ES6_iEES7_NS3_IS5_Lm1ES6_iEEbT1_iiiiiiiiiiiiii,"aw",@nobits
	.sectionflags	@""
	.align	16
	.zero		1024


//--------------------- .nv.constant0._ZN2at6native51_GLOBAL__N__2c613397_18_DepthwiseConv2d_cu_9959487035conv_depthwise2d_grad_weight_kernelIN3c108BFloat16EjEEvNS_27GenericPackedTensorAccessorIKT_Lm4ENS_16DefaultPtrTraitsEiEES9_NS5_IS6_Lm4ES8_iEEiiiiiiiiiiiiiiii --------------------------
	.section	.nv.constant0._ZN2at6native51_GLOBAL__N__2c613397_18_DepthwiseConv2d_cu_9959487035conv_depthwise2d_grad_weight_kernelIN3c108BFloat16EjEEvNS_27GenericPackedTensorAccessorIKT_Lm4ENS_16DefaultPtrTraitsEiEES9_NS5_IS6_Lm4ES8_iEEiiiiiiiiiiiiiiii,"a",@progbits
	.sectionflags	@""
	.align	4
.nv.constant0._ZN2at6native51_GLOBAL__N__2c613397_18_DepthwiseConv2d_cu_9959487035conv_depthwise2d_grad_weight_kernelIN3c108BFloat16EjEEvNS_27GenericPackedTensorAccessorIKT_Lm4ENS_16DefaultPtrTraitsEiEES9_NS5_IS6_Lm4ES8_iEEiiiiiiiiiiiiiiii:
	.zero		1080


//--------------------- .nv.constant0._ZN2at6native51_GLOBAL__N__2c613397_18_DepthwiseConv2d_cu_9959487035conv_depthwise2d_grad_weight_kernelIN3c104HalfEjEEvNS_27GenericPackedTensorAccessorIKT_Lm4ENS_16DefaultPtrTraitsEiEES9_NS5_IS6_Lm4ES8_iEEiiiiiiiiiiiiiiii --------------------------
	.section	.nv.constant0._ZN2at6native51_GLOBAL__N__2c613397_18_DepthwiseConv2d_cu_9959487035conv_depthwise2d_grad_weight_kernelIN3c104HalfEjEEvNS_27GenericPackedTensorAccessorIKT_Lm4ENS_16DefaultPtrTraitsEiEES9_NS5_IS6_Lm4ES8_iEEiiiiiiiiiiiiiiii,"a",@progbits
	.sectionflags	@""
	.align	4
.nv.constant0._ZN2at6native51_GLOBAL__N__2c613397_18_DepthwiseConv2d_cu_9959487035conv_depthwise2d_grad_weight_kernelIN3c104HalfEjEEvNS_27GenericPackedTensorAccessorIKT_Lm4ENS_16DefaultPtrTraitsEiEES9_NS5_IS6_Lm4ES8_iEEiiiiiiiiiiiiiiii:
	.zero		1080


//--------------------- .nv.constant0._ZN2at6native51_GLOBAL__N__2c613397_18_DepthwiseConv2d_cu_9959487035conv_depthwise2d_grad_weight_kernelIfjEEvNS_27GenericPackedTensorAccessorIKT_Lm4ENS_16DefaultPtrTraitsEiEES7_NS3_IS4_Lm4ES6_iEEiiiiiiiiiiiiiiii --------------------------
	.section	.nv.constant0._ZN2at6native51_GLOBAL__N__2c613397_18_DepthwiseConv2d_cu_9959487035conv_depthwise2d_grad_weight_kernelIfjEEvNS_27GenericPackedTensorAccessorIKT_Lm4ENS_16DefaultPtrTraitsEiEES7_NS3_IS4_Lm4ES6_iEEiiiiiiiiiiiiiiii,"a",@progbits
	.sectionflags	@""
	.align	4
.nv.constant0._ZN2at6native51_GLOBAL__N__2c613397_18_DepthwiseConv2d_cu_9959487035conv_depthwise2d_grad_weight_kernelIfjEEvNS_27GenericPackedTensorAccessorIKT_Lm4ENS_16DefaultPtrTraitsEiEES7_NS3_IS4_Lm4ES6_iEEiiiiiiiiiiiiiiii:
	.zero		1080


//--------------------- .nv.constant0._ZN2at6native51_GLOBAL__N__2c613397_18_DepthwiseConv2d_cu_9959487035conv_depthwise2d_grad_weight_kernelIdjEEvNS_27GenericPackedTensorAccessorIKT_Lm4ENS_16DefaultPtrTraitsEiEES7_NS3_IS4_Lm4ES6_iEEiiiiiiiiiiiiiiii --------------------------
	.section	.nv.constant0._ZN2at6native51_GLOBAL__N__2c613397_18_DepthwiseConv2d_cu_9959487035conv_depthwise2d_grad_weight_kernelIdjEEvNS_27GenericPackedTensorAccessorIKT_Lm4ENS_16DefaultPtrTraitsEiEES7_NS3_IS4_Lm4ES6_iEEiiiiiiiiiiiiiiii,"a",@progbits
	.sectionflags	@""
	.align	4
.nv.constant0._ZN2at6native51_GLOBAL__N__2c613397_18_DepthwiseConv2d_cu_9959487035conv_depthwise2d_grad_weight_kernelIdjEEvNS_27GenericPackedTensorAccessorIKT_Lm4ENS_16DefaultPtrTraitsEiEES7_NS3_IS4_Lm4ES6_iEEiiiiiiiiiiiiiiii:
	.zero		1080


//--------------------- .nv.constant0._ZN2at6native51_GLOBAL__N__2c613397_18_DepthwiseConv2d_cu_9959487032conv_depthwise2d_backward_kernelILi0ELi0EN3c108BFloat16EiEEvNS_27GenericPackedTensorAccessorIKT1_Lm4ENS_16DefaultPtrTraitsEiEENS5_IS6_Lm4ES8_iEES9_T2_iiiiiiiiiiiiiii --------------------------
	.section	.nv.constant0._ZN2at6native51_GLOBAL__N__2c613397_18_DepthwiseConv2d_cu_9959487032conv_depthwise2d_backward_kernelILi0ELi0EN3c108BFloat16EiEEvNS_27GenericPackedTensorAccessorIKT1_Lm4ENS_16DefaultPtrTraitsEiEENS5_IS6_Lm4ES8_iEES9_T2_iiiiiiiiiiiiiii,"a",@progbits
	.sectionflags	@""
	.align	4
.nv.constant0._ZN2at6native51_GLOBAL__N__2c613397_18_DepthwiseConv2d_cu_9959487032conv_depthwise2d_backward_kernelILi0ELi0EN3c108BFloat16EiEEvNS_27GenericPackedTensorAccessorIKT1_Lm4ENS_16DefaultPtrTraitsEiEENS5_IS6_Lm4ES8_iEES9_T2_iiiiiiiiiiiiiii:
	.zero		1080


//--------------------- .nv.constant0._ZN2at6native51_GLOBAL__N__2c613397_18_DepthwiseConv2d_cu_9959487032conv_depthwise2d_backward_kernelILi0ELi2EN3c108BFloat16EiEEvNS_27GenericPackedTensorAccessorIKT1_Lm4ENS_16DefaultPtrTraitsEiEENS5_IS6_Lm4ES8_iEES9_T2_iiiiiiiiiiiiiii --------------------------
	.section	.nv.constant0._ZN2at6native51_GLOBAL__N__2c613397_18_DepthwiseConv2d_cu_9959487032conv_depthwise2d_backward_kernelILi0ELi2EN3c108BFloat16EiEEvNS_27GenericPackedTensorAccessorIKT1_Lm4ENS_16DefaultPtrTraitsEiEENS5_IS6_Lm4ES8_iEES9_T2_iiiiiiiiiiiiiii,"a",@progbits
	.sectionflags	@""
	.align	4
.nv.constant0._ZN2at6native51_GLOBAL__N__2c613397_18_DepthwiseConv2d_cu_9959487032conv_depthwise2d_backward_kernelILi0ELi2EN3c108BFloat16EiEEvNS_27GenericPackedTensorAccessorIKT1_Lm4ENS_16DefaultPtrTraitsEiEENS5_IS6_Lm4ES8_iEES9_T2_iiiiiiiiiiiiiii:
	.zero		1080


//--------------------- .nv.constant0._ZN2at6native51_GLOBAL__N__2c613397_18_DepthwiseConv2d_cu_9959487032conv_depthwise2d_backward_kernelILi0ELi1EN3c108BFloat16EiEEvNS_27GenericPackedTensorAccessorIKT1_Lm4ENS_16DefaultPtrTraitsEiEENS5_IS6_Lm4ES8_iEES9_T2_iiiiiiiiiiiiiii --------------------------
	.section	.nv.constant0._ZN2at6native51_GLOBAL__N__2c613397_18_DepthwiseConv2d_cu_9959487032conv_depthwise2d_backward_kernelILi0ELi1EN3c108BFloat16EiEEvNS_27GenericPackedTensorAccessorIKT1_Lm4ENS_16DefaultPtrTraitsEiEENS5_IS6_Lm4ES8_iEES9_T2_iiiiiiiiiiiiiii,"a",@progbits
	.sectionflags	@""
	.align	4
.nv.constant0._ZN2at6native51_GLOBAL__N__2c613397_18_DepthwiseConv2d_cu_9959487032conv_depthwise2d_backward_kernelILi0ELi1EN3c108BFloat16EiEEvNS_27GenericPackedTensorAccessorIKT1_Lm4ENS_16DefaultPtrTraitsEiEENS5_IS6_Lm4ES8_iEES9_T2_iiiiiiiiiiiiiii:
	.zero		1080


//--------------------- .nv.constant0._ZN2at6native51_GLOBAL__N__2c613397_18_DepthwiseConv2d_cu_9959487032conv_depthwise2d_backward_kernelILi1ELi0EN3c108BFloat16EiEEvNS_27GenericPackedTensorAccessorIKT1_Lm4ENS_16DefaultPtrTraitsEiEENS5_IS6_Lm4ES8_iEES9_T2_iiiiiiiiiiiiiii --------------------------
	.section	.nv.constant0._ZN2at6native51_GLOBAL__N__2c613397_18_DepthwiseConv2d_cu_9959487032conv_depthwise2d_backward_kernelILi1ELi0EN3c108BFloat16EiEEvNS_27GenericPackedTensorAccessorIKT1_Lm4ENS_16DefaultPtrTraitsEiEENS5_IS6_Lm4ES8_iEES9_T2_iiiiiiiiiiiiiii,"a",@progbits
	.sectionflags	@""
	.align	4
.nv.constant0._ZN2at6native51_GLOBAL__N__2c613397_18_DepthwiseConv2d_cu_9959487032conv_depthwise2d_backward_kernelILi1ELi0EN3c108BFloat16EiEEvNS_27GenericPackedTensorAccessorIKT1_Lm4ENS_16DefaultPtrTraitsEiEENS5_IS6_Lm4ES8_iEES9_T2_iiiiiiiiiiiiiii:
	.zero		1080


//--------------------- .nv.constant0._ZN2at6native51_GLOBAL__N__2c613397_18_DepthwiseConv2d_cu_9959487032conv_depthwise2d_backward_kernelILi1ELi2EN3c108BFloat16EiEEvNS_27GenericPackedTensorAccessorIKT1_Lm4ENS_16DefaultPtrTraitsEiEENS5_IS6_Lm4ES8_iEES9_T2_iiiiiiiiiiiiiii --------------------------
	.section	.nv.constant0._ZN2at6native51_GLOBAL__N__2c613397_18_DepthwiseConv2d_cu_9959487032conv_depthwise2d_backward_kernelILi1ELi2EN3c108BFloat16EiEEvNS_27GenericPackedTensorAccessorIKT1_Lm4ENS_16DefaultPtrTraitsEiEENS5_IS6_Lm4ES8_iEES9_T2_iiiiiiiiiiiiiii,"a",@progbits
	.sectionflags	@""
	.align	4
.nv.constant0._ZN2at6native51_GLOBAL__N__2c613397_18_DepthwiseConv2d_cu_9959487032conv_depthwise2d_backward_kernelILi1ELi2EN3c108BFloat16EiEEvNS_27GenericPackedTensorAccessorIKT1_Lm4ENS_16DefaultPtrTraitsEiEENS5_IS6_Lm4ES8_iEES9_T2_iiiiiiiiiiiiiii:
	.zero		1080


//--------------------- .nv.constant0._ZN2at6native51_GLOBAL__N__2c613397_18_DepthwiseConv2d_cu_9959487032conv_depthwise2d_backward_kernelILi1ELi1EN3c108BFloat16EiEEvNS_27GenericPackedTensorAccessorIKT1_Lm4ENS_16DefaultPtrTraitsEiEENS5_IS6_Lm4ES8_iEES9_T2_iiiiiiiiiiiiiii --------------------------
	.section	.nv.constant0._ZN2at6native51_GLOBAL__N__2c613397_18_DepthwiseConv2d_cu_9959487032conv_depthwise2d_backward_kernelILi1ELi1EN3c108BFloat16EiEEvNS_27GenericPackedTensorAccessorIKT1_Lm4ENS_16DefaultPtrTraitsEiEENS5_IS6_Lm4ES8_iEES9_T2_iiiiiiiiiiiiiii,"a",@progbits
	.sectionflags	@""
	.align	4
.nv.constant0._ZN2at6native51_GLOBAL__N__2c613397_18_DepthwiseConv2d_cu_9959487032conv_depthwise2d_backward_kernelILi1ELi1EN3c108BFloat16EiEEvNS_27GenericPackedTensorAccessorIKT1_Lm4ENS_16DefaultPtrTraitsEiEENS5_IS6_Lm4ES8_iEES9_T2_iiiiiiiiiiiiiii:
	.zero		1080


//--------------------- .nv.constant0._ZN2at6native51_GLOBAL__N__2c613397_18_DepthwiseConv2d_cu_9959487032conv_depthwise2d_backward_kernelILi3ELi0EN3c108BFloat16EiEEvNS_27GenericPackedTensorAccessorIKT1_Lm4ENS_16DefaultPtrTraitsEiEENS5_IS6_Lm4ES8_iEES9_T2_iiiiiiiiiiiiiii --------------------------
	.section	.nv.constant0._ZN2at6native51_GLOBAL__N__2c613397_18_DepthwiseConv2d_cu_9959487032conv_depthwise2d_backward_kernelILi3ELi0EN3c108BFloat16EiEEvNS_27GenericPackedTensorAccessorIKT1_Lm4ENS_16DefaultPtrTraitsEiEENS5_IS6_Lm4ES8_iEES9_T2_iiiiiiiiiiiiiii,"a",@progbits
	.sectionflags	@""
	.align	4
.nv.constant0._ZN2at6native51_GLOBAL__N__2c613397_18_DepthwiseConv2d_cu_9959487032conv_depthwise2d_backward_kernelILi3ELi0EN3c108BFloat16EiEEvNS_27GenericPackedTensorAccessorIKT1_Lm4ENS_16DefaultPtrTraitsEiEENS5_IS6_Lm4ES8_iEES9_T2_iiiiiiiiiiiiiii:
	.zero		1080


//--------------------- .nv.constant0._ZN2at6native51_GLOBAL__N__2c613397_18_DepthwiseConv2d_cu_9959487032conv_depthwise2d_backward_kernelILi3ELi2EN3c108BFloat16EiEEvNS_27GenericPackedTensorAccessorIKT1_Lm4ENS_16DefaultPtrTraitsEiEENS5_IS6_Lm4ES8_iEES9_T2_iiiiiiiiiiiiiii --------------------------
	.section	.nv.constant0._ZN2at6native51_GLOBAL__N__2c613397_18_DepthwiseConv2d_cu_9959487032conv_depthwise2d_backward_kernelILi3ELi2EN3c108BFloat16EiEEvNS_27GenericPackedTensorAccessorIKT1_Lm4ENS_16DefaultPtrTraitsEiEENS5_IS6_Lm4ES8_iEES9_T2_iiiiiiiiiiiiiii,"a",@progbits
	.sectionflags	@""
	.align	4
.nv.constant0._ZN2at6native51_GLOBAL__N__2c613397_18_DepthwiseConv2d_cu_9959487032conv_depthwise2d_backward_kernelILi3ELi2EN3c108BFloat16EiEEvNS_27GenericPackedTensorAccessorIKT1_Lm4ENS_16DefaultPtrTraitsEiEENS5_IS6_Lm4ES8_iEES9_T2_iiiiiiiiiiiiiii:
	.zero		1080


//--------------------- .nv.constant0._ZN2at6native51_GLOBAL__N__2c613397_18_DepthwiseConv2d_cu_9959487032conv_depthwise2d_backward_kernelILi3ELi1EN3c108BFloat16EiEEvNS_27GenericPackedTensorAccessorIKT1_Lm4ENS_16DefaultPtrTraitsEiEENS5_IS6_Lm4ES8_iEES9_T2_iiiiiiiiiiiiiii --------------------------
	.section	.nv.constant0._ZN2at6native51_GLOBAL__N__2c613397_18_DepthwiseConv2d_cu_9959487032conv_depthwise2d_backward_kernelILi3ELi1EN3c108BFloat16EiEEvNS_27GenericPackedTensorAccessorIKT1_Lm4ENS_16DefaultPtrTraitsEiEENS5_IS6_Lm4ES8_iEES9_T2_iiiiiiiiiiiiiii,"a",@progbits
	.sectionflags	@""
	.align	4
.nv.constant0._ZN2at6native51_GLOBAL__N__2c613397_18_DepthwiseConv2d_cu_9959487032conv_depthwise2d_backward_kernelILi3ELi1EN3c108BFloat16EiEEvNS_27GenericPackedTensorAccessorIKT1_Lm4ENS_16DefaultPtrTraitsEiEENS5_IS6_Lm4ES8_iEES9_T2_iiiiiiiiiiiiiii:
	.zero		1080


//--------------------- .nv.constant0._ZN2at6native51_GLOBAL__N__2c613397_18_DepthwiseConv2d_cu_9959487032conv_depthwise2d_backward_kernelILi5ELi0EN3c108BFloat16EiEEvNS_27GenericPackedTensorAccessorIKT1_Lm4ENS_16DefaultPtrTraitsEiEENS5_IS6_Lm4ES8_iEES9_T2_iiiiiiiiiiiiiii --------------------------
	.section	.nv.constant0._ZN2at6native51_GLOBAL__N__2c613397_18_DepthwiseConv2d_cu_9959487032conv_depthwise2d_backward_kernelILi5ELi0EN3c108BFloat16EiEEvNS_27GenericPackedTensorAccessorIKT1_Lm4ENS_16DefaultPtrTraitsEiEENS5_IS6_Lm4ES8_iEES9_T2_iiiiiiiiiiiiiii,"a",@progbits
	.sectionflags	@""
	.align	4
.nv.constant0._ZN2at6native51_GLOBAL__N__2c613397_18_DepthwiseConv2d_cu_9959487032conv_depthwise2d_backward_kernelILi5ELi0EN3c108BFloat16EiEEvNS_27GenericPackedTensorAccessorIKT1_Lm4ENS_16DefaultPtrTraitsEiEENS5_IS6_Lm4ES8_iEES9_T2_iiiiiiiiiiiiiii:
	.zero		1080


//--------------------- .nv.constant0._ZN2at6native51_GLOBAL__N__2c613397_18_DepthwiseConv2d_cu_9959487032conv_depthwise2d_backward_kernelILi5ELi2EN3c108BFloat16EiEEvNS_27GenericPackedTensorAccessorIKT1_Lm4ENS_16DefaultPtrTraitsEiEENS5_IS6_Lm4ES8_iEES9_T2_iiiiiiiiiiiiiii --------------------------
	.section	.nv.constant0._ZN2at6native51_GLOBAL__N__2c613397_18_DepthwiseConv2d_cu_9959487032conv_depthwise2d_backward_kernelILi5ELi2EN3c108BFloat16EiEEvNS_27GenericPackedTensorAccessorIKT1_Lm4ENS_16DefaultPtrTraitsEiEENS5_IS6_Lm4ES8_iEES9_T2_iiiiiiiiiiiiiii,"a",@progbits
	.sectionflags	@""
	.align	4
.nv.constant0._ZN2at6native51_GLOBAL__N__2c613397_18_DepthwiseConv2d_cu_9959487032conv_depthwise2d_backward_kernelILi5ELi2EN3c108BFloat16EiEEvNS_27GenericPackedTensorAccessorIKT1_Lm4ENS_16DefaultPtrTraitsEiEENS5_IS6_Lm4ES8_iEES9_T2_iiiiiiiiiiiiiii:
	.zero		1080


//--------------------- .nv.constant0._ZN2at6native51_GLOBAL__N__2c613397_18_DepthwiseConv2d_cu_9959487032conv_depthwise2d_backward_kernelILi5ELi1EN3c108BFloat16EiEEvNS_27GenericPackedTensorAccessorIKT1_Lm4ENS_16DefaultPtrTraitsEiEENS5_IS6_Lm4ES8_iEES9_T2_iiiiiiiiiiiiiii --------------------------
	.section	.nv.constant0._ZN2at6native51_GLOBAL__N__2c613397_18_DepthwiseConv2d_cu_9959487032conv_depthwise2d_backward_kernelILi5ELi1EN3c108BFloat16EiEEvNS_27GenericPackedTensorAccessorIKT1_Lm4ENS_16DefaultPtrTraitsEiEENS5_IS6_Lm4ES8_iEES9_T2_iiiiiiiiiiiiiii,"a",@progbits
	.sectionflags	@""
	.align	4
.nv.constant0._ZN2at6native51_GLOBAL__N__2c613397_18_DepthwiseConv2d_cu_9959487032conv_depthwise2d_backward_kernelILi5ELi1EN3c108BFloat16EiEEvNS_27GenericPackedTensorAccessorIKT1_Lm4ENS_16DefaultPtrTraitsEiEENS5_IS6_Lm4ES8_iEES9_T2_iiiiiiiiiiiiiii:
	.zero		1080


//--------------------- .nv.constant0._ZN2at6native51_GLOBAL__N__2c613397_18_DepthwiseConv2d_cu_9959487032conv_depthwise2d_backward_kernelILi0ELi0EN3c104HalfEiEEvNS_27GenericPackedTensorAccessorIKT1_Lm4ENS_16DefaultPtrTraitsEiEENS5_IS6_Lm4ES8_iEES9_T2_iiiiiiiiiiiiiii --------------------------
	.section	.nv.constant0._ZN2at6native51_GLOBAL__N__2c613397_18_DepthwiseConv2d_cu_9959487032conv_depthwise2d_backward_kernelILi0ELi0EN3c104HalfEiEEvNS_27GenericPackedTensorAccessorIKT1_Lm4ENS_16DefaultPtrTraitsEiEENS5_IS6_Lm4ES8_iEES9_T2_iiiiiiiiiiiiiii,"a",@progbits
	.sectionflags	@""
	.align	4
.nv.constant0._ZN2at6native51_GLOBAL__N__2c613397_18_DepthwiseConv2d_cu_9959487032conv_depthwise2d_backward_kernelILi0ELi0EN3c104HalfEiEEvNS_27GenericPackedTensorAccessorIKT1_Lm4ENS_16DefaultPtrTraitsEiEENS5_IS6_Lm4ES8_iEES9_T2_iiiiiiiiiiiiiii:
	.zero		1080


//--------------------- .nv.constant0._ZN2at6native51_GLOBAL__N__2c613397_18_DepthwiseConv2d_cu_9959487032conv_depthwise2d_backward_kernelILi0ELi2EN3c104HalfEiEEvNS_27GenericPackedTensorAccessorIKT1_Lm4ENS_16DefaultPtrTraitsEiEENS5_IS6_Lm4ES8_iEES9_T2_iiiiiiiiiiiiiii --------------------------
	.section	.nv.constant0._ZN2at6native51_GLOBAL__N__2c613397_18_DepthwiseConv2d_cu_9959487032conv_depthwise2d_backward_kernelILi0ELi2EN3c104HalfEiEEvNS_27GenericPackedTensorAccessorIKT1_Lm4ENS_16DefaultPtrTraitsEiEENS5_IS6_Lm4ES8_iEES9_T2_iiiiiiiiiiiiiii,"a",@progbits
	.sectionflags	@""
	.align	4
.nv.constant0._ZN2at6native51_GLOBAL__N__2c613397_18_DepthwiseConv2d_cu_9959487032conv_depthwise2d_backward_kernelILi0ELi2EN3c104HalfEiEEvNS_27GenericPackedTensorAccessorIKT1_Lm4ENS_16DefaultPtrTraitsEiEENS5_IS6_Lm4ES8_iEES9_T2_iiiiiiiiiiiiiii:
	.zero		1080


//--------------------- .nv.constant0._ZN2at6native51_GLOBAL__N__2c613397_18_DepthwiseConv2d_cu_9959487032conv_depthwise2d_backward_kernelILi0ELi1EN3c104HalfEiEEvNS_27GenericPackedTensorAccessorIKT1_Lm4ENS_16DefaultPtrTraitsEiEENS5_IS6_Lm4ES8_iEES9_T2_iiiiiiiiiiiiiii --------------------------
	.section	.nv.constant0._ZN2at6native51_GLOBAL__N__2c613397_18_DepthwiseConv2d_cu_9959487032conv_depthwise2d_backward_kernelILi0ELi1EN3c104HalfEiEEvNS_27GenericPackedTensorAccessorIKT1_Lm4ENS_16DefaultPtrTraitsEiEENS5_IS6_Lm4ES8_iEES9_T2_iiiiiiiiiiiiiii,"a",@progbits
	.sectionflags	@""
	.align	4
.nv.constant0._ZN2at6native51_GLOBAL__N__2c613397_18_DepthwiseConv2d_cu_9959487032conv_depthwise2d_backward_kernelILi0ELi1EN3c104HalfEiEEvNS_27GenericPackedTensorAccessorIKT1_Lm4ENS_16DefaultPtrTraitsEiEENS5_IS6_Lm4ES8_iEES9_T2_iiiiiiiiiiiiiii:
	.zero		1080


//--------------------- .nv.constant0._ZN2at6native51_GLOBAL__N__2c613397_18_DepthwiseConv2d_cu_9959487032conv_depthwise2d_backward_kernelILi1ELi0EN3c104HalfEiEEvNS_27GenericPackedTensorAccessorIKT1_Lm4ENS_16DefaultPtrTraitsEiEENS5_IS6_Lm4ES8_iEES9_T2_iiiiiiiiiiiiiii --------------------------
	.section	.nv.constant0._ZN2at6native51_GLOBAL__N__2c613397_18_DepthwiseConv2d_cu_9959487032conv_depthwise2d_backward_kernelILi1ELi0EN3c104HalfEiEEvNS_27GenericPackedTensorAccessorIKT1_Lm4ENS_16DefaultPtrTraitsEiEENS5_IS6_Lm4ES8_iEES9_T2_iiiiiiiiiiiiiii,"a",@progbits
	.sectionflags	@""
	.align	4
.nv.constant0._ZN2at6native51_GLOBAL__N__2c613397_18_DepthwiseConv2d_cu_9959487032conv_depthwise2d_backward_kernelILi1ELi0EN3c104HalfEiEEvNS_27GenericPackedTensorAccessorIKT1_Lm4ENS_16DefaultPtrTraitsEiEENS5_IS6_Lm4ES8_iEES9_T2_iiiiiiiiiiiiiii:
	.zero		1080


//--------------------- .nv.constant0._ZN2at6native51_GLOBAL__N__2c613397_18_DepthwiseConv2d_cu_9959487032conv_depthwise2d_backward_kernelILi1ELi2EN3c104HalfEiEEvNS_27GenericPackedTensorAccessorIKT1_Lm4ENS_16DefaultPtrTraitsEiEENS5_IS6_Lm4ES8_iEES9_T2_iiiiiiiiiiiiiii --------------------------
	.section	.nv.constant0._ZN2at6native51_GLOBAL__N__2c613397_18_DepthwiseConv2d_cu_9959487032conv_depthwise2d_backward_kernelILi1ELi2EN3c104HalfEiEEvNS_27GenericPackedTensorAccessorIKT1_Lm4ENS_16DefaultPtrTraitsEiEENS5_IS6_Lm4ES8_iEES9_T2_iiiiiiiiiiiiiii,"a",@progbits
	.sectionflags	@""
	.align	4
.nv.constant0._ZN2at6native51_GLOBAL__N__2c613397_18_DepthwiseConv2d_cu_9959487032conv_depthwise2d_backward_kernelILi1ELi2EN3c104HalfEiEEvNS_27GenericPackedTensorAccessorIKT1_Lm4ENS_16DefaultPtrTraitsEiEENS5_IS6_Lm4ES8_iEES9_T2_iiiiiiiiiiiiiii:
	.zero		1080


//--------------------- .nv.constant0._ZN2at6native51_GLOBAL__N__2c613397_18_DepthwiseConv2d_cu_9959487032conv_depthwise2d_backward_kernelILi1ELi1EN3c104HalfEiEEvNS_27GenericPackedTensorAccessorIKT1_Lm4ENS_16DefaultPtrTraitsEiEENS5_IS6_Lm4ES8_iEES9_T2_iiiiiiiiiiiiiii --------------------------
	.section	.nv.constant0._ZN2at6native51_GLOBAL__N__2c613397_18_DepthwiseConv2d_cu_9959487032conv_depthwise2d_backward_kernelILi1ELi1EN3c104HalfEiEEvNS_27GenericPackedTensorAccessorIKT1_Lm4ENS_16DefaultPtrTraitsEiEENS5_IS6_Lm4ES8_iEES9_T2_iiiiiiiiiiiiiii,"a",@progbits
	.sectionflags	@""
	.align	4
.nv.constant0._ZN2at6native51_GLOBAL__N__2c613397_18_DepthwiseConv2d_cu_9959487032conv_depthwise2d_backward_kernelILi1ELi1EN3c104HalfEiEEvNS_27GenericPackedTensorAccessorIKT1_Lm4ENS_16DefaultPtrTraitsEiEENS5_IS6_Lm4ES8_iEES9_T2_iiiiiiiiiiiiiii:
	.zero		1080


//--------------------- .nv.constant0._ZN2at6native51_GLOBAL__N__2c613397_18_DepthwiseConv2d_cu_9959487032conv_depthwise2d_backward_kernelILi3ELi0EN3c104HalfEiEEvNS_27GenericPackedTensorAccessorIKT1_Lm4ENS_16DefaultPtrTraitsEiEENS5_IS6_Lm4ES8_iEES9_T2_iiiiiiiiiiiiiii --------------------------
	.section	.nv.constant0._ZN2at6native51_GLOBAL__N__2c613397_18_DepthwiseConv2d_cu_9959487032conv_depthwise2d_backward_kernelILi3ELi0EN3c104HalfEiEEvNS_27GenericPackedTensorAccessorIKT1_Lm4ENS_16DefaultPtrTraitsEiEENS5_IS6_Lm4ES8_iEES9_T2_iiiiiiiiiiiiiii,"a",@progbits
	.sectionflags	@""
	.align	4
.nv.constant0._ZN2at6native51_GLOBAL__N__2c613397_18_DepthwiseConv2d_cu_9959487032conv_depthwise2d_backward_kernelILi3ELi0EN3c104HalfEiEEvNS_27GenericPackedTensorAccessorIKT1_Lm4ENS_16DefaultPtrTraitsEiEENS5_IS6_Lm4ES8_iEES9_T2_iiiiiiiiiiiiiii:
	.zero		1080


//--------------------- .nv.constant0._ZN2at6native51_GLOBAL__N__2c613397_18_DepthwiseConv2d_cu_9959487032conv_depthwise2d_backward_kernelILi3ELi2EN3c104HalfEiEEvNS_27GenericPackedTensorAccessorIKT1_Lm4ENS_16DefaultPtrTraitsEiEENS5_IS6_Lm4ES8_iEES9_T2_iiiiiiiiiiiiiii --------------------------
	.section	.nv.constant0._ZN2at6native51_GLOBAL__N__2c613397_18_DepthwiseConv2d_cu_9959487032conv_depthwise2d_backward_kernelILi3ELi2EN3c104HalfEiEEvNS_27GenericPackedTensorAccessorIKT1_Lm4ENS_16DefaultPtrTraitsEiEENS5_IS6_Lm4ES8_iEES9_T2_iiiiiiiiiiiiiii,"a",@progbits
	.sectionflags	@""
	.align	4
.nv.constant0._ZN2at6native51_GLOBAL__N__2c613397_18_DepthwiseConv2d_cu_9959487032conv_depthwise2d_backward_kernelILi3ELi2EN3c104HalfEiEEvNS_27GenericPackedTensorAccessorIKT1_Lm4ENS_16DefaultPtrTraitsEiEENS5_IS6_Lm4ES8_iEES9_T2_iiiiiiiiiiiiiii:
	.zero		1080


//--------------------- .nv.constant0._ZN2at6native51_GLOBAL__N__2c613397_18_DepthwiseConv2d_cu_9959487032conv_depthwise2d_backward_kernelILi3ELi1EN3c104HalfEiEEvNS_27GenericPackedTensorAccessorIKT1_Lm4ENS_16DefaultPtrTraitsEiEENS5_IS6_Lm4ES8_iEES9_T2_iiiiiiiiiiiiiii --------------------------
	.section	.nv.constant0._ZN2at6native51_GLOBAL__N__2c613397_18_DepthwiseConv2d_cu_9959487032conv_depthwise2d_backward_kernelILi3ELi1EN3c104HalfEiEEvNS_27GenericPackedTensorAccessorIKT1_Lm4ENS_16DefaultPtrTraitsEiEENS5_IS6_Lm4ES8_iEES9_T2_iiiiiiiiiiiiiii,"a",@progbits
	.sectionflags	@""
	.align	4
.nv.constant0._ZN2at6native51_GLOBAL__N__2c613397_18_DepthwiseConv2d_cu_9959487032conv_depthwise2d_backward_kernelILi3ELi1EN3c104HalfEiEEvNS_27GenericPackedTensorAccessorIKT1_Lm4ENS_16DefaultPtrTraitsEiEENS5_IS6_Lm4ES8_iEES9_T2_iiiiiiiiiiiiiii:
	.zero		1080


//--------------------- .nv.constant0._ZN2at6native51_GLOBAL__N__2c613397_18_DepthwiseConv2d_cu_9959487032conv_depthwise2d_backward_kernelILi5ELi0EN3c104HalfEiEEvNS_27GenericPackedTensorAccessorIKT1_Lm4ENS_16DefaultPtrTraitsEiEENS5_IS6_Lm4ES8_iEES9_T2_iiiiiiiiiiiiiii --------------------------
	.section	.nv.constant0._ZN2at6native51_GLOBAL__N__2c613397_18_DepthwiseConv2d_cu_9959487032conv_depthwise2d_backward_kernelILi5ELi0EN3c104HalfEiEEvNS_27GenericPackedTensorAccessorIKT1_Lm4ENS_16DefaultPtrTraitsEiEENS5_IS6_Lm4ES8_iEES9_T2_iiiiiiiiiiiiiii,"a",@progbits
	.sectionflags	@""
	.align	4
.nv.constant0._ZN2at6native51_GLOBAL__N__2c613397_18_DepthwiseConv2d_cu_9959487032conv_depthwise2d_backward_kernelILi5ELi0EN3c104HalfEiEEvNS_27GenericPackedTensorAccessorIKT1_Lm4ENS_16DefaultPtrTraitsEiEENS5_IS6_Lm4ES8_iEES9_T2_iiiiiiiiiiiiiii:
	.zero		1080


//--------------------- .nv.constant0._ZN2at6native51_GLOBAL__N__2c613397_18_DepthwiseConv2d_cu_9959487032conv_depthwise2d_backward_kernelILi5ELi2EN3c104HalfEiEEvNS_27GenericPackedTensorAccessorIKT1_Lm4ENS_16DefaultPtrTraitsEiEENS5_IS6_Lm4ES8_iEES9_T2_iiiiiiiiiiiiiii --------------------------
	.section	.nv.constant0._ZN2at6native51_GLOBAL__N__2c613397_18_DepthwiseConv2d_cu_9959487032conv_depthwise2d_backward_kernelILi5ELi2EN3c104HalfEiEEvNS_27GenericPackedTensorAccessorIKT1_Lm4ENS_16DefaultPtrTraitsEiEENS5_IS6_Lm4ES8_iEES9_T2_iiiiiiiiiiiiiii,"a",@progbits
	.sectionflags	@""
	.align	4
.nv.constant0._ZN2at6native51_GLOBAL__N__2c613397_18_DepthwiseConv2d_cu_9959487032conv_depthwise2d_backward_kernelILi5ELi2EN3c104HalfEiEEvNS_27GenericPackedTensorAccessorIKT1_Lm4ENS_16DefaultPtrTraitsEiEENS5_IS6_Lm4ES8_iEES9_T2_iiiiiiiiiiiiiii:
	.zero		1080


//--------------------- .nv.constant0._ZN2at6native51_GLOBAL__N__2c613397_18_DepthwiseConv2d_cu_9959487032conv_depthwise2d_backward_kernelILi5ELi1EN3c104HalfEiEEvNS_27GenericPackedTensorAccessorIKT1_Lm4ENS_16DefaultPtrTraitsEiEENS5_IS6_Lm4ES8_iEES9_T2_iiiiiiiiiiiiiii --------------------------
	.section	.nv.constant0._ZN2at6native51_GLOBAL__N__2c613397_18_DepthwiseConv2d_cu_9959487032conv_depthwise2d_backward_kernelILi5ELi1EN3c104HalfEiEEvNS_27GenericPackedTensorAccessorIKT1_Lm4ENS_16DefaultPtrTraitsEiEENS5_IS6_Lm4ES8_iEES9_T2_iiiiiiiiiiiiiii,"a",@progbits
	.sectionflags	@""
	.align	4
.nv.constant0._ZN2at6native51_GLOBAL__N__2c613397_18_DepthwiseConv2d_cu_9959487032conv_depthwise2d_backward_kernelILi5ELi1EN3c104HalfEiEEvNS_27GenericPackedTensorAccessorIKT1_Lm4ENS_16DefaultPtrTraitsEiEENS5_IS6_Lm4ES8_iEES9_T2_iiiiiiiiiiiiiii:
	.zero		1080


//--------------------- .nv.constant0._ZN2at6native51_GLOBAL__N__2c613397_18_DepthwiseConv2d_cu_9959487032conv_depthwise2d_backward_kernelILi0ELi0EfiEEvNS_27GenericPackedTensorAccessorIKT1_Lm4ENS_16DefaultPtrTraitsEiEENS3_IS4_Lm4ES6_iEES7_T2_iiiiiiiiiiiiiii --------------------------
	.section	.nv.constant0._ZN2at6native51_GLOBAL__N__2c613397_18_DepthwiseConv2d_cu_9959487032conv_depthwise2d_backward_kernelILi0ELi0EfiEEvNS_27GenericPackedTensorAccessorIKT1_Lm4ENS_16DefaultPtrTraitsEiEENS3_IS4_Lm4ES6_iEES7_T2_iiiiiiiiiiiiiii,"a",@progbits
	.sectionflags	@""
	.align	4
.nv.constant0._ZN2at6native51_GLOBAL__N__2c613397_18_DepthwiseConv2d_cu_9959487032conv_depthwise2d_backward_kernelILi0ELi0EfiEEvNS_27GenericPackedTensorAccessorIKT1_Lm4ENS_16DefaultPtrTraitsEiEENS3_IS4_Lm4ES6_iEES7_T2_iiiiiiiiiiiiiii:
	.zero		1080


//--------------------- .nv.constant0._ZN2at6native51_GLOBAL__N__2c613397_18_DepthwiseConv2d_cu_9959487032conv_depthwise2d_backward_kernelILi0ELi2EfiEEvNS_27GenericPackedTensorAccessorIKT1_Lm4ENS_16DefaultPtrTraitsEiEENS3_IS4_Lm4ES6_iEES7_T2_iiiiiiiiiiiiiii --------------------------
	.section	.nv.constant0._ZN2at6native51_GLOBAL__N__2c613397_18_DepthwiseConv2d_cu_9959487032conv_depthwise2d_backward_kernelILi0ELi2EfiEEvNS_27GenericPackedTensorAccessorIKT1_Lm4ENS_16DefaultPtrTraitsEiEENS3_IS4_Lm4ES6_iEES7_T2_iiiiiiiiiiiiiii,"a",@progbits
	.sectionflags	@""
	.align	4
.nv.constant0._ZN2at6native51_GLOBAL__N__2c613397_18_DepthwiseConv2d_cu_9959487032conv_depthwise2d_backward_kernelILi0ELi2EfiEEvNS_27GenericPackedTensorAccessorIKT1_Lm4ENS_16DefaultPtrTraitsEiEENS3_IS4_Lm4ES6_iEES7_T2_iiiiiiiiiiiiiii:
	.zero		1080


//--------------------- .nv.constant0._ZN2at6native51_GLOBAL__N__2c613397_18_DepthwiseConv2d_cu_9959487032conv_depthwise2d_backward_kernelILi0ELi1EfiEEvNS_27GenericPackedTensorAccessorIKT1_Lm4ENS_16DefaultPtrTraitsEiEENS3_IS4_Lm4ES6_iEES7_T2_iiiiiiiiiiiiiii --------------------------
	.section	.nv.constant0._ZN2at6native51_GLOBAL__N__2c613397_18_DepthwiseConv2d_cu_9959487032conv_depthwise2d_backward_kernelILi0ELi1EfiEEvNS_27GenericPackedTensorAccessorIKT1_Lm4ENS_16DefaultPtrTraitsEiEENS3_IS4_Lm4ES6_iEES7_T2_iiiiiiiiiiiiiii,"a",@progbits
	.sectionflags	@""
	.align	4
.nv.constant0._ZN2at6native51_GLOBAL__N__2c613397_18_DepthwiseConv2d_cu_9959487032conv_depthwise2d_backward_kernelILi0ELi1EfiEEvNS_27GenericPackedTensorAccessorIKT1_Lm4ENS_16DefaultPtrTraitsEiEENS3_IS4_Lm4ES6_iEES7_T2_iiiiiiiiiiiiiii:
	.zero		1080


//--------------------- .nv.constant0._ZN2at6native51_GLOBAL__N__2c613397_18_DepthwiseConv2d_cu_9959487032conv_depthwise2d_backward_kernelILi1ELi0EfiEEvNS_27GenericPackedTensorAccessorIKT1_Lm4ENS_16DefaultPtrTraitsEiEENS3_IS4_Lm4ES6_iEES7_T2_iiiiiiiiiiiiiii --------------------------
	.section	.nv.constant0._ZN2at6native51_GLOBAL__N__2c613397_18_DepthwiseConv2d_cu_9959487032conv_depthwise2d_backward_kernelILi1ELi0EfiEEvNS_27GenericPackedTensorAccessorIKT1_Lm4ENS_16DefaultPtrTraitsEiEENS3_IS4_Lm4ES6_iEES7_T2_iiiiiiiiiiiiiii,"a",@progbits
	.sectionflags	@""
	.align	4
.nv.constant0._ZN2at6native51_GLOBAL__N__2c613397_18_DepthwiseConv2d_cu_9959487032conv_depthwise2d_backward_kernelILi1ELi0EfiEEvNS_27GenericPackedTensorAccessorIKT1_Lm4ENS_16DefaultPtrTraitsEiEENS3_IS4_Lm4ES6_iEES7_T2_iiiiiiiiiiiiiii:
	.zero		1080


//--------------------- .nv.constant0._ZN2at6native51_GLOBAL__N__2c613397_18_DepthwiseConv2d_cu_9959487032conv_depthwise2d_backward_kernelILi1ELi2EfiEEvNS_27GenericPackedTensorAccessorIKT1_Lm4ENS_16DefaultPtrTraitsEiEENS3_IS4_Lm4ES6_iEES7_T2_iiiiiiiiiiiiiii --------------------------
	.section	.nv.constant0._ZN2at6native51_GLOBAL__N__2c613397_18_DepthwiseConv2d_cu_9959487032conv_depthwise2d_backward_kernelILi1ELi2EfiEEvNS_27GenericPackedTensorAccessorIKT1_Lm4ENS_16DefaultPtrTraitsEiEENS3_IS4_Lm4ES6_iEES7_T2_iiiiiiiiiiiiiii,"a",@progbits
	.sectionflags	@""
	.align	4
.nv.constant0._ZN2at6native51_GLOBAL__N__2c613397_18_DepthwiseConv2d_cu_9959487032conv_depthwise2d_backward_kernelILi1ELi2EfiEEvNS_27GenericPackedTensorAccessorIKT1_Lm4ENS_16DefaultPtrTraitsEiEENS3_IS4_Lm4ES6_iEES7_T2_iiiiiiiiiiiiiii:
	.zero		1080


//--------------------- .nv.constant0._ZN2at6native51_GLOBAL__N__2c613397_18_DepthwiseConv2d_cu_9959487032conv_depthwise2d_backward_kernelILi1ELi1EfiEEvNS_27GenericPackedTensorAccessorIKT1_Lm4ENS_16DefaultPtrTraitsEiEENS3_IS4_Lm4ES6_iEES7_T2_iiiiiiiiiiiiiii --------------------------
	.section	.nv.constant0._ZN2at6native51_GLOBAL__N__2c613397_18_DepthwiseConv2d_cu_9959487032conv_depthwise2d_backward_kernelILi1ELi1EfiEEvNS_27GenericPackedTensorAccessorIKT1_Lm4ENS_16DefaultPtrTraitsEiEENS3_IS4_Lm4ES6_iEES7_T2_iiiiiiiiiiiiiii,"a",@progbits
	.sectionflags	@""
	.align	4
.nv.constant0._ZN2at6native51_GLOBAL__N__2c613397_18_DepthwiseConv2d_cu_9959487032conv_depthwise2d_backward_kernelILi1ELi1EfiEEvNS_27GenericPackedTensorAccessorIKT1_Lm4ENS_16DefaultPtrTraitsEiEENS3_IS4_Lm4ES6_iEES7_T2_iiiiiiiiiiiiiii:
	.zero		1080


//--------------------- .nv.constant0._ZN2at6native51_GLOBAL__N__2c613397_18_DepthwiseConv2d_cu_9959487032conv_depthwise2d_backward_kernelILi3ELi0EfiEEvNS_27GenericPackedTensorAccessorIKT1_Lm4ENS_16DefaultPtrTraitsEiEENS3_IS4_Lm4ES6_iEES7_T2_iiiiiiiiiiiiiii --------------------------
	.section	.nv.constant0._ZN2at6native51_GLOBAL__N__2c613397_18_DepthwiseConv2d_cu_9959487032conv_depthwise2d_backward_kernelILi3ELi0EfiEEvNS_27GenericPackedTensorAccessorIKT1_Lm4ENS_16DefaultPtrTraitsEiEENS3_IS4_Lm4ES6_iEES7_T2_iiiiiiiiiiiiiii,"a",@progbits
	.sectionflags	@""
	.align	4
.nv.constant0._ZN2at6native51_GLOBAL__N__2c613397_18_DepthwiseConv2d_cu_9959487032conv_depthwise2d_backward_kernelILi3ELi0EfiEEvNS_27GenericPackedTensorAccessorIKT1_Lm4ENS_16DefaultPtrTraitsEiEENS3_IS4_Lm4ES6_iEES7_T2_iiiiiiiiiiiiiii:
	.zero		1080


//--------------------- .nv.constant0._ZN2at6native51_GLOBAL__N__2c613397_18_DepthwiseConv2d_cu_9959487032conv_depthwise2d_backward_kernelILi3ELi2EfiEEvNS_27GenericPackedTensorAccessorIKT1_Lm4ENS_16DefaultPtrTraitsEiEENS3_IS4_Lm4ES6_iEES7_T2_iiiiiiiiiiiiiii --------------------------
	.section	.nv.constant0._ZN2at6native51_GLOBAL__N__2c613397_18_DepthwiseConv2d_cu_9959487032conv_depthwise2d_backward_kernelILi3ELi2EfiEEvNS_27GenericPackedTensorAccessorIKT1_Lm4ENS_16DefaultPtrTraitsEiEENS3_IS4_Lm4ES6_iEES7_T2_iiiiiiiiiiiiiii,"a",@progbits
	.sectionflags	@""
	.align	4
.nv.constant0._ZN2at6native51_GLOBAL__N__2c613397_18_DepthwiseConv2d_cu_9959487032conv_depthwise2d_backward_kernelILi3ELi2EfiEEvNS_27GenericPackedTensorAccessorIKT1_Lm4ENS_16DefaultPtrTraitsEiEENS3_IS4_Lm4ES6_iEES7_T2_iiiiiiiiiiiiiii:
	.zero		1080


//--------------------- .nv.constant0._ZN2at6native51_GLOBAL__N__2c613397_18_DepthwiseConv2d_cu_9959487032conv_depthwise2d_backward_kernelILi3ELi1EfiEEvNS_27GenericPackedTensorAccessorIKT1_Lm4ENS_16DefaultPtrTraitsEiEENS3_IS4_Lm4ES6_iEES7_T2_iiiiiiiiiiiiiii --------------------------
	.section	.nv.constant0._ZN2at6native51_GLOBAL__N__2c613397_18_DepthwiseConv2d_cu_9959487032conv_depthwise2d_backward_kernelILi3ELi1EfiEEvNS_27GenericPackedTensorAccessorIKT1_Lm4ENS_16DefaultPtrTraitsEiEENS3_IS4_Lm4ES6_iEES7_T2_iiiiiiiiiiiiiii,"a",@progbits
	.sectionflags	@""
	.align	4
.nv.constant0._ZN2at6native51_GLOBAL__N__2c613397_18_DepthwiseConv2d_cu_9959487032conv_depthwise2d_backward_kernelILi3ELi1EfiEEvNS_27GenericPackedTensorAccessorIKT1_Lm4ENS_16DefaultPtrTraitsEiEENS3_IS4_Lm4ES6_iEES7_T2_iiiiiiiiiiiiiii:
	.zero		1080


//--------------------- .nv.constant0._ZN2at6native51_GLOBAL__N__2c613397_18_DepthwiseConv2d_cu_9959487032conv_depthwise2d_backward_kernelILi5ELi0EfiEEvNS_27GenericPackedTensorAccessorIKT1_Lm4ENS_16DefaultPtrTraitsEiEENS3_IS4_Lm4ES6_iEES7_T2_iiiiiiiiiiiiiii --------------------------
	.section	.nv.constant0._ZN2at6native51_GLOBAL__N__2c613397_18_DepthwiseConv2d_cu_9959487032conv_depthwise2d_backward_kernelILi5ELi0EfiEEvNS_27GenericPackedTensorAccessorIKT1_Lm4ENS_16DefaultPtrTraitsEiEENS3_IS4_Lm4ES6_iEES7_T2_iiiiiiiiiiiiiii,"a",@progbits
	.sectionflags	@""
	.align	4
.nv.constant0._ZN2at6native51_GLOBAL__N__2c613397_18_DepthwiseConv2d_cu_9959487032conv_depthwise2d_backward_kernelILi5ELi0EfiEEvNS_27GenericPackedTensorAccessorIKT1_Lm4ENS_16DefaultPtrTraitsEiEENS3_IS4_Lm4ES6_iEES7_T2_iiiiiiiiiiiiiii:
	.zero		1080


//--------------------- .nv.constant0._ZN2at6native51_GLOBAL__N__2c613397_18_DepthwiseConv2d_cu_9959487032conv_depthwise2d_backward_kernelILi5ELi2EfiEEvNS_27GenericPackedTensorAccessorIKT1_Lm4ENS_16DefaultPtrTraitsEiEENS3_IS4_Lm4ES6_iEES7_T2_iiiiiiiiiiiiiii --------------------------
	.section	.nv.constant0._ZN2at6native51_GLOBAL__N__2c613397_18_DepthwiseConv2d_cu_9959487032conv_depthwise2d_backward_kernelILi5ELi2EfiEEvNS_27GenericPackedTensorAccessorIKT1_Lm4ENS_16DefaultPtrTraitsEiEENS3_IS4_Lm4ES6_iEES7_T2_iiiiiiiiiiiiiii,"a",@progbits
	.sectionflags	@""
	.align	4
.nv.constant0._ZN2at6native51_GLOBAL__N__2c613397_18_DepthwiseConv2d_cu_9959487032conv_depthwise2d_backward_kernelILi5ELi2EfiEEvNS_27GenericPackedTensorAccessorIKT1_Lm4ENS_16DefaultPtrTraitsEiEENS3_IS4_Lm4ES6_iEES7_T2_iiiiiiiiiiiiiii:
	.zero		1080


//--------------------- .nv.constant0._ZN2at6native51_GLOBAL__N__2c613397_18_DepthwiseConv2d_cu_9959487032conv_depthwise2d_backward_kernelILi5ELi1EfiEEvNS_27GenericPackedTensorAccessorIKT1_Lm4ENS_16DefaultPtrTraitsEiEENS3_IS4_Lm4ES6_iEES7_T2_iiiiiiiiiiiiiii --------------------------
	.section	.nv.constant0._ZN2at6native51_GLOBAL__N__2c613397_18_DepthwiseConv2d_cu_9959487032conv_depthwise2d_backward_kernelILi5ELi1EfiEEvNS_27GenericPackedTensorAccessorIKT1_Lm4ENS_16DefaultPtrTraitsEiEENS3_IS4_Lm4ES6_iEES7_T2_iiiiiiiiiiiiiii,"a",@progbits
	.sectionflags	@""
	.align	4
.nv.constant0._ZN2at6native51_GLOBAL__N__2c613397_18_DepthwiseConv2d_cu_9959487032conv_depthwise2d_backward_kernelILi5ELi1EfiEEvNS_27GenericPackedTensorAccessorIKT1_Lm4ENS_16DefaultPtrTraitsEiEENS3_IS4_Lm4ES6_iEES7_T2_iiiiiiiiiiiiiii:
	.zero		1080


//--------------------- .nv.constant0._ZN2at6native51_GLOBAL__N__2c613397_18_DepthwiseConv2d_cu_9959487032conv_depthwise2d_backward_kernelILi0ELi0EdiEEvNS_27GenericPackedTensorAccessorIKT1_Lm4ENS_16DefaultPtrTraitsEiEENS3_IS4_Lm4ES6_iEES7_T2_iiiiiiiiiiiiiii --------------------------
	.section	.nv.constant0._ZN2at6native51_GLOBAL__N__2c613397_18_DepthwiseConv2d_cu_9959487032conv_depthwise2d_backward_kernelILi0ELi0EdiEEvNS_27GenericPackedTensorAccessorIKT1_Lm4ENS_16DefaultPtrTraitsEiEENS3_IS4_Lm4ES6_iEES7_T2_iiiiiiiiiiiiiii,"a",@progbits
	.sectionflags	@""
	.align	4
.nv.constant0._ZN2at6native51_GLOBAL__N__2c613397_18_DepthwiseConv2d_cu_9959487032conv_depthwise2d_backward_kernelILi0ELi0EdiEEvNS_27GenericPackedTensorAccessorIKT1_Lm4ENS_16DefaultPtrTraitsEiEENS3_IS4_Lm4ES6_iEES7_T2_iiiiiiiiiiiiiii:
	.zero		1080


//--------------------- .nv.constant0._ZN2at6native51_GLOBAL__N__2c613397_18_DepthwiseConv2d_cu_9959487032conv_depthwise2d_backward_kernelILi0ELi2EdiEEvNS_27GenericPackedTensorAccessorIKT1_Lm4ENS_16DefaultPtrTraitsEiEENS3_IS4_Lm4ES6_iEES7_T2_iiiiiiiiiiiiiii --------------------------
	.section	.nv.constant0._ZN2at6native51_GLOBAL__N__2c613397_18_DepthwiseConv2d_cu_9959487032conv_depthwise2d_backward_kernelILi0ELi2EdiEEvNS_27GenericPackedTensorAccessorIKT1_Lm4ENS_16DefaultPtrTraitsEiEENS3_IS4_Lm4ES6_iEES7_T2_iiiiiiiiiiiiiii,"a",@progbits
	.sectionflags	@""
	.align	4
.nv.constant0._ZN2at6native51_GLOBAL__N__2c613397_18_DepthwiseConv2d_cu_9959487032conv_depthwise2d_backward_kernelILi0ELi2EdiEEvNS_27GenericPackedTensorAccessorIKT1_Lm4ENS_16DefaultPtrTraitsEiEENS3_IS4_Lm4ES6_iEES7_T2_iiiiiiiiiiiiiii:
	.zero		1080


//--------------------- .nv.constant0._ZN2at6native51_GLOBAL__N__2c613397_18_DepthwiseConv2d_cu_9959487032conv_depthwise2d_backward_kernelILi0ELi1EdiEEvNS_27GenericPackedTensorAccessorIKT1_Lm4ENS_16DefaultPtrTraitsEiEENS3_IS4_Lm4ES6_iEES7_T2_iiiiiiiiiiiiiii --------------------------
	.section	.nv.constant0._ZN2at6native51_GLOBAL__N__2c613397_18_DepthwiseConv2d_cu_9959487032conv_depthwise2d_backward_kernelILi0ELi1EdiEEvNS_27GenericPackedTensorAccessorIKT1_Lm4ENS_16DefaultPtrTraitsEiEENS3_IS4_Lm4ES6_iEES7_T2_iiiiiiiiiiiiiii,"a",@progbits
	.sectionflags	@""
	.align	4
.nv.constant0._ZN2at6native51_GLOBAL__N__2c613397_18_DepthwiseConv2d_cu_9959487032conv_depthwise2d_backward_kernelILi0ELi1EdiEEvNS_27GenericPackedTensorAccessorIKT1_Lm4ENS_16DefaultPtrTraitsEiEENS3_IS4_Lm4ES6_iEES7_T2_iiiiiiiiiiiiiii:
	.zero		1080


//--------------------- .nv.constant0._ZN2at6native51_GLOBAL__N__2c613397_18_DepthwiseConv2d_cu_9959487032conv_depthwise2d_backward_kernelILi1ELi0EdiEEvNS_27GenericPackedTensorAccessorIKT1_Lm4ENS_16DefaultPtrTraitsEiEENS3_IS4_Lm4ES6_iEES7_T2_iiiiiiiiiiiiiii --------------------------
	.section	.nv.constant0._ZN2at6native51_GLOBAL__N__2c613397_18_DepthwiseConv2d_cu_9959487032conv_depthwise2d_backward_kernelILi1ELi0EdiEEvNS_27GenericPackedTensorAccessorIKT1_Lm4ENS_16DefaultPtrTraitsEiEENS3_IS4_Lm4ES6_iEES7_T2_iiiiiiiiiiiiiii,"a",@progbits
	.sectionflags	@""
	.align	4
.nv.constant0._ZN2at6native51_GLOBAL__N__2c613397_18_DepthwiseConv2d_cu_9959487032conv_depthwise2d_backward_kernelILi1ELi0EdiEEvNS_27GenericPackedTensorAccessorIKT1_Lm4ENS_16DefaultPtrTraitsEiEENS3_IS4_Lm4ES6_iEES7_T2_iiiiiiiiiiiiiii:
	.zero		1080


//--------------------- .nv.constant0._ZN2at6native51_GLOBAL__N__2c613397_18_DepthwiseConv2d_cu_9959487032conv_depthwise2d_backward_kernelILi1ELi2EdiEEvNS_27GenericPackedTensorAccessorIKT1_Lm4ENS_16DefaultPtrTraitsEiEENS3_IS4_Lm4ES6_iEES7_T2_iiiiiiiiiiiiiii --------------------------
	.section	.nv.constant0._ZN2at6native51_GLOBAL__N__2c613397_18_DepthwiseConv2d_cu_9959487032conv_depthwise2d_backward_kernelILi1ELi2EdiEEvNS_27GenericPackedTensorAccessorIKT1_Lm4ENS_16DefaultPtrTraitsEiEENS3_IS4_Lm4ES6_iEES7_T2_iiiiiiiiiiiiiii,"a",@progbits
	.sectionflags	@""
	.align	4
.nv.constant0._ZN2at6native51_GLOBAL__N__2c613397_18_DepthwiseConv2d_cu_9959487032conv_depthwise2d_backward_kernelILi1ELi2EdiEEvNS_27GenericPackedTensorAccessorIKT1_Lm4ENS_16DefaultPtrTraitsEiEENS3_IS4_Lm4ES6_iEES7_T2_iiiiiiiiiiiiiii:
	.zero		1080


//--------------------- .nv.constant0._ZN2at6native51_GLOBAL__N__2c613397_18_DepthwiseConv2d_cu_9959487032conv_depthwise2d_backward_kernelILi1ELi1EdiEEvNS_27GenericPackedTensorAccessorIKT1_Lm4ENS_16DefaultPtrTraitsEiEENS3_IS4_Lm4ES6_iEES7_T2_iiiiiiiiiiiiiii --------------------------
	.section	.nv.constant0._ZN2at6native51_GLOBAL__N__2c613397_18_DepthwiseConv2d_cu_9959487032conv_depthwise2d_backward_kernelILi1ELi1EdiEEvNS_27GenericPackedTensorAccessorIKT1_Lm4ENS_16DefaultPtrTraitsEiEENS3_IS4_Lm4ES6_iEES7_T2_iiiiiiiiiiiiiii,"a",@progbits
	.sectionflags	@""
	.align	4
.nv.constant0._ZN2at6native51_GLOBAL__N__2c613397_18_DepthwiseConv2d_cu_9959487032conv_depthwise2d_backward_kernelILi1ELi1EdiEEvNS_27GenericPackedTensorAccessorIKT1_Lm4ENS_16DefaultPtrTraitsEiEENS3_IS4_Lm4ES6_iEES7_T2_iiiiiiiiiiiiiii:
	.zero		1080


//--------------------- .nv.constant0._ZN2at6native51_GLOBAL__N__2c613397_18_DepthwiseConv2d_cu_9959487032conv_depthwise2d_backward_kernelILi3ELi0EdiEEvNS_27GenericPackedTensorAccessorIKT1_Lm4ENS_16DefaultPtrTraitsEiEENS3_IS4_Lm4ES6_iEES7_T2_iiiiiiiiiiiiiii --------------------------
	.section	.nv.constant0._ZN2at6native51_GLOBAL__N__2c613397_18_DepthwiseConv2d_cu_9959487032conv_depthwise2d_backward_kernelILi3ELi0EdiEEvNS_27GenericPackedTensorAccessorIKT1_Lm4ENS_16DefaultPtrTraitsEiEENS3_IS4_Lm4ES6_iEES7_T2_iiiiiiiiiiiiiii,"a",@progbits
	.sectionflags	@""
	.align	4
.nv.constant0._ZN2at6native51_GLOBAL__N__2c613397_18_DepthwiseConv2d_cu_9959487032conv_depthwise2d_backward_kernelILi3ELi0EdiEEvNS_27GenericPackedTensorAccessorIKT1_Lm4ENS_16DefaultPtrTraitsEiEENS3_IS4_Lm4ES6_iEES7_T2_iiiiiiiiiiiiiii:
	.zero		1080


//--------------------- .nv.constant0._ZN2at6native51_GLOBAL__N__2c613397_18_DepthwiseConv2d_cu_9959487032conv_depthwise2d_backward_kernelILi3ELi2EdiEEvNS_27GenericPackedTensorAccessorIKT1_Lm4ENS_16DefaultPtrTraitsEiEENS3_IS4_Lm4ES6_iEES7_T2_iiiiiiiiiiiiiii --------------------------
	.section	.nv.constant0._ZN2at6native51_GLOBAL__N__2c613397_18_DepthwiseConv2d_cu_9959487032conv_depthwise2d_backward_kernelILi3ELi2EdiEEvNS_27GenericPackedTensorAccessorIKT1_Lm4ENS_16DefaultPtrTraitsEiEENS3_IS4_Lm4ES6_iEES7_T2_iiiiiiiiiiiiiii,"a",@progbits
	.sectionflags	@""
	.align	4
.nv.constant0._ZN2at6native51_GLOBAL__N__2c613397_18_DepthwiseConv2d_cu_9959487032conv_depthwise2d_backward_kernelILi3ELi2EdiEEvNS_27GenericPackedTensorAccessorIKT1_Lm4ENS_16DefaultPtrTraitsEiEENS3_IS4_Lm4ES6_iEES7_T2_iiiiiiiiiiiiiii:
	.zero		1080


//--------------------- .nv.constant0._ZN2at6native51_GLOBAL__N__2c613397_18_DepthwiseConv2d_cu_9959487032conv_depthwise2d_backward_kernelILi3ELi1EdiEEvNS_27GenericPackedTensorAccessorIKT1_Lm4ENS_16DefaultPtrTraitsEiEENS3_IS4_Lm4ES6_iEES7_T2_iiiiiiiiiiiiiii --------------------------
	.section	.nv.constant0._ZN2at6native51_GLOBAL__N__2c613397_18_DepthwiseConv2d_cu_9959487032conv_depthwise2d_backward_kernelILi3ELi1EdiEEvNS_27GenericPackedTensorAccessorIKT1_Lm4ENS_16DefaultPtrTraitsEiEENS3_IS4_Lm4ES6_iEES7_T2_iiiiiiiiiiiiiii,"a",@progbits
	.sectionflags	@""
	.align	4
.nv.constant0._ZN2at6native51_GLOBAL__N__2c613397_18_DepthwiseConv2d_cu_9959487032conv_depthwise2d_backward_kernelILi3ELi1EdiEEvNS_27GenericPackedTensorAccessorIKT1_Lm4ENS_16DefaultPtrTraitsEiEENS3_IS4_Lm4ES6_iEES7_T2_iiiiiiiiiiiiiii:
	.zero		1080


//--------------------- .nv.constant0._ZN2at6native51_GLOBAL__N__2c613397_18_DepthwiseConv2d_cu_9959487032conv_depthwise2d_backward_kernelILi5ELi0EdiEEvNS_27GenericPackedTensorAccessorIKT1_Lm4ENS_16DefaultPtrTraitsEiEENS3_IS4_Lm4ES6_iEES7_T2_iiiiiiiiiiiiiii --------------------------
	.section	.nv.constant0._ZN2at6native51_GLOBAL__N__2c613397_18_DepthwiseConv2d_cu_9959487032conv_depthwise2d_backward_kernelILi5ELi0EdiEEvNS_27GenericPackedTensorAccessorIKT1_Lm4ENS_16DefaultPtrTraitsEiEENS3_IS4_Lm4ES6_iEES7_T2_iiiiiiiiiiiiiii,"a",@progbits
	.sectionflags	@""
	.align	4
.nv.constant0._ZN2at6native51_GLOBAL__N__2c613397_18_DepthwiseConv2d_cu_9959487032conv_depthwise2d_backward_kernelILi5ELi0EdiEEvNS_27GenericPackedTensorAccessorIKT1_Lm4ENS_16DefaultPtrTraitsEiEENS3_IS4_Lm4ES6_iEES7_T2_iiiiiiiiiiiiiii:
	.zero		1080


//--------------------- .nv.constant0._ZN2at6native51_GLOBAL__N__2c613397_18_DepthwiseConv2d_cu_9959487032conv_depthwise2d_backward_kernelILi5ELi2EdiEEvNS_27GenericPackedTensorAccessorIKT1_Lm4ENS_16DefaultPtrTraitsEiEENS3_IS4_Lm4ES6_iEES7_T2_iiiiiiiiiiiiiii --------------------------
	.section	.nv.constant0._ZN2at6native51_GLOBAL__N__2c613397_18_DepthwiseConv2d_cu_9959487032conv_depthwise2d_backward_kernelILi5ELi2EdiEEvNS_27GenericPackedTensorAccessorIKT1_Lm4ENS_16DefaultPtrTraitsEiEENS3_IS4_Lm4ES6_iEES7_T2_iiiiiiiiiiiiiii,"a",@progbits
	.sectionflags	@""
	.align	4
.nv.constant0._ZN2at6native51_GLOBAL__N__2c613397_18_DepthwiseConv2d_cu_9959487032conv_depthwise2d_backward_kernelILi5ELi2EdiEEvNS_27GenericPackedTensorAccessorIKT1_Lm4ENS_16DefaultPtrTraitsEiEENS3_IS4_Lm4ES6_iEES7_T2_iiiiiiiiiiiiiii:
	.zero		1080


//--------------------- .nv.constant0._ZN2at6native51_GLOBAL__N__2c613397_18_DepthwiseConv2d_cu_9959487032conv_depthwise2d_backward_kernelILi5ELi1EdiEEvNS_27GenericPackedTensorAccessorIKT1_Lm4ENS_16DefaultPtrTraitsEiEENS3_IS4_Lm4ES6_iEES7_T2_iiiiiiiiiiiiiii --------------------------
	.section	.nv.constant0._ZN2at6native51_GLOBAL__N__2c613397_18_DepthwiseConv2d_cu_9959487032conv_depthwise2d_backward_kernelILi5ELi1EdiEEvNS_27GenericPackedTensorAccessorIKT1_Lm4ENS_16DefaultPtrTraitsEiEENS3_IS4_Lm4ES6_iEES7_T2_iiiiiiiiiiiiiii,"a",@progbits
	.sectionflags	@""
	.align	4
.nv.constant0._ZN2at6native51_GLOBAL__N__2c613397_18_DepthwiseConv2d_cu_9959487032conv_depthwise2d_backward_kernelILi5ELi1EdiEEvNS_27GenericPackedTensorAccessorIKT1_Lm4ENS_16DefaultPtrTraitsEiEENS3_IS4_Lm4ES6_iEES7_T2_iiiiiiiiiiiiiii:
	.zero		1080


//--------------------- .nv.constant0._ZN2at6native51_GLOBAL__N__2c613397_18_DepthwiseConv2d_cu_9959487039conv_depthwise2d_forward_kernel_genericIN3c108BFloat16EiEEvNS_27GenericPackedTensorAccessorIKT_Lm4ENS_16DefaultPtrTraitsEiEENS5_IS6_Lm4ES8_iEES9_NS5_IS7_Lm1ES8_iEEbT0_iiiiiiiiiiiiii --------------------------
	.section	.nv.constant0._ZN2at6native51_GLOBAL__N__2c613397_18_DepthwiseConv2d_cu_9959487039conv_depthwise2d_forward_kernel_genericIN3c108BFloat16EiEEvNS_27GenericPackedTensorAccessorIKT_Lm4ENS_16DefaultPtrTraitsEiEENS5_IS6_Lm4ES8_iEES9_NS5_IS7_Lm1ES8_iEEbT0_iiiiiiiiiiiiii,"a",@progbits
	.sectionflags	@""
	.align	4
.nv.constant0._ZN2at6native51_GLOBAL__N__2c613397_18_DepthwiseConv2d_cu_9959487039conv_depthwise2d_forward_kernel_genericIN3c108BFloat16EiEEvNS_27GenericPackedTensorAccessorIKT_Lm4ENS_16DefaultPtrTraitsEiEENS5_IS6_Lm4ES8_iEES9_NS5_IS7_Lm1ES8_iEEbT0_iiiiiiiiiiiiii:
	.zero		1096


//--------------------- .nv.constant0._ZN2at6native51_GLOBAL__N__2c613397_18_DepthwiseConv2d_cu_9959487031conv_depthwise2d_forward_kernelILi1EN3c108BFloat16EiEEvNS_27GenericPackedTensorAccessorIKT0_Lm4ENS_16DefaultPtrTraitsEiEENS5_IS6_Lm4ES8_iEES9_NS5_IS7_Lm1ES8_iEEbT1_iiiiiiiiiiiiii --------------------------
	.section	.nv.constant0._ZN2at6native51_GLOBAL__N__2c613397_18_DepthwiseConv2d_cu_9959487031conv_depthwise2d_forward_kernelILi1EN3c108BFloat16EiEEvNS_27GenericPackedTensorAccessorIKT0_Lm4ENS_16DefaultPtrTraitsEiEENS5_IS6_Lm4ES8_iEES9_NS5_IS7_Lm1ES8_iEEbT1_iiiiiiiiiiiiii,"a",@progbits
	.sectionflags	@""
	.align	4
.nv.constant0._ZN2at6native51_GLOBAL__N__2c613397_18_DepthwiseConv2d_cu_9959487031conv_depthwise2d_forward_kernelILi1EN3c108BFloat16EiEEvNS_27GenericPackedTensorAccessorIKT0_Lm4ENS_16DefaultPtrTraitsEiEENS5_IS6_Lm4ES8_iEES9_NS5_IS7_Lm1ES8_iEEbT1_iiiiiiiiiiiiii:
	.zero		1096


//--------------------- .nv.constant0._ZN2at6native51_GLOBAL__N__2c613397_18_DepthwiseConv2d_cu_9959487031conv_depthwise2d_forward_kernelILi3EN3c108BFloat16EiEEvNS_27GenericPackedTensorAccessorIKT0_Lm4ENS_16DefaultPtrTraitsEiEENS5_IS6_Lm4ES8_iEES9_NS5_IS7_Lm1ES8_iEEbT1_iiiiiiiiiiiiii --------------------------
	.section	.nv.constant0._ZN2at6native51_GLOBAL__N__2c613397_18_DepthwiseConv2d_cu_9959487031conv_depthwise2d_forward_kernelILi3EN3c108BFloat16EiEEvNS_27GenericPackedTensorAccessorIKT0_Lm4ENS_16DefaultPtrTraitsEiEENS5_IS6_Lm4ES8_iEES9_NS5_IS7_Lm1ES8_iEEbT1_iiiiiiiiiiiiii,"a",@progbits
	.sectionflags	@""
	.align	4
.nv.constant0._ZN2at6native51_GLOBAL__N__2c613397_18_DepthwiseConv2d_cu_9959487031conv_depthwise2d_forward_kernelILi3EN3c108BFloat16EiEEvNS_27GenericPackedTensorAccessorIKT0_Lm4ENS_16DefaultPtrTraitsEiEENS5_IS6_Lm4ES8_iEES9_NS5_IS7_Lm1ES8_iEEbT1_iiiiiiiiiiiiii:
	.zero		1096


//--------------------- .nv.constant0._ZN2at6native51_GLOBAL__N__2c613397_18_DepthwiseConv2d_cu_9959487031conv_depthwise2d_forward_kernelILi5EN3c108BFloat16EiEEvNS_27GenericPackedTensorAccessorIKT0_Lm4ENS_16DefaultPtrTraitsEiEENS5_IS6_Lm4ES8_iEES9_NS5_IS7_Lm1ES8_iEEbT1_iiiiiiiiiiiiii --------------------------
	.section	.nv.constant0._ZN2at6native51_GLOBAL__N__2c613397_18_DepthwiseConv2d_cu_9959487031conv_depthwise2d_forward_kernelILi5EN3c108BFloat16EiEEvNS_27GenericPackedTensorAccessorIKT0_Lm4ENS_16DefaultPtrTraitsEiEENS5_IS6_Lm4ES8_iEES9_NS5_IS7_Lm1ES8_iEEbT1_iiiiiiiiiiiiii,"a",@progbits
	.sectionflags	@""
	.align	4
.nv.constant0._ZN2at6native51_GLOBAL__N__2c613397_18_DepthwiseConv2d_cu_9959487031conv_depthwise2d_forward_kernelILi5EN3c108BFloat16EiEEvNS_27GenericPackedTensorAccessorIKT0_Lm4ENS_16DefaultPtrTraitsEiEENS5_IS6_Lm4ES8_iEES9_NS5_IS7_Lm1ES8_iEEbT1_iiiiiiiiiiiiii:
	.zero		1096


//--------------------- .nv.constant0._ZN2at6native51_GLOBAL__N__2c613397_18_DepthwiseConv2d_cu_9959487039conv_depthwise2d_forward_kernel_genericIN3c104HalfEiEEvNS_27GenericPackedTensorAccessorIKT_Lm4ENS_16DefaultPtrTraitsEiEENS5_IS6_Lm4ES8_iEES9_NS5_IS7_Lm1ES8_iEEbT0_iiiiiiiiiiiiii --------------------------
	.section	.nv.constant0._ZN2at6native51_GLOBAL__N__2c613397_18_DepthwiseConv2d_cu_9959487039conv_depthwise2d_forward_kernel_genericIN3c104HalfEiEEvNS_27GenericPackedTensorAccessorIKT_Lm4ENS_16DefaultPtrTraitsEiEENS5_IS6_Lm4ES8_iEES9_NS5_IS7_Lm1ES8_iEEbT0_iiiiiiiiiiiiii,"a",@progbits
	.sectionflags	@""
	.align	4
.nv.constant0._ZN2at6native51_GLOBAL__N__2c613397_18_DepthwiseConv2d_cu_9959487039conv_depthwise2d_forward_kernel_genericIN3c104HalfEiEEvNS_27GenericPackedTensorAccessorIKT_Lm4ENS_16DefaultPtrTraitsEiEENS5_IS6_Lm4ES8_iEES9_NS5_IS7_Lm1ES8_iEEbT0_iiiiiiiiiiiiii:
	.zero		1096


//--------------------- .nv.constant0._ZN2at6native51_GLOBAL__N__2c613397_18_DepthwiseConv2d_cu_9959487031conv_depthwise2d_forward_kernelILi1EN3c104HalfEiEEvNS_27GenericPackedTensorAccessorIKT0_Lm4ENS_16DefaultPtrTraitsEiEENS5_IS6_Lm4ES8_iEES9_NS5_IS7_Lm1ES8_iEEbT1_iiiiiiiiiiiiii --------------------------
	.section	.nv.constant0._ZN2at6native51_GLOBAL__N__2c613397_18_DepthwiseConv2d_cu_9959487031conv_depthwise2d_forward_kernelILi1EN3c104HalfEiEEvNS_27GenericPackedTensorAccessorIKT0_Lm4ENS_16DefaultPtrTraitsEiEENS5_IS6_Lm4ES8_iEES9_NS5_IS7_Lm1ES8_iEEbT1_iiiiiiiiiiiiii,"a",@progbits
	.sectionflags	@""
	.align	4
.nv.constant0._ZN2at6native51_GLOBAL__N__2c613397_18_DepthwiseConv2d_cu_9959487031conv_depthwise2d_forward_kernelILi1EN3c104HalfEiEEvNS_27GenericPackedTensorAccessorIKT0_Lm4ENS_16DefaultPtrTraitsEiEENS5_IS6_Lm4ES8_iEES9_NS5_IS7_Lm1ES8_iEEbT1_iiiiiiiiiiiiii:
	.zero		1096


//--------------------- .nv.constant0._ZN2at6native51_GLOBAL__N__2c613397_18_DepthwiseConv2d_cu_9959487031conv_depthwise2d_forward_kernelILi3EN3c104HalfEiEEvNS_27GenericPackedTensorAccessorIKT0_Lm4ENS_16DefaultPtrTraitsEiEENS5_IS6_Lm4ES8_iEES9_NS5_IS7_Lm1ES8_iEEbT1_iiiiiiiiiiiiii --------------------------
	.section	.nv.constant0._ZN2at6native51_GLOBAL__N__2c613397_18_DepthwiseConv2d_cu_9959487031conv_depthwise2d_forward_kernelILi3EN3c104HalfEiEEvNS_27GenericPackedTensorAccessorIKT0_Lm4ENS_16DefaultPtrTraitsEiEENS5_IS6_Lm4ES8_iEES9_NS5_IS7_Lm1ES8_iEEbT1_iiiiiiiiiiiiii,"a",@progbits
	.sectionflags	@""
	.align	4
.nv.constant0._ZN2at6native51_GLOBAL__N__2c613397_18_DepthwiseConv2d_cu_9959487031conv_depthwise2d_forward_kernelILi3EN3c104HalfEiEEvNS_27GenericPackedTensorAccessorIKT0_Lm4ENS_16DefaultPtrTraitsEiEENS5_IS6_Lm4ES8_iEES9_NS5_IS7_Lm1ES8_iEEbT1_iiiiiiiiiiiiii:
	.zero		1096


//--------------------- .nv.constant0._ZN2at6native51_GLOBAL__N__2c613397_18_DepthwiseConv2d_cu_9959487031conv_depthwise2d_forward_kernelILi5EN3c104HalfEiEEvNS_27GenericPackedTensorAccessorIKT0_Lm4ENS_16DefaultPtrTraitsEiEENS5_IS6_Lm4ES8_iEES9_NS5_IS7_Lm1ES8_iEEbT1_iiiiiiiiiiiiii --------------------------
	.section	.nv.constant0._ZN2at6native51_GLOBAL__N__2c613397_18_DepthwiseConv2d_cu_9959487031conv_depthwise2d_forward_kernelILi5EN3c104HalfEiEEvNS_27GenericPackedTensorAccessorIKT0_Lm4ENS_16DefaultPtrTraitsEiEENS5_IS6_Lm4ES8_iEES9_NS5_IS7_Lm1ES8_iEEbT1_iiiiiiiiiiiiii,"a",@progbits
	.sectionflags	@""
	.align	4
.nv.constant0._ZN2at6native51_GLOBAL__N__2c613397_18_DepthwiseConv2d_cu_9959487031conv_depthwise2d_forward_kernelILi5EN3c104HalfEiEEvNS_27GenericPackedTensorAccessorIKT0_Lm4ENS_16DefaultPtrTraitsEiEENS5_IS6_Lm4ES8_iEES9_NS5_IS7_Lm1ES8_iEEbT1_iiiiiiiiiiiiii:
	.zero		1096


//--------------------- .nv.constant0._ZN2at6native51_GLOBAL__N__2c613397_18_DepthwiseConv2d_cu_9959487039conv_depthwise2d_forward_kernel_genericIfiEEvNS_27GenericPackedTensorAccessorIKT_Lm4ENS_16DefaultPtrTraitsEiEENS3_IS4_Lm4ES6_iEES7_NS3_IS5_Lm1ES6_iEEbT0_iiiiiiiiiiiiii --------------------------
	.section	.nv.constant0._ZN2at6native51_GLOBAL__N__2c613397_18_DepthwiseConv2d_cu_9959487039conv_depthwise2d_forward_kernel_genericIfiEEvNS_27GenericPackedTensorAccessorIKT_Lm4ENS_16DefaultPtrTraitsEiEENS3_IS4_Lm4ES6_iEES7_NS3_IS5_Lm1ES6_iEEbT0_iiiiiiiiiiiiii,"a",@progbits
	.sectionflags	@""
	.align	4
.nv.constant0._ZN2at6native51_GLOBAL__N__2c613397_18_DepthwiseConv2d_cu_9959487039conv_depthwise2d_forward_kernel_genericIfiEEvNS_27GenericPackedTensorAccessorIKT_Lm4ENS_16DefaultPtrTraitsEiEENS3_IS4_Lm4ES6_iEES7_NS3_IS5_Lm1ES6_iEEbT0_iiiiiiiiiiiiii:
	.zero		1096


//--------------------- .nv.constant0._ZN2at6native51_GLOBAL__N__2c613397_18_DepthwiseConv2d_cu_9959487031conv_depthwise2d_forward_kernelILi1EfiEEvNS_27GenericPackedTensorAccessorIKT0_Lm4ENS_16DefaultPtrTraitsEiEENS3_IS4_Lm4ES6_iEES7_NS3_IS5_Lm1ES6_iEEbT1_iiiiiiiiiiiiii --------------------------
	.section	.nv.constant0._ZN2at6native51_GLOBAL__N__2c613397_18_DepthwiseConv2d_cu_9959487031conv_depthwise2d_forward_kernelILi1EfiEEvNS_27GenericPackedTensorAccessorIKT0_Lm4ENS_16DefaultPtrTraitsEiEENS3_IS4_Lm4ES6_iEES7_NS3_IS5_Lm1ES6_iEEbT1_iiiiiiiiiiiiii,"a",@progbits
	.sectionflags	@""
	.align	4
.nv.constant0._ZN2at6native51_GLOBAL__N__2c613397_18_DepthwiseConv2d_cu_9959487031conv_depthwise2d_forward_kernelILi1EfiEEvNS_27GenericPackedTensorAccessorIKT0_Lm4ENS_16DefaultPtrTraitsEiEENS3_IS4_Lm4ES6_iEES7_NS3_IS5_Lm1ES6_iEEbT1_iiiiiiiiiiiiii:
	.zero		1096


//--------------------- .nv.constant0._ZN2at6native51_GLOBAL__N__2c613397_18_DepthwiseConv2d_cu_9959487031conv_depthwise2d_forward_kernelILi3EfiEEvNS_27GenericPackedTensorAccessorIKT0_Lm4ENS_16DefaultPtrTraitsEiEENS3_IS4_Lm4ES6_iEES7_NS3_IS5_Lm1ES6_iEEbT1_iiiiiiiiiiiiii --------------------------
	.section	.nv.constant0._ZN2at6native51_GLOBAL__N__2c613397_18_DepthwiseConv2d_cu_9959487031conv_depthwise2d_forward_kernelILi3EfiEEvNS_27GenericPackedTensorAccessorIKT0_Lm4ENS_16DefaultPtrTraitsEiEENS3_IS4_Lm4ES6_iEES7_NS3_IS5_Lm1ES6_iEEbT1_iiiiiiiiiiiiii,"a",@progbits
	.sectionflags	@""
	.align	4
.nv.constant0._ZN2at6native51_GLOBAL__N__2c613397_18_DepthwiseConv2d_cu_9959487031conv_depthwise2d_forward_kernelILi3EfiEEvNS_27GenericPackedTensorAccessorIKT0_Lm4ENS_16DefaultPtrTraitsEiEENS3_IS4_Lm4ES6_iEES7_NS3_IS5_Lm1ES6_iEEbT1_iiiiiiiiiiiiii:
	.zero		1096


//--------------------- .nv.constant0._ZN2at6native51_GLOBAL__N__2c613397_18_DepthwiseConv2d_cu_9959487031conv_depthwise2d_forward_kernelILi5EfiEEvNS_27GenericPackedTensorAccessorIKT0_Lm4ENS_16DefaultPtrTraitsEiEENS3_IS4_Lm4ES6_iEES7_NS3_IS5_Lm1ES6_iEEbT1_iiiiiiiiiiiiii --------------------------
	.section	.nv.constant0._ZN2at6native51_GLOBAL__N__2c613397_18_DepthwiseConv2d_cu_9959487031conv_depthwise2d_forward_kernelILi5EfiEEvNS_27GenericPackedTensorAccessorIKT0_Lm4ENS_16DefaultPtrTraitsEiEENS3_IS4_Lm4ES6_iEES7_NS3_IS5_Lm1ES6_iEEbT1_iiiiiiiiiiiiii,"a",@progbits
	.sectionflags	@""
	.align	4
.nv.constant0._ZN2at6native51_GLOBAL__N__2c613397_18_DepthwiseConv2d_cu_9959487031conv_depthwise2d_forward_kernelILi5EfiEEvNS_27GenericPackedTensorAccessorIKT0_Lm4ENS_16DefaultPtrTraitsEiEENS3_IS4_Lm4ES6_iEES7_NS3_IS5_Lm1ES6_iEEbT1_iiiiiiiiiiiiii:
	.zero		1096


//--------------------- .nv.constant0._ZN2at6native51_GLOBAL__N__2c613397_18_DepthwiseConv2d_cu_9959487039conv_depthwise2d_forward_kernel_genericIdiEEvNS_27GenericPackedTensorAccessorIKT_Lm4ENS_16DefaultPtrTraitsEiEENS3_IS4_Lm4ES6_iEES7_NS3_IS5_Lm1ES6_iEEbT0_iiiiiiiiiiiiii --------------------------
	.section	.nv.constant0._ZN2at6native51_GLOBAL__N__2c613397_18_DepthwiseConv2d_cu_9959487039conv_depthwise2d_forward_kernel_genericIdiEEvNS_27GenericPackedTensorAccessorIKT_Lm4ENS_16DefaultPtrTraitsEiEENS3_IS4_Lm4ES6_iEES7_NS3_IS5_Lm1ES6_iEEbT0_iiiiiiiiiiiiii,"a",@progbits
	.sectionflags	@""
	.align	4
.nv.constant0._ZN2at6native51_GLOBAL__N__2c613397_18_DepthwiseConv2d_cu_9959487039conv_depthwise2d_forward_kernel_genericIdiEEvNS_27GenericPackedTensorAccessorIKT_Lm4ENS_16DefaultPtrTraitsEiEENS3_IS4_Lm4ES6_iEES7_NS3_IS5_Lm1ES6_iEEbT0_iiiiiiiiiiiiii:
	.zero		1096


//--------------------- .nv.constant0._ZN2at6native51_GLOBAL__N__2c613397_18_DepthwiseConv2d_cu_9959487031conv_depthwise2d_forward_kernelILi1EdiEEvNS_27GenericPackedTensorAccessorIKT0_Lm4ENS_16DefaultPtrTraitsEiEENS3_IS4_Lm4ES6_iEES7_NS3_IS5_Lm1ES6_iEEbT1_iiiiiiiiiiiiii --------------------------
	.section	.nv.constant0._ZN2at6native51_GLOBAL__N__2c613397_18_DepthwiseConv2d_cu_9959487031conv_depthwise2d_forward_kernelILi1EdiEEvNS_27GenericPackedTensorAccessorIKT0_Lm4ENS_16DefaultPtrTraitsEiEENS3_IS4_Lm4ES6_iEES7_NS3_IS5_Lm1ES6_iEEbT1_iiiiiiiiiiiiii,"a",@progbits
	.sectionflags	@""
	.align	4
.nv.constant0._ZN2at6native51_GLOBAL__N__2c613397_18_DepthwiseConv2d_cu_9959487031conv_depthwise2d_forward_kernelILi1EdiEEvNS_27GenericPackedTensorAccessorIKT0_Lm4ENS_16DefaultPtrTraitsEiEENS3_IS4_Lm4ES6_iEES7_NS3_IS5_Lm1ES6_iEEbT1_iiiiiiiiiiiiii:
	.zero		1096


//--------------------- .nv.constant0._ZN2at6native51_GLOBAL__N__2c613397_18_DepthwiseConv2d_cu_9959487031conv_depthwise2d_forward_kernelILi3EdiEEvNS_27GenericPackedTensorAccessorIKT0_Lm4ENS_16DefaultPtrTraitsEiEENS3_IS4_Lm4ES6_iEES7_NS3_IS5_Lm1ES6_iEEbT1_iiiiiiiiiiiiii --------------------------
	.section	.nv.constant0._ZN2at6native51_GLOBAL__N__2c613397_18_DepthwiseConv2d_cu_9959487031conv_depthwise2d_forward_kernelILi3EdiEEvNS_27GenericPackedTensorAccessorIKT0_Lm4ENS_16DefaultPtrTraitsEiEENS3_IS4_Lm4ES6_iEES7_NS3_IS5_Lm1ES6_iEEbT1_iiiiiiiiiiiiii,"a",@progbits
	.sectionflags	@""
	.align	4
.nv.constant0._ZN2at6native51_GLOBAL__N__2c613397_18_DepthwiseConv2d_cu_9959487031conv_depthwise2d_forward_kernelILi3EdiEEvNS_27GenericPackedTensorAccessorIKT0_Lm4ENS_16DefaultPtrTraitsEiEENS3_IS4_Lm4ES6_iEES7_NS3_IS5_Lm1ES6_iEEbT1_iiiiiiiiiiiiii:
	.zero		1096


//--------------------- .nv.constant0._ZN2at6native51_GLOBAL__N__2c613397_18_DepthwiseConv2d_cu_9959487031conv_depthwise2d_forward_kernelILi5EdiEEvNS_27GenericPackedTensorAccessorIKT0_Lm4ENS_16DefaultPtrTraitsEiEENS3_IS4_Lm4ES6_iEES7_NS3_IS5_Lm1ES6_iEEbT1_iiiiiiiiiiiiii --------------------------
	.section	.nv.constant0._ZN2at6native51_GLOBAL__N__2c613397_18_DepthwiseConv2d_cu_9959487031conv_depthwise2d_forward_kernelILi5EdiEEvNS_27GenericPackedTensorAccessorIKT0_Lm4ENS_16DefaultPtrTraitsEiEENS3_IS4_Lm4ES6_iEES7_NS3_IS5_Lm1ES6_iEEbT1_iiiiiiiiiiiiii,"a",@progbits
	.sectionflags	@""
	.align	4
.nv.constant0._ZN2at6native51_GLOBAL__N__2c613397_18_DepthwiseConv2d_cu_9959487031conv_depthwise2d_forward_kernelILi5EdiEEvNS_27GenericPackedTensorAccessorIKT0_Lm4ENS_16DefaultPtrTraitsEiEENS3_IS4_Lm4ES6_iEES7_NS3_IS5_Lm1ES6_iEEbT1_iiiiiiiiiiiiii:
	.zero		1096


//--------------------- SYMBOLS --------------------------

	.type		.nv.reservedSmem.offset0,@object
	.size		.nv.reservedSmem.offset0,0x4
	.type		.nv.reservedSmem.cap,@object
	.size		.nv.reservedSmem.cap,0x4
